	.target	sm_90a

	.elftype	@"ET_EXEC"


//--------------------- .note.nv.tkinfo           --------------------------
	.section	.note.nv.tkinfo,"",@"SHT_NOTE"
	.sectionflags	@"SHF_NOTE_NV_TKINFO"
	.tkinfo
        /*0018*/ 	.word	0x00000002
        /*0030*/ 	.string	""
        /*0030*/ 	.string	"ptxas"
        /*0030*/ 	.string	"Cuda compilation tools, release 13.0, V13.0.88"
        /*0030*/ 	.string	"Build cuda_13.0.r13.0/compiler.36424714_0"
        /*0030*/ 	.string	"-arch sm_90a -m 64 "



//--------------------- .note.nv.cuinfo           --------------------------
	.section	.note.nv.cuinfo,"",@"SHT_NOTE"
	.sectionflags	@"SHF_NOTE_NV_CUINFO"
        /*0018*/ 	.short	0x0002
        /*001a*/ 	.short	0x005a
        /*001c*/ 	.short	0x0082
	.zero		2


//--------------------- .nv.info                  --------------------------
	.section	.nv.info,"",@"SHT_CUDA_INFO"
	.align	4


	//----- nvinfo : EIATTR_REGCOUNT
	.align		4
        /*0000*/ 	.byte	0x04, 0x2f
        /*0002*/ 	.short	(.L_23 - .L_22)
	.align		4
.L_22:
        /*0004*/ 	.word	index@(_ZN7cutlass13device_kernelIN5flash11enable_sm90INS1_16FlashAttnFwdSm90INS1_25CollectiveMainloopFwdSm90ILi2EN4cute5tupleIJNS5_1CILi1EEES8_S8_EEENS6_IJNS7_ILi128EEENS7_ILi112EEENS7_ILi192EEEEEELi192ENS_6half_tEfNS_4arch4Sm90ELb1ELb0ELb0ELb1ELb0ELb1ELb0ELb1ELb1ELb0ELb0ELb0EEENS1_21CollectiveEpilogueFwdINS6_IJSA_SC_SB_EEES9_SE_SG_Li256ELb1ELb0ELb0ELb0EEENS1_36VarlenDynamicPersistentTileSchedulerILi128ELi112ELi256ELi32ELb0ELb0ELb1ELb1ELb1ELb1EEEEEEEEEvNT_6ParamsE)
        /*0008*/ 	.word	0x000000a8


	//----- nvinfo : EIATTR_FRAME_SIZE
	.align		4
.L_23:
        /*000c*/ 	.byte	0x04, 0x11
        /*000e*/ 	.short	(.L_25 - .L_24)
	.align		4
.L_24:
        /*0010*/ 	.word	index@(_ZN7cutlass13device_kernelIN5flash11enable_sm90INS1_16FlashAttnFwdSm90INS1_25CollectiveMainloopFwdSm90ILi2EN4cute5tupleIJNS5_1CILi1EEES8_S8_EEENS6_IJNS7_ILi128EEENS7_ILi112EEENS7_ILi192EEEEEELi192ENS_6half_tEfNS_4arch4Sm90ELb1ELb0ELb0ELb1ELb0ELb1ELb0ELb1ELb1ELb0ELb0ELb0EEENS1_21CollectiveEpilogueFwdINS6_IJSA_SC_SB_EEES9_SE_SG_Li256ELb1ELb0ELb0ELb0EEENS1_36VarlenDynamicPersistentTileSchedulerILi128ELi112ELi256ELi32ELb0ELb0ELb1ELb1ELb1ELb1EEEEEEEEEvNT_6ParamsE)
        /*0014*/ 	.word	0x00000078


	//----- nvinfo : EIATTR_REGCOUNT
	.align		4
.L_25:
        /*0018*/ 	.byte	0x04, 0x2f
        /*001a*/ 	.short	(.L_27 - .L_26)
	.align		4
.L_26:
        /*001c*/ 	.word	index@(_ZN7cutlass13device_kernelIN5flash11enable_sm90INS1_16FlashAttnFwdSm90INS1_25CollectiveMainloopFwdSm90ILi2EN4cute5tupleIJNS5_1CILi1EEES8_S8_EEENS6_IJNS7_ILi128EEENS7_ILi112EEENS7_ILi192EEEEEELi192ENS_6half_tEfNS_4arch4Sm90ELb1ELb0ELb0ELb1ELb0ELb0ELb0ELb1ELb1ELb0ELb0ELb0EEENS1_21CollectiveEpilogueFwdINS6_IJSA_SC_SB_EEES9_SE_SG_Li256ELb1ELb0ELb0ELb0EEENS1_36VarlenDynamicPersistentTileSchedulerILi128ELi112ELi256ELi32ELb0ELb0ELb1ELb1ELb1ELb1EEEEEEEEEvNT_6ParamsE)
        /*0020*/ 	.word	0x000000a8


	//----- nvinfo : EIATTR_FRAME_SIZE
	.align		4
.L_27:
        /*0024*/ 	.byte	0x04, 0x11
        /*0026*/ 	.short	(.L_29 - .L_28)
	.align		4
.L_28:
        /*0028*/ 	.word	index@(_ZN7cutlass13device_kernelIN5flash11enable_sm90INS1_16FlashAttnFwdSm90INS1_25CollectiveMainloopFwdSm90ILi2EN4cute5tupleIJNS5_1CILi1EEES8_S8_EEENS6_IJNS7_ILi128EEENS7_ILi112EEENS7_ILi192EEEEEELi192ENS_6half_tEfNS_4arch4Sm90ELb1ELb0ELb0ELb1ELb0ELb0ELb0ELb1ELb1ELb0ELb0ELb0EEENS1_21CollectiveEpilogueFwdINS6_IJSA_SC_SB_EEES9_SE_SG_Li256ELb1ELb0ELb0ELb0EEENS1_36VarlenDynamicPersistentTileSchedulerILi128ELi112ELi256ELi32ELb0ELb0ELb1ELb1ELb1ELb1EEEEEEEEEvNT_6ParamsE)
        /*002c*/ 	.word	0x00000030


	//----- nvinfo : EIATTR_REGCOUNT
	.align		4
.L_29:
        /*0030*/ 	.byte	0x04, 0x2f
        /*0032*/ 	.short	(.L_31 - .L_30)
	.align		4
.L_30:
        /*0034*/ 	.word	index@(_ZN7cutlass13device_kernelIN5flash11enable_sm90INS1_16FlashAttnFwdSm90INS1_25CollectiveMainloopFwdSm90ILi2EN4cute5tupleIJNS5_1CILi1EEES8_S8_EEENS6_IJNS7_ILi128EEENS7_ILi112EEENS7_ILi192EEEEEELi192ENS_6half_tEfNS_4arch4Sm90ELb1ELb0ELb0ELb0ELb0ELb0ELb0ELb1ELb1ELb0ELb0ELb0EEENS1_21CollectiveEpilogueFwdINS6_IJSA_SC_SB_EEES9_SE_SG_Li256ELb0ELb0ELb0ELb0EEENS1_30DynamicPersistentTileSchedulerILi256ELi32ELb0ELb0ELb1EEEEEEEEEvNT_6ParamsE)
        /*0038*/ 	.word	0x000000a8


	//----- nvinfo : EIATTR_FRAME_SIZE
	.align		4
.L_31:
        /*003c*/ 	.byte	0x04, 0x11
        /*003e*/ 	.short	(.L_33 - .L_32)
	.align		4
.L_32:
        /*0040*/ 	.word	index@(_ZN7cutlass13device_kernelIN5flash11enable_sm90INS1_16FlashAttnFwdSm90INS1_25CollectiveMainloopFwdSm90ILi2EN4cute5tupleIJNS5_1CILi1EEES8_S8_EEENS6_IJNS7_ILi128EEENS7_ILi112EEENS7_ILi192EEEEEELi192ENS_6half_tEfNS_4arch4Sm90ELb1ELb0ELb0ELb0ELb0ELb0ELb0ELb1ELb1ELb0ELb0ELb0EEENS1_21CollectiveEpilogueFwdINS6_IJSA_SC_SB_EEES9_SE_SG_Li256ELb0ELb0ELb0ELb0EEENS1_30DynamicPersistentTileSchedulerILi256ELi32ELb0ELb0ELb1EEEEEEEEEvNT_6ParamsE)
        /*0044*/ 	.word	0x00000010


	//----- nvinfo : EIATTR_REGCOUNT
	.align		4
.L_33:
        /*0048*/ 	.byte	0x04, 0x2f
        /*004a*/ 	.short	(.L_35 - .L_34)
	.align		4
.L_34:
        /*004c*/ 	.word	index@(_ZN7cutlass13device_kernelIN5flash11enable_sm90INS1_16FlashAttnFwdSm90INS1_25CollectiveMainloopFwdSm90ILi2EN4cute5tupleIJNS5_1CILi1EEES8_S8_EEENS6_IJNS7_ILi128EEENS7_ILi96EEENS7_ILi192EEEEEELi192ENS_6half_tEfNS_4arch4Sm90ELb0ELb1ELb0ELb1ELb0ELb1ELb0ELb1ELb1ELb0ELb0ELb0EEENS1_21CollectiveEpilogueFwdINS6_IJSA_SC_SB_EEES9_SE_SG_Li256ELb1ELb0ELb0ELb0EEENS1_36VarlenDynamicPersistentTileSchedulerILi128ELi96ELi256ELi32ELb0ELb0ELb1ELb1ELb0ELb1EEEEEEEEEvNT_6ParamsE)
        /*0050*/ 	.word	0x000000a8


	//----- nvinfo : EIATTR_FRAME_SIZE
	.align		4
.L_35:
        /*0054*/ 	.byte	0x04, 0x11
        /*0056*/ 	.short	(.L_37 - .L_36)
	.align		4
.L_36:
        /*0058*/ 	.word	index@(_ZN7cutlass13device_kernelIN5flash11enable_sm90INS1_16FlashAttnFwdSm90INS1_25CollectiveMainloopFwdSm90ILi2EN4cute5tupleIJNS5_1CILi1EEES8_S8_EEENS6_IJNS7_ILi128EEENS7_ILi96EEENS7_ILi192EEEEEELi192ENS_6half_tEfNS_4arch4Sm90ELb0ELb1ELb0ELb1ELb0ELb1ELb0ELb1ELb1ELb0ELb0ELb0EEENS1_21CollectiveEpilogueFwdINS6_IJSA_SC_SB_EEES9_SE_SG_Li256ELb1ELb0ELb0ELb0EEENS1_36VarlenDynamicPersistentTileSchedulerILi128ELi96ELi256ELi32ELb0ELb0ELb1ELb1ELb0ELb1EEEEEEEEEvNT_6ParamsE)
        /*005c*/ 	.word	0x00000058


	//----- nvinfo : EIATTR_REGCOUNT
	.align		4
.L_37:
        /*0060*/ 	.byte	0x04, 0x2f
        /*0062*/ 	.short	(.L_39 - .L_38)
	.align		4
.L_38:
        /*0064*/ 	.word	index@(_ZN7cutlass13device_kernelIN5flash11enable_sm90INS1_16FlashAttnFwdSm90INS1_25CollectiveMainloopFwdSm90ILi2EN4cute5tupleIJNS5_1CILi1EEES8_S8_EEENS6_IJNS7_ILi128EEENS7_ILi96EEENS7_ILi192EEEEEELi192ENS_6half_tEfNS_4arch4Sm90ELb0ELb1ELb0ELb1ELb0ELb0ELb0ELb1ELb1ELb0ELb0ELb0EEENS1_21CollectiveEpilogueFwdINS6_IJSA_SC_SB_EEES9_SE_SG_Li256ELb1ELb0ELb0ELb0EEENS1_36VarlenDynamicPersistentTileSchedulerILi128ELi96ELi256ELi32ELb0ELb0ELb1ELb1ELb0ELb1EEEEEEEEEvNT_6ParamsE)
        /*0068*/ 	.word	0x000000a8


	//----- nvinfo : EIATTR_FRAME_SIZE
	.align		4
.L_39:
        /*006c*/ 	.byte	0x04, 0x11
        /*006e*/ 	.short	(.L_41 - .L_40)
	.align		4
.L_40:
        /*0070*/ 	.word	index@(_ZN7cutlass13device_kernelIN5flash11enable_sm90INS1_16FlashAttnFwdSm90INS1_25CollectiveMainloopFwdSm90ILi2EN4cute5tupleIJNS5_1CILi1EEES8_S8_EEENS6_IJNS7_ILi128EEENS7_ILi96EEENS7_ILi192EEEEEELi192ENS_6half_tEfNS_4arch4Sm90ELb0ELb1ELb0ELb1ELb0ELb0ELb0ELb1ELb1ELb0ELb0ELb0EEENS1_21CollectiveEpilogueFwdINS6_IJSA_SC_SB_EEES9_SE_SG_Li256ELb1ELb0ELb0ELb0EEENS1_36VarlenDynamicPersistentTileSchedulerILi128ELi96ELi256ELi32ELb0ELb0ELb1ELb1ELb0ELb1EEEEEEEEEvNT_6ParamsE)
        /*0074*/ 	.word	0x00000028


	//----- nvinfo : EIATTR_REGCOUNT
	.align		4
.L_41:
        /*0078*/ 	.byte	0x04, 0x2f
        /*007a*/ 	.short	(.L_43 - .L_42)
	.align		4
.L_42:
        /*007c*/ 	.word	index@(_ZN7cutlass13device_kernelIN5flash11enable_sm90INS1_16FlashAttnFwdSm90INS1_25CollectiveMainloopFwdSm90ILi2EN4cute5tupleIJNS5_1CILi1EEES8_S8_EEENS6_IJNS7_ILi128EEENS7_ILi96EEENS7_ILi192EEEEEELi192ENS_6half_tEfNS_4arch4Sm90ELb0ELb1ELb0ELb0ELb0ELb0ELb0ELb1ELb1ELb0ELb0ELb0EEENS1_21CollectiveEpilogueFwdINS6_IJSA_SC_SB_EEES9_SE_SG_Li256ELb0ELb0ELb0ELb0EEENS1_30DynamicPersistentTileSchedulerILi256ELi32ELb0ELb0ELb1EEEEEEEEEvNT_6ParamsE)
        /*0080*/ 	.word	0x000000a8


	//----- nvinfo : EIATTR_FRAME_SIZE
	.align		4
.L_43:
        /*0084*/ 	.byte	0x04, 0x11
        /*0086*/ 	.short	(.L_45 - .L_44)
	.align		4
.L_44:
        /*0088*/ 	.word	index@(_ZN7cutlass13device_kernelIN5flash11enable_sm90INS1_16FlashAttnFwdSm90INS1_25CollectiveMainloopFwdSm90ILi2EN4cute5tupleIJNS5_1CILi1EEES8_S8_EEENS6_IJNS7_ILi128EEENS7_ILi96EEENS7_ILi192EEEEEELi192ENS_6half_tEfNS_4arch4Sm90ELb0ELb1ELb0ELb0ELb0ELb0ELb0ELb1ELb1ELb0ELb0ELb0EEENS1_21CollectiveEpilogueFwdINS6_IJSA_SC_SB_EEES9_SE_SG_Li256ELb0ELb0ELb0ELb0EEENS1_30DynamicPersistentTileSchedulerILi256ELi32ELb0ELb0ELb1EEEEEEEEEvNT_6ParamsE)
        /*008c*/ 	.word	0x00000008


	//----- nvinfo : EIATTR_REGCOUNT
	.align		4
.L_45:
        /*0090*/ 	.byte	0x04, 0x2f
        /*0092*/ 	.short	(.L_47 - .L_46)
	.align		4
.L_46:
        /*0094*/ 	.word	index@(_ZN7cutlass13device_kernelIN5flash11enable_sm90INS1_16FlashAttnFwdSm90INS1_25CollectiveMainloopFwdSm90ILi2EN4cute5tupleIJNS5_1CILi1EEES8_S8_EEENS6_IJNS7_ILi128EEENS7_ILi112EEENS7_ILi192EEEEEELi192ENS_6half_tEfNS_4arch4Sm90ELb0ELb0ELb0ELb1ELb0ELb1ELb0ELb1ELb1ELb0ELb0ELb0EEENS1_21CollectiveEpilogueFwdINS6_IJSA_SC_SB_EEES9_SE_SG_Li256ELb1ELb0ELb0ELb0EEENS1_36VarlenDynamicPersistentTileSchedulerILi128ELi112ELi256ELi32ELb0ELb0ELb1ELb0ELb1ELb1EEEEEEEEEvNT_6ParamsE)
        /*0098*/ 	.word	0x000000a8


	//----- nvinfo : EIATTR_FRAME_SIZE
	.align		4
.L_47:
        /*009c*/ 	.byte	0x04, 0x11
        /*009e*/ 	.short	(.L_49 - .L_48)
	.align		4
.L_48:
        /*00a0*/ 	.word	index@(_ZN7cutlass13device_kernelIN5flash11enable_sm90INS1_16FlashAttnFwdSm90INS1_25CollectiveMainloopFwdSm90ILi2EN4cute5tupleIJNS5_1CILi1EEES8_S8_EEENS6_IJNS7_ILi128EEENS7_ILi112EEENS7_ILi192EEEEEELi192ENS_6half_tEfNS_4arch4Sm90ELb0ELb0ELb0ELb1ELb0ELb1ELb0ELb1ELb1ELb0ELb0ELb0EEENS1_21CollectiveEpilogueFwdINS6_IJSA_SC_SB_EEES9_SE_SG_Li256ELb1ELb0ELb0ELb0EEENS1_36VarlenDynamicPersistentTileSchedulerILi128ELi112ELi256ELi32ELb0ELb0ELb1ELb0ELb1ELb1EEEEEEEEEvNT_6ParamsE)
        /*00a4*/ 	.word	0x00000068


	//----- nvinfo : EIATTR_REGCOUNT
	.align		4
.L_49:
        /*00a8*/ 	.byte	0x04, 0x2f
        /*00aa*/ 	.short	(.L_51 - .L_50)
	.align		4
.L_50:
        /*00ac*/ 	.word	index@(_ZN7cutlass13device_kernelIN5flash11enable_sm90INS1_16FlashAttnFwdSm90INS1_25CollectiveMainloopFwdSm90ILi2EN4cute5tupleIJNS5_1CILi1EEES8_S8_EEENS6_IJNS7_ILi128EEENS7_ILi112EEENS7_ILi192EEEEEELi192ENS_6half_tEfNS_4arch4Sm90ELb0ELb0ELb0ELb1ELb0ELb0ELb0ELb1ELb1ELb0ELb0ELb0EEENS1_21CollectiveEpilogueFwdINS6_IJSA_SC_SB_EEES9_SE_SG_Li256ELb1ELb0ELb0ELb0EEENS1_36VarlenDynamicPersistentTileSchedulerILi128ELi112ELi256ELi32ELb0ELb0ELb1ELb0ELb1ELb1EEEEEEEEEvNT_6ParamsE)
        /*00b0*/ 	.word	0x000000a8


	//----- nvinfo : EIATTR_FRAME_SIZE
	.align		4
.L_51:
        /*00b4*/ 	.byte	0x04, 0x11
        /*00b6*/ 	.short	(.L_53 - .L_52)
	.align		4
.L_52:
        /*00b8*/ 	.word	index@(_ZN7cutlass13device_kernelIN5flash11enable_sm90INS1_16FlashAttnFwdSm90INS1_25CollectiveMainloopFwdSm90ILi2EN4cute5tupleIJNS5_1CILi1EEES8_S8_EEENS6_IJNS7_ILi128EEENS7_ILi112EEENS7_ILi192EEEEEELi192ENS_6half_tEfNS_4arch4Sm90ELb0ELb0ELb0ELb1ELb0ELb0ELb0ELb1ELb1ELb0ELb0ELb0EEENS1_21CollectiveEpilogueFwdINS6_IJSA_SC_SB_EEES9_SE_SG_Li256ELb1ELb0ELb0ELb0EEENS1_36VarlenDynamicPersistentTileSchedulerILi128ELi112ELi256ELi32ELb0ELb0ELb1ELb0ELb1ELb1EEEEEEEEEvNT_6ParamsE)
        /*00bc*/ 	.word	0x00000038


	//----- nvinfo : EIATTR_REGCOUNT
	.align		4
.L_53:
        /*00c0*/ 	.byte	0x04, 0x2f
        /*00c2*/ 	.short	(.L_55 - .L_54)
	.align		4
.L_54:
        /*00c4*/ 	.word	index@(_ZN7cutlass13device_kernelIN5flash11enable_sm90INS1_16FlashAttnFwdSm90INS1_25CollectiveMainloopFwdSm90ILi2EN4cute5tupleIJNS5_1CILi2EEENS7_ILi1EEES9_EEENS6_IJNS7_ILi128EEENS7_ILi112EEENS7_ILi192EEEEEELi192ENS_6half_tEfNS_4arch4Sm90ELb0ELb0ELb0ELb0ELb0ELb0ELb0ELb1ELb1ELb0ELb0ELb0EEENS1_21CollectiveEpilogueFwdINS6_IJSB_SD_SC_EEESA_SF_SH_Li256ELb0ELb0ELb0ELb0EEENS1_29StaticPersistentTileSchedulerILb0EEEEEEEEEvNT_6ParamsE)
        /*00c8*/ 	.word	0x000000a8


	//----- nvinfo : EIATTR_FRAME_SIZE
	.align		4
.L_55:
        /*00cc*/ 	.byte	0x04, 0x11
        /*00ce*/ 	.short	(.L_57 - .L_56)
	.align		4
.L_56:
        /*00d0*/ 	.word	index@(_ZN7cutlass13device_kernelIN5flash11enable_sm90INS1_16FlashAttnFwdSm90INS1_25CollectiveMainloopFwdSm90ILi2EN4cute5tupleIJNS5_1CILi2EEENS7_ILi1EEES9_EEENS6_IJNS7_ILi128EEENS7_ILi112EEENS7_ILi192EEEEEELi192ENS_6half_tEfNS_4arch4Sm90ELb0ELb0ELb0ELb0ELb0ELb0ELb0ELb1ELb1ELb0ELb0ELb0EEENS1_21CollectiveEpilogueFwdINS6_IJSB_SD_SC_EEESA_SF_SH_Li256ELb0ELb0ELb0ELb0EEENS1_29StaticPersistentTileSchedulerILb0EEEEEEEEEvNT_6ParamsE)
        /*00d4*/ 	.word	0x00000030


	//----- nvinfo : EIATTR_REGCOUNT
	.align		4
.L_57:
        /*00d8*/ 	.byte	0x04, 0x2f
        /*00da*/ 	.short	(.L_59 - .L_58)
	.align		4
.L_58:
        /*00dc*/ 	.word	index@(_ZN7cutlass13device_kernelIN5flash11enable_sm90INS1_16FlashAttnFwdSm90INS1_25CollectiveMainloopFwdSm90ILi2EN4cute5tupleIJNS5_1CILi1EEES8_S8_EEENS6_IJNS7_ILi128EEENS7_ILi112EEENS7_ILi192EEEEEELi192ENS_6half_tEfNS_4arch4Sm90ELb0ELb0ELb0ELb0ELb0ELb0ELb0ELb1ELb1ELb0ELb0ELb0EEENS1_21CollectiveEpilogueFwdINS6_IJSA_SC_SB_EEES9_SE_SG_Li256ELb0ELb0ELb0ELb0EEENS1_29StaticPersistentTileSchedulerILb0EEEEEEEEEvNT_6ParamsE)
        /*00e0*/ 	.word	0x000000a8


	//----- nvinfo : EIATTR_FRAME_SIZE
	.align		4
.L_59:
        /*00e4*/ 	.byte	0x04, 0x11
        /*00e6*/ 	.short	(.L_61 - .L_60)
	.align		4
.L_60:
        /*00e8*/ 	.word	index@(_ZN7cutlass13device_kernelIN5flash11enable_sm90INS1_16FlashAttnFwdSm90INS1_25CollectiveMainloopFwdSm90ILi2EN4cute5tupleIJNS5_1CILi1EEES8_S8_EEENS6_IJNS7_ILi128EEENS7_ILi112EEENS7_ILi192EEEEEELi192ENS_6half_tEfNS_4arch4Sm90ELb0ELb0ELb0ELb0ELb0ELb0ELb0ELb1ELb1ELb0ELb0ELb0EEENS1_21CollectiveEpilogueFwdINS6_IJSA_SC_SB_EEES9_SE_SG_Li256ELb0ELb0ELb0ELb0EEENS1_29StaticPersistentTileSchedulerILb0EEEEEEEEEvNT_6ParamsE)
        /*00ec*/ 	.word	0x00000020


	//----- nvinfo : EIATTR_MIN_STACK_SIZE
	.align		4
.L_61:
        /*00f0*/ 	.byte	0x04, 0x12
        /*00f2*/ 	.short	(.L_63 - .L_62)
	.align		4
.L_62:
        /*00f4*/ 	.word	index@(_ZN7cutlass13device_kernelIN5flash11enable_sm90INS1_16FlashAttnFwdSm90INS1_25CollectiveMainloopFwdSm90ILi2EN4cute5tupleIJNS5_1CILi1EEES8_S8_EEENS6_IJNS7_ILi128EEENS7_ILi112EEENS7_ILi192EEEEEELi192ENS_6half_tEfNS_4arch4Sm90ELb0ELb0ELb0ELb0ELb0ELb0ELb0ELb1ELb1ELb0ELb0ELb0EEENS1_21CollectiveEpilogueFwdINS6_IJSA_SC_SB_EEES9_SE_SG_Li256ELb0ELb0ELb0ELb0EEENS1_29StaticPersistentTileSchedulerILb0EEEEEEEEEvNT_6ParamsE)
        /*00f8*/ 	.word	0x00000020


	//----- nvinfo : EIATTR_MIN_STACK_SIZE
	.align		4
.L_63:
        /*00fc*/ 	.byte	0x04, 0x12
        /*00fe*/ 	.short	(.L_65 - .L_64)
	.align		4
.L_64:
        /*0100*/ 	.word	index@(_ZN7cutlass13device_kernelIN5flash11enable_sm90INS1_16FlashAttnFwdSm90INS1_25CollectiveMainloopFwdSm90ILi2EN4cute5tupleIJNS5_1CILi2EEENS7_ILi1EEES9_EEENS6_IJNS7_ILi128EEENS7_ILi112EEENS7_ILi192EEEEEELi192ENS_6half_tEfNS_4arch4Sm90ELb0ELb0ELb0ELb0ELb0ELb0ELb0ELb1ELb1ELb0ELb0ELb0EEENS1_21CollectiveEpilogueFwdINS6_IJSB_SD_SC_EEESA_SF_SH_Li256ELb0ELb0ELb0ELb0EEENS1_29StaticPersistentTileSchedulerILb0EEEEEEEEEvNT_6ParamsE)
        /*0104*/ 	.word	0x00000030


	//----- nvinfo : EIATTR_MIN_STACK_SIZE
	.align		4
.L_65:
        /*0108*/ 	.byte	0x04, 0x12
        /*010a*/ 	.short	(.L_67 - .L_66)
	.align		4
.L_66:
        /*010c*/ 	.word	index@(_ZN7cutlass13device_kernelIN5flash11enable_sm90INS1_16FlashAttnFwdSm90INS1_25CollectiveMainloopFwdSm90ILi2EN4cute5tupleIJNS5_1CILi1EEES8_S8_EEENS6_IJNS7_ILi128EEENS7_ILi112EEENS7_ILi192EEEEEELi192ENS_6half_tEfNS_4arch4Sm90ELb0ELb0ELb0ELb1ELb0ELb0ELb0ELb1ELb1ELb0ELb0ELb0EEENS1_21CollectiveEpilogueFwdINS6_IJSA_SC_SB_EEES9_SE_SG_Li256ELb1ELb0ELb0ELb0EEENS1_36VarlenDynamicPersistentTileSchedulerILi128ELi112ELi256ELi32ELb0ELb0ELb1ELb0ELb1ELb1EEEEEEEEEvNT_6ParamsE)
        /*0110*/ 	.word	0x00000038


	//----- nvinfo : EIATTR_MIN_STACK_SIZE
	.align		4
.L_67:
        /*0114*/ 	.byte	0x04, 0x12
        /*0116*/ 	.short	(.L_69 - .L_68)
	.align		4
.L_68:
        /*0118*/ 	.word	index@(_ZN7cutlass13device_kernelIN5flash11enable_sm90INS1_16FlashAttnFwdSm90INS1_25CollectiveMainloopFwdSm90ILi2EN4cute5tupleIJNS5_1CILi1EEES8_S8_EEENS6_IJNS7_ILi128EEENS7_ILi112EEENS7_ILi192EEEEEELi192ENS_6half_tEfNS_4arch4Sm90ELb0ELb0ELb0ELb1ELb0ELb1ELb0ELb1ELb1ELb0ELb0ELb0EEENS1_21CollectiveEpilogueFwdINS6_IJSA_SC_SB_EEES9_SE_SG_Li256ELb1ELb0ELb0ELb0EEENS1_36VarlenDynamicPersistentTileSchedulerILi128ELi112ELi256ELi32ELb0ELb0ELb1ELb0ELb1ELb1EEEEEEEEEvNT_6ParamsE)
        /*011c*/ 	.word	0x00000068


	//----- nvinfo : EIATTR_MIN_STACK_SIZE
	.align		4
.L_69:
        /*0120*/ 	.byte	0x04, 0x12
        /*0122*/ 	.short	(.L_71 - .L_70)
	.align		4
.L_70:
        /*0124*/ 	.word	index@(_ZN7cutlass13device_kernelIN5flash11enable_sm90INS1_16FlashAttnFwdSm90INS1_25CollectiveMainloopFwdSm90ILi2EN4cute5tupleIJNS5_1CILi1EEES8_S8_EEENS6_IJNS7_ILi128EEENS7_ILi96EEENS7_ILi192EEEEEELi192ENS_6half_tEfNS_4arch4Sm90ELb0ELb1ELb0ELb0ELb0ELb0ELb0ELb1ELb1ELb0ELb0ELb0EEENS1_21CollectiveEpilogueFwdINS6_IJSA_SC_SB_EEES9_SE_SG_Li256ELb0ELb0ELb0ELb0EEENS1_30DynamicPersistentTileSchedulerILi256ELi32ELb0ELb0ELb1EEEEEEEEEvNT_6ParamsE)
        /*0128*/ 	.word	0x00000008


	//----- nvinfo : EIATTR_MIN_STACK_SIZE
	.align		4
.L_71:
        /*012c*/ 	.byte	0x04, 0x12
        /*012e*/ 	.short	(.L_73 - .L_72)
	.align		4
.L_72:
        /*0130*/ 	.word	index@(_ZN7cutlass13device_kernelIN5flash11enable_sm90INS1_16FlashAttnFwdSm90INS1_25CollectiveMainloopFwdSm90ILi2EN4cute5tupleIJNS5_1CILi1EEES8_S8_EEENS6_IJNS7_ILi128EEENS7_ILi96EEENS7_ILi192EEEEEELi192ENS_6half_tEfNS_4arch4Sm90ELb0ELb1ELb0ELb1ELb0ELb0ELb0ELb1ELb1ELb0ELb0ELb0EEENS1_21CollectiveEpilogueFwdINS6_IJSA_SC_SB_EEES9_SE_SG_Li256ELb1ELb0ELb0ELb0EEENS1_36VarlenDynamicPersistentTileSchedulerILi128ELi96ELi256ELi32ELb0ELb0ELb1ELb1ELb0ELb1EEEEEEEEEvNT_6ParamsE)
        /*0134*/ 	.word	0x00000028


	//----- nvinfo : EIATTR_MIN_STACK_SIZE
	.align		4
.L_73:
        /*0138*/ 	.byte	0x04, 0x12
        /*013a*/ 	.short	(.L_75 - .L_74)
	.align		4
.L_74:
        /*013c*/ 	.word	index@(_ZN7cutlass13device_kernelIN5flash11enable_sm90INS1_16FlashAttnFwdSm90INS1_25CollectiveMainloopFwdSm90ILi2EN4cute5tupleIJNS5_1CILi1EEES8_S8_EEENS6_IJNS7_ILi128EEENS7_ILi96EEENS7_ILi192EEEEEELi192ENS_6half_tEfNS_4arch4Sm90ELb0ELb1ELb0ELb1ELb0ELb1ELb0ELb1ELb1ELb0ELb0ELb0EEENS1_21CollectiveEpilogueFwdINS6_IJSA_SC_SB_EEES9_SE_SG_Li256ELb1ELb0ELb0ELb0EEENS1_36VarlenDynamicPersistentTileSchedulerILi128ELi96ELi256ELi32ELb0ELb0ELb1ELb1ELb0ELb1EEEEEEEEEvNT_6ParamsE)
        /*0140*/ 	.word	0x00000058


	//----- nvinfo : EIATTR_MIN_STACK_SIZE
	.align		4
.L_75:
        /*0144*/ 	.byte	0x04, 0x12
        /*0146*/ 	.short	(.L_77 - .L_76)
	.align		4
.L_76:
        /*0148*/ 	.word	index@(_ZN7cutlass13device_kernelIN5flash11enable_sm90INS1_16FlashAttnFwdSm90INS1_25CollectiveMainloopFwdSm90ILi2EN4cute5tupleIJNS5_1CILi1EEES8_S8_EEENS6_IJNS7_ILi128EEENS7_ILi112EEENS7_ILi192EEEEEELi192ENS_6half_tEfNS_4arch4Sm90ELb1ELb0ELb0ELb0ELb0ELb0ELb0ELb1ELb1ELb0ELb0ELb0EEENS1_21CollectiveEpilogueFwdINS6_IJSA_SC_SB_EEES9_SE_SG_Li256ELb0ELb0ELb0ELb0EEENS1_30DynamicPersistentTileSchedulerILi256ELi32ELb0ELb0ELb1EEEEEEEEEvNT_6ParamsE)
        /*014c*/ 	.word	0x00000010


	//----- nvinfo : EIATTR_MIN_STACK_SIZE
	.align		4
.L_77:
        /*0150*/ 	.byte	0x04, 0x12
        /*0152*/ 	.short	(.L_79 - .L_78)
	.align		4
.L_78:
        /*0154*/ 	.word	index@(_ZN7cutlass13device_kernelIN5flash11enable_sm90INS1_16FlashAttnFwdSm90INS1_25CollectiveMainloopFwdSm90ILi2EN4cute5tupleIJNS5_1CILi1EEES8_S8_EEENS6_IJNS7_ILi128EEENS7_ILi112EEENS7_ILi192EEEEEELi192ENS_6half_tEfNS_4arch4Sm90ELb1ELb0ELb0ELb1ELb0ELb0ELb0ELb1ELb1ELb0ELb0ELb0EEENS1_21CollectiveEpilogueFwdINS6_IJSA_SC_SB_EEES9_SE_SG_Li256ELb1ELb0ELb0ELb0EEENS1_36VarlenDynamicPersistentTileSchedulerILi128ELi112ELi256ELi32ELb0ELb0ELb1ELb1ELb1ELb1EEEEEEEEEvNT_6ParamsE)
        /*0158*/ 	.word	0x00000030


	//----- nvinfo : EIATTR_MIN_STACK_SIZE
	.align		4
.L_79:
        /*015c*/ 	.byte	0x04, 0x12
        /*015e*/ 	.short	(.L_81 - .L_80)
	.align		4
.L_80:
        /*0160*/ 	.word	index@(_ZN7cutlass13device_kernelIN5flash11enable_sm90INS1_16FlashAttnFwdSm90INS1_25CollectiveMainloopFwdSm90ILi2EN4cute5tupleIJNS5_1CILi1EEES8_S8_EEENS6_IJNS7_ILi128EEENS7_ILi112EEENS7_ILi192EEEEEELi192ENS_6half_tEfNS_4arch4Sm90ELb1ELb0ELb0ELb1ELb0ELb1ELb0ELb1ELb1ELb0ELb0ELb0EEENS1_21CollectiveEpilogueFwdINS6_IJSA_SC_SB_EEES9_SE_SG_Li256ELb1ELb0ELb0ELb0EEENS1_36VarlenDynamicPersistentTileSchedulerILi128ELi112ELi256ELi32ELb0ELb0ELb1ELb1ELb1ELb1EEEEEEEEEvNT_6ParamsE)
        /*0164*/ 	.word	0x00000078
.L_81:


//--------------------- .nv.compat                --------------------------
	.section	.nv.compat,"",@"SHT_CUDA_COMPAT_INFO"
	.align	4
        /*0000*/ 	.byte	0x02, 0x09, 0x01, 0x00, 0x02, 0x02, 0x04, 0x00, 0x02, 0x05, 0x05, 0x00, 0x03, 0x07, 0x01, 0x01
        /*0010*/ 	.byte	0x02, 0x03, 0x01, 0x00, 0x02, 0x06, 0x01, 0x00, 0x04, 0x0b, 0x08, 0x00, 0x00, 0x00, 0x00, 0x00
        /*0020*/ 	.byte	0x00, 0x00, 0x00, 0x00


//--------------------- .nv.info._ZN7cutlass13device_kernelIN5flash11enable_sm90INS1_16FlashAttnFwdSm90INS1_25CollectiveMainloopFwdSm90ILi2EN4cute5tupleIJNS5_1CILi1EEES8_S8_EEENS6_IJNS7_ILi128EEENS7_ILi112EEENS7_ILi192EEEEEELi192ENS_6half_tEfNS_4arch4Sm90ELb0ELb0ELb0ELb0ELb0ELb0ELb0ELb1ELb1ELb0ELb0ELb0EEENS1_21CollectiveEpilogueFwdINS6_IJSA_SC_SB_EEES9_SE_SG_Li256ELb0ELb0ELb0ELb0EEENS1_29StaticPersistentTileSchedulerILb0EEEEEEEEEvNT_6ParamsE --------------------------
	.section	.nv.info._ZN7cutlass13device_kernelIN5flash11enable_sm90INS1_16FlashAttnFwdSm90INS1_25CollectiveMainloopFwdSm90ILi2EN4cute5tupleIJNS5_1CILi1EEES8_S8_EEENS6_IJNS7_ILi128EEENS7_ILi112EEENS7_ILi192EEEEEELi192ENS_6half_tEfNS_4arch4Sm90ELb0ELb0ELb0ELb0ELb0ELb0ELb0ELb1ELb1ELb0ELb0ELb0EEENS1_21CollectiveEpilogueFwdINS6_IJSA_SC_SB_EEES9_SE_SG_Li256ELb0ELb0ELb0ELb0EEENS1_29StaticPersistentTileSchedulerILb0EEEEEEEEEvNT_6ParamsE,"",@"SHT_CUDA_INFO"
	.sectionflags	@""
	.align	4


	//----- nvinfo : EIATTR_CUDA_API_VERSION
	.align		4
        /*0000*/ 	.byte	0x04, 0x37
        /*0002*/ 	.short	(.L_83 - .L_82)
.L_82:
        /*0004*/ 	.word	0x00000082


	//----- nvinfo : EIATTR_KPARAM_INFO
	.align		4
.L_83:
        /*0008*/ 	.byte	0x04, 0x17
        /*000a*/ 	.short	(.L_85 - .L_84)
.L_84:
        /*000c*/ 	.word	0x00000000
        /*0010*/ 	.short	0x0000
        /*0012*/ 	.short	0x0070
        /*0014*/ 	.byte	0x00, 0xf0, 0x01, 0x2e


	//----- nvinfo : EIATTR_SPARSE_MMA_MASK
	.align		4
.L_85:
        /*0018*/ 	.byte	0x03, 0x50
        /*001a*/ 	.short	0x0000


	//----- nvinfo : EIATTR_MAXREG_COUNT
	.align		4
        /*001c*/ 	.byte	0x03, 0x1b
        /*001e*/ 	.short	0x00a8


	//----- nvinfo : EIATTR_NUM_BARRIERS
	.align		4
        /*0020*/ 	.byte	0x02, 0x4c
        /*0022*/ 	.byte	0x09
	.zero		1


	//----- nvinfo : EIATTR_EXTERNS
	.align		4
        /*0024*/ 	.byte	0x04, 0x0f
        /*0026*/ 	.short	(.L_87 - .L_86)


	//   ....[0]....
	.align		4
.L_86:
        /*0028*/ 	.word	index@(__assertfail)


	//----- nvinfo : EIATTR_ANNOTATIONS
	.align		4
.L_87:
        /*002c*/ 	.byte	0x04, 0x55
        /*002e*/ 	.short	(.L_89 - .L_88)


	//   ....[0]....
.L_88:
        /*0030*/ 	.word	0x00000001
        /*0034*/ 	.byte	0x70, 0x09, 0x00, 0x00, 0x01, 0x00, 0x00, 0x00, 0x30, 0x0a, 0x00, 0x00, 0x01, 0x00, 0x00, 0x00
        /* <DEDUP_REMOVED lines=12> */
        /*0104*/ 	.byte	0x60, 0xe3, 0x00, 0x00, 0x01, 0x00, 0x00, 0x00, 0x00, 0xe5, 0x00, 0x00


	//----- nvinfo : EIATTR_MERCURY_ISA_VERSION
	.align		4
.L_89:
        /*0110*/ 	.byte	0x03, 0x5f
        /*0112*/ 	.short	0x0101


	//----- nvinfo : EIATTR_INT_WARP_WIDE_INSTR_OFFSETS
	.align		4
        /*0114*/ 	.byte	0x04, 0x31
        /*0116*/ 	.short	(.L_91 - .L_90)


	//   ....[0]....
.L_90:
        /*0118*/ 	.word	0x00000190


	//   ....[1]....
        /*011c*/ 	.word	0x000001c0


	//   ....[2]....
        /*0120*/ 	.word	0x000001d0


	//   ....[3]....
        /*0124*/ 	.word	0x0000bcb0


	//   ....[4]....
        /*0128*/ 	.word	0x0000bce0


	//   ....[5]....
        /*012c*/ 	.word	0x0000bdb0


	//   ....[6]....
        /*0130*/ 	.word	0x0000be80


	//----- nvinfo : EIATTR_COOP_GROUP_MASK_REGIDS
	.align		4
.L_91:
        /*0134*/ 	.byte	0x04, 0x29
        /*0136*/ 	.short	(.L_93 - .L_92)


	//   ....[0]....
.L_92:
        /*0138*/ 	.word	0xffffffff


	//   ....[1]....
        /*013c*/ 	.word	0xffffffff


	//   ....[2]....
        /*0140*/ 	.word	0xffffffff


	//   ....[3]....
        /*0144*/ 	.word	0xffffffff


	//   ....[4]....
        /*0148*/ 	.word	0xffffffff


	//   ....[5]....
        /*014c*/ 	.word	0xffffffff


	//   ....[6]....
        /*0150*/ 	.word	0xffffffff


	//   ....[7]....
        /*0154*/ 	.word	0xffffffff


	//   ....[8]....
        /*0158*/ 	.word	0xffffffff


	//   ....[9]....
        /*015c*/ 	.word	0xffffffff


	//   ....[10]....
        /*0160*/ 	.word	0xffffffff


	//   ....[11]....
        /*0164*/ 	.word	0xffffffff


	//   ....[12]....
        /*0168*/ 	.word	0xffffffff


	//   ....[13]....
        /*016c*/ 	.word	0xffffffff


	//   ....[14]....
        /*0170*/ 	.word	0xffffffff


	//   ....[15]....
        /*0174*/ 	.word	0xffffffff


	//   ....[16]....
        /*0178*/ 	.word	0xffffffff


	//   ....[17]....
        /*017c*/ 	.word	0xffffffff


	//   ....[18]....
        /*0180*/ 	.word	0xffffffff


	//   ....[19]....
        /*0184*/ 	.word	0xffffffff


	//   ....[20]....
        /*0188*/ 	.word	0xffffffff


	//   ....[21]....
        /*018c*/ 	.word	0xffffffff


	//   ....[22]....
        /*0190*/ 	.word	0xffffffff


	//   ....[23]....
        /*0194*/ 	.word	0x0500000f


	//   ....[24]....
        /*0198*/ 	.word	0x0500000f


	//----- nvinfo : EIATTR_COOP_GROUP_INSTR_OFFSETS
	.align		4
.L_93:
        /*019c*/ 	.byte	0x04, 0x28
        /*019e*/ 	.short	(.L_95 - .L_94)


	//   ....[0]....
.L_94:
        /*01a0*/ 	.word	0x00000060


	//   ....[1]....
        /*01a4*/ 	.word	0x000001a0


	//   ....[2]....
        /*01a8*/ 	.word	0x000001f0


	//   ....[3]....
        /*01ac*/ 	.word	0x000003e0


	//   ....[4]....
        /*01b0*/ 	.word	0x00000540


	//   ....[5]....
        /*01b4*/ 	.word	0x00000660


	//   ....[6]....
        /*01b8*/ 	.word	0x000007c0


	//   ....[7]....
        /*01bc*/ 	.word	0x00000db0


	//   ....[8]....
        /*01c0*/ 	.word	0x000042a0


	//   ....[9]....
        /*01c4*/ 	.word	0x000042f0


	//   ....[10]....
        /*01c8*/ 	.word	0x000047d0


	//   ....[11]....
        /*01cc*/ 	.word	0x00004830


	//   ....[12]....
        /*01d0*/ 	.word	0x000082b0


	//   ....[13]....
        /*01d4*/ 	.word	0x000082e0


	//   ....[14]....
        /*01d8*/ 	.word	0x00008530


	//   ....[15]....
        /*01dc*/ 	.word	0x00008550


	//   ....[16]....
        /*01e0*/ 	.word	0x00009b70


	//   ....[17]....
        /*01e4*/ 	.word	0x00009bb0


	//   ....[18]....
        /*01e8*/ 	.word	0x00009d20


	//   ....[19]....
        /*01ec*/ 	.word	0x00009dd0


	//   ....[20]....
        /*01f0*/ 	.word	0x0000b0e0


	//   ....[21]....
        /*01f4*/ 	.word	0x0000b440


	//   ....[22]....
        /*01f8*/ 	.word	0x0000e480


	//   ....[23]....
        /*01fc*/ 	.word	0x0000e990


	//   ....[24]....
        /*0200*/ 	.word	0x0000ee30


	//----- nvinfo : EIATTR_REG_RECONFIG
	.align		4
.L_95:
        /*0204*/ 	.byte	0x01, 0x54
	.zero		2


	//----- nvinfo : EIATTR_SYSCALL_OFFSETS
	.align		4
        /*0208*/ 	.byte	0x04, 0x46
        /*020a*/ 	.short	(.L_97 - .L_96)


	//   ....[0]....
.L_96:
        /*020c*/ 	.word	0x00001140


	//   ....[1]....
        /*0210*/ 	.word	0x0000b8c0


	//   ....[2]....
        /*0214*/ 	.word	0x0000ba00


	//   ....[3]....
        /*0218*/ 	.word	0x0000bb00


	//----- nvinfo : EIATTR_MBARRIER_INSTR_OFFSETS
	.align		4
.L_97:
        /*021c*/ 	.byte	0x04, 0x39
        /*021e*/ 	.short	(.L_99 - .L_98)


	//   ....[0]....
.L_98:
        /*0220*/ 	.word	0x00000290
        /*0224*/ 	.word	0x000000ff
        /*0228*/ 	.word	0x00036800
        /*022c*/ 	.short	0x0100
        /*022e*/ 	.byte	0x06
	.zero		1


	//   ....[1]....
        /*0230*/ 	.word	0x000002a0
        /*0234*/ 	.word	0x000000ff
        /*0238*/ 	.word	0x00036820
        /*023c*/ 	.short	0x0100
        /*023e*/ 	.byte	0x06
	.zero		1


	//   ....[2]....
        /*0240*/ 	.word	0x00000390
        /*0244*/ 	.word	0x000000ff
        /*0248*/ 	.word	0x00036830
        /*024c*/ 	.short	0x0100
        /*024e*/ 	.byte	0x08
	.zero		1


	//   ....[3]....
        /*0250*/ 	.word	0x000003a0
        /*0254*/ 	.word	0x000000ff
        /*0258*/ 	.word	0x00036840
        /*025c*/ 	.short	0x0100
        /*025e*/ 	.byte	0x08
	.zero		1


	//   ....[4]....
        /*0260*/ 	.word	0x000003b0
        /*0264*/ 	.word	0x000000ff
        /*0268*/ 	.word	0x00036838
        /*026c*/ 	.short	0x0100
        /*026e*/ 	.byte	0x08
	.zero		1


	//   ....[5]....
        /*0270*/ 	.word	0x000003c0
        /*0274*/ 	.word	0x000000ff
        /*0278*/ 	.word	0x00036848
        /*027c*/ 	.short	0x0100
        /*027e*/ 	.byte	0x08
	.zero		1


	//   ....[6]....
        /*0280*/ 	.word	0x000004f0
        /*0284*/ 	.word	0x000000ff
        /*0288*/ 	.word	0x00036850
        /*028c*/ 	.short	0x0100
        /*028e*/ 	.byte	0x08
	.zero		1


	//   ....[7]....
        /*0290*/ 	.word	0x00000500
        /*0294*/ 	.word	0x000000ff
        /*0298*/ 	.word	0x00036860
        /*029c*/ 	.short	0x0100
        /*029e*/ 	.byte	0x08
	.zero		1


	//   ....[8]....
        /*02a0*/ 	.word	0x00000510
        /*02a4*/ 	.word	0x000000ff
        /*02a8*/ 	.word	0x00036858
        /*02ac*/ 	.short	0x0100
        /*02ae*/ 	.byte	0x08
	.zero		1


	//   ....[9]....
        /*02b0*/ 	.word	0x00000520
        /*02b4*/ 	.word	0x000000ff
        /*02b8*/ 	.word	0x00036868
        /*02bc*/ 	.short	0x0100
        /*02be*/ 	.byte	0x08
	.zero		1


	//   ....[10]....
        /*02c0*/ 	.word	0x00000610
        /*02c4*/ 	.word	0x000000ff
        /*02c8*/ 	.word	0x00036870
        /*02cc*/ 	.short	0x0100
        /*02ce*/ 	.byte	0x06
	.zero		1


	//   ....[11]....
        /*02d0*/ 	.word	0x00000620
        /*02d4*/ 	.word	0x000000ff
        /*02d8*/ 	.word	0x00036880
        /*02dc*/ 	.short	0x0100
        /*02de*/ 	.byte	0x06
	.zero		1


	//   ....[12]....
        /*02e0*/ 	.word	0x00000630
        /*02e4*/ 	.word	0x000000ff
        /*02e8*/ 	.word	0x00036878
        /*02ec*/ 	.short	0x0100
        /*02ee*/ 	.byte	0x06
	.zero		1


	//   ....[13]....
        /*02f0*/ 	.word	0x00000640
        /*02f4*/ 	.word	0x000000ff
        /*02f8*/ 	.word	0x00036888
        /*02fc*/ 	.short	0x0100
        /*02fe*/ 	.byte	0x06
	.zero		1


	//   ....[14]....
        /*0300*/ 	.word	0x00000770
        /*0304*/ 	.word	0x000000ff
        /*0308*/ 	.word	0x00036890
        /*030c*/ 	.short	0x0100
        /*030e*/ 	.byte	0x08
	.zero		1


	//   ....[15]....
        /*0310*/ 	.word	0x00000780
        /*0314*/ 	.word	0x000000ff
        /*0318*/ 	.word	0x000368a0
        /*031c*/ 	.short	0x0100
        /*031e*/ 	.byte	0x08
	.zero		1


	//   ....[16]....
        /*0320*/ 	.word	0x00000790
        /*0324*/ 	.word	0x000000ff
        /*0328*/ 	.word	0x00036898
        /*032c*/ 	.short	0x0100
        /*032e*/ 	.byte	0x08
	.zero		1


	//   ....[17]....
        /*0330*/ 	.word	0x000007a0
        /*0334*/ 	.word	0x000000ff
        /*0338*/ 	.word	0x000368a8
        /*033c*/ 	.short	0x0100
        /*033e*/ 	.byte	0x08
	.zero		1


	//   ....[18]....
        /*0340*/ 	.word	0x000008d0
        /*0344*/ 	.word	0x000000ff
        /*0348*/ 	.word	0x000368b0
        /*034c*/ 	.short	0x0100
        /*034e*/ 	.byte	0x08
	.zero		1


	//   ....[19]....
        /*0350*/ 	.word	0x000008e0
        /*0354*/ 	.word	0x000000ff
        /*0358*/ 	.word	0x000368c0
        /*035c*/ 	.short	0x0100
        /*035e*/ 	.byte	0x08
	.zero		1


	//   ....[20]....
        /*0360*/ 	.word	0x000008f0
        /*0364*/ 	.word	0x000000ff
        /*0368*/ 	.word	0x000368b8
        /*036c*/ 	.short	0x0100
        /*036e*/ 	.byte	0x08
	.zero		1


	//   ....[21]....
        /*0370*/ 	.word	0x00000900
        /*0374*/ 	.word	0x000000ff
        /*0378*/ 	.word	0x000368c8
        /*037c*/ 	.short	0x0100
        /*037e*/ 	.byte	0x08
	.zero		1


	//   ....[22]....
        /*0380*/ 	.word	0x000011d0
        /*0384*/ 	.word	0x000000ff
        /*0388*/ 	.word	0x00036800
        /*038c*/ 	.short	0x010a
        /*038e*/ 	.byte	0x06
	.zero		1


	//   ....[23]....
        /*0390*/ 	.word	0x00001270
        /*0394*/ 	.word	0x00000002
        /*0398*/ 	.word	0x00036830
        /*039c*/ 	.short	0x010a
        /*039e*/ 	.byte	0x3f
	.zero		1


	//   ....[24]....
        /*03a0*/ 	.word	0x000012f0
        /*03a4*/ 	.word	0x00000002
        /*03a8*/ 	.word	0x00036830
        /*03ac*/ 	.short	0x010a
        /*03ae*/ 	.byte	0x3f
	.zero		1


	//   ....[25]....
        /*03b0*/ 	.word	0x000041e0
        /*03b4*/ 	.word	0x00000002
        /*03b8*/ 	.word	0x00000000
        /*03bc*/ 	.short	0x0101
        /*03be*/ 	.byte	0x3f
	.zero		1


	//   ....[26]....
        /*03c0*/ 	.word	0x000059b0
        /*03c4*/ 	.word	0x000000ff
        /*03c8*/ 	.word	0x00036830
        /*03cc*/ 	.short	0x010a
        /*03ce*/ 	.byte	0x27
	.zero		1


	//   ....[27]....
        /*03d0*/ 	.word	0x000059f0
        /*03d4*/ 	.word	0x000000ff
        /*03d8*/ 	.word	0x00036830
        /*03dc*/ 	.short	0x010a
        /*03de*/ 	.byte	0x27
	.zero		1


	//   ....[28]....
        /*03e0*/ 	.word	0x00007f90
        /*03e4*/ 	.word	0x000000ff
        /*03e8*/ 	.word	0x00036850
        /*03ec*/ 	.short	0x010a
        /*03ee*/ 	.byte	0x04
	.zero		1


	//   ....[29]....
        /*03f0*/ 	.word	0x00007fd0
        /*03f4*/ 	.word	0x000000ff
        /*03f8*/ 	.word	0x00036850
        /*03fc*/ 	.short	0x010a
        /*03fe*/ 	.byte	0x04
	.zero		1


	//   ....[30]....
        /*0400*/ 	.word	0x00008ec0
        /*0404*/ 	.word	0x00000090
        /*0408*/ 	.word	0x00000000
        /*040c*/ 	.short	0x0101
        /*040e*/ 	.byte	0x3f
	.zero		1


	//   ....[31]....
        /*0410*/ 	.word	0x00008f70
        /*0414*/ 	.word	0x0000008a
        /*0418*/ 	.word	0x00000000
        /*041c*/ 	.short	0x0101
        /*041e*/ 	.byte	0x3f
	.zero		1


	//   ....[32]....
        /*0420*/ 	.word	0x00009ad0
        /*0424*/ 	.word	0x000000ff
        /*0428*/ 	.word	0x00036850
        /*042c*/ 	.short	0x010a
        /*042e*/ 	.byte	0x07
	.zero		1


	//   ....[33]....
        /*0430*/ 	.word	0x00009b10
        /*0434*/ 	.word	0x000000ff
        /*0438*/ 	.word	0x00036850
        /*043c*/ 	.short	0x010a
        /*043e*/ 	.byte	0x07
	.zero		1


	//   ....[34]....
        /*0440*/ 	.word	0x0000a5f0
        /*0444*/ 	.word	0x00000006
        /*0448*/ 	.word	0x00000000
        /*044c*/ 	.short	0x0101
        /*044e*/ 	.byte	0x3f
	.zero		1


	//   ....[35]....
        /*0450*/ 	.word	0x0000b300
        /*0454*/ 	.word	0x000000ff
        /*0458*/ 	.word	0x00000000
        /*045c*/ 	.short	0x0101
        /*045e*/ 	.byte	0x06
	.zero		1


	//   ....[36]....
        /*0460*/ 	.word	0x0000c1c0
        /*0464*/ 	.word	0x00000006
        /*0468*/ 	.word	0x00036840
        /*046c*/ 	.short	0x010a
        /*046e*/ 	.byte	0x3f
	.zero		1


	//   ....[37]....
        /*0470*/ 	.word	0x0000c720
        /*0474*/ 	.word	0x00000009
        /*0478*/ 	.word	0x00036820
        /*047c*/ 	.short	0x010a
        /*047e*/ 	.byte	0x3f
	.zero		1


	//   ....[38]....
        /*0480*/ 	.word	0x0000ca00
        /*0484*/ 	.word	0x00000002
        /*0488*/ 	.word	0x00036840
        /*048c*/ 	.short	0x010a
        /*048e*/ 	.byte	0x3f
	.zero		1


	//   ....[39]....
        /*0490*/ 	.word	0x0000ccc0
        /*0494*/ 	.word	0x00000002
        /*0498*/ 	.word	0x00000060
        /*049c*/ 	.short	0x010a
        /*049e*/ 	.byte	0x3f
	.zero		1


	//   ....[40]....
        /*04a0*/ 	.word	0x0000d250
        /*04a4*/ 	.word	0x00000002
        /*04a8*/ 	.word	0x00036840
        /*04ac*/ 	.short	0x010a
        /*04ae*/ 	.byte	0x3f
	.zero		1


	//   ....[41]....
        /*04b0*/ 	.word	0x0000d510
        /*04b4*/ 	.word	0x00000002
        /*04b8*/ 	.word	0x00000060
        /*04bc*/ 	.short	0x010a
        /*04be*/ 	.byte	0x3f
	.zero		1


	//   ....[42]....
        /*04c0*/ 	.word	0x0000d9d0
        /*04c4*/ 	.word	0x00000002
        /*04c8*/ 	.word	0x00036840
        /*04cc*/ 	.short	0x010a
        /*04ce*/ 	.byte	0x3f
	.zero		1


	//   ....[43]....
        /*04d0*/ 	.word	0x0000dcb0
        /*04d4*/ 	.word	0x00000002
        /*04d8*/ 	.word	0x00000060
        /*04dc*/ 	.short	0x010a
        /*04de*/ 	.byte	0x3f
	.zero		1


	//   ....[44]....
        /*04e0*/ 	.word	0x0000e030
        /*04e4*/ 	.word	0x00000003
        /*04e8*/ 	.word	0x00036860
        /*04ec*/ 	.short	0x010a
        /*04ee*/ 	.byte	0x3f
	.zero		1


	//   ....[45]....
        /*04f0*/ 	.word	0x0000e400
        /*04f4*/ 	.word	0x00000000
        /*04f8*/ 	.word	0x00036820
        /*04fc*/ 	.short	0x010a
        /*04fe*/ 	.byte	0x3f
	.zero		1


	//   ....[46]....
        /*0500*/ 	.word	0x0000e5c0
        /*0504*/ 	.word	0x00000006
        /*0508*/ 	.word	0x00000000
        /*050c*/ 	.short	0x010a
        /*050e*/ 	.byte	0x3f
	.zero		1


	//   ....[47]....
        /*0510*/ 	.word	0x0000e630
        /*0514*/ 	.word	0x00000003
        /*0518*/ 	.word	0x00000000
        /*051c*/ 	.short	0x010a
        /*051e*/ 	.byte	0x3f
	.zero		1


	//   ....[48]....
        /*0520*/ 	.word	0x0000e690
        /*0524*/ 	.word	0x00000010
        /*0528*/ 	.word	0x00000000
        /*052c*/ 	.short	0x010a
        /*052e*/ 	.byte	0x3f
	.zero		1


	//   ....[49]....
        /*0530*/ 	.word	0x0000e6c0
        /*0534*/ 	.word	0x00000003
        /*0538*/ 	.word	0x00000000
        /*053c*/ 	.short	0x010a
        /*053e*/ 	.byte	0x3f
	.zero		1


	//   ....[50]....
        /*0540*/ 	.word	0x0000e740
        /*0544*/ 	.word	0x00000003
        /*0548*/ 	.word	0x00036800
        /*054c*/ 	.short	0x010a
        /*054e*/ 	.byte	0x3f
	.zero		1


	//   ....[51]....
        /*0550*/ 	.word	0x0000e790
        /*0554*/ 	.word	0x00000002
        /*0558*/ 	.word	0x00036830
        /*055c*/ 	.short	0x010a
        /*055e*/ 	.byte	0x3f
	.zero		1


	//   ....[52]....
        /*0560*/ 	.word	0x0000e7f0
        /*0564*/ 	.word	0x00000003
        /*0568*/ 	.word	0x00036830
        /*056c*/ 	.short	0x010a
        /*056e*/ 	.byte	0x3f
	.zero		1


	//   ....[53]....
        /*0570*/ 	.word	0x0000e850
        /*0574*/ 	.word	0x00000003
        /*0578*/ 	.word	0x00036850
        /*057c*/ 	.short	0x010a
        /*057e*/ 	.byte	0x3f
	.zero		1


	//   ....[54]....
        /*0580*/ 	.word	0x0000e8b0
        /*0584*/ 	.word	0x00000009
        /*0588*/ 	.word	0x00036850
        /*058c*/ 	.short	0x010a
        /*058e*/ 	.byte	0x3f
	.zero		1


	//   ....[55]....
        /*0590*/ 	.word	0x0000ea50
        /*0594*/ 	.word	0x00000006
        /*0598*/ 	.word	0x00036840
        /*059c*/ 	.short	0x010a
        /*059e*/ 	.byte	0x3f
	.zero		1


	//   ....[56]....
        /*05a0*/ 	.word	0x0000ead0
        /*05a4*/ 	.word	0x00000007
        /*05a8*/ 	.word	0x00036820
        /*05ac*/ 	.short	0x010a
        /*05ae*/ 	.byte	0x3f
	.zero		1


	//   ....[57]....
        /*05b0*/ 	.word	0x0000eb20
        /*05b4*/ 	.word	0x00000002
        /*05b8*/ 	.word	0x00036840
        /*05bc*/ 	.short	0x010a
        /*05be*/ 	.byte	0x3f
	.zero		1


	//   ....[58]....
        /*05c0*/ 	.word	0x0000eb70
        /*05c4*/ 	.word	0x00000002
        /*05c8*/ 	.word	0x00000060
        /*05cc*/ 	.short	0x010a
        /*05ce*/ 	.byte	0x3f
	.zero		1


	//   ....[59]....
        /*05d0*/ 	.word	0x0000ebc0
        /*05d4*/ 	.word	0x00000002
        /*05d8*/ 	.word	0x00036840
        /*05dc*/ 	.short	0x010a
        /*05de*/ 	.byte	0x3f
	.zero		1


	//   ....[60]....
        /*05e0*/ 	.word	0x0000ec10
        /*05e4*/ 	.word	0x00000002
        /*05e8*/ 	.word	0x00000060
        /*05ec*/ 	.short	0x010a
        /*05ee*/ 	.byte	0x3f
	.zero		1


	//   ....[61]....
        /*05f0*/ 	.word	0x0000ec60
        /*05f4*/ 	.word	0x00000002
        /*05f8*/ 	.word	0x00036840
        /*05fc*/ 	.short	0x010a
        /*05fe*/ 	.byte	0x3f
	.zero		1


	//   ....[62]....
        /*0600*/ 	.word	0x0000ecb0
        /*0604*/ 	.word	0x00000002
        /*0608*/ 	.word	0x00000060
        /*060c*/ 	.short	0x010a
        /*060e*/ 	.byte	0x3f
	.zero		1


	//   ....[63]....
        /*0610*/ 	.word	0x0000ed00
        /*0614*/ 	.word	0x00000003
        /*0618*/ 	.word	0x00036860
        /*061c*/ 	.short	0x010a
        /*061e*/ 	.byte	0x3f
	.zero		1


	//   ....[64]....
        /*0620*/ 	.word	0x0000ed50
        /*0624*/ 	.word	0x00000000
        /*0628*/ 	.word	0x00036820
        /*062c*/ 	.short	0x010a
        /*062e*/ 	.byte	0x3f
	.zero		1


	//   ....[65]....
        /*0630*/ 	.word	0x0000eef0
        /*0634*/ 	.word	0x00000006
        /*0638*/ 	.word	0x00000000
        /*063c*/ 	.short	0x010a
        /*063e*/ 	.byte	0x3f
	.zero		1


	//   ....[66]....
        /*0640*/ 	.word	0x0000ef40
        /*0644*/ 	.word	0x00000003
        /*0648*/ 	.word	0x00000000
        /*064c*/ 	.short	0x010a
        /*064e*/ 	.byte	0x3f
	.zero		1


	//   ....[67]....
        /*0650*/ 	.word	0x0000ef90
        /*0654*/ 	.word	0x00000010
        /*0658*/ 	.word	0x00000000
        /*065c*/ 	.short	0x010a
        /*065e*/ 	.byte	0x3f
	.zero		1


	//----- nvinfo : EIATTR_NUM_MBARRIERS
	.align		4
.L_99:
        /*0660*/ 	.byte	0x03, 0x38
        /*0662*/ 	.short	0x0016


	//----- nvinfo : EIATTR_EXIT_INSTR_OFFSETS
	.align		4
        /*0664*/ 	.byte	0x04, 0x1c
        /*0666*/ 	.short	(.L_101 - .L_100)


	//   ....[0]....
.L_100:
        /*0668*/ 	.word	0x00000a20


	//   ....[1]....
        /*066c*/ 	.word	0x0000b400


	//   ....[2]....
        /*0670*/ 	.word	0x0000b460


	//   ....[3]....
        /*0674*/ 	.word	0x0000e710


	//----- nvinfo : EIATTR_MAX_THREADS
	.align		4
.L_101:
        /*0678*/ 	.byte	0x04, 0x05
        /*067a*/ 	.short	(.L_103 - .L_102)
.L_102:
        /*067c*/ 	.word	0x00000180
        /*0680*/ 	.word	0x00000001
        /*0684*/ 	.word	0x00000001


	//----- nvinfo : EIATTR_CRS_STACK_SIZE
	.align		4
.L_103:
        /*0688*/ 	.byte	0x04, 0x1e
        /*068a*/ 	.short	(.L_105 - .L_104)
.L_104:
        /*068c*/ 	.word	0x00000000


	//----- nvinfo : EIATTR_CBANK_PARAM_SIZE
	.align		4
.L_105:
        /*0690*/ 	.byte	0x03, 0x19
        /*0692*/ 	.short	0x0bf0


	//----- nvinfo : EIATTR_PARAM_CBANK
	.align		4
        /*0694*/ 	.byte	0x04, 0x0a
        /*0696*/ 	.short	(.L_107 - .L_106)
	.align		4
.L_106:
        /*0698*/ 	.word	index@(.nv.constant0._ZN7cutlass13device_kernelIN5flash11enable_sm90INS1_16FlashAttnFwdSm90INS1_25CollectiveMainloopFwdSm90ILi2EN4cute5tupleIJNS5_1CILi1EEES8_S8_EEENS6_IJNS7_ILi128EEENS7_ILi112EEENS7_ILi192EEEEEELi192ENS_6half_tEfNS_4arch4Sm90ELb0ELb0ELb0ELb0ELb0ELb0ELb0ELb1ELb1ELb0ELb0ELb0EEENS1_21CollectiveEpilogueFwdINS6_IJSA_SC_SB_EEES9_SE_SG_Li256ELb0ELb0ELb0ELb0EEENS1_29StaticPersistentTileSchedulerILb0EEEEEEEEEvNT_6ParamsE)
        /*069c*/ 	.short	0x0210
        /*069e*/ 	.short	0x0bf0


	//----- nvinfo : EIATTR_SW_WAR
	.align		4
.L_107:
        /*06a0*/ 	.byte	0x04, 0x36
        /*06a2*/ 	.short	(.L_109 - .L_108)
.L_108:
        /*06a4*/ 	.word	0x00000008
.L_109:


//--------------------- .nv.info._ZN7cutlass13device_kernelIN5flash11enable_sm90INS1_16FlashAttnFwdSm90INS1_25CollectiveMainloopFwdSm90ILi2EN4cute5tupleIJNS5_1CILi2EEENS7_ILi1EEES9_EEENS6_IJNS7_ILi128EEENS7_ILi112EEENS7_ILi192EEEEEELi192ENS_6half_tEfNS_4arch4Sm90ELb0ELb0ELb0ELb0ELb0ELb0ELb0ELb1ELb1ELb0ELb0ELb0EEENS1_21CollectiveEpilogueFwdINS6_IJSB_SD_SC_EEESA_SF_SH_Li256ELb0ELb0ELb0ELb0EEENS1_29StaticPersistentTileSchedulerILb0EEEEEEEEEvNT_6ParamsE --------------------------
	.section	.nv.info._ZN7cutlass13device_kernelIN5flash11enable_sm90INS1_16FlashAttnFwdSm90INS1_25CollectiveMainloopFwdSm90ILi2EN4cute5tupleIJNS5_1CILi2EEENS7_ILi1EEES9_EEENS6_IJNS7_ILi128EEENS7_ILi112EEENS7_ILi192EEEEEELi192ENS_6half_tEfNS_4arch4Sm90ELb0ELb0ELb0ELb0ELb0ELb0ELb0ELb1ELb1ELb0ELb0ELb0EEENS1_21CollectiveEpilogueFwdINS6_IJSB_SD_SC_EEESA_SF_SH_Li256ELb0ELb0ELb0ELb0EEENS1_29StaticPersistentTileSchedulerILb0EEEEEEEEEvNT_6ParamsE,"",@"SHT_CUDA_INFO"
	.sectionflags	@""
	.align	4


	//----- nvinfo : EIATTR_CUDA_API_VERSION
	.align		4
        /*0000*/ 	.byte	0x04, 0x37
        /*0002*/ 	.short	(.L_111 - .L_110)
.L_110:
        /*0004*/ 	.word	0x00000082


	//----- nvinfo : EIATTR_KPARAM_INFO
	.align		4
.L_111:
        /*0008*/ 	.byte	0x04, 0x17
        /*000a*/ 	.short	(.L_113 - .L_112)
.L_112:
        /*000c*/ 	.word	0x00000000
        /*0010*/ 	.short	0x0000
        /*0012*/ 	.short	0x0070
        /*0014*/ 	.byte	0x00, 0xf0, 0x01, 0x2e


	//----- nvinfo : EIATTR_SPARSE_MMA_MASK
	.align		4
.L_113:
        /*0018*/ 	.byte	0x03, 0x50
        /*001a*/ 	.short	0x0000


	//----- nvinfo : EIATTR_MAXREG_COUNT
	.align		4
        /*001c*/ 	.byte	0x03, 0x1b
        /*001e*/ 	.short	0x00a8


	//----- nvinfo : EIATTR_NUM_BARRIERS
	.align		4
        /*0020*/ 	.byte	0x02, 0x4c
        /*0022*/ 	.byte	0x09
	.zero		1


	//----- nvinfo : EIATTR_EXTERNS
	.align		4
        /*0024*/ 	.byte	0x04, 0x0f
        /*0026*/ 	.short	(.L_115 - .L_114)


	//   ....[0]....
	.align		4
.L_114:
        /*0028*/ 	.word	index@(__assertfail)


	//----- nvinfo : EIATTR_ANNOTATIONS
	.align		4
.L_115:
        /*002c*/ 	.byte	0x04, 0x55
        /*002e*/ 	.short	(.L_117 - .L_116)


	//   ....[0]....
.L_116:
        /* <DEDUP_REMOVED lines=25> */
        /*01b4*/ 	.byte	0x30, 0xe5, 0x00, 0x00


	//----- nvinfo : EIATTR_MERCURY_ISA_VERSION
	.align		4
.L_117:
        /*01b8*/ 	.byte	0x03, 0x5f
        /*01ba*/ 	.short	0x0101


	//----- nvinfo : EIATTR_INT_WARP_WIDE_INSTR_OFFSETS
	.align		4
        /*01bc*/ 	.byte	0x04, 0x31
        /*01be*/ 	.short	(.L_119 - .L_118)


	//   ....[0]....
.L_118:
        /*01c0*/ 	.word	0x00000180


	//   ....[1]....
        /*01c4*/ 	.word	0x00000220


	//   ....[2]....
        /*01c8*/ 	.word	0x00000290


	//   ....[3]....
        /*01cc*/ 	.word	0x0000bac0


	//   ....[4]....
        /*01d0*/ 	.word	0x0000baf0


	//   ....[5]....
        /*01d4*/ 	.word	0x0000bbd0


	//   ....[6]....
        /*01d8*/ 	.word	0x0000bcb0


	//----- nvinfo : EIATTR_COOP_GROUP_MASK_REGIDS
	.align		4
.L_119:
        /*01dc*/ 	.byte	0x04, 0x29
        /*01de*/ 	.short	(.L_121 - .L_120)


	//   ....[0]....
.L_120:
        /*01e0*/ 	.word	0xffffffff


	//   ....[1]....
        /*01e4*/ 	.word	0xffffffff


	//   ....[2]....
        /*01e8*/ 	.word	0xffffffff


	//   ....[3]....
        /*01ec*/ 	.word	0xffffffff


	//   ....[4]....
        /*01f0*/ 	.word	0xffffffff


	//   ....[5]....
        /*01f4*/ 	.word	0xffffffff


	//   ....[6]....
        /*01f8*/ 	.word	0xffffffff


	//   ....[7]....
        /*01fc*/ 	.word	0xffffffff


	//   ....[8]....
        /*0200*/ 	.word	0xffffffff


	//   ....[9]....
        /*0204*/ 	.word	0xffffffff


	//   ....[10]....
        /*0208*/ 	.word	0xffffffff


	//   ....[11]....
        /*020c*/ 	.word	0xffffffff


	//   ....[12]....
        /*0210*/ 	.word	0xffffffff


	//   ....[13]....
        /*0214*/ 	.word	0xffffffff


	//   ....[14]....
        /*0218*/ 	.word	0xffffffff


	//   ....[15]....
        /*021c*/ 	.word	0xffffffff


	//   ....[16]....
        /*0220*/ 	.word	0xffffffff


	//   ....[17]....
        /*0224*/ 	.word	0xffffffff


	//   ....[18]....
        /*0228*/ 	.word	0xffffffff


	//   ....[19]....
        /*022c*/ 	.word	0xffffffff


	//   ....[20]....
        /*0230*/ 	.word	0xffffffff


	//   ....[21]....
        /*0234*/ 	.word	0xffffffff


	//   ....[22]....
        /*0238*/ 	.word	0xffffffff


	//   ....[23]....
        /*023c*/ 	.word	0xffffffff


	//   ....[24]....
        /*0240*/ 	.word	0x0500000f


	//   ....[25]....
        /*0244*/ 	.word	0x0500000f


	//----- nvinfo : EIATTR_COOP_GROUP_INSTR_OFFSETS
	.align		4
.L_121:
        /*0248*/ 	.byte	0x04, 0x28
        /*024a*/ 	.short	(.L_123 - .L_122)


	//   ....[0]....
.L_122:
        /*024c*/ 	.word	0x00000060


	//   ....[1]....
        /*0250*/ 	.word	0x00000190


	//   ....[2]....
        /*0254*/ 	.word	0x00000230


	//   ....[3]....
        /*0258*/ 	.word	0x00000410


	//   ....[4]....
        /*025c*/ 	.word	0x00000640


	//   ....[5]....
        /*0260*/ 	.word	0x00000890


	//   ....[6]....
        /*0264*/ 	.word	0x00000b10


	//   ....[7]....
        /*0268*/ 	.word	0x00000e40


	//   ....[8]....
        /*026c*/ 	.word	0x000012c0


	//   ....[9]....
        /*0270*/ 	.word	0x00004210


	//   ....[10]....
        /*0274*/ 	.word	0x00004310


	//   ....[11]....
        /*0278*/ 	.word	0x00004810


	//   ....[12]....
        /*027c*/ 	.word	0x00004860


	//   ....[13]....
        /*0280*/ 	.word	0x00008330


	//   ....[14]....
        /*0284*/ 	.word	0x00008340


	//   ....[15]....
        /*0288*/ 	.word	0x00008380


	//   ....[16]....
        /*028c*/ 	.word	0x00008390


	//   ....[17]....
        /*0290*/ 	.word	0x000098b0


	//   ....[18]....
        /*0294*/ 	.word	0x000098e0


	//   ....[19]....
        /*0298*/ 	.word	0x00009970


	//   ....[20]....
        /*029c*/ 	.word	0x00009990


	//   ....[21]....
        /*02a0*/ 	.word	0x0000ae30


	//   ....[22]....
        /*02a4*/ 	.word	0x0000b170


	//   ....[23]....
        /*02a8*/ 	.word	0x0000e4b0


	//   ....[24]....
        /*02ac*/ 	.word	0x0000e9a0


	//   ....[25]....
        /*02b0*/ 	.word	0x0000ee40


	//----- nvinfo : EIATTR_REG_RECONFIG
	.align		4
.L_123:
        /*02b4*/ 	.byte	0x01, 0x54
	.zero		2


	//----- nvinfo : EIATTR_SYSCALL_OFFSETS
	.align		4
        /*02b8*/ 	.byte	0x04, 0x46
        /*02ba*/ 	.short	(.L_125 - .L_124)


	//   ....[0]....
.L_124:
        /*02bc*/ 	.word	0x00001650


	//   ....[1]....
        /*02c0*/ 	.word	0x0000b6d0


	//   ....[2]....
        /*02c4*/ 	.word	0x0000b810


	//   ....[3]....
        /*02c8*/ 	.word	0x0000b910


	//----- nvinfo : EIATTR_MBARRIER_INSTR_OFFSETS
	.align		4
.L_125:
        /*02cc*/ 	.byte	0x04, 0x39
        /*02ce*/ 	.short	(.L_127 - .L_126)


	//   ....[0]....
.L_126:
        /*02d0*/ 	.word	0x000002b0
        /*02d4*/ 	.word	0x000000ff
        /*02d8*/ 	.word	0x00036800
        /*02dc*/ 	.short	0x0100
        /*02de*/ 	.byte	0x08
	.zero		1


	//   ....[1]....
        /*02e0*/ 	.word	0x000002c0
        /*02e4*/ 	.word	0x000000ff
        /*02e8*/ 	.word	0x00036820
        /*02ec*/ 	.short	0x0100
        /*02ee*/ 	.byte	0x08
	.zero		1


	//   ....[2]....
        /*02f0*/ 	.word	0x000003b0
        /*02f4*/ 	.word	0x000000ff
        /*02f8*/ 	.word	0x00036830
        /*02fc*/ 	.short	0x0100
        /*02fe*/ 	.byte	0x08
	.zero		1


	//   ....[3]....
        /*0300*/ 	.word	0x000003c0
        /*0304*/ 	.word	0x000000ff
        /*0308*/ 	.word	0x00036840
        /*030c*/ 	.short	0x0100
        /*030e*/ 	.byte	0x08
	.zero		1


	//   ....[4]....
        /*0310*/ 	.word	0x000003d0
        /*0314*/ 	.word	0x000000ff
        /*0318*/ 	.word	0x00036838
        /*031c*/ 	.short	0x0100
        /*031e*/ 	.byte	0x08
	.zero		1


	//   ....[5]....
        /*0320*/ 	.word	0x000003e0
        /*0324*/ 	.word	0x000000ff
        /*0328*/ 	.word	0x00036848
        /*032c*/ 	.short	0x0100
        /*032e*/ 	.byte	0x08
	.zero		1


	//   ....[6]....
        /*0330*/ 	.word	0x000005f0
        /*0334*/ 	.word	0x000000ff
        /*0338*/ 	.word	0x00036850
        /*033c*/ 	.short	0x0100
        /*033e*/ 	.byte	0x08
	.zero		1


	//   ....[7]....
        /*0340*/ 	.word	0x00000600
        /*0344*/ 	.word	0x000000ff
        /*0348*/ 	.word	0x00036860
        /*034c*/ 	.short	0x0100
        /*034e*/ 	.byte	0x08
	.zero		1


	//   ....[8]....
        /*0350*/ 	.word	0x00000610
        /*0354*/ 	.word	0x000000ff
        /*0358*/ 	.word	0x00036858
        /*035c*/ 	.short	0x0100
        /*035e*/ 	.byte	0x08
	.zero		1


	//   ....[9]....
        /*0360*/ 	.word	0x00000620
        /*0364*/ 	.word	0x000000ff
        /*0368*/ 	.word	0x00036868
        /*036c*/ 	.short	0x0100
        /*036e*/ 	.byte	0x08
	.zero		1


	//   ....[10]....
        /*0370*/ 	.word	0x00000840
        /*0374*/ 	.word	0x000000ff
        /*0378*/ 	.word	0x00036870
        /*037c*/ 	.short	0x0100
        /*037e*/ 	.byte	0x08
	.zero		1


	//   ....[11]....
        /*0380*/ 	.word	0x00000850
        /*0384*/ 	.word	0x000000ff
        /*0388*/ 	.word	0x00036880
        /*038c*/ 	.short	0x0100
        /*038e*/ 	.byte	0x08
	.zero		1


	//   ....[12]....
        /*0390*/ 	.word	0x00000860
        /*0394*/ 	.word	0x000000ff
        /*0398*/ 	.word	0x00036878
        /*039c*/ 	.short	0x0100
        /*039e*/ 	.byte	0x08
	.zero		1


	//   ....[13]....
        /*03a0*/ 	.word	0x00000870
        /*03a4*/ 	.word	0x000000ff
        /*03a8*/ 	.word	0x00036888
        /*03ac*/ 	.short	0x0100
        /*03ae*/ 	.byte	0x08
	.zero		1


	//   ....[14]....
        /*03b0*/ 	.word	0x00000ac0
        /*03b4*/ 	.word	0x000000ff
        /*03b8*/ 	.word	0x00036890
        /*03bc*/ 	.short	0x0100
        /*03be*/ 	.byte	0x08
	.zero		1


	//   ....[15]....
        /*03c0*/ 	.word	0x00000ad0
        /*03c4*/ 	.word	0x000000ff
        /*03c8*/ 	.word	0x000368a0
        /*03cc*/ 	.short	0x0100
        /*03ce*/ 	.byte	0x08
	.zero		1


	//   ....[16]....
        /*03d0*/ 	.word	0x00000ae0
        /*03d4*/ 	.word	0x000000ff
        /*03d8*/ 	.word	0x00036898
        /*03dc*/ 	.short	0x0100
        /*03de*/ 	.byte	0x08
	.zero		1


	//   ....[17]....
        /*03e0*/ 	.word	0x00000af0
        /*03e4*/ 	.word	0x000000ff
        /*03e8*/ 	.word	0x000368a8
        /*03ec*/ 	.short	0x0100
        /*03ee*/ 	.byte	0x08
	.zero		1


	//   ....[18]....
        /*03f0*/ 	.word	0x00000d90
        /*03f4*/ 	.word	0x000000ff
        /*03f8*/ 	.word	0x000368b0
        /*03fc*/ 	.short	0x0100
        /*03fe*/ 	.byte	0x08
	.zero		1


	//   ....[19]....
        /*0400*/ 	.word	0x00000da0
        /*0404*/ 	.word	0x000000ff
        /*0408*/ 	.word	0x000368c0
        /*040c*/ 	.short	0x0100
        /*040e*/ 	.byte	0x08
	.zero		1


	//   ....[20]....
        /*0410*/ 	.word	0x00000db0
        /*0414*/ 	.word	0x000000ff
        /*0418*/ 	.word	0x000368b8
        /*041c*/ 	.short	0x0100
        /*041e*/ 	.byte	0x08
	.zero		1


	//   ....[21]....
        /*0420*/ 	.word	0x00000dc0
        /*0424*/ 	.word	0x000000ff
        /*0428*/ 	.word	0x000368c8
        /*042c*/ 	.short	0x0100
        /*042e*/ 	.byte	0x08
	.zero		1


	//   ....[22]....
        /*0430*/ 	.word	0x000016a0
        /*0434*/ 	.word	0x000000ff
        /*0438*/ 	.word	0x00036800
        /*043c*/ 	.short	0x010a
        /*043e*/ 	.byte	0x04
	.zero		1


	//   ....[23]....
        /*0440*/ 	.word	0x00001730
        /*0444*/ 	.word	0x00000002
        /*0448*/ 	.word	0x00036830
        /*044c*/ 	.short	0x010a
        /*044e*/ 	.byte	0x3f
	.zero		1


	//   ....[24]....
        /*0450*/ 	.word	0x00001770
        /*0454*/ 	.word	0x00000002
        /*0458*/ 	.word	0x00036830
        /*045c*/ 	.short	0x010a
        /*045e*/ 	.byte	0x3f
	.zero		1


	//   ....[25]....
        /*0460*/ 	.word	0x00004ae0
        /*0464*/ 	.word	0x00000002
        /*0468*/ 	.word	0x00000000
        /*046c*/ 	.short	0x0101
        /*046e*/ 	.byte	0x3f
	.zero		1


	//   ....[26]....
        /*0470*/ 	.word	0x00005690
        /*0474*/ 	.word	0x000000ff
        /*0478*/ 	.word	0x00036830
        /*047c*/ 	.short	0x010a
        /*047e*/ 	.byte	0x27
	.zero		1


	//   ....[27]....
        /*0480*/ 	.word	0x000056d0
        /*0484*/ 	.word	0x000000ff
        /*0488*/ 	.word	0x00036830
        /*048c*/ 	.short	0x010a
        /*048e*/ 	.byte	0x27
	.zero		1


	//   ....[28]....
        /*0490*/ 	.word	0x00007c70
        /*0494*/ 	.word	0x000000ff
        /*0498*/ 	.word	0x00036850
        /*049c*/ 	.short	0x010a
        /*049e*/ 	.byte	0x05
	.zero		1


	//   ....[29]....
        /*04a0*/ 	.word	0x00007cb0
        /*04a4*/ 	.word	0x000000ff
        /*04a8*/ 	.word	0x00036850
        /*04ac*/ 	.short	0x010a
        /*04ae*/ 	.byte	0x05
	.zero		1


	//   ....[30]....
        /*04b0*/ 	.word	0x00008d30
        /*04b4*/ 	.word	0x00000005
        /*04b8*/ 	.word	0x00000000
        /*04bc*/ 	.short	0x0101
        /*04be*/ 	.byte	0x3f
	.zero		1


	//   ....[31]....
        /*04c0*/ 	.word	0x00009170
        /*04c4*/ 	.word	0x0000007a
        /*04c8*/ 	.word	0x00000000
        /*04cc*/ 	.short	0x0101
        /*04ce*/ 	.byte	0x3f
	.zero		1


	//   ....[32]....
        /*04d0*/ 	.word	0x00009820
        /*04d4*/ 	.word	0x000000ff
        /*04d8*/ 	.word	0x00036850
        /*04dc*/ 	.short	0x010a
        /*04de*/ 	.byte	0x05
	.zero		1


	//   ....[33]....
        /*04e0*/ 	.word	0x00009860
        /*04e4*/ 	.word	0x000000ff
        /*04e8*/ 	.word	0x00036850
        /*04ec*/ 	.short	0x010a
        /*04ee*/ 	.byte	0x05
	.zero		1


	//   ....[34]....
        /*04f0*/ 	.word	0x0000a800
        /*04f4*/ 	.word	0x00000004
        /*04f8*/ 	.word	0x00000000
        /*04fc*/ 	.short	0x0101
        /*04fe*/ 	.byte	0x3f
	.zero		1


	//   ....[35]....
        /*0500*/ 	.word	0x0000b060
        /*0504*/ 	.word	0x000000ff
        /*0508*/ 	.word	0x00000000
        /*050c*/ 	.short	0x0101
        /*050e*/ 	.byte	0x07
	.zero		1


	//   ....[36]....
        /*0510*/ 	.word	0x0000b070
        /*0514*/ 	.word	0x000000ff
        /*0518*/ 	.word	0x00000000
        /*051c*/ 	.short	0x0101
        /*051e*/ 	.byte	0x06
	.zero		1


	//   ....[37]....
        /*0520*/ 	.word	0x0000c030
        /*0524*/ 	.word	0x00000005
        /*0528*/ 	.word	0x00036840
        /*052c*/ 	.short	0x010a
        /*052e*/ 	.byte	0x3f
	.zero		1


	//   ....[38]....
        /*0530*/ 	.word	0x0000c5f0
        /*0534*/ 	.word	0x0000000a
        /*0538*/ 	.word	0x00036820
        /*053c*/ 	.short	0x010a
        /*053e*/ 	.byte	0x3f
	.zero		1


	//   ....[39]....
        /*0540*/ 	.word	0x0000c8e0
        /*0544*/ 	.word	0x00000002
        /*0548*/ 	.word	0x00036840
        /*054c*/ 	.short	0x010a
        /*054e*/ 	.byte	0x3f
	.zero		1


	//   ....[40]....
        /*0550*/ 	.word	0x0000cbe0
        /*0554*/ 	.word	0x00000002
        /*0558*/ 	.word	0x00036860
        /*055c*/ 	.short	0x010a
        /*055e*/ 	.byte	0x3f
	.zero		1


	//   ....[41]....
        /*0560*/ 	.word	0x0000d160
        /*0564*/ 	.word	0x00000002
        /*0568*/ 	.word	0x00036840
        /*056c*/ 	.short	0x010a
        /*056e*/ 	.byte	0x3f
	.zero		1


	//   ....[42]....
        /*0570*/ 	.word	0x0000d460
        /*0574*/ 	.word	0x00000002
        /*0578*/ 	.word	0x00036860
        /*057c*/ 	.short	0x010a
        /*057e*/ 	.byte	0x3f
	.zero		1


	//   ....[43]....
        /*0580*/ 	.word	0x0000d960
        /*0584*/ 	.word	0x00000002
        /*0588*/ 	.word	0x00036840
        /*058c*/ 	.short	0x010a
        /*058e*/ 	.byte	0x3f
	.zero		1


	//   ....[44]....
        /*0590*/ 	.word	0x0000dc60
        /*0594*/ 	.word	0x00000002
        /*0598*/ 	.word	0x00036860
        /*059c*/ 	.short	0x010a
        /*059e*/ 	.byte	0x3f
	.zero		1


	//   ....[45]....
        /*05a0*/ 	.word	0x0000dff0
        /*05a4*/ 	.word	0x00000002
        /*05a8*/ 	.word	0x00036860
        /*05ac*/ 	.short	0x010a
        /*05ae*/ 	.byte	0x3f
	.zero		1


	//   ....[46]....
        /*05b0*/ 	.word	0x0000e430
        /*05b4*/ 	.word	0x00000000
        /*05b8*/ 	.word	0x00036820
        /*05bc*/ 	.short	0x010a
        /*05be*/ 	.byte	0x3f
	.zero		1


	//   ....[47]....
        /*05c0*/ 	.word	0x0000e5d0
        /*05c4*/ 	.word	0x00000006
        /*05c8*/ 	.word	0x00000000
        /*05cc*/ 	.short	0x010a
        /*05ce*/ 	.byte	0x3f
	.zero		1


	//   ....[48]....
        /*05d0*/ 	.word	0x0000e640
        /*05d4*/ 	.word	0x00000003
        /*05d8*/ 	.word	0x00000000
        /*05dc*/ 	.short	0x010a
        /*05de*/ 	.byte	0x3f
	.zero		1


	//   ....[49]....
        /*05e0*/ 	.word	0x0000e6a0
        /*05e4*/ 	.word	0x00000010
        /*05e8*/ 	.word	0x00000000
        /*05ec*/ 	.short	0x010a
        /*05ee*/ 	.byte	0x3f
	.zero		1


	//   ....[50]....
        /*05f0*/ 	.word	0x0000e6d0
        /*05f4*/ 	.word	0x00000003
        /*05f8*/ 	.word	0x00000000
        /*05fc*/ 	.short	0x010a
        /*05fe*/ 	.byte	0x3f
	.zero		1


	//   ....[51]....
        /*0600*/ 	.word	0x0000e750
        /*0604*/ 	.word	0x00000003
        /*0608*/ 	.word	0x00036800
        /*060c*/ 	.short	0x010a
        /*060e*/ 	.byte	0x3f
	.zero		1


	//   ....[52]....
        /*0610*/ 	.word	0x0000e7a0
        /*0614*/ 	.word	0x00000002
        /*0618*/ 	.word	0x00036830
        /*061c*/ 	.short	0x010a
        /*061e*/ 	.byte	0x3f
	.zero		1


	//   ....[53]....
        /*0620*/ 	.word	0x0000e800
        /*0624*/ 	.word	0x00000003
        /*0628*/ 	.word	0x00036830
        /*062c*/ 	.short	0x010a
        /*062e*/ 	.byte	0x3f
	.zero		1


	//   ....[54]....
        /*0630*/ 	.word	0x0000e860
        /*0634*/ 	.word	0x00000003
        /*0638*/ 	.word	0x00036850
        /*063c*/ 	.short	0x010a
        /*063e*/ 	.byte	0x3f
	.zero		1


	//   ....[55]....
        /*0640*/ 	.word	0x0000e8c0
        /*0644*/ 	.word	0x00000007
        /*0648*/ 	.word	0x00036850
        /*064c*/ 	.short	0x010a
        /*064e*/ 	.byte	0x3f
	.zero		1


	//   ....[56]....
        /*0650*/ 	.word	0x0000ea60
        /*0654*/ 	.word	0x00000005
        /*0658*/ 	.word	0x00036840
        /*065c*/ 	.short	0x010a
        /*065e*/ 	.byte	0x3f
	.zero		1


	//   ....[57]....
        /*0660*/ 	.word	0x0000eae0
        /*0664*/ 	.word	0x00000007
        /*0668*/ 	.word	0x00036820
        /*066c*/ 	.short	0x010a
        /*066e*/ 	.byte	0x3f
	.zero		1


	//   ....[58]....
        /*0670*/ 	.word	0x0000eb30
        /*0674*/ 	.word	0x00000002
        /*0678*/ 	.word	0x00036840
        /*067c*/ 	.short	0x010a
        /*067e*/ 	.byte	0x3f
	.zero		1


	//   ....[59]....
        /*0680*/ 	.word	0x0000eb80
        /*0684*/ 	.word	0x00000002
        /*0688*/ 	.word	0x00036860
        /*068c*/ 	.short	0x010a
        /*068e*/ 	.byte	0x3f
	.zero		1


	//   ....[60]....
        /*0690*/ 	.word	0x0000ebd0
        /*0694*/ 	.word	0x00000002
        /*0698*/ 	.word	0x00036840
        /*069c*/ 	.short	0x010a
        /*069e*/ 	.byte	0x3f
	.zero		1


	//   ....[61]....
        /*06a0*/ 	.word	0x0000ec20
        /*06a4*/ 	.word	0x00000002
        /*06a8*/ 	.word	0x00036860
        /*06ac*/ 	.short	0x010a
        /*06ae*/ 	.byte	0x3f
	.zero		1


	//   ....[62]....
        /*06b0*/ 	.word	0x0000ec70
        /*06b4*/ 	.word	0x00000002
        /*06b8*/ 	.word	0x00036840
        /*06bc*/ 	.short	0x010a
        /*06be*/ 	.byte	0x3f
	.zero		1


	//   ....[63]....
        /*06c0*/ 	.word	0x0000ecc0
        /*06c4*/ 	.word	0x00000002
        /*06c8*/ 	.word	0x00036860
        /*06cc*/ 	.short	0x010a
        /*06ce*/ 	.byte	0x3f
	.zero		1


	//   ....[64]....
        /*06d0*/ 	.word	0x0000ed10
        /*06d4*/ 	.word	0x00000002
        /*06d8*/ 	.word	0x00036860
        /*06dc*/ 	.short	0x010a
        /*06de*/ 	.byte	0x3f
	.zero		1


	//   ....[65]....
        /*06e0*/ 	.word	0x0000ed60
        /*06e4*/ 	.word	0x00000000
        /*06e8*/ 	.word	0x00036820
        /*06ec*/ 	.short	0x010a
        /*06ee*/ 	.byte	0x3f
	.zero		1


	//   ....[66]....
        /*06f0*/ 	.word	0x0000ef00
        /*06f4*/ 	.word	0x00000006
        /*06f8*/ 	.word	0x00000000
        /*06fc*/ 	.short	0x010a
        /*06fe*/ 	.byte	0x3f
	.zero		1


	//   ....[67]....
        /*0700*/ 	.word	0x0000ef50
        /*0704*/ 	.word	0x00000003
        /*0708*/ 	.word	0x00000000
        /*070c*/ 	.short	0x010a
        /*070e*/ 	.byte	0x3f
	.zero		1


	//   ....[68]....
        /*0710*/ 	.word	0x0000efa0
        /*0714*/ 	.word	0x00000010
        /*0718*/ 	.word	0x00000000
        /*071c*/ 	.short	0x010a
        /*071e*/ 	.byte	0x3f
	.zero		1


	//----- nvinfo : EIATTR_NUM_MBARRIERS
	.align		4
.L_127:
        /*0720*/ 	.byte	0x03, 0x38
        /*0722*/ 	.short	0x0016


	//----- nvinfo : EIATTR_EXIT_INSTR_OFFSETS
	.align		4
        /*0724*/ 	.byte	0x04, 0x1c
        /*0726*/ 	.short	(.L_129 - .L_128)


	//   ....[0]....
.L_128:
        /*0728*/ 	.word	0x00000f60


	//   ....[1]....
        /*072c*/ 	.word	0x0000b130


	//   ....[2]....
        /*0730*/ 	.word	0x0000b190


	//   ....[3]....
        /*0734*/ 	.word	0x0000e720


	//----- nvinfo : EIATTR_MAX_THREADS
	.align		4
.L_129:
        /*0738*/ 	.byte	0x04, 0x05
        /*073a*/ 	.short	(.L_131 - .L_130)
.L_130:
        /*073c*/ 	.word	0x00000180
        /*0740*/ 	.word	0x00000001
        /*0744*/ 	.word	0x00000001


	//----- nvinfo : EIATTR_CRS_STACK_SIZE
	.align		4
.L_131:
        /*0748*/ 	.byte	0x04, 0x1e
        /*074a*/ 	.short	(.L_133 - .L_132)
.L_132:
        /*074c*/ 	.word	0x00000000


	//----- nvinfo : EIATTR_CBANK_PARAM_SIZE
	.align		4
.L_133:
        /*0750*/ 	.byte	0x03, 0x19
        /*0752*/ 	.short	0x0bf0


	//----- nvinfo : EIATTR_PARAM_CBANK
	.align		4
        /*0754*/ 	.byte	0x04, 0x0a
        /*0756*/ 	.short	(.L_135 - .L_134)
	.align		4
.L_134:
        /*0758*/ 	.word	index@(.nv.constant0._ZN7cutlass13device_kernelIN5flash11enable_sm90INS1_16FlashAttnFwdSm90INS1_25CollectiveMainloopFwdSm90ILi2EN4cute5tupleIJNS5_1CILi2EEENS7_ILi1EEES9_EEENS6_IJNS7_ILi128EEENS7_ILi112EEENS7_ILi192EEEEEELi192ENS_6half_tEfNS_4arch4Sm90ELb0ELb0ELb0ELb0ELb0ELb0ELb0ELb1ELb1ELb0ELb0ELb0EEENS1_21CollectiveEpilogueFwdINS6_IJSB_SD_SC_EEESA_SF_SH_Li256ELb0ELb0ELb0ELb0EEENS1_29StaticPersistentTileSchedulerILb0EEEEEEEEEvNT_6ParamsE)
        /*075c*/ 	.short	0x0210
        /*075e*/ 	.short	0x0bf0


	//----- nvinfo : EIATTR_SW_WAR
	.align		4
.L_135:
        /*0760*/ 	.byte	0x04, 0x36
        /*0762*/ 	.short	(.L_137 - .L_136)
.L_136:
        /*0764*/ 	.word	0x00000008
.L_137:


//--------------------- .nv.info._ZN7cutlass13device_kernelIN5flash11enable_sm90INS1_16FlashAttnFwdSm90INS1_25CollectiveMainloopFwdSm90ILi2EN4cute5tupleIJNS5_1CILi1EEES8_S8_EEENS6_IJNS7_ILi128EEENS7_ILi112EEENS7_ILi192EEEEEELi192ENS_6half_tEfNS_4arch4Sm90ELb0ELb0ELb0ELb1ELb0ELb0ELb0ELb1ELb1ELb0ELb0ELb0EEENS1_21CollectiveEpilogueFwdINS6_IJSA_SC_SB_EEES9_SE_SG_Li256ELb1ELb0ELb0ELb0EEENS1_36VarlenDynamicPersistentTileSchedulerILi128ELi112ELi256ELi32ELb0ELb0ELb1ELb0ELb1ELb1EEEEEEEEEvNT_6ParamsE --------------------------
	.section	.nv.info._ZN7cutlass13device_kernelIN5flash11enable_sm90INS1_16FlashAttnFwdSm90INS1_25CollectiveMainloopFwdSm90ILi2EN4cute5tupleIJNS5_1CILi1EEES8_S8_EEENS6_IJNS7_ILi128EEENS7_ILi112EEENS7_ILi192EEEEEELi192ENS_6half_tEfNS_4arch4Sm90ELb0ELb0ELb0ELb1ELb0ELb0ELb0ELb1ELb1ELb0ELb0ELb0EEENS1_21CollectiveEpilogueFwdINS6_IJSA_SC_SB_EEES9_SE_SG_Li256ELb1ELb0ELb0ELb0EEENS1_36VarlenDynamicPersistentTileSchedulerILi128ELi112ELi256ELi32ELb0ELb0ELb1ELb0ELb1ELb1EEEEEEEEEvNT_6ParamsE,"",@"SHT_CUDA_INFO"
	.sectionflags	@""
	.align	4


	//----- nvinfo : EIATTR_CUDA_API_VERSION
	.align		4
        /*0000*/ 	.byte	0x04, 0x37
        /*0002*/ 	.short	(.L_139 - .L_138)
.L_138:
        /*0004*/ 	.word	0x00000082


	//----- nvinfo : EIATTR_KPARAM_INFO
	.align		4
.L_139:
        /*0008*/ 	.byte	0x04, 0x17
        /*000a*/ 	.short	(.L_141 - .L_140)
.L_140:
        /*000c*/ 	.word	0x00000000
        /*0010*/ 	.short	0x0000
        /*0012*/ 	.short	0x0070
        /*0014*/ 	.byte	0x00, 0xf0, 0x01, 0x28


	//----- nvinfo : EIATTR_SPARSE_MMA_MASK
	.align		4
.L_141:
        /*0018*/ 	.byte	0x03, 0x50
        /*001a*/ 	.short	0x0000


	//----- nvinfo : EIATTR_MAXREG_COUNT
	.align		4
        /*001c*/ 	.byte	0x03, 0x1b
        /*001e*/ 	.short	0x00a8


	//----- nvinfo : EIATTR_NUM_BARRIERS
	.align		4
        /*0020*/ 	.byte	0x02, 0x4c
        /*0022*/ 	.byte	0x09
	.zero		1


	//----- nvinfo : EIATTR_EXTERNS
	.align		4
        /*0024*/ 	.byte	0x04, 0x0f
        /*0026*/ 	.short	(.L_143 - .L_142)


	//   ....[0]....
	.align		4
.L_142:
        /*0028*/ 	.word	index@(__assertfail)


	//----- nvinfo : EIATTR_ANNOTATIONS
	.align		4
.L_143:
        /*002c*/ 	.byte	0x04, 0x55
        /*002e*/ 	.short	(.L_145 - .L_144)


	//   ....[0]....
.L_144:
        /* <DEDUP_REMOVED lines=39> */


	//----- nvinfo : EIATTR_MERCURY_ISA_VERSION
	.align		4
.L_145:
        /*0290*/ 	.byte	0x03, 0x5f
        /*0292*/ 	.short	0x0101


	//----- nvinfo : EIATTR_UNUSED_LOAD_BYTE_OFFSET
	.align		4
        /*0294*/ 	.byte	0x04, 0x44
        /*0296*/ 	.short	(.L_147 - .L_146)


	//   ....[0]....
.L_146:
        /*0298*/ 	.word	0x00000a20
        /*029c*/ 	.word	0x0000fff0


	//   ....[1]....
        /*02a0*/ 	.word	0x0000a6d0
        /*02a4*/ 	.word	0x0000fff0


	//----- nvinfo : EIATTR_INT_WARP_WIDE_INSTR_OFFSETS
	.align		4
.L_147:
        /*02a8*/ 	.byte	0x04, 0x31
        /*02aa*/ 	.short	(.L_149 - .L_148)


	//   ....[0]....
.L_148:
        /*02ac*/ 	.word	0x00000150


	//   ....[1]....
        /*02b0*/ 	.word	0x00000190


	//   ....[2]....
        /*02b4*/ 	.word	0x00000250


	//   ....[3]....
        /*02b8*/ 	.word	0x0000d900


	//   ....[4]....
        /*02bc*/ 	.word	0x0000d990


	//   ....[5]....
        /*02c0*/ 	.word	0x0000de10


	//   ....[6]....
        /*02c4*/ 	.word	0x0000de40


	//   ....[7]....
        /*02c8*/ 	.word	0x0000e050


	//   ....[8]....
        /*02cc*/ 	.word	0x0000e140


	//   ....[9]....
        /*02d0*/ 	.word	0x00010570


	//   ....[10]....
        /*02d4*/ 	.word	0x00010600


	//----- nvinfo : EIATTR_COOP_GROUP_MASK_REGIDS
	.align		4
.L_149:
        /*02d8*/ 	.byte	0x04, 0x29
        /*02da*/ 	.short	(.L_151 - .L_150)


	//   ....[0]....
.L_150:
        /*02dc*/ 	.word	0xffffffff


	//   ....[1]....
        /*02e0*/ 	.word	0xffffffff


	//   ....[2]....
        /*02e4*/ 	.word	0xffffffff


	//   ....[3]....
        /*02e8*/ 	.word	0xffffffff


	//   ....[4]....
        /*02ec*/ 	.word	0xffffffff


	//   ....[5]....
        /*02f0*/ 	.word	0xffffffff


	//   ....[6]....
        /*02f4*/ 	.word	0xffffffff


	//   ....[7]....
        /*02f8*/ 	.word	0xffffffff


	//   ....[8]....
        /*02fc*/ 	.word	0xffffffff


	//   ....[9]....
        /*0300*/ 	.word	0xffffffff


	//   ....[10]....
        /*0304*/ 	.word	0xffffffff


	//   ....[11]....
        /*0308*/ 	.word	0xffffffff


	//   ....[12]....
        /*030c*/ 	.word	0xffffffff


	//   ....[13]....
        /*0310*/ 	.word	0xffffffff


	//   ....[14]....
        /*0314*/ 	.word	0xffffffff


	//   ....[15]....
        /*0318*/ 	.word	0xffffffff


	//   ....[16]....
        /*031c*/ 	.word	0xffffffff


	//   ....[17]....
        /*0320*/ 	.word	0xffffffff


	//   ....[18]....
        /*0324*/ 	.word	0xffffffff


	//   ....[19]....
        /*0328*/ 	.word	0xffffffff


	//   ....[20]....
        /*032c*/ 	.word	0xffffffff


	//   ....[21]....
        /*0330*/ 	.word	0xffffffff


	//   ....[22]....
        /*0334*/ 	.word	0xffffffff


	//   ....[23]....
        /*0338*/ 	.word	0xffffffff


	//   ....[24]....
        /*033c*/ 	.word	0xffffffff


	//   ....[25]....
        /*0340*/ 	.word	0xffffffff


	//   ....[26]....
        /*0344*/ 	.word	0xffffffff


	//   ....[27]....
        /*0348*/ 	.word	0xffffffff


	//   ....[28]....
        /*034c*/ 	.word	0xffffffff


	//   ....[29]....
        /*0350*/ 	.word	0xffffffff


	//   ....[30]....
        /*0354*/ 	.word	0xffffffff


	//   ....[31]....
        /*0358*/ 	.word	0xffffffff


	//   ....[32]....
        /*035c*/ 	.word	0xffffffff


	//   ....[33]....
        /*0360*/ 	.word	0xffffffff


	//   ....[34]....
        /*0364*/ 	.word	0xffffffff


	//   ....[35]....
        /*0368*/ 	.word	0xffffffff


	//   ....[36]....
        /*036c*/ 	.word	0xffffffff


	//   ....[37]....
        /*0370*/ 	.word	0xffffffff


	//   ....[38]....
        /*0374*/ 	.word	0xffffffff


	//   ....[39]....
        /*0378*/ 	.word	0xffffffff


	//   ....[40]....
        /*037c*/ 	.word	0xffffffff


	//   ....[41]....
        /*0380*/ 	.word	0xffffffff


	//   ....[42]....
        /*0384*/ 	.word	0xffffffff


	//   ....[43]....
        /*0388*/ 	.word	0xffffffff


	//   ....[44]....
        /*038c*/ 	.word	0xffffffff


	//   ....[45]....
        /*0390*/ 	.word	0xffffffff


	//   ....[46]....
        /*0394*/ 	.word	0xffffffff


	//   ....[47]....
        /*0398*/ 	.word	0xffffffff


	//   ....[48]....
        /*039c*/ 	.word	0xffffffff


	//   ....[49]....
        /*03a0*/ 	.word	0xffffffff


	//   ....[50]....
        /*03a4*/ 	.word	0xffffffff


	//   ....[51]....
        /*03a8*/ 	.word	0xffffffff


	//   ....[52]....
        /*03ac*/ 	.word	0xffffffff


	//   ....[53]....
        /*03b0*/ 	.word	0xffffffff


	//   ....[54]....
        /*03b4*/ 	.word	0x0500000f


	//   ....[55]....
        /*03b8*/ 	.word	0x0500000f


	//   ....[56]....
        /*03bc*/ 	.word	0x0500000f


	//   ....[57]....
        /*03c0*/ 	.word	0x0500000f


	//   ....[58]....
        /*03c4*/ 	.word	0x0500000f


	//   ....[59]....
        /*03c8*/ 	.word	0x0500000f


	//   ....[60]....
        /*03cc*/ 	.word	0x0500000f


	//   ....[61]....
        /*03d0*/ 	.word	0x0500000f


	//   ....[62]....
        /*03d4*/ 	.word	0x0500000f


	//   ....[63]....
        /*03d8*/ 	.word	0x0500000f


	//   ....[64]....
        /*03dc*/ 	.word	0x0500000f


	//   ....[65]....
        /*03e0*/ 	.word	0x0500000f


	//   ....[66]....
        /*03e4*/ 	.word	0x0500000f


	//   ....[67]....
        /*03e8*/ 	.word	0x0500000f


	//   ....[68]....
        /*03ec*/ 	.word	0x0500000f


	//   ....[69]....
        /*03f0*/ 	.word	0x0500000f


	//   ....[70]....
        /*03f4*/ 	.word	0x0500000f


	//   ....[71]....
        /*03f8*/ 	.word	0x0500000f


	//   ....[72]....
        /*03fc*/ 	.word	0x0500000f


	//----- nvinfo : EIATTR_COOP_GROUP_INSTR_OFFSETS
	.align		4
.L_151:
        /*0400*/ 	.byte	0x04, 0x28
        /*0402*/ 	.short	(.L_153 - .L_152)


	//   ....[0]....
.L_152:
        /*0404*/ 	.word	0x00000060


	//   ....[1]....
        /*0408*/ 	.word	0x00000160


	//   ....[2]....
        /*040c*/ 	.word	0x00000260


	//   ....[3]....
        /*0410*/ 	.word	0x000003d0


	//   ....[4]....
        /*0414*/ 	.word	0x00000530


	//   ....[5]....
        /*0418*/ 	.word	0x00000650


	//   ....[6]....
        /*041c*/ 	.word	0x000007b0


	//   ....[7]....
        /*0420*/ 	.word	0x00001380


	//   ....[8]....
        /*0424*/ 	.word	0x000042d0


	//   ....[9]....
        /*0428*/ 	.word	0x00004340


	//   ....[10]....
        /*042c*/ 	.word	0x00004810


	//   ....[11]....
        /*0430*/ 	.word	0x00004870


	//   ....[12]....
        /*0434*/ 	.word	0x000082d0


	//   ....[13]....
        /*0438*/ 	.word	0x00008300


	//   ....[14]....
        /*043c*/ 	.word	0x00008550


	//   ....[15]....
        /*0440*/ 	.word	0x00008570


	//   ....[16]....
        /*0444*/ 	.word	0x00009b40


	//   ....[17]....
        /*0448*/ 	.word	0x00009c00


	//   ....[18]....
        /*044c*/ 	.word	0x00009ed0


	//   ....[19]....
        /*0450*/ 	.word	0x00009ee0


	//   ....[20]....
        /*0454*/ 	.word	0x0000ca60


	//   ....[21]....
        /*0458*/ 	.word	0x0000cbf0


	//   ....[22]....
        /*045c*/ 	.word	0x0000cc20


	//   ....[23]....
        /*0460*/ 	.word	0x0000cc60


	//   ....[24]....
        /*0464*/ 	.word	0x0000ccc0


	//   ....[25]....
        /*0468*/ 	.word	0x0000cd20


	//   ....[26]....
        /*046c*/ 	.word	0x0000cd60


	//   ....[27]....
        /*0470*/ 	.word	0x0000cf10


	//   ....[28]....
        /*0474*/ 	.word	0x0000cf70


	//   ....[29]....
        /*0478*/ 	.word	0x0000cfb0


	//   ....[30]....
        /*047c*/ 	.word	0x0000cff0


	//   ....[31]....
        /*0480*/ 	.word	0x0000d020


	//   ....[32]....
        /*0484*/ 	.word	0x0000d050


	//   ....[33]....
        /*0488*/ 	.word	0x0000d0e0


	//   ....[34]....
        /*048c*/ 	.word	0x0000d110


	//   ....[35]....
        /*0490*/ 	.word	0x0000d1a0


	//   ....[36]....
        /*0494*/ 	.word	0x00010a80


	//   ....[37]....
        /*0498*/ 	.word	0x00010a90


	//   ....[38]....
        /*049c*/ 	.word	0x00010ba0


	//   ....[39]....
        /*04a0*/ 	.word	0x00010c00


	//   ....[40]....
        /*04a4*/ 	.word	0x00010c40


	//   ....[41]....
        /*04a8*/ 	.word	0x00010c80


	//   ....[42]....
        /*04ac*/ 	.word	0x00010cb0


	//   ....[43]....
        /*04b0*/ 	.word	0x00010ce0


	//   ....[44]....
        /*04b4*/ 	.word	0x00010e70


	//   ....[45]....
        /*04b8*/ 	.word	0x00010ed0


	//   ....[46]....
        /*04bc*/ 	.word	0x00010f10


	//   ....[47]....
        /*04c0*/ 	.word	0x00010f50


	//   ....[48]....
        /*04c4*/ 	.word	0x00010f80


	//   ....[49]....
        /*04c8*/ 	.word	0x00010fb0


	//   ....[50]....
        /*04cc*/ 	.word	0x00011070


	//   ....[51]....
        /*04d0*/ 	.word	0x00011090


	//   ....[52]....
        /*04d4*/ 	.word	0x00011100


	//   ....[53]....
        /*04d8*/ 	.word	0x00011550


	//   ....[54]....
        /*04dc*/ 	.word	0x00011a20


	//   ....[55]....
        /*04e0*/ 	.word	0x00011e40


	//   ....[56]....
        /*04e4*/ 	.word	0x00011ed0


	//   ....[57]....
        /*04e8*/ 	.word	0x00011f70


	//   ....[58]....
        /*04ec*/ 	.word	0x00012020


	//   ....[59]....
        /*04f0*/ 	.word	0x000120a0


	//   ....[60]....
        /*04f4*/ 	.word	0x00012120


	//   ....[61]....
        /*04f8*/ 	.word	0x000121a0


	//   ....[62]....
        /*04fc*/ 	.word	0x00012220


	//   ....[63]....
        /*0500*/ 	.word	0x000122b0


	//   ....[64]....
        /*0504*/ 	.word	0x00012360


	//   ....[65]....
        /*0508*/ 	.word	0x000123e0


	//   ....[66]....
        /*050c*/ 	.word	0x00012460


	//   ....[67]....
        /*0510*/ 	.word	0x000124e0


	//   ....[68]....
        /*0514*/ 	.word	0x00012560


	//   ....[69]....
        /*0518*/ 	.word	0x000125d0


	//   ....[70]....
        /*051c*/ 	.word	0x00012670


	//   ....[71]....
        /*0520*/ 	.word	0x00012700


	//   ....[72]....
        /*0524*/ 	.word	0x00012820


	//----- nvinfo : EIATTR_REG_RECONFIG
	.align		4
.L_153:
        /*0528*/ 	.byte	0x01, 0x54
	.zero		2


	//----- nvinfo : EIATTR_SYSCALL_OFFSETS
	.align		4
        /*052c*/ 	.byte	0x04, 0x46
        /*052e*/ 	.short	(.L_155 - .L_154)


	//   ....[0]....
.L_154:
        /*0530*/ 	.word	0x00001560


	//   ....[1]....
        /*0534*/ 	.word	0x0000db20


	//   ....[2]....
        /*0538*/ 	.word	0x0000dc60


	//   ....[3]....
        /*053c*/ 	.word	0x0000dd60


	//----- nvinfo : EIATTR_MBARRIER_INSTR_OFFSETS
	.align		4
.L_155:
        /*0540*/ 	.byte	0x04, 0x39
        /*0542*/ 	.short	(.L_157 - .L_156)


	//   ....[0]....
.L_156:
        /*0544*/ 	.word	0x00000280
        /*0548*/ 	.word	0x000000ff
        /*054c*/ 	.word	0x00036800
        /*0550*/ 	.short	0x0100
        /*0552*/ 	.byte	0x08
	.zero		1


	//   ....[1]....
        /*0554*/ 	.word	0x00000290
        /*0558*/ 	.word	0x000000ff
        /*055c*/ 	.word	0x00036820
        /*0560*/ 	.short	0x0100
        /*0562*/ 	.byte	0x08
	.zero		1


	//   ....[2]....
        /*0564*/ 	.word	0x00000380
        /*0568*/ 	.word	0x000000ff
        /*056c*/ 	.word	0x00036830
        /*0570*/ 	.short	0x0100
        /*0572*/ 	.byte	0x08
	.zero		1


	//   ....[3]....
        /*0574*/ 	.word	0x00000390
        /*0578*/ 	.word	0x000000ff
        /*057c*/ 	.word	0x00036840
        /*0580*/ 	.short	0x0100
        /*0582*/ 	.byte	0x08
	.zero		1


	//   ....[4]....
        /*0584*/ 	.word	0x000003a0
        /*0588*/ 	.word	0x000000ff
        /*058c*/ 	.word	0x00036838
        /*0590*/ 	.short	0x0100
        /*0592*/ 	.byte	0x08
	.zero		1


	//   ....[5]....
        /*0594*/ 	.word	0x000003b0
        /*0598*/ 	.word	0x000000ff
        /*059c*/ 	.word	0x00036848
        /*05a0*/ 	.short	0x0100
        /*05a2*/ 	.byte	0x08
	.zero		1


	//   ....[6]....
        /*05a4*/ 	.word	0x000004e0
        /*05a8*/ 	.word	0x000000ff
        /*05ac*/ 	.word	0x00036850
        /*05b0*/ 	.short	0x0100
        /*05b2*/ 	.byte	0x08
	.zero		1


	//   ....[7]....
        /*05b4*/ 	.word	0x000004f0
        /*05b8*/ 	.word	0x000000ff
        /*05bc*/ 	.word	0x00036860
        /*05c0*/ 	.short	0x0100
        /*05c2*/ 	.byte	0x08
	.zero		1


	//   ....[8]....
        /*05c4*/ 	.word	0x00000500
        /*05c8*/ 	.word	0x000000ff
        /*05cc*/ 	.word	0x00036858
        /*05d0*/ 	.short	0x0100
        /*05d2*/ 	.byte	0x08
	.zero		1


	//   ....[9]....
        /*05d4*/ 	.word	0x00000510
        /*05d8*/ 	.word	0x000000ff
        /*05dc*/ 	.word	0x00036868
        /*05e0*/ 	.short	0x0100
        /*05e2*/ 	.byte	0x08
	.zero		1


	//   ....[10]....
        /*05e4*/ 	.word	0x00000600
        /*05e8*/ 	.word	0x000000ff
        /*05ec*/ 	.word	0x00036870
        /*05f0*/ 	.short	0x0100
        /*05f2*/ 	.byte	0x06
	.zero		1


	//   ....[11]....
        /*05f4*/ 	.word	0x00000610
        /*05f8*/ 	.word	0x000000ff
        /*05fc*/ 	.word	0x00036880
        /*0600*/ 	.short	0x0100
        /*0602*/ 	.byte	0x06
	.zero		1


	//   ....[12]....
        /*0604*/ 	.word	0x00000620
        /*0608*/ 	.word	0x000000ff
        /*060c*/ 	.word	0x00036878
        /*0610*/ 	.short	0x0100
        /*0612*/ 	.byte	0x06
	.zero		1


	//   ....[13]....
        /*0614*/ 	.word	0x00000630
        /*0618*/ 	.word	0x000000ff
        /*061c*/ 	.word	0x00036888
        /*0620*/ 	.short	0x0100
        /*0622*/ 	.byte	0x06
	.zero		1


	//   ....[14]....
        /*0624*/ 	.word	0x00000760
        /*0628*/ 	.word	0x000000ff
        /*062c*/ 	.word	0x00036890
        /*0630*/ 	.short	0x0100
        /*0632*/ 	.byte	0x08
	.zero		1


	//   ....[15]....
        /*0634*/ 	.word	0x00000770
        /*0638*/ 	.word	0x000000ff
        /*063c*/ 	.word	0x000368a0
        /*0640*/ 	.short	0x0100
        /*0642*/ 	.byte	0x08
	.zero		1


	//   ....[16]....
        /*0644*/ 	.word	0x00000780
        /*0648*/ 	.word	0x000000ff
        /*064c*/ 	.word	0x00036898
        /*0650*/ 	.short	0x0100
        /*0652*/ 	.byte	0x08
	.zero		1


	//   ....[17]....
        /*0654*/ 	.word	0x00000790
        /*0658*/ 	.word	0x000000ff
        /*065c*/ 	.word	0x000368a8
        /*0660*/ 	.short	0x0100
        /*0662*/ 	.byte	0x08
	.zero		1


	//   ....[18]....
        /*0664*/ 	.word	0x000008c0
        /*0668*/ 	.word	0x000000ff
        /*066c*/ 	.word	0x000368b0
        /*0670*/ 	.short	0x0100
        /*0672*/ 	.byte	0x08
	.zero		1


	//   ....[19]....
        /*0674*/ 	.word	0x000008d0
        /*0678*/ 	.word	0x000000ff
        /*067c*/ 	.word	0x000368c0
        /*0680*/ 	.short	0x0100
        /*0682*/ 	.byte	0x08
	.zero		1


	//   ....[20]....
        /*0684*/ 	.word	0x000008e0
        /*0688*/ 	.word	0x000000ff
        /*068c*/ 	.word	0x000368b8
        /*0690*/ 	.short	0x0100
        /*0692*/ 	.byte	0x08
	.zero		1


	//   ....[21]....
        /*0694*/ 	.word	0x000008f0
        /*0698*/ 	.word	0x000000ff
        /*069c*/ 	.word	0x000368c8
        /*06a0*/ 	.short	0x0100
        /*06a2*/ 	.byte	0x08
	.zero		1


	//   ....[22]....
        /*06a4*/ 	.word	0x00001610
        /*06a8*/ 	.word	0x00000005
        /*06ac*/ 	.word	0x00036800
        /*06b0*/ 	.short	0x010a
        /*06b2*/ 	.byte	0x3f
	.zero		1


	//   ....[23]....
        /*06b4*/ 	.word	0x00001680
        /*06b8*/ 	.word	0x00000002
        /*06bc*/ 	.word	0x00036830
        /*06c0*/ 	.short	0x010a
        /*06c2*/ 	.byte	0x3f
	.zero		1


	//   ....[24]....
        /*06c4*/ 	.word	0x000016f0
        /*06c8*/ 	.word	0x00000002
        /*06cc*/ 	.word	0x00036830
        /*06d0*/ 	.short	0x010a
        /*06d2*/ 	.byte	0x3f
	.zero		1


	//   ....[25]....
        /*06d4*/ 	.word	0x00004310
        /*06d8*/ 	.word	0x00000002
        /*06dc*/ 	.word	0x00000000
        /*06e0*/ 	.short	0x0101
        /*06e2*/ 	.byte	0x3f
	.zero		1


	//   ....[26]....
        /*06e4*/ 	.word	0x00005a20
        /*06e8*/ 	.word	0x0000000c
        /*06ec*/ 	.word	0x00036830
        /*06f0*/ 	.short	0x010a
        /*06f2*/ 	.byte	0x3f
	.zero		1


	//   ....[27]....
        /*06f4*/ 	.word	0x00005a70
        /*06f8*/ 	.word	0x0000000c
        /*06fc*/ 	.word	0x00036830
        /*0700*/ 	.short	0x010a
        /*0702*/ 	.byte	0x3f
	.zero		1


	//   ....[28]....
        /*0704*/ 	.word	0x00007fb0
        /*0708*/ 	.word	0x0000000d
        /*070c*/ 	.word	0x00036850
        /*0710*/ 	.short	0x010a
        /*0712*/ 	.byte	0x3f
	.zero		1


	//   ....[29]....
        /*0714*/ 	.word	0x00007ff0
        /*0718*/ 	.word	0x0000000d
        /*071c*/ 	.word	0x00036850
        /*0720*/ 	.short	0x010a
        /*0722*/ 	.byte	0x3f
	.zero		1


	//   ....[30]....
        /*0724*/ 	.word	0x00008e70
        /*0728*/ 	.word	0x00000090
        /*072c*/ 	.word	0x00000000
        /*0730*/ 	.short	0x0101
        /*0732*/ 	.byte	0x3f
	.zero		1


	//   ....[31]....
        /*0734*/ 	.word	0x00009000
        /*0738*/ 	.word	0x00000090
        /*073c*/ 	.word	0x00000000
        /*0740*/ 	.short	0x0101
        /*0742*/ 	.byte	0x3f
	.zero		1


	//   ....[32]....
        /*0744*/ 	.word	0x00009aa0
        /*0748*/ 	.word	0x0000000b
        /*074c*/ 	.word	0x00036850
        /*0750*/ 	.short	0x010a
        /*0752*/ 	.byte	0x3f
	.zero		1


	//   ....[33]....
        /*0754*/ 	.word	0x00009ae0
        /*0758*/ 	.word	0x0000000b
        /*075c*/ 	.word	0x00036850
        /*0760*/ 	.short	0x010a
        /*0762*/ 	.byte	0x3f
	.zero		1


	//   ....[34]....
        /*0764*/ 	.word	0x0000a070
        /*0768*/ 	.word	0x0000000a
        /*076c*/ 	.word	0x00000000
        /*0770*/ 	.short	0x0101
        /*0772*/ 	.byte	0x3f
	.zero		1


	//   ....[35]....
        /*0774*/ 	.word	0x0000b8d0
        /*0778*/ 	.word	0x0000002a
        /*077c*/ 	.word	0x00000000
        /*0780*/ 	.short	0x0101
        /*0782*/ 	.byte	0x3f
	.zero		1


	//   ....[36]....
        /*0784*/ 	.word	0x0000e4a0
        /*0788*/ 	.word	0x00000008
        /*078c*/ 	.word	0x00036840
        /*0790*/ 	.short	0x010a
        /*0792*/ 	.byte	0x3f
	.zero		1


	//   ....[37]....
        /*0794*/ 	.word	0x0000ea60
        /*0798*/ 	.word	0x00000009
        /*079c*/ 	.word	0x00036820
        /*07a0*/ 	.short	0x010a
        /*07a2*/ 	.byte	0x3f
	.zero		1


	//   ....[38]....
        /*07a4*/ 	.word	0x0000eda0
        /*07a8*/ 	.word	0x00000002
        /*07ac*/ 	.word	0x00036840
        /*07b0*/ 	.short	0x010a
        /*07b2*/ 	.byte	0x3f
	.zero		1


	//   ....[39]....
        /*07b4*/ 	.word	0x0000f0a0
        /*07b8*/ 	.word	0x00000003
        /*07bc*/ 	.word	0x00000060
        /*07c0*/ 	.short	0x010a
        /*07c2*/ 	.byte	0x3f
	.zero		1


	//   ....[40]....
        /*07c4*/ 	.word	0x0000f6c0
        /*07c8*/ 	.word	0x00000002
        /*07cc*/ 	.word	0x00036840
        /*07d0*/ 	.short	0x010a
        /*07d2*/ 	.byte	0x3f
	.zero		1


	//   ....[41]....
        /*07d4*/ 	.word	0x0000f9c0
        /*07d8*/ 	.word	0x00000002
        /*07dc*/ 	.word	0x00000060
        /*07e0*/ 	.short	0x010a
        /*07e2*/ 	.byte	0x3f
	.zero		1


	//   ....[42]....
        /*07e4*/ 	.word	0x0000fef0
        /*07e8*/ 	.word	0x00000002
        /*07ec*/ 	.word	0x00036840
        /*07f0*/ 	.short	0x010a
        /*07f2*/ 	.byte	0x3f
	.zero		1


	//   ....[43]....
        /*07f4*/ 	.word	0x00010200
        /*07f8*/ 	.word	0x00000002
        /*07fc*/ 	.word	0x00000060
        /*0800*/ 	.short	0x010a
        /*0802*/ 	.byte	0x3f
	.zero		1


	//   ....[44]....
        /*0804*/ 	.word	0x000106c0
        /*0808*/ 	.word	0x00000003
        /*080c*/ 	.word	0x00036860
        /*0810*/ 	.short	0x010a
        /*0812*/ 	.byte	0x3f
	.zero		1


	//   ....[45]....
        /*0814*/ 	.word	0x000114d0
        /*0818*/ 	.word	0x00000000
        /*081c*/ 	.word	0x00036820
        /*0820*/ 	.short	0x010a
        /*0822*/ 	.byte	0x3f
	.zero		1


	//   ....[46]....
        /*0824*/ 	.word	0x00011690
        /*0828*/ 	.word	0x00000006
        /*082c*/ 	.word	0x00000000
        /*0830*/ 	.short	0x010a
        /*0832*/ 	.byte	0x3f
	.zero		1


	//   ....[47]....
        /*0834*/ 	.word	0x00011700
        /*0838*/ 	.word	0x00000007
        /*083c*/ 	.word	0x00000000
        /*0840*/ 	.short	0x010a
        /*0842*/ 	.byte	0x3f
	.zero		1


	//   ....[48]....
        /*0844*/ 	.word	0x00011770
        /*0848*/ 	.word	0x00000004
        /*084c*/ 	.word	0x00000000
        /*0850*/ 	.short	0x010a
        /*0852*/ 	.byte	0x3f
	.zero		1


	//   ....[49]....
        /*0854*/ 	.word	0x000117a0
        /*0858*/ 	.word	0x00000003
        /*085c*/ 	.word	0x00000000
        /*0860*/ 	.short	0x010a
        /*0862*/ 	.byte	0x3f
	.zero		1


	//   ....[50]....
        /*0864*/ 	.word	0x00011800
        /*0868*/ 	.word	0x00000005
        /*086c*/ 	.word	0x00036800
        /*0870*/ 	.short	0x010a
        /*0872*/ 	.byte	0x3f
	.zero		1


	//   ....[51]....
        /*0874*/ 	.word	0x00011850
        /*0878*/ 	.word	0x00000002
        /*087c*/ 	.word	0x00036830
        /*0880*/ 	.short	0x010a
        /*0882*/ 	.byte	0x3f
	.zero		1


	//   ....[52]....
        /*0884*/ 	.word	0x000118a0
        /*0888*/ 	.word	0x0000000c
        /*088c*/ 	.word	0x00036830
        /*0890*/ 	.short	0x010a
        /*0892*/ 	.byte	0x3f
	.zero		1


	//   ....[53]....
        /*0894*/ 	.word	0x000118f0
        /*0898*/ 	.word	0x0000000d
        /*089c*/ 	.word	0x00036850
        /*08a0*/ 	.short	0x010a
        /*08a2*/ 	.byte	0x3f
	.zero		1


	//   ....[54]....
        /*08a4*/ 	.word	0x00011940
        /*08a8*/ 	.word	0x0000000b
        /*08ac*/ 	.word	0x00036850
        /*08b0*/ 	.short	0x010a
        /*08b2*/ 	.byte	0x3f
	.zero		1


	//   ....[55]....
        /*08b4*/ 	.word	0x00011ae0
        /*08b8*/ 	.word	0x00000008
        /*08bc*/ 	.word	0x00036840
        /*08c0*/ 	.short	0x010a
        /*08c2*/ 	.byte	0x3f
	.zero		1


	//   ....[56]....
        /*08c4*/ 	.word	0x00011b60
        /*08c8*/ 	.word	0x00000008
        /*08cc*/ 	.word	0x00036820
        /*08d0*/ 	.short	0x010a
        /*08d2*/ 	.byte	0x3f
	.zero		1


	//   ....[57]....
        /*08d4*/ 	.word	0x00011bb0
        /*08d8*/ 	.word	0x00000002
        /*08dc*/ 	.word	0x00036840
        /*08e0*/ 	.short	0x010a
        /*08e2*/ 	.byte	0x3f
	.zero		1


	//   ....[58]....
        /*08e4*/ 	.word	0x00011c00
        /*08e8*/ 	.word	0x00000003
        /*08ec*/ 	.word	0x00000060
        /*08f0*/ 	.short	0x010a
        /*08f2*/ 	.byte	0x3f
	.zero		1


	//   ....[59]....
        /*08f4*/ 	.word	0x00011c50
        /*08f8*/ 	.word	0x00000002
        /*08fc*/ 	.word	0x00036840
        /*0900*/ 	.short	0x010a
        /*0902*/ 	.byte	0x3f
	.zero		1


	//   ....[60]....
        /*0904*/ 	.word	0x00011ca0
        /*0908*/ 	.word	0x00000002
        /*090c*/ 	.word	0x00000060
        /*0910*/ 	.short	0x010a
        /*0912*/ 	.byte	0x3f
	.zero		1


	//   ....[61]....
        /*0914*/ 	.word	0x00011cf0
        /*0918*/ 	.word	0x00000002
        /*091c*/ 	.word	0x00036840
        /*0920*/ 	.short	0x010a
        /*0922*/ 	.byte	0x3f
	.zero		1


	//   ....[62]....
        /*0924*/ 	.word	0x00011d40
        /*0928*/ 	.word	0x00000002
        /*092c*/ 	.word	0x00000060
        /*0930*/ 	.short	0x010a
        /*0932*/ 	.byte	0x3f
	.zero		1


	//   ....[63]....
        /*0934*/ 	.word	0x00011d90
        /*0938*/ 	.word	0x00000003
        /*093c*/ 	.word	0x00036860
        /*0940*/ 	.short	0x010a
        /*0942*/ 	.byte	0x3f
	.zero		1


	//   ....[64]....
        /*0944*/ 	.word	0x00012740
        /*0948*/ 	.word	0x00000000
        /*094c*/ 	.word	0x00036820
        /*0950*/ 	.short	0x010a
        /*0952*/ 	.byte	0x3f
	.zero		1


	//   ....[65]....
        /*0954*/ 	.word	0x000128e0
        /*0958*/ 	.word	0x00000006
        /*095c*/ 	.word	0x00000000
        /*0960*/ 	.short	0x010a
        /*0962*/ 	.byte	0x3f
	.zero		1


	//   ....[66]....
        /*0964*/ 	.word	0x00012930
        /*0968*/ 	.word	0x00000007
        /*096c*/ 	.word	0x00000000
        /*0970*/ 	.short	0x010a
        /*0972*/ 	.byte	0x3f
	.zero		1


	//   ....[67]....
        /*0974*/ 	.word	0x00012980
        /*0978*/ 	.word	0x00000004
        /*097c*/ 	.word	0x00000000
        /*0980*/ 	.short	0x010a
        /*0982*/ 	.byte	0x3f
	.zero		1


	//----- nvinfo : EIATTR_NUM_MBARRIERS
	.align		4
.L_157:
        /*0984*/ 	.byte	0x03, 0x38
        /*0986*/ 	.short	0x0016


	//----- nvinfo : EIATTR_EXIT_INSTR_OFFSETS
	.align		4
        /*0988*/ 	.byte	0x04, 0x1c
        /*098a*/ 	.short	(.L_159 - .L_158)


	//   ....[0]....
.L_158:
        /*098c*/ 	.word	0x00000a60


	//   ....[1]....
        /*0990*/ 	.word	0x0000ca20


	//   ....[2]....
        /*0994*/ 	.word	0x0000ca80


	//   ....[3]....
        /*0998*/ 	.word	0x000117f0


	//----- nvinfo : EIATTR_MAX_THREADS
	.align		4
.L_159:
        /*099c*/ 	.byte	0x04, 0x05
        /*099e*/ 	.short	(.L_161 - .L_160)
.L_160:
        /*09a0*/ 	.word	0x00000180
        /*09a4*/ 	.word	0x00000001
        /*09a8*/ 	.word	0x00000001


	//----- nvinfo : EIATTR_CRS_STACK_SIZE
	.align		4
.L_161:
        /*09ac*/ 	.byte	0x04, 0x1e
        /*09ae*/ 	.short	(.L_163 - .L_162)
.L_162:
        /*09b0*/ 	.word	0x00000000


	//----- nvinfo : EIATTR_CBANK_PARAM_SIZE
	.align		4
.L_163:
        /*09b4*/ 	.byte	0x03, 0x19
        /*09b6*/ 	.short	0x0a70


	//----- nvinfo : EIATTR_PARAM_CBANK
	.align		4
        /*09b8*/ 	.byte	0x04, 0x0a
        /*09ba*/ 	.short	(.L_165 - .L_164)
	.align		4
.L_164:
        /*09bc*/ 	.word	index@(.nv.constant0._ZN7cutlass13device_kernelIN5flash11enable_sm90INS1_16FlashAttnFwdSm90INS1_25CollectiveMainloopFwdSm90ILi2EN4cute5tupleIJNS5_1CILi1EEES8_S8_EEENS6_IJNS7_ILi128EEENS7_ILi112EEENS7_ILi192EEEEEELi192ENS_6half_tEfNS_4arch4Sm90ELb0ELb0ELb0ELb1ELb0ELb0ELb0ELb1ELb1ELb0ELb0ELb0EEENS1_21CollectiveEpilogueFwdINS6_IJSA_SC_SB_EEES9_SE_SG_Li256ELb1ELb0ELb0ELb0EEENS1_36VarlenDynamicPersistentTileSchedulerILi128ELi112ELi256ELi32ELb0ELb0ELb1ELb0ELb1ELb1EEEEEEEEEvNT_6ParamsE)
        /*09c0*/ 	.short	0x0210
        /*09c2*/ 	.short	0x0a70


	//----- nvinfo : EIATTR_SW_WAR
	.align		4
.L_165:
        /*09c4*/ 	.byte	0x04, 0x36
        /*09c6*/ 	.short	(.L_167 - .L_166)
.L_166:
        /*09c8*/ 	.word	0x00000008
.L_167:


//--------------------- .nv.info._ZN7cutlass13device_kernelIN5flash11enable_sm90INS1_16FlashAttnFwdSm90INS1_25CollectiveMainloopFwdSm90ILi2EN4cute5tupleIJNS5_1CILi1EEES8_S8_EEENS6_IJNS7_ILi128EEENS7_ILi112EEENS7_ILi192EEEEEELi192ENS_6half_tEfNS_4arch4Sm90ELb0ELb0ELb0ELb1ELb0ELb1ELb0ELb1ELb1ELb0ELb0ELb0EEENS1_21CollectiveEpilogueFwdINS6_IJSA_SC_SB_EEES9_SE_SG_Li256ELb1ELb0ELb0ELb0EEENS1_36VarlenDynamicPersistentTileSchedulerILi128ELi112ELi256ELi32ELb0ELb0ELb1ELb0ELb1ELb1EEEEEEEEEvNT_6ParamsE --------------------------
	.section	.nv.info._ZN7cutlass13device_kernelIN5flash11enable_sm90INS1_16FlashAttnFwdSm90INS1_25CollectiveMainloopFwdSm90ILi2EN4cute5tupleIJNS5_1CILi1EEES8_S8_EEENS6_IJNS7_ILi128EEENS7_ILi112EEENS7_ILi192EEEEEELi192ENS_6half_tEfNS_4arch4Sm90ELb0ELb0ELb0ELb1ELb0ELb1ELb0ELb1ELb1ELb0ELb0ELb0EEENS1_21CollectiveEpilogueFwdINS6_IJSA_SC_SB_EEES9_SE_SG_Li256ELb1ELb0ELb0ELb0EEENS1_36VarlenDynamicPersistentTileSchedulerILi128ELi112ELi256ELi32ELb0ELb0ELb1ELb0ELb1ELb1EEEEEEEEEvNT_6ParamsE,"",@"SHT_CUDA_INFO"
	.sectionflags	@""
	.align	4


	//----- nvinfo : EIATTR_CUDA_API_VERSION
	.align		4
        /*0000*/ 	.byte	0x04, 0x37
        /*0002*/ 	.short	(.L_169 - .L_168)
.L_168:
        /*0004*/ 	.word	0x00000082


	//----- nvinfo : EIATTR_KPARAM_INFO
	.align		4
.L_169:
        /*0008*/ 	.byte	0x04, 0x17
        /*000a*/ 	.short	(.L_171 - .L_170)
.L_170:
        /*000c*/ 	.word	0x00000000
        /*0010*/ 	.short	0x0000
        /*0012*/ 	.short	0x0070
        /*0014*/ 	.byte	0x00, 0xf0, 0x01, 0x28


	//----- nvinfo : EIATTR_SPARSE_MMA_MASK
	.align		4
.L_171:
        /*0018*/ 	.byte	0x03, 0x50
        /*001a*/ 	.short	0x0000


	//----- nvinfo : EIATTR_MAXREG_COUNT
	.align		4
        /*001c*/ 	.byte	0x03, 0x1b
        /*001e*/ 	.short	0x00a8


	//----- nvinfo : EIATTR_NUM_BARRIERS
	.align		4
        /*0020*/ 	.byte	0x02, 0x4c
        /*0022*/ 	.byte	0x10
	.zero		1


	//----- nvinfo : EIATTR_EXTERNS
	.align		4
        /*0024*/ 	.byte	0x04, 0x0f
        /*0026*/ 	.short	(.L_173 - .L_172)


	//   ....[0]....
	.align		4
.L_172:
        /*0028*/ 	.word	index@(__assertfail)


	//----- nvinfo : EIATTR_ANNOTATIONS
	.align		4
.L_173:
        /*002c*/ 	.byte	0x04, 0x55
        /*002e*/ 	.short	(.L_175 - .L_174)


	//   ....[0]....
.L_174:
        /* <DEDUP_REMOVED lines=67> */


	//----- nvinfo : EIATTR_MERCURY_ISA_VERSION
	.align		4
.L_175:
        /*0450*/ 	.byte	0x03, 0x5f
        /*0452*/ 	.short	0x0101


	//----- nvinfo : EIATTR_UNUSED_LOAD_BYTE_OFFSET
	.align		4
        /*0454*/ 	.byte	0x04, 0x44
        /*0456*/ 	.short	(.L_177 - .L_176)


	//   ....[0]....
.L_176:
        /*0458*/ 	.word	0x00000ae0
        /*045c*/ 	.word	0x0000fff0


	//   ....[1]....
        /*0460*/ 	.word	0x0001b720
        /*0464*/ 	.word	0x0000fff0


	//----- nvinfo : EIATTR_INT_WARP_WIDE_INSTR_OFFSETS
	.align		4
.L_177:
        /*0468*/ 	.byte	0x04, 0x31
        /*046a*/ 	.short	(.L_179 - .L_178)


	//   ....[0]....
.L_178:
        /*046c*/ 	.word	0x000001c0


	//   ....[1]....
        /*0470*/ 	.word	0x00000200


	//   ....[2]....
        /*0474*/ 	.word	0x00000270


	//   ....[3]....
        /*0478*/ 	.word	0x0001f910


	//   ....[4]....
        /*047c*/ 	.word	0x0001f9a0


	//   ....[5]....
        /*0480*/ 	.word	0x0001fe20


	//   ....[6]....
        /*0484*/ 	.word	0x0001fe50


	//   ....[7]....
        /*0488*/ 	.word	0x00020060


	//   ....[8]....
        /*048c*/ 	.word	0x00020150


	//   ....[9]....
        /*0490*/ 	.word	0x00022590


	//   ....[10]....
        /*0494*/ 	.word	0x00022620


	//----- nvinfo : EIATTR_COOP_GROUP_MASK_REGIDS
	.align		4
.L_179:
        /*0498*/ 	.byte	0x04, 0x29
        /*049a*/ 	.short	(.L_181 - .L_180)


	//   ....[0]....
.L_180:
        /*049c*/ 	.word	0xffffffff


	//   ....[1]....
        /*04a0*/ 	.word	0xffffffff


	//   ....[2]....
        /*04a4*/ 	.word	0xffffffff


	//   ....[3]....
        /*04a8*/ 	.word	0xffffffff


	//   ....[4]....
        /*04ac*/ 	.word	0xffffffff


	//   ....[5]....
        /*04b0*/ 	.word	0xffffffff


	//   ....[6]....
        /*04b4*/ 	.word	0xffffffff


	//   ....[7]....
        /*04b8*/ 	.word	0xffffffff


	//   ....[8]....
        /*04bc*/ 	.word	0xffffffff


	//   ....[9]....
        /*04c0*/ 	.word	0xffffffff


	//   ....[10]....
        /*04c4*/ 	.word	0xffffffff


	//   ....[11]....
        /*04c8*/ 	.word	0xffffffff


	//   ....[12]....
        /*04cc*/ 	.word	0xffffffff


	//   ....[13]....
        /*04d0*/ 	.word	0xffffffff


	//   ....[14]....
        /*04d4*/ 	.word	0xffffffff


	//   ....[15]....
        /*04d8*/ 	.word	0xffffffff


	//   ....[16]....
        /*04dc*/ 	.word	0xffffffff


	//   ....[17]....
        /*04e0*/ 	.word	0xffffffff


	//   ....[18]....
        /*04e4*/ 	.word	0xffffffff


	//   ....[19]....
        /*04e8*/ 	.word	0xffffffff


	//   ....[20]....
        /*04ec*/ 	.word	0xffffffff


	//   ....[21]....
        /*04f0*/ 	.word	0xffffffff


	//   ....[22]....
        /*04f4*/ 	.word	0xffffffff


	//   ....[23]....
        /*04f8*/ 	.word	0xffffffff


	//   ....[24]....
        /*04fc*/ 	.word	0xffffffff


	//   ....[25]....
        /*0500*/ 	.word	0xffffffff


	//   ....[26]....
        /*0504*/ 	.word	0xffffffff


	//   ....[27]....
        /*0508*/ 	.word	0xffffffff


	//   ....[28]....
        /*050c*/ 	.word	0xffffffff


	//   ....[29]....
        /*0510*/ 	.word	0xffffffff


	//   ....[30]....
        /*0514*/ 	.word	0xffffffff


	//   ....[31]....
        /*0518*/ 	.word	0xffffffff


	//   ....[32]....
        /*051c*/ 	.word	0xffffffff


	//   ....[33]....
        /*0520*/ 	.word	0xffffffff


	//   ....[34]....
        /*0524*/ 	.word	0xffffffff


	//   ....[35]....
        /*0528*/ 	.word	0xffffffff


	//   ....[36]....
        /*052c*/ 	.word	0xffffffff


	//   ....[37]....
        /*0530*/ 	.word	0xffffffff


	//   ....[38]....
        /*0534*/ 	.word	0xffffffff


	//   ....[39]....
        /*0538*/ 	.word	0xffffffff


	//   ....[40]....
        /*053c*/ 	.word	0xffffffff


	//   ....[41]....
        /*0540*/ 	.word	0xffffffff


	//   ....[42]....
        /*0544*/ 	.word	0xffffffff


	//   ....[43]....
        /*0548*/ 	.word	0xffffffff


	//   ....[44]....
        /*054c*/ 	.word	0xffffffff


	//   ....[45]....
        /*0550*/ 	.word	0xffffffff


	//   ....[46]....
        /*0554*/ 	.word	0xffffffff


	//   ....[47]....
        /*0558*/ 	.word	0xffffffff


	//   ....[48]....
        /*055c*/ 	.word	0xffffffff


	//   ....[49]....
        /*0560*/ 	.word	0xffffffff


	//   ....[50]....
        /*0564*/ 	.word	0xffffffff


	//   ....[51]....
        /*0568*/ 	.word	0xffffffff


	//   ....[52]....
        /*056c*/ 	.word	0xffffffff


	//   ....[53]....
        /*0570*/ 	.word	0xffffffff


	//   ....[54]....
        /*0574*/ 	.word	0x0500000f


	//   ....[55]....
        /*0578*/ 	.word	0x0500000f


	//   ....[56]....
        /*057c*/ 	.word	0x0500000f


	//   ....[57]....
        /*0580*/ 	.word	0x0500000f


	//   ....[58]....
        /*0584*/ 	.word	0x0500000f


	//   ....[59]....
        /*0588*/ 	.word	0x0500000f


	//   ....[60]....
        /*058c*/ 	.word	0x0500000f


	//   ....[61]....
        /*0590*/ 	.word	0x0500000f


	//   ....[62]....
        /*0594*/ 	.word	0x0500000f


	//   ....[63]....
        /*0598*/ 	.word	0x0500000f


	//   ....[64]....
        /*059c*/ 	.word	0x0500000f


	//   ....[65]....
        /*05a0*/ 	.word	0x0500000f


	//   ....[66]....
        /*05a4*/ 	.word	0x0500000f


	//   ....[67]....
        /*05a8*/ 	.word	0x0500000f


	//   ....[68]....
        /*05ac*/ 	.word	0x0500000f


	//   ....[69]....
        /*05b0*/ 	.word	0x0500000f


	//   ....[70]....
        /*05b4*/ 	.word	0x0500000f


	//   ....[71]....
        /*05b8*/ 	.word	0x0500000f


	//   ....[72]....
        /*05bc*/ 	.word	0x0500000f


	//   ....[73]....
        /*05c0*/ 	.word	0x0500000f


	//   ....[74]....
        /*05c4*/ 	.word	0x0500000f


	//   ....[75]....
        /*05c8*/ 	.word	0x0500000f


	//   ....[76]....
        /*05cc*/ 	.word	0x0500000f


	//   ....[77]....
        /*05d0*/ 	.word	0x0500000f


	//   ....[78]....
        /*05d4*/ 	.word	0x0500000f


	//   ....[79]....
        /*05d8*/ 	.word	0x0500000f


	//   ....[80]....
        /*05dc*/ 	.word	0x0500000f


	//   ....[81]....
        /*05e0*/ 	.word	0x0500000f


	//----- nvinfo : EIATTR_COOP_GROUP_INSTR_OFFSETS
	.align		4
.L_181:
        /*05e4*/ 	.byte	0x04, 0x28
        /*05e6*/ 	.short	(.L_183 - .L_182)


	//   ....[0]....
.L_182:
        /*05e8*/ 	.word	0x00000060


	//   ....[1]....
        /*05ec*/ 	.word	0x000001d0


	//   ....[2]....
        /*05f0*/ 	.word	0x00000220


	//   ....[3]....
        /*05f4*/ 	.word	0x00000450


	//   ....[4]....
        /*05f8*/ 	.word	0x000005b0


	//   ....[5]....
        /*05fc*/ 	.word	0x000006d0


	//   ....[6]....
        /*0600*/ 	.word	0x00000830


	//   ....[7]....
        /*0604*/ 	.word	0x0000a8a0


	//   ....[8]....
        /*0608*/ 	.word	0x00013e30


	//   ....[9]....
        /*060c*/ 	.word	0x00013ec0


	//   ....[10]....
        /*0610*/ 	.word	0x00014150


	//   ....[11]....
        /*0614*/ 	.word	0x00014180


	//   ....[12]....
        /*0618*/ 	.word	0x00019360


	//   ....[13]....
        /*061c*/ 	.word	0x00019390


	//   ....[14]....
        /*0620*/ 	.word	0x00019750


	//   ....[15]....
        /*0624*/ 	.word	0x00019770


	//   ....[16]....
        /*0628*/ 	.word	0x0001aed0


	//   ....[17]....
        /*062c*/ 	.word	0x0001aee0


	//   ....[18]....
        /*0630*/ 	.word	0x0001af20


	//   ....[19]....
        /*0634*/ 	.word	0x0001af30


	//   ....[20]....
        /*0638*/ 	.word	0x0001dab0


	//   ....[21]....
        /*063c*/ 	.word	0x0001dc30


	//   ....[22]....
        /*0640*/ 	.word	0x0001dc60


	//   ....[23]....
        /*0644*/ 	.word	0x0001dca0


	//   ....[24]....
        /*0648*/ 	.word	0x0001dd00


	//   ....[25]....
        /*064c*/ 	.word	0x0001dd60


	//   ....[26]....
        /*0650*/ 	.word	0x0001dda0


	//   ....[27]....
        /*0654*/ 	.word	0x0001df50


	//   ....[28]....
        /*0658*/ 	.word	0x0001dfb0


	//   ....[29]....
        /*065c*/ 	.word	0x0001dff0


	//   ....[30]....
        /*0660*/ 	.word	0x0001e030


	//   ....[31]....
        /*0664*/ 	.word	0x0001e060


	//   ....[32]....
        /*0668*/ 	.word	0x0001e090


	//   ....[33]....
        /*066c*/ 	.word	0x0001e120


	//   ....[34]....
        /*0670*/ 	.word	0x0001e150


	//   ....[35]....
        /*0674*/ 	.word	0x0001e1e0


	//   ....[36]....
        /*0678*/ 	.word	0x00022aa0


	//   ....[37]....
        /*067c*/ 	.word	0x00022ab0


	//   ....[38]....
        /*0680*/ 	.word	0x00022bc0


	//   ....[39]....
        /*0684*/ 	.word	0x00022c20


	//   ....[40]....
        /*0688*/ 	.word	0x00022c60


	//   ....[41]....
        /*068c*/ 	.word	0x00022ca0


	//   ....[42]....
        /*0690*/ 	.word	0x00022cd0


	//   ....[43]....
        /*0694*/ 	.word	0x00022d00


	//   ....[44]....
        /*0698*/ 	.word	0x00022e90


	//   ....[45]....
        /*069c*/ 	.word	0x00022ef0


	//   ....[46]....
        /*06a0*/ 	.word	0x00022f30


	//   ....[47]....
        /*06a4*/ 	.word	0x00022f70


	//   ....[48]....
        /*06a8*/ 	.word	0x00022fa0


	//   ....[49]....
        /*06ac*/ 	.word	0x00022fd0


	//   ....[50]....
        /*06b0*/ 	.word	0x00023090


	//   ....[51]....
        /*06b4*/ 	.word	0x000230b0


	//   ....[52]....
        /*06b8*/ 	.word	0x00023120


	//   ....[53]....
        /*06bc*/ 	.word	0x00023570


	//   ....[54]....
        /*06c0*/ 	.word	0x000239d0


	//   ....[55]....
        /*06c4*/ 	.word	0x00023a70


	//   ....[56]....
        /*06c8*/ 	.word	0x00023b10


	//   ....[57]....
        /*06cc*/ 	.word	0x00023bb0


	//   ....[58]....
        /*06d0*/ 	.word	0x00023ca0


	//   ....[59]....
        /*06d4*/ 	.word	0x00023d40


	//   ....[60]....
        /*06d8*/ 	.word	0x00023de0


	//   ....[61]....
        /*06dc*/ 	.word	0x00023e80


	//   ....[62]....
        /*06e0*/ 	.word	0x000240e0


	//   ....[63]....
        /*06e4*/ 	.word	0x000243c0


	//   ....[64]....
        /*06e8*/ 	.word	0x000247e0


	//   ....[65]....
        /*06ec*/ 	.word	0x00024870


	//   ....[66]....
        /*06f0*/ 	.word	0x00024910


	//   ....[67]....
        /*06f4*/ 	.word	0x000249c0


	//   ....[68]....
        /*06f8*/ 	.word	0x00024a40


	//   ....[69]....
        /*06fc*/ 	.word	0x00024ac0


	//   ....[70]....
        /*0700*/ 	.word	0x00024b40


	//   ....[71]....
        /*0704*/ 	.word	0x00024bc0


	//   ....[72]....
        /*0708*/ 	.word	0x00024c50


	//   ....[73]....
        /*070c*/ 	.word	0x00024d00


	//   ....[74]....
        /*0710*/ 	.word	0x00024d80


	//   ....[75]....
        /*0714*/ 	.word	0x00024e00


	//   ....[76]....
        /*0718*/ 	.word	0x00024e80


	//   ....[77]....
        /*071c*/ 	.word	0x00024f00


	//   ....[78]....
        /*0720*/ 	.word	0x00024f70


	//   ....[79]....
        /*0724*/ 	.word	0x00025010


	//   ....[80]....
        /*0728*/ 	.word	0x000250a0


	//   ....[81]....
        /*072c*/ 	.word	0x000251c0


	//----- nvinfo : EIATTR_REG_RECONFIG
	.align		4
.L_183:
        /*0730*/ 	.byte	0x01, 0x54
	.zero		2


	//----- nvinfo : EIATTR_SYSCALL_OFFSETS
	.align		4
        /*0734*/ 	.byte	0x04, 0x46
        /*0736*/ 	.short	(.L_185 - .L_184)


	//   ....[0]....
.L_184:
        /*0738*/ 	.word	0x000019c0


	//   ....[1]....
        /*073c*/ 	.word	0x00001b10


	//   ....[2]....
        /*0740*/ 	.word	0x0000aa40


	//   ....[3]....
        /*0744*/ 	.word	0x0000aee0


	//   ....[4]....
        /*0748*/ 	.word	0x0001fb30


	//   ....[5]....
        /*074c*/ 	.word	0x0001fc70


	//   ....[6]....
        /*0750*/ 	.word	0x0001fd70


	//----- nvinfo : EIATTR_MBARRIER_INSTR_OFFSETS
	.align		4
.L_185:
        /*0754*/ 	.byte	0x04, 0x39
        /*0756*/ 	.short	(.L_187 - .L_186)


	//   ....[0]....
.L_186:
        /*0758*/ 	.word	0x00000300
        /*075c*/ 	.word	0x000000ff
        /*0760*/ 	.word	0x00036800
        /*0764*/ 	.short	0x0100
        /*0766*/ 	.byte	0x08
	.zero		1


	//   ....[1]....
        /*0768*/ 	.word	0x00000310
        /*076c*/ 	.word	0x000000ff
        /*0770*/ 	.word	0x00036820
        /*0774*/ 	.short	0x0100
        /*0776*/ 	.byte	0x08
	.zero		1


	//   ....[2]....
        /*0778*/ 	.word	0x00000400
        /*077c*/ 	.word	0x000000ff
        /*0780*/ 	.word	0x00036830
        /*0784*/ 	.short	0x0100
        /*0786*/ 	.byte	0x08
	.zero		1


	//   ....[3]....
        /*0788*/ 	.word	0x00000410
        /*078c*/ 	.word	0x000000ff
        /*0790*/ 	.word	0x00036840
        /*0794*/ 	.short	0x0100
        /*0796*/ 	.byte	0x08
	.zero		1


	//   ....[4]....
        /*0798*/ 	.word	0x00000420
        /*079c*/ 	.word	0x000000ff
        /*07a0*/ 	.word	0x00036838
        /*07a4*/ 	.short	0x0100
        /*07a6*/ 	.byte	0x08
	.zero		1


	//   ....[5]....
        /*07a8*/ 	.word	0x00000430
        /*07ac*/ 	.word	0x000000ff
        /*07b0*/ 	.word	0x00036848
        /*07b4*/ 	.short	0x0100
        /*07b6*/ 	.byte	0x08
	.zero		1


	//   ....[6]....
        /*07b8*/ 	.word	0x00000560
        /*07bc*/ 	.word	0x000000ff
        /*07c0*/ 	.word	0x00036850
        /*07c4*/ 	.short	0x0100
        /*07c6*/ 	.byte	0x08
	.zero		1


	//   ....[7]....
        /*07c8*/ 	.word	0x00000570
        /*07cc*/ 	.word	0x000000ff
        /*07d0*/ 	.word	0x00036860
        /*07d4*/ 	.short	0x0100
        /*07d6*/ 	.byte	0x08
	.zero		1


	//   ....[8]....
        /*07d8*/ 	.word	0x00000580
        /*07dc*/ 	.word	0x000000ff
        /*07e0*/ 	.word	0x00036858
        /*07e4*/ 	.short	0x0100
        /*07e6*/ 	.byte	0x08
	.zero		1


	//   ....[9]....
        /*07e8*/ 	.word	0x00000590
        /*07ec*/ 	.word	0x000000ff
        /*07f0*/ 	.word	0x00036868
        /*07f4*/ 	.short	0x0100
        /*07f6*/ 	.byte	0x08
	.zero		1


	//   ....[10]....
        /*07f8*/ 	.word	0x00000680
        /*07fc*/ 	.word	0x000000ff
        /*0800*/ 	.word	0x00036870
        /*0804*/ 	.short	0x0100
        /*0806*/ 	.byte	0x06
	.zero		1


	//   ....[11]....
        /*0808*/ 	.word	0x00000690
        /*080c*/ 	.word	0x000000ff
        /*0810*/ 	.word	0x00036880
        /*0814*/ 	.short	0x0100
        /*0816*/ 	.byte	0x06
	.zero		1


	//   ....[12]....
        /*0818*/ 	.word	0x000006a0
        /*081c*/ 	.word	0x000000ff
        /*0820*/ 	.word	0x00036878
        /*0824*/ 	.short	0x0100
        /*0826*/ 	.byte	0x06
	.zero		1


	//   ....[13]....
        /*0828*/ 	.word	0x000006b0
        /*082c*/ 	.word	0x000000ff
        /*0830*/ 	.word	0x00036888
        /*0834*/ 	.short	0x0100
        /*0836*/ 	.byte	0x06
	.zero		1


	//   ....[14]....
        /*0838*/ 	.word	0x000007e0
        /*083c*/ 	.word	0x000000ff
        /*0840*/ 	.word	0x00036890
        /*0844*/ 	.short	0x0100
        /*0846*/ 	.byte	0x08
	.zero		1


	//   ....[15]....
        /*0848*/ 	.word	0x000007f0
        /*084c*/ 	.word	0x000000ff
        /*0850*/ 	.word	0x000368a0
        /*0854*/ 	.short	0x0100
        /*0856*/ 	.byte	0x08
	.zero		1


	//   ....[16]....
        /*0858*/ 	.word	0x00000800
        /*085c*/ 	.word	0x000000ff
        /*0860*/ 	.word	0x00036898
        /*0864*/ 	.short	0x0100
        /*0866*/ 	.byte	0x08
	.zero		1


	//   ....[17]....
        /*0868*/ 	.word	0x00000810
        /*086c*/ 	.word	0x000000ff
        /*0870*/ 	.word	0x000368a8
        /*0874*/ 	.short	0x0100
        /*0876*/ 	.byte	0x08
	.zero		1


	//   ....[18]....
        /*0878*/ 	.word	0x00000940
        /*087c*/ 	.word	0x000000ff
        /*0880*/ 	.word	0x000368b0
        /*0884*/ 	.short	0x0100
        /*0886*/ 	.byte	0x08
	.zero		1


	//   ....[19]....
        /*0888*/ 	.word	0x00000950
        /*088c*/ 	.word	0x000000ff
        /*0890*/ 	.word	0x000368c0
        /*0894*/ 	.short	0x0100
        /*0896*/ 	.byte	0x08
	.zero		1


	//   ....[20]....
        /*0898*/ 	.word	0x00000960
        /*089c*/ 	.word	0x000000ff
        /*08a0*/ 	.word	0x000368b8
        /*08a4*/ 	.short	0x0100
        /*08a6*/ 	.byte	0x08
	.zero		1


	//   ....[21]....
        /*08a8*/ 	.word	0x00000970
        /*08ac*/ 	.word	0x000000ff
        /*08b0*/ 	.word	0x000368c8
        /*08b4*/ 	.short	0x0100
        /*08b6*/ 	.byte	0x08
	.zero		1


	//   ....[22]....
        /*08b8*/ 	.word	0x000036b0
        /*08bc*/ 	.word	0x0000002b
        /*08c0*/ 	.word	0x00036890
        /*08c4*/ 	.short	0x010a
        /*08c6*/ 	.byte	0x3f
	.zero		1


	//   ....[23]....
        /*08c8*/ 	.word	0x00006920
        /*08cc*/ 	.word	0x0000002b
        /*08d0*/ 	.word	0x00036890
        /*08d4*/ 	.short	0x010a
        /*08d6*/ 	.byte	0x3f
	.zero		1


	//   ....[24]....
        /*08d8*/ 	.word	0x000099e0
        /*08dc*/ 	.word	0x0000002b
        /*08e0*/ 	.word	0x00036890
        /*08e4*/ 	.short	0x010a
        /*08e6*/ 	.byte	0x3f
	.zero		1


	//   ....[25]....
        /*08e8*/ 	.word	0x00009db0
        /*08ec*/ 	.word	0x0000002c
        /*08f0*/ 	.word	0x00000000
        /*08f4*/ 	.short	0x0101
        /*08f6*/ 	.byte	0x3f
	.zero		1


	//   ....[26]....
        /*08f8*/ 	.word	0x00009df0
        /*08fc*/ 	.word	0x0000002b
        /*0900*/ 	.word	0x000368b0
        /*0904*/ 	.short	0x010a
        /*0906*/ 	.byte	0x3f
	.zero		1


	//   ....[27]....
        /*0908*/ 	.word	0x0000a460
        /*090c*/ 	.word	0x0000002b
        /*0910*/ 	.word	0x00000000
        /*0914*/ 	.short	0x0101
        /*0916*/ 	.byte	0x3f
	.zero		1


	//   ....[28]....
        /*0918*/ 	.word	0x0000aac0
        /*091c*/ 	.word	0x00000012
        /*0920*/ 	.word	0x00036800
        /*0924*/ 	.short	0x010a
        /*0926*/ 	.byte	0x3f
	.zero		1


	//   ....[29]....
        /*0928*/ 	.word	0x0000ab10
        /*092c*/ 	.word	0x00000012
        /*0930*/ 	.word	0x00036800
        /*0934*/ 	.short	0x010a
        /*0936*/ 	.byte	0x3f
	.zero		1


	//   ....[30]....
        /*0938*/ 	.word	0x0000b730
        /*093c*/ 	.word	0x00000012
        /*0940*/ 	.word	0x00036800
        /*0944*/ 	.short	0x010a
        /*0946*/ 	.byte	0x3f
	.zero		1


	//   ....[31]....
        /*0948*/ 	.word	0x0000df70
        /*094c*/ 	.word	0x00000012
        /*0950*/ 	.word	0x00036800
        /*0954*/ 	.short	0x010a
        /*0956*/ 	.byte	0x3f
	.zero		1


	//   ....[32]....
        /*0958*/ 	.word	0x00010410
        /*095c*/ 	.word	0x00000003
        /*0960*/ 	.word	0x00036830
        /*0964*/ 	.short	0x010a
        /*0966*/ 	.byte	0x3f
	.zero		1


	//   ....[33]....
        /*0968*/ 	.word	0x00010490
        /*096c*/ 	.word	0x00000003
        /*0970*/ 	.word	0x00036830
        /*0974*/ 	.short	0x010a
        /*0976*/ 	.byte	0x3f
	.zero		1


	//   ....[34]....
        /*0978*/ 	.word	0x00014790
        /*097c*/ 	.word	0x00000003
        /*0980*/ 	.word	0x00000000
        /*0984*/ 	.short	0x0101
        /*0986*/ 	.byte	0x3f
	.zero		1


	//   ....[35]....
        /*0988*/ 	.word	0x00015800
        /*098c*/ 	.word	0x0000000d
        /*0990*/ 	.word	0x00036830
        /*0994*/ 	.short	0x010a
        /*0996*/ 	.byte	0x3f
	.zero		1


	//   ....[36]....
        /*0998*/ 	.word	0x00015880
        /*099c*/ 	.word	0x0000000d
        /*09a0*/ 	.word	0x00036830
        /*09a4*/ 	.short	0x010a
        /*09a6*/ 	.byte	0x3f
	.zero		1


	//   ....[37]....
        /*09a8*/ 	.word	0x00018ef0
        /*09ac*/ 	.word	0x0000000b
        /*09b0*/ 	.word	0x00036850
        /*09b4*/ 	.short	0x010a
        /*09b6*/ 	.byte	0x3f
	.zero		1


	//   ....[38]....
        /*09b8*/ 	.word	0x00018f40
        /*09bc*/ 	.word	0x0000000b
        /*09c0*/ 	.word	0x00036850
        /*09c4*/ 	.short	0x010a
        /*09c6*/ 	.byte	0x3f
	.zero		1


	//   ....[39]....
        /*09c8*/ 	.word	0x00019eb0
        /*09cc*/ 	.word	0x0000000f
        /*09d0*/ 	.word	0x00000000
        /*09d4*/ 	.short	0x0101
        /*09d6*/ 	.byte	0x3f
	.zero		1


	//   ....[40]....
        /*09d8*/ 	.word	0x00019f70
        /*09dc*/ 	.word	0x0000000f
        /*09e0*/ 	.word	0x00000000
        /*09e4*/ 	.short	0x0101
        /*09e6*/ 	.byte	0x3f
	.zero		1


	//   ....[41]....
        /*09e8*/ 	.word	0x0001aad0
        /*09ec*/ 	.word	0x0000000b
        /*09f0*/ 	.word	0x00036850
        /*09f4*/ 	.short	0x010a
        /*09f6*/ 	.byte	0x3f
	.zero		1


	//   ....[42]....
        /*09f8*/ 	.word	0x0001ab70
        /*09fc*/ 	.word	0x0000000b
        /*0a00*/ 	.word	0x00036850
        /*0a04*/ 	.short	0x010a
        /*0a06*/ 	.byte	0x3f
	.zero		1


	//   ....[43]....
        /*0a08*/ 	.word	0x0001b0b0
        /*0a0c*/ 	.word	0x0000000c
        /*0a10*/ 	.word	0x00000000
        /*0a14*/ 	.short	0x0101
        /*0a16*/ 	.byte	0x3f
	.zero		1


	//   ....[44]....
        /*0a18*/ 	.word	0x0001c960
        /*0a1c*/ 	.word	0x00000000
        /*0a20*/ 	.word	0x00000000
        /*0a24*/ 	.short	0x0101
        /*0a26*/ 	.byte	0x3f
	.zero		1


	//   ....[45]....
        /*0a28*/ 	.word	0x0001ec40
        /*0a2c*/ 	.word	0x00000009
        /*0a30*/ 	.word	0x00036820
        /*0a34*/ 	.short	0x010a
        /*0a36*/ 	.byte	0x3f
	.zero		1


	//   ....[46]....
        /*0a38*/ 	.word	0x0001ecd0
        /*0a3c*/ 	.word	0x00000005
        /*0a40*/ 	.word	0x000368a0
        /*0a44*/ 	.short	0x010a
        /*0a46*/ 	.byte	0x3f
	.zero		1


	//   ....[47]....
        /*0a48*/ 	.word	0x0001ef50
        /*0a4c*/ 	.word	0x00000005
        /*0a50*/ 	.word	0x000368c0
        /*0a54*/ 	.short	0x010a
        /*0a56*/ 	.byte	0x3f
	.zero		1


	//   ....[48]....
        /*0a58*/ 	.word	0x0001f2f0
        /*0a5c*/ 	.word	0x00000006
        /*0a60*/ 	.word	0x000368a0
        /*0a64*/ 	.short	0x010a
        /*0a66*/ 	.byte	0x3f
	.zero		1


	//   ....[49]....
        /*0a68*/ 	.word	0x0001f550
        /*0a6c*/ 	.word	0x00000006
        /*0a70*/ 	.word	0x000368c0
        /*0a74*/ 	.short	0x010a
        /*0a76*/ 	.byte	0x3f
	.zero		1


	//   ....[50]....
        /*0a78*/ 	.word	0x000204b0
        /*0a7c*/ 	.word	0x00000006
        /*0a80*/ 	.word	0x00036840
        /*0a84*/ 	.short	0x010a
        /*0a86*/ 	.byte	0x3f
	.zero		1


	//   ....[51]....
        /*0a88*/ 	.word	0x00020a70
        /*0a8c*/ 	.word	0x00000007
        /*0a90*/ 	.word	0x00036820
        /*0a94*/ 	.short	0x010a
        /*0a96*/ 	.byte	0x3f
	.zero		1


	//   ....[52]....
        /*0a98*/ 	.word	0x00020dc0
        /*0a9c*/ 	.word	0x00000008
        /*0aa0*/ 	.word	0x00036840
        /*0aa4*/ 	.short	0x010a
        /*0aa6*/ 	.byte	0x3f
	.zero		1


	//   ....[53]....
        /*0aa8*/ 	.word	0x000210c0
        /*0aac*/ 	.word	0x00000009
        /*0ab0*/ 	.word	0x00000060
        /*0ab4*/ 	.short	0x010a
        /*0ab6*/ 	.byte	0x3f
	.zero		1


	//   ....[54]....
        /*0ab8*/ 	.word	0x000216e0
        /*0abc*/ 	.word	0x00000002
        /*0ac0*/ 	.word	0x00036840
        /*0ac4*/ 	.short	0x010a
        /*0ac6*/ 	.byte	0x3f
	.zero		1


	//   ....[55]....
        /*0ac8*/ 	.word	0x000219e0
        /*0acc*/ 	.word	0x00000003
        /*0ad0*/ 	.word	0x00000060
        /*0ad4*/ 	.short	0x010a
        /*0ad6*/ 	.byte	0x3f
	.zero		1


	//   ....[56]....
        /*0ad8*/ 	.word	0x00021f10
        /*0adc*/ 	.word	0x00000002
        /*0ae0*/ 	.word	0x00036840
        /*0ae4*/ 	.short	0x010a
        /*0ae6*/ 	.byte	0x3f
	.zero		1


	//   ....[57]....
        /*0ae8*/ 	.word	0x00022220
        /*0aec*/ 	.word	0x00000002
        /*0af0*/ 	.word	0x00000060
        /*0af4*/ 	.short	0x010a
        /*0af6*/ 	.byte	0x3f
	.zero		1


	//   ....[58]....
        /*0af8*/ 	.word	0x000226e0
        /*0afc*/ 	.word	0x00000003
        /*0b00*/ 	.word	0x00036860
        /*0b04*/ 	.short	0x010a
        /*0b06*/ 	.byte	0x3f
	.zero		1


	//   ....[59]....
        /*0b08*/ 	.word	0x000234f0
        /*0b0c*/ 	.word	0x00000000
        /*0b10*/ 	.word	0x00036820
        /*0b14*/ 	.short	0x010a
        /*0b16*/ 	.byte	0x3f
	.zero		1


	//   ....[60]....
        /*0b18*/ 	.word	0x000236c0
        /*0b1c*/ 	.word	0x00000006
        /*0b20*/ 	.word	0x00000000
        /*0b24*/ 	.short	0x010a
        /*0b26*/ 	.byte	0x3f
	.zero		1


	//   ....[61]....
        /*0b28*/ 	.word	0x00023730
        /*0b2c*/ 	.word	0x00000007
        /*0b30*/ 	.word	0x00000000
        /*0b34*/ 	.short	0x010a
        /*0b36*/ 	.byte	0x3f
	.zero		1


	//   ....[62]....
        /*0b38*/ 	.word	0x000237a0
        /*0b3c*/ 	.word	0x00000004
        /*0b40*/ 	.word	0x00000000
        /*0b44*/ 	.short	0x010a
        /*0b46*/ 	.byte	0x3f
	.zero		1


	//   ....[63]....
        /*0b48*/ 	.word	0x000237d0
        /*0b4c*/ 	.word	0x00000003
        /*0b50*/ 	.word	0x00000000
        /*0b54*/ 	.short	0x010a
        /*0b56*/ 	.byte	0x3f
	.zero		1


	//   ....[64]....
        /*0b58*/ 	.word	0x00023830
        /*0b5c*/ 	.word	0x0000002b
        /*0b60*/ 	.word	0x00036890
        /*0b64*/ 	.short	0x010a
        /*0b66*/ 	.byte	0x3f
	.zero		1


	//   ....[65]....
        /*0b68*/ 	.word	0x00023880
        /*0b6c*/ 	.word	0x0000002b
        /*0b70*/ 	.word	0x00036890
        /*0b74*/ 	.short	0x010a
        /*0b76*/ 	.byte	0x3f
	.zero		1


	//   ....[66]....
        /*0b78*/ 	.word	0x000238d0
        /*0b7c*/ 	.word	0x0000002b
        /*0b80*/ 	.word	0x00036890
        /*0b84*/ 	.short	0x010a
        /*0b86*/ 	.byte	0x3f
	.zero		1


	//   ....[67]....
        /*0b88*/ 	.word	0x00023920
        /*0b8c*/ 	.word	0x0000002b
        /*0b90*/ 	.word	0x000368b0
        /*0b94*/ 	.short	0x010a
        /*0b96*/ 	.byte	0x3f
	.zero		1


	//   ....[68]....
        /*0b98*/ 	.word	0x00023bf0
        /*0b9c*/ 	.word	0x00000012
        /*0ba0*/ 	.word	0x00036800
        /*0ba4*/ 	.short	0x010a
        /*0ba6*/ 	.byte	0x3f
	.zero		1


	//   ....[69]....
        /*0ba8*/ 	.word	0x00023ec0
        /*0bac*/ 	.word	0x00000012
        /*0bb0*/ 	.word	0x00036800
        /*0bb4*/ 	.short	0x010a
        /*0bb6*/ 	.byte	0x3f
	.zero		1


	//   ....[70]....
        /*0bb8*/ 	.word	0x00023f10
        /*0bbc*/ 	.word	0x00000003
        /*0bc0*/ 	.word	0x00036830
        /*0bc4*/ 	.short	0x010a
        /*0bc6*/ 	.byte	0x3f
	.zero		1


	//   ....[71]....
        /*0bc8*/ 	.word	0x00023f60
        /*0bcc*/ 	.word	0x0000000d
        /*0bd0*/ 	.word	0x00036830
        /*0bd4*/ 	.short	0x010a
        /*0bd6*/ 	.byte	0x3f
	.zero		1


	//   ....[72]....
        /*0bd8*/ 	.word	0x00023fb0
        /*0bdc*/ 	.word	0x0000000b
        /*0be0*/ 	.word	0x00036850
        /*0be4*/ 	.short	0x010a
        /*0be6*/ 	.byte	0x3f
	.zero		1


	//   ....[73]....
        /*0be8*/ 	.word	0x00024000
        /*0bec*/ 	.word	0x0000000b
        /*0bf0*/ 	.word	0x00036850
        /*0bf4*/ 	.short	0x010a
        /*0bf6*/ 	.byte	0x3f
	.zero		1


	//   ....[74]....
        /*0bf8*/ 	.word	0x000241a0
        /*0bfc*/ 	.word	0x00000009
        /*0c00*/ 	.word	0x00036820
        /*0c04*/ 	.short	0x010a
        /*0c06*/ 	.byte	0x3f
	.zero		1


	//   ....[75]....
        /*0c08*/ 	.word	0x000241f0
        /*0c0c*/ 	.word	0x00000005
        /*0c10*/ 	.word	0x000368a0
        /*0c14*/ 	.short	0x010a
        /*0c16*/ 	.byte	0x3f
	.zero		1


	//   ....[76]....
        /*0c18*/ 	.word	0x00024240
        /*0c1c*/ 	.word	0x00000005
        /*0c20*/ 	.word	0x000368c0
        /*0c24*/ 	.short	0x010a
        /*0c26*/ 	.byte	0x3f
	.zero		1


	//   ....[77]....
        /*0c28*/ 	.word	0x00024290
        /*0c2c*/ 	.word	0x00000006
        /*0c30*/ 	.word	0x000368a0
        /*0c34*/ 	.short	0x010a
        /*0c36*/ 	.byte	0x3f
	.zero		1


	//   ....[78]....
        /*0c38*/ 	.word	0x000242e0
        /*0c3c*/ 	.word	0x00000006
        /*0c40*/ 	.word	0x000368c0
        /*0c44*/ 	.short	0x010a
        /*0c46*/ 	.byte	0x3f
	.zero		1


	//   ....[79]....
        /*0c48*/ 	.word	0x00024480
        /*0c4c*/ 	.word	0x00000006
        /*0c50*/ 	.word	0x00036840
        /*0c54*/ 	.short	0x010a
        /*0c56*/ 	.byte	0x3f
	.zero		1


	//   ....[80]....
        /*0c58*/ 	.word	0x00024500
        /*0c5c*/ 	.word	0x00000006
        /*0c60*/ 	.word	0x00036820
        /*0c64*/ 	.short	0x010a
        /*0c66*/ 	.byte	0x3f
	.zero		1


	//   ....[81]....
        /*0c68*/ 	.word	0x00024550
        /*0c6c*/ 	.word	0x00000008
        /*0c70*/ 	.word	0x00036840
        /*0c74*/ 	.short	0x010a
        /*0c76*/ 	.byte	0x3f
	.zero		1


	//   ....[82]....
        /*0c78*/ 	.word	0x000245a0
        /*0c7c*/ 	.word	0x00000009
        /*0c80*/ 	.word	0x00000060
        /*0c84*/ 	.short	0x010a
        /*0c86*/ 	.byte	0x3f
	.zero		1


	//   ....[83]....
        /*0c88*/ 	.word	0x000245f0
        /*0c8c*/ 	.word	0x00000002
        /*0c90*/ 	.word	0x00036840
        /*0c94*/ 	.short	0x010a
        /*0c96*/ 	.byte	0x3f
	.zero		1


	//   ....[84]....
        /*0c98*/ 	.word	0x00024640
        /*0c9c*/ 	.word	0x00000003
        /*0ca0*/ 	.word	0x00000060
        /*0ca4*/ 	.short	0x010a
        /*0ca6*/ 	.byte	0x3f
	.zero		1


	//   ....[85]....
        /*0ca8*/ 	.word	0x00024690
        /*0cac*/ 	.word	0x00000002
        /*0cb0*/ 	.word	0x00036840
        /*0cb4*/ 	.short	0x010a
        /*0cb6*/ 	.byte	0x3f
	.zero		1


	//   ....[86]....
        /*0cb8*/ 	.word	0x000246e0
        /*0cbc*/ 	.word	0x00000002
        /*0cc0*/ 	.word	0x00000060
        /*0cc4*/ 	.short	0x010a
        /*0cc6*/ 	.byte	0x3f
	.zero		1


	//   ....[87]....
        /*0cc8*/ 	.word	0x00024730
        /*0ccc*/ 	.word	0x00000003
        /*0cd0*/ 	.word	0x00036860
        /*0cd4*/ 	.short	0x010a
        /*0cd6*/ 	.byte	0x3f
	.zero		1


	//   ....[88]....
        /*0cd8*/ 	.word	0x000250e0
        /*0cdc*/ 	.word	0x00000000
        /*0ce0*/ 	.word	0x00036820
        /*0ce4*/ 	.short	0x010a
        /*0ce6*/ 	.byte	0x3f
	.zero		1


	//   ....[89]....
        /*0ce8*/ 	.word	0x00025280
        /*0cec*/ 	.word	0x00000006
        /*0cf0*/ 	.word	0x00000000
        /*0cf4*/ 	.short	0x010a
        /*0cf6*/ 	.byte	0x3f
	.zero		1


	//   ....[90]....
        /*0cf8*/ 	.word	0x000252d0
        /*0cfc*/ 	.word	0x00000007
        /*0d00*/ 	.word	0x00000000
        /*0d04*/ 	.short	0x010a
        /*0d06*/ 	.byte	0x3f
	.zero		1


	//   ....[91]....
        /*0d08*/ 	.word	0x00025320
        /*0d0c*/ 	.word	0x00000004
        /*0d10*/ 	.word	0x00000000
        /*0d14*/ 	.short	0x010a
        /*0d16*/ 	.byte	0x3f
	.zero		1


	//----- nvinfo : EIATTR_NUM_MBARRIERS
	.align		4
.L_187:
        /*0d18*/ 	.byte	0x03, 0x38
        /*0d1a*/ 	.short	0x0016


	//----- nvinfo : EIATTR_EXIT_INSTR_OFFSETS
	.align		4
        /*0d1c*/ 	.byte	0x04, 0x1c
        /*0d1e*/ 	.short	(.L_189 - .L_188)


	//   ....[0]....
.L_188:
        /*0d20*/ 	.word	0x00023820


	//----- nvinfo : EIATTR_MAX_THREADS
	.align		4
.L_189:
        /*0d24*/ 	.byte	0x04, 0x05
        /*0d26*/ 	.short	(.L_191 - .L_190)
.L_190:
        /*0d28*/ 	.word	0x00000180
        /*0d2c*/ 	.word	0x00000001
        /*0d30*/ 	.word	0x00000001


	//----- nvinfo : EIATTR_CRS_STACK_SIZE
	.align		4
.L_191:
        /*0d34*/ 	.byte	0x04, 0x1e
        /*0d36*/ 	.short	(.L_193 - .L_192)
.L_192:
        /*0d38*/ 	.word	0x00000000


	//----- nvinfo : EIATTR_CBANK_PARAM_SIZE
	.align		4
.L_193:
        /*0d3c*/ 	.byte	0x03, 0x19
        /*0d3e*/ 	.short	0x0a70


	//----- nvinfo : EIATTR_PARAM_CBANK
	.align		4
        /*0d40*/ 	.byte	0x04, 0x0a
        /*0d42*/ 	.short	(.L_195 - .L_194)
	.align		4
.L_194:
        /*0d44*/ 	.word	index@(.nv.constant0._ZN7cutlass13device_kernelIN5flash11enable_sm90INS1_16FlashAttnFwdSm90INS1_25CollectiveMainloopFwdSm90ILi2EN4cute5tupleIJNS5_1CILi1EEES8_S8_EEENS6_IJNS7_ILi128EEENS7_ILi112EEENS7_ILi192EEEEEELi192ENS_6half_tEfNS_4arch4Sm90ELb0ELb0ELb0ELb1ELb0ELb1ELb0ELb1ELb1ELb0ELb0ELb0EEENS1_21CollectiveEpilogueFwdINS6_IJSA_SC_SB_EEES9_SE_SG_Li256ELb1ELb0ELb0ELb0EEENS1_36VarlenDynamicPersistentTileSchedulerILi128ELi112ELi256ELi32ELb0ELb0ELb1ELb0ELb1ELb1EEEEEEEEEvNT_6ParamsE)
        /*0d48*/ 	.short	0x0210
        /*0d4a*/ 	.short	0x0a70


	//----- nvinfo : EIATTR_SW_WAR
	.align		4
.L_195:
        /*0d4c*/ 	.byte	0x04, 0x36
        /*0d4e*/ 	.short	(.L_197 - .L_196)
.L_196:
        /*0d50*/ 	.word	0x00000008
.L_197:


//--------------------- .nv.info._ZN7cutlass13device_kernelIN5flash11enable_sm90INS1_16FlashAttnFwdSm90INS1_25CollectiveMainloopFwdSm90ILi2EN4cute5tupleIJNS5_1CILi1EEES8_S8_EEENS6_IJNS7_ILi128EEENS7_ILi96EEENS7_ILi192EEEEEELi192ENS_6half_tEfNS_4arch4Sm90ELb0ELb1ELb0ELb0ELb0ELb0ELb0ELb1ELb1ELb0ELb0ELb0EEENS1_21CollectiveEpilogueFwdINS6_IJSA_SC_SB_EEES9_SE_SG_Li256ELb0ELb0ELb0ELb0EEENS1_30DynamicPersistentTileSchedulerILi256ELi32ELb0ELb0ELb1EEEEEEEEEvNT_6ParamsE --------------------------
	.section	.nv.info._ZN7cutlass13device_kernelIN5flash11enable_sm90INS1_16FlashAttnFwdSm90INS1_25CollectiveMainloopFwdSm90ILi2EN4cute5tupleIJNS5_1CILi1EEES8_S8_EEENS6_IJNS7_ILi128EEENS7_ILi96EEENS7_ILi192EEEEEELi192ENS_6half_tEfNS_4arch4Sm90ELb0ELb1ELb0ELb0ELb0ELb0ELb0ELb1ELb1ELb0ELb0ELb0EEENS1_21CollectiveEpilogueFwdINS6_IJSA_SC_SB_EEES9_SE_SG_Li256ELb0ELb0ELb0ELb0EEENS1_30DynamicPersistentTileSchedulerILi256ELi32ELb0ELb0ELb1EEEEEEEEEvNT_6ParamsE,"",@"SHT_CUDA_INFO"
	.sectionflags	@""
	.align	4


	//----- nvinfo : EIATTR_CUDA_API_VERSION
	.align		4
        /*0000*/ 	.byte	0x04, 0x37
        /*0002*/ 	.short	(.L_199 - .L_198)
.L_198:
        /*0004*/ 	.word	0x00000082


	//----- nvinfo : EIATTR_KPARAM_INFO
	.align		4
.L_199:
        /*0008*/ 	.byte	0x04, 0x17
        /*000a*/ 	.short	(.L_201 - .L_200)
.L_200:
        /*000c*/ 	.word	0x00000000
        /*0010*/ 	.short	0x0000
        /*0012*/ 	.short	0x0070
        /*0014*/ 	.byte	0x00, 0xf0, 0x01, 0x2e


	//----- nvinfo : EIATTR_SPARSE_MMA_MASK
	.align		4
.L_201:
        /*0018*/ 	.byte	0x03, 0x50
        /*001a*/ 	.short	0x0000


	//----- nvinfo : EIATTR_MAXREG_COUNT
	.align		4
        /*001c*/ 	.byte	0x03, 0x1b
        /*001e*/ 	.short	0x00a8


	//----- nvinfo : EIATTR_NUM_BARRIERS
	.align		4
        /*0020*/ 	.byte	0x02, 0x4c
        /*0022*/ 	.byte	0x09
	.zero		1


	//----- nvinfo : EIATTR_EXTERNS
	.align		4
        /*0024*/ 	.byte	0x04, 0x0f
        /*0026*/ 	.short	(.L_203 - .L_202)


	//   ....[0]....
	.align		4
.L_202:
        /*0028*/ 	.word	index@(__assertfail)


	//----- nvinfo : EIATTR_ANNOTATIONS
	.align		4
.L_203:
        /*002c*/ 	.byte	0x04, 0x55
        /*002e*/ 	.short	(.L_205 - .L_204)


	//   ....[0]....
.L_204:
        /*0030*/ 	.word	0x00000001
        /*0034*/ 	.byte	0x80, 0x09, 0x00, 0x00, 0x01, 0x00, 0x00, 0x00, 0x50, 0x0a, 0x00, 0x00, 0x01, 0x00, 0x00, 0x00
        /*0044*/ 	.byte	0xf0, 0x20, 0x01, 0x00


	//----- nvinfo : EIATTR_MERCURY_ISA_VERSION
	.align		4
.L_205:
        /*0048*/ 	.byte	0x03, 0x5f
        /*004a*/ 	.short	0x0101


	//----- nvinfo : EIATTR_INT_WARP_WIDE_INSTR_OFFSETS
	.align		4
        /*004c*/ 	.byte	0x04, 0x31
        /*004e*/ 	.short	(.L_207 - .L_206)


	//   ....[0]....
.L_206:
        /*0050*/ 	.word	0x00000190


	//   ....[1]....
        /*0054*/ 	.word	0x000001c0


	//   ....[2]....
        /*0058*/ 	.word	0x000001d0


	//   ....[3]....
        /*005c*/ 	.word	0x0000f690


	//   ....[4]....
        /*0060*/ 	.word	0x0000f720


	//   ....[5]....
        /*0064*/ 	.word	0x0000fc90


	//   ....[6]....
        /*0068*/ 	.word	0x00011aa0


	//   ....[7]....
        /*006c*/ 	.word	0x00011b30


	//----- nvinfo : EIATTR_COOP_GROUP_MASK_REGIDS
	.align		4
.L_207:
        /*0070*/ 	.byte	0x04, 0x29
        /*0072*/ 	.short	(.L_209 - .L_208)


	//   ....[0]....
.L_208:
        /*0074*/ 	.word	0xffffffff


	//   ....[1]....
        /*0078*/ 	.word	0xffffffff


	//   ....[2]....
        /*007c*/ 	.word	0xffffffff


	//   ....[3]....
        /*0080*/ 	.word	0xffffffff


	//   ....[4]....
        /*0084*/ 	.word	0xffffffff


	//   ....[5]....
        /*0088*/ 	.word	0xffffffff


	//   ....[6]....
        /*008c*/ 	.word	0xffffffff


	//   ....[7]....
        /*0090*/ 	.word	0xffffffff


	//   ....[8]....
        /*0094*/ 	.word	0xffffffff


	//   ....[9]....
        /*0098*/ 	.word	0xffffffff


	//   ....[10]....
        /*009c*/ 	.word	0xffffffff


	//   ....[11]....
        /*00a0*/ 	.word	0xffffffff


	//   ....[12]....
        /*00a4*/ 	.word	0xffffffff


	//   ....[13]....
        /*00a8*/ 	.word	0xffffffff


	//   ....[14]....
        /*00ac*/ 	.word	0xffffffff


	//   ....[15]....
        /*00b0*/ 	.word	0xffffffff


	//   ....[16]....
        /*00b4*/ 	.word	0xffffffff


	//   ....[17]....
        /*00b8*/ 	.word	0xffffffff


	//   ....[18]....
        /*00bc*/ 	.word	0xffffffff


	//   ....[19]....
        /*00c0*/ 	.word	0xffffffff


	//   ....[20]....
        /*00c4*/ 	.word	0xffffffff


	//   ....[21]....
        /*00c8*/ 	.word	0xffffffff


	//   ....[22]....
        /*00cc*/ 	.word	0xffffffff


	//   ....[23]....
        /*00d0*/ 	.word	0xffffffff


	//   ....[24]....
        /*00d4*/ 	.word	0xffffffff


	//   ....[25]....
        /*00d8*/ 	.word	0xffffffff


	//   ....[26]....
        /*00dc*/ 	.word	0xffffffff


	//   ....[27]....
        /*00e0*/ 	.word	0xffffffff


	//   ....[28]....
        /*00e4*/ 	.word	0xffffffff


	//   ....[29]....
        /*00e8*/ 	.word	0xffffffff


	//   ....[30]....
        /*00ec*/ 	.word	0xffffffff


	//   ....[31]....
        /*00f0*/ 	.word	0xffffffff


	//   ....[32]....
        /*00f4*/ 	.word	0x0500000f


	//   ....[33]....
        /*00f8*/ 	.word	0x0500000f


	//----- nvinfo : EIATTR_COOP_GROUP_INSTR_OFFSETS
	.align		4
.L_209:
        /*00fc*/ 	.byte	0x04, 0x28
        /*00fe*/ 	.short	(.L_211 - .L_210)


	//   ....[0]....
.L_210:
        /*0100*/ 	.word	0x00000060


	//   ....[1]....
        /*0104*/ 	.word	0x000001a0


	//   ....[2]....
        /*0108*/ 	.word	0x000001f0


	//   ....[3]....
        /*010c*/ 	.word	0x000003e0


	//   ....[4]....
        /*0110*/ 	.word	0x00000540


	//   ....[5]....
        /*0114*/ 	.word	0x00000660


	//   ....[6]....
        /*0118*/ 	.word	0x000007c0


	//   ....[7]....
        /*011c*/ 	.word	0x00001870


	//   ....[8]....
        /*0120*/ 	.word	0x00003230


	//   ....[9]....
        /*0124*/ 	.word	0x00003340


	//   ....[10]....
        /*0128*/ 	.word	0x000038d0


	//   ....[11]....
        /*012c*/ 	.word	0x00003960


	//   ....[12]....
        /*0130*/ 	.word	0x000065a0


	//   ....[13]....
        /*0134*/ 	.word	0x000066c0


	//   ....[14]....
        /*0138*/ 	.word	0x00006c70


	//   ....[15]....
        /*013c*/ 	.word	0x00006cd0


	//   ....[16]....
        /*0140*/ 	.word	0x00008720


	//   ....[17]....
        /*0144*/ 	.word	0x00008820


	//   ....[18]....
        /*0148*/ 	.word	0x00008d80


	//   ....[19]....
        /*014c*/ 	.word	0x00008e00


	//   ....[20]....
        /*0150*/ 	.word	0x0000b580


	//   ....[21]....
        /*0154*/ 	.word	0x0000b690


	//   ....[22]....
        /*0158*/ 	.word	0x0000bc10


	//   ....[23]....
        /*015c*/ 	.word	0x0000bc70


	//   ....[24]....
        /*0160*/ 	.word	0x0000ccf0


	//   ....[25]....
        /*0164*/ 	.word	0x0000cd30


	//   ....[26]....
        /*0168*/ 	.word	0x0000ce30


	//   ....[27]....
        /*016c*/ 	.word	0x0000ce50


	//   ....[28]....
        /*0170*/ 	.word	0x0000e230


	//   ....[29]....
        /*0174*/ 	.word	0x0000ede0


	//   ....[30]....
        /*0178*/ 	.word	0x00011ec0


	//   ....[31]....
        /*017c*/ 	.word	0x00012090


	//   ....[32]....
        /*0180*/ 	.word	0x000126e0


	//   ....[33]....
        /*0184*/ 	.word	0x00012ac0


	//----- nvinfo : EIATTR_REG_RECONFIG
	.align		4
.L_211:
        /*0188*/ 	.byte	0x01, 0x54
	.zero		2


	//----- nvinfo : EIATTR_SYSCALL_OFFSETS
	.align		4
        /*018c*/ 	.byte	0x04, 0x46
        /*018e*/ 	.short	(.L_213 - .L_212)


	//   ....[0]....
.L_212:
        /*0190*/ 	.word	0x00001a20


	//   ....[1]....
        /*0194*/ 	.word	0x0000f8b0


	//   ....[2]....
        /*0198*/ 	.word	0x0000f9f0


	//   ....[3]....
        /*019c*/ 	.word	0x0000fae0


	//----- nvinfo : EIATTR_MBARRIER_INSTR_OFFSETS
	.align		4
.L_213:
        /*01a0*/ 	.byte	0x04, 0x39
        /*01a2*/ 	.short	(.L_215 - .L_214)


	//   ....[0]....
.L_214:
        /*01a4*/ 	.word	0x00000290
        /*01a8*/ 	.word	0x000000ff
        /*01ac*/ 	.word	0x00030800
        /*01b0*/ 	.short	0x0100
        /*01b2*/ 	.byte	0x06
	.zero		1


	//   ....[1]....
        /*01b4*/ 	.word	0x000002a0
        /*01b8*/ 	.word	0x000000ff
        /*01bc*/ 	.word	0x00030820
        /*01c0*/ 	.short	0x0100
        /*01c2*/ 	.byte	0x06
	.zero		1


	//   ....[2]....
        /*01c4*/ 	.word	0x00000390
        /*01c8*/ 	.word	0x000000ff
        /*01cc*/ 	.word	0x00030830
        /*01d0*/ 	.short	0x0100
        /*01d2*/ 	.byte	0x08
	.zero		1


	//   ....[3]....
        /*01d4*/ 	.word	0x000003a0
        /*01d8*/ 	.word	0x000000ff
        /*01dc*/ 	.word	0x00030840
        /*01e0*/ 	.short	0x0100
        /*01e2*/ 	.byte	0x08
	.zero		1


	//   ....[4]....
        /*01e4*/ 	.word	0x000003b0
        /*01e8*/ 	.word	0x000000ff
        /*01ec*/ 	.word	0x00030838
        /*01f0*/ 	.short	0x0100
        /*01f2*/ 	.byte	0x08
	.zero		1


	//   ....[5]....
        /*01f4*/ 	.word	0x000003c0
        /*01f8*/ 	.word	0x000000ff
        /*01fc*/ 	.word	0x00030848
        /*0200*/ 	.short	0x0100
        /*0202*/ 	.byte	0x08
	.zero		1


	//   ....[6]....
        /*0204*/ 	.word	0x000004f0
        /*0208*/ 	.word	0x000000ff
        /*020c*/ 	.word	0x00030850
        /*0210*/ 	.short	0x0100
        /*0212*/ 	.byte	0x08
	.zero		1


	//   ....[7]....
        /*0214*/ 	.word	0x00000500
        /*0218*/ 	.word	0x000000ff
        /*021c*/ 	.word	0x00030860
        /*0220*/ 	.short	0x0100
        /*0222*/ 	.byte	0x08
	.zero		1


	//   ....[8]....
        /*0224*/ 	.word	0x00000510
        /*0228*/ 	.word	0x000000ff
        /*022c*/ 	.word	0x00030858
        /*0230*/ 	.short	0x0100
        /*0232*/ 	.byte	0x08
	.zero		1


	//   ....[9]....
        /*0234*/ 	.word	0x00000520
        /*0238*/ 	.word	0x000000ff
        /*023c*/ 	.word	0x00030868
        /*0240*/ 	.short	0x0100
        /*0242*/ 	.byte	0x08
	.zero		1


	//   ....[10]....
        /*0244*/ 	.word	0x00000610
        /*0248*/ 	.word	0x000000ff
        /*024c*/ 	.word	0x00030870
        /*0250*/ 	.short	0x0100
        /*0252*/ 	.byte	0x06
	.zero		1


	//   ....[11]....
        /*0254*/ 	.word	0x00000620
        /*0258*/ 	.word	0x000000ff
        /*025c*/ 	.word	0x00030880
        /*0260*/ 	.short	0x0100
        /*0262*/ 	.byte	0x06
	.zero		1


	//   ....[12]....
        /*0264*/ 	.word	0x00000630
        /*0268*/ 	.word	0x000000ff
        /*026c*/ 	.word	0x00030878
        /*0270*/ 	.short	0x0100
        /*0272*/ 	.byte	0x06
	.zero		1


	//   ....[13]....
        /*0274*/ 	.word	0x00000640
        /*0278*/ 	.word	0x000000ff
        /*027c*/ 	.word	0x00030888
        /*0280*/ 	.short	0x0100
        /*0282*/ 	.byte	0x06
	.zero		1


	//   ....[14]....
        /*0284*/ 	.word	0x00000770
        /*0288*/ 	.word	0x000000ff
        /*028c*/ 	.word	0x00030890
        /*0290*/ 	.short	0x0100
        /*0292*/ 	.byte	0x08
	.zero		1


	//   ....[15]....
        /*0294*/ 	.word	0x00000780
        /*0298*/ 	.word	0x000000ff
        /*029c*/ 	.word	0x000308a0
        /*02a0*/ 	.short	0x0100
        /*02a2*/ 	.byte	0x08
	.zero		1


	//   ....[16]....
        /*02a4*/ 	.word	0x00000790
        /*02a8*/ 	.word	0x000000ff
        /*02ac*/ 	.word	0x00030898
        /*02b0*/ 	.short	0x0100
        /*02b2*/ 	.byte	0x08
	.zero		1


	//   ....[17]....
        /*02b4*/ 	.word	0x000007a0
        /*02b8*/ 	.word	0x000000ff
        /*02bc*/ 	.word	0x000308a8
        /*02c0*/ 	.short	0x0100
        /*02c2*/ 	.byte	0x08
	.zero		1


	//   ....[18]....
        /*02c4*/ 	.word	0x000008d0
        /*02c8*/ 	.word	0x000000ff
        /*02cc*/ 	.word	0x000308b0
        /*02d0*/ 	.short	0x0100
        /*02d2*/ 	.byte	0x08
	.zero		1


	//   ....[19]....
        /*02d4*/ 	.word	0x000008e0
        /*02d8*/ 	.word	0x000000ff
        /*02dc*/ 	.word	0x000308c0
        /*02e0*/ 	.short	0x0100
        /*02e2*/ 	.byte	0x08
	.zero		1


	//   ....[20]....
        /*02e4*/ 	.word	0x000008f0
        /*02e8*/ 	.word	0x000000ff
        /*02ec*/ 	.word	0x000308b8
        /*02f0*/ 	.short	0x0100
        /*02f2*/ 	.byte	0x08
	.zero		1


	//   ....[21]....
        /*02f4*/ 	.word	0x00000900
        /*02f8*/ 	.word	0x000000ff
        /*02fc*/ 	.word	0x000308c8
        /*0300*/ 	.short	0x0100
        /*0302*/ 	.byte	0x08
	.zero		1


	//   ....[22]....
        /*0304*/ 	.word	0x00001ac0
        /*0308*/ 	.word	0x000000ff
        /*030c*/ 	.word	0x00030800
        /*0310*/ 	.short	0x010a
        /*0312*/ 	.byte	0x25
	.zero		1


	//   ....[23]....
        /*0314*/ 	.word	0x00001b40
        /*0318*/ 	.word	0x00000003
        /*031c*/ 	.word	0x00030830
        /*0320*/ 	.short	0x010a
        /*0322*/ 	.byte	0x3f
	.zero		1


	//   ....[24]....
        /*0324*/ 	.word	0x00001bc0
        /*0328*/ 	.word	0x00000003
        /*032c*/ 	.word	0x00030830
        /*0330*/ 	.short	0x010a
        /*0332*/ 	.byte	0x3f
	.zero		1


	//   ....[25]....
        /*0334*/ 	.word	0x000022f0
        /*0338*/ 	.word	0x00000000
        /*033c*/ 	.word	0x00000000
        /*0340*/ 	.short	0x0101
        /*0342*/ 	.byte	0x3f
	.zero		1


	//   ....[26]....
        /*0344*/ 	.word	0x000047e0
        /*0348*/ 	.word	0x000000ff
        /*034c*/ 	.word	0x00030830
        /*0350*/ 	.short	0x010a
        /*0352*/ 	.byte	0x26
	.zero		1


	//   ....[27]....
        /*0354*/ 	.word	0x00004820
        /*0358*/ 	.word	0x000000ff
        /*035c*/ 	.word	0x00030830
        /*0360*/ 	.short	0x010a
        /*0362*/ 	.byte	0x26
	.zero		1


	//   ....[28]....
        /*0364*/ 	.word	0x000052c0
        /*0368*/ 	.word	0x000000ff
        /*036c*/ 	.word	0x00030850
        /*0370*/ 	.short	0x010a
        /*0372*/ 	.byte	0x06
	.zero		1


	//   ....[29]....
        /*0374*/ 	.word	0x00005300
        /*0378*/ 	.word	0x000000ff
        /*037c*/ 	.word	0x00030850
        /*0380*/ 	.short	0x010a
        /*0382*/ 	.byte	0x06
	.zero		1


	//   ....[30]....
        /*0384*/ 	.word	0x00005620
        /*0388*/ 	.word	0x00000000
        /*038c*/ 	.word	0x00000000
        /*0390*/ 	.short	0x0101
        /*0392*/ 	.byte	0x3f
	.zero		1


	//   ....[31]....
        /*0394*/ 	.word	0x00007230
        /*0398*/ 	.word	0x0000008c
        /*039c*/ 	.word	0x00000000
        /*03a0*/ 	.short	0x0101
        /*03a2*/ 	.byte	0x3f
	.zero		1


	//   ....[32]....
        /*03a4*/ 	.word	0x00007960
        /*03a8*/ 	.word	0x000000ff
        /*03ac*/ 	.word	0x00030830
        /*03b0*/ 	.short	0x010a
        /*03b2*/ 	.byte	0x06
	.zero		1


	//   ....[33]....
        /*03b4*/ 	.word	0x000079a0
        /*03b8*/ 	.word	0x000000ff
        /*03bc*/ 	.word	0x00030830
        /*03c0*/ 	.short	0x010a
        /*03c2*/ 	.byte	0x06
	.zero		1


	//   ....[34]....
        /*03c4*/ 	.word	0x00008440
        /*03c8*/ 	.word	0x000000ff
        /*03cc*/ 	.word	0x00030850
        /*03d0*/ 	.short	0x010a
        /*03d2*/ 	.byte	0x0b
	.zero		1


	//   ....[35]....
        /*03d4*/ 	.word	0x00008480
        /*03d8*/ 	.word	0x000000ff
        /*03dc*/ 	.word	0x00030850
        /*03e0*/ 	.short	0x010a
        /*03e2*/ 	.byte	0x0b
	.zero		1


	//   ....[36]....
        /*03e4*/ 	.word	0x000092c0
        /*03e8*/ 	.word	0x0000007f
        /*03ec*/ 	.word	0x00000000
        /*03f0*/ 	.short	0x0101
        /*03f2*/ 	.byte	0x3f
	.zero		1


	//   ....[37]....
        /*03f4*/ 	.word	0x00009360
        /*03f8*/ 	.word	0x0000007f
        /*03fc*/ 	.word	0x00000000
        /*0400*/ 	.short	0x0101
        /*0402*/ 	.byte	0x3f
	.zero		1


	//   ....[38]....
        /*0404*/ 	.word	0x000097c0
        /*0408*/ 	.word	0x000000ff
        /*040c*/ 	.word	0x00030830
        /*0410*/ 	.short	0x010a
        /*0412*/ 	.byte	0x06
	.zero		1


	//   ....[39]....
        /*0414*/ 	.word	0x00009800
        /*0418*/ 	.word	0x000000ff
        /*041c*/ 	.word	0x00030830
        /*0420*/ 	.short	0x010a
        /*0422*/ 	.byte	0x06
	.zero		1


	//   ....[40]....
        /*0424*/ 	.word	0x0000a2a0
        /*0428*/ 	.word	0x000000ff
        /*042c*/ 	.word	0x00030850
        /*0430*/ 	.short	0x010a
        /*0432*/ 	.byte	0x0a
	.zero		1


	//   ....[41]....
        /*0434*/ 	.word	0x0000a2e0
        /*0438*/ 	.word	0x000000ff
        /*043c*/ 	.word	0x00030850
        /*0440*/ 	.short	0x010a
        /*0442*/ 	.byte	0x0a
	.zero		1


	//   ....[42]....
        /*0444*/ 	.word	0x0000a620
        /*0448*/ 	.word	0x00000000
        /*044c*/ 	.word	0x00000000
        /*0450*/ 	.short	0x0101
        /*0452*/ 	.byte	0x3f
	.zero		1


	//   ....[43]....
        /*0454*/ 	.word	0x0000c230
        /*0458*/ 	.word	0x0000008b
        /*045c*/ 	.word	0x00000000
        /*0460*/ 	.short	0x0101
        /*0462*/ 	.byte	0x3f
	.zero		1


	//   ....[44]....
        /*0464*/ 	.word	0x0000cc60
        /*0468*/ 	.word	0x000000ff
        /*046c*/ 	.word	0x00030850
        /*0470*/ 	.short	0x010a
        /*0472*/ 	.byte	0x05
	.zero		1


	//   ....[45]....
        /*0474*/ 	.word	0x0000cca0
        /*0478*/ 	.word	0x000000ff
        /*047c*/ 	.word	0x00030850
        /*0480*/ 	.short	0x010a
        /*0482*/ 	.byte	0x05
	.zero		1


	//   ....[46]....
        /*0484*/ 	.word	0x0000d150
        /*0488*/ 	.word	0x00000004
        /*048c*/ 	.word	0x00000000
        /*0490*/ 	.short	0x0101
        /*0492*/ 	.byte	0x3f
	.zero		1


	//   ....[47]....
        /*0494*/ 	.word	0x0000e410
        /*0498*/ 	.word	0x000000ff
        /*049c*/ 	.word	0x00000000
        /*04a0*/ 	.short	0x0101
        /*04a2*/ 	.byte	0x05
	.zero		1


	//   ....[48]....
        /*04a4*/ 	.word	0x0000ff60
        /*04a8*/ 	.word	0x00000008
        /*04ac*/ 	.word	0x00030840
        /*04b0*/ 	.short	0x010a
        /*04b2*/ 	.byte	0x3f
	.zero		1


	//   ....[49]....
        /*04b4*/ 	.word	0x000103f0
        /*04b8*/ 	.word	0x000000ff
        /*04bc*/ 	.word	0x00030820
        /*04c0*/ 	.short	0x010a
        /*04c2*/ 	.byte	0x26
	.zero		1


	//   ....[50]....
        /*04c4*/ 	.word	0x000106d0
        /*04c8*/ 	.word	0x00000003
        /*04cc*/ 	.word	0x00030840
        /*04d0*/ 	.short	0x010a
        /*04d2*/ 	.byte	0x3f
	.zero		1


	//   ....[51]....
        /*04d4*/ 	.word	0x00010940
        /*04d8*/ 	.word	0x00000002
        /*04dc*/ 	.word	0x00000060
        /*04e0*/ 	.short	0x010a
        /*04e2*/ 	.byte	0x3f
	.zero		1


	//   ....[52]....
        /*04e4*/ 	.word	0x00010e60
        /*04e8*/ 	.word	0x00000003
        /*04ec*/ 	.word	0x00030840
        /*04f0*/ 	.short	0x010a
        /*04f2*/ 	.byte	0x3f
	.zero		1


	//   ....[53]....
        /*04f4*/ 	.word	0x000110d0
        /*04f8*/ 	.word	0x00000002
        /*04fc*/ 	.word	0x00000060
        /*0500*/ 	.short	0x010a
        /*0502*/ 	.byte	0x3f
	.zero		1


	//   ....[54]....
        /*0504*/ 	.word	0x00011520
        /*0508*/ 	.word	0x00000002
        /*050c*/ 	.word	0x00030840
        /*0510*/ 	.short	0x010a
        /*0512*/ 	.byte	0x3f
	.zero		1


	//   ....[55]....
        /*0514*/ 	.word	0x000117c0
        /*0518*/ 	.word	0x00000002
        /*051c*/ 	.word	0x00000060
        /*0520*/ 	.short	0x010a
        /*0522*/ 	.byte	0x3f
	.zero		1


	//   ....[56]....
        /*0524*/ 	.word	0x00011bd0
        /*0528*/ 	.word	0x00000003
        /*052c*/ 	.word	0x00030860
        /*0530*/ 	.short	0x010a
        /*0532*/ 	.byte	0x3f
	.zero		1


	//   ....[57]....
        /*0534*/ 	.word	0x00012040
        /*0538*/ 	.word	0x00000007
        /*053c*/ 	.word	0x00030820
        /*0540*/ 	.short	0x010a
        /*0542*/ 	.byte	0x3f
	.zero		1


	//   ....[58]....
        /*0544*/ 	.word	0x000121b0
        /*0548*/ 	.word	0x00000005
        /*054c*/ 	.word	0x00000000
        /*0550*/ 	.short	0x010a
        /*0552*/ 	.byte	0x3f
	.zero		1


	//   ....[59]....
        /*0554*/ 	.word	0x00012220
        /*0558*/ 	.word	0x00000003
        /*055c*/ 	.word	0x00000000
        /*0560*/ 	.short	0x010a
        /*0562*/ 	.byte	0x3f
	.zero		1


	//   ....[60]....
        /*0564*/ 	.word	0x00012280
        /*0568*/ 	.word	0x00000005
        /*056c*/ 	.word	0x00000000
        /*0570*/ 	.short	0x010a
        /*0572*/ 	.byte	0x3f
	.zero		1


	//   ....[61]....
        /*0574*/ 	.word	0x000122b0
        /*0578*/ 	.word	0x00000003
        /*057c*/ 	.word	0x00000000
        /*0580*/ 	.short	0x010a
        /*0582*/ 	.byte	0x3f
	.zero		1


	//   ....[62]....
        /*0584*/ 	.word	0x00012320
        /*0588*/ 	.word	0x00000003
        /*058c*/ 	.word	0x00030800
        /*0590*/ 	.short	0x010a
        /*0592*/ 	.byte	0x3f
	.zero		1


	//   ....[63]....
        /*0594*/ 	.word	0x00012370
        /*0598*/ 	.word	0x00000003
        /*059c*/ 	.word	0x00030830
        /*05a0*/ 	.short	0x010a
        /*05a2*/ 	.byte	0x3f
	.zero		1


	//   ....[64]....
        /*05a4*/ 	.word	0x000123d0
        /*05a8*/ 	.word	0x00000015
        /*05ac*/ 	.word	0x00030830
        /*05b0*/ 	.short	0x010a
        /*05b2*/ 	.byte	0x3f
	.zero		1


	//   ....[65]....
        /*05b4*/ 	.word	0x00012430
        /*05b8*/ 	.word	0x00000003
        /*05bc*/ 	.word	0x00030850
        /*05c0*/ 	.short	0x010a
        /*05c2*/ 	.byte	0x3f
	.zero		1


	//   ....[66]....
        /*05c4*/ 	.word	0x00012490
        /*05c8*/ 	.word	0x00000005
        /*05cc*/ 	.word	0x00030830
        /*05d0*/ 	.short	0x010a
        /*05d2*/ 	.byte	0x3f
	.zero		1


	//   ....[67]....
        /*05d4*/ 	.word	0x000124f0
        /*05d8*/ 	.word	0x00000003
        /*05dc*/ 	.word	0x00030850
        /*05e0*/ 	.short	0x010a
        /*05e2*/ 	.byte	0x3f
	.zero		1


	//   ....[68]....
        /*05e4*/ 	.word	0x00012550
        /*05e8*/ 	.word	0x00000005
        /*05ec*/ 	.word	0x00030830
        /*05f0*/ 	.short	0x010a
        /*05f2*/ 	.byte	0x3f
	.zero		1


	//   ....[69]....
        /*05f4*/ 	.word	0x000125b0
        /*05f8*/ 	.word	0x00000003
        /*05fc*/ 	.word	0x00030850
        /*0600*/ 	.short	0x010a
        /*0602*/ 	.byte	0x3f
	.zero		1


	//   ....[70]....
        /*0604*/ 	.word	0x00012610
        /*0608*/ 	.word	0x00000003
        /*060c*/ 	.word	0x00030850
        /*0610*/ 	.short	0x010a
        /*0612*/ 	.byte	0x3f
	.zero		1


	//   ....[71]....
        /*0614*/ 	.word	0x00012790
        /*0618*/ 	.word	0x00000008
        /*061c*/ 	.word	0x00030840
        /*0620*/ 	.short	0x010a
        /*0622*/ 	.byte	0x3f
	.zero		1


	//   ....[72]....
        /*0624*/ 	.word	0x000127f0
        /*0628*/ 	.word	0x00000008
        /*062c*/ 	.word	0x00030820
        /*0630*/ 	.short	0x010a
        /*0632*/ 	.byte	0x3f
	.zero		1


	//   ....[73]....
        /*0634*/ 	.word	0x00012840
        /*0638*/ 	.word	0x00000003
        /*063c*/ 	.word	0x00030840
        /*0640*/ 	.short	0x010a
        /*0642*/ 	.byte	0x3f
	.zero		1


	//   ....[74]....
        /*0644*/ 	.word	0x00012890
        /*0648*/ 	.word	0x00000002
        /*064c*/ 	.word	0x00000060
        /*0650*/ 	.short	0x010a
        /*0652*/ 	.byte	0x3f
	.zero		1


	//   ....[75]....
        /*0654*/ 	.word	0x000128e0
        /*0658*/ 	.word	0x00000003
        /*065c*/ 	.word	0x00030840
        /*0660*/ 	.short	0x010a
        /*0662*/ 	.byte	0x3f
	.zero		1


	//   ....[76]....
        /*0664*/ 	.word	0x00012930
        /*0668*/ 	.word	0x00000002
        /*066c*/ 	.word	0x00000060
        /*0670*/ 	.short	0x010a
        /*0672*/ 	.byte	0x3f
	.zero		1


	//   ....[77]....
        /*0674*/ 	.word	0x00012980
        /*0678*/ 	.word	0x00000002
        /*067c*/ 	.word	0x00030840
        /*0680*/ 	.short	0x010a
        /*0682*/ 	.byte	0x3f
	.zero		1


	//   ....[78]....
        /*0684*/ 	.word	0x000129d0
        /*0688*/ 	.word	0x00000002
        /*068c*/ 	.word	0x00000060
        /*0690*/ 	.short	0x010a
        /*0692*/ 	.byte	0x3f
	.zero		1


	//   ....[79]....
        /*0694*/ 	.word	0x00012a20
        /*0698*/ 	.word	0x00000003
        /*069c*/ 	.word	0x00030860
        /*06a0*/ 	.short	0x010a
        /*06a2*/ 	.byte	0x3f
	.zero		1


	//   ....[80]....
        /*06a4*/ 	.word	0x00012b00
        /*06a8*/ 	.word	0x00000007
        /*06ac*/ 	.word	0x00030820
        /*06b0*/ 	.short	0x010a
        /*06b2*/ 	.byte	0x3f
	.zero		1


	//   ....[81]....
        /*06b4*/ 	.word	0x00012b50
        /*06b8*/ 	.word	0x00000005
        /*06bc*/ 	.word	0x00000000
        /*06c0*/ 	.short	0x010a
        /*06c2*/ 	.byte	0x3f
	.zero		1


	//   ....[82]....
        /*06c4*/ 	.word	0x00012ba0
        /*06c8*/ 	.word	0x00000003
        /*06cc*/ 	.word	0x00000000
        /*06d0*/ 	.short	0x010a
        /*06d2*/ 	.byte	0x3f
	.zero		1


	//   ....[83]....
        /*06d4*/ 	.word	0x00012bf0
        /*06d8*/ 	.word	0x00000005
        /*06dc*/ 	.word	0x00000000
        /*06e0*/ 	.short	0x010a
        /*06e2*/ 	.byte	0x3f
	.zero		1


	//----- nvinfo : EIATTR_NUM_MBARRIERS
	.align		4
.L_215:
        /*06e4*/ 	.byte	0x03, 0x38
        /*06e6*/ 	.short	0x0016


	//----- nvinfo : EIATTR_EXIT_INSTR_OFFSETS
	.align		4
        /*06e8*/ 	.byte	0x04, 0x1c
        /*06ea*/ 	.short	(.L_217 - .L_216)


	//   ....[0]....
.L_216:
        /*06ec*/ 	.word	0x00000a40


	//   ....[1]....
        /*06f0*/ 	.word	0x0000eda0


	//   ....[2]....
        /*06f4*/ 	.word	0x0000ee00


	//   ....[3]....
        /*06f8*/ 	.word	0x000120b0


	//   ....[4]....
        /*06fc*/ 	.word	0x00012300


	//----- nvinfo : EIATTR_MAX_THREADS
	.align		4
.L_217:
        /*0700*/ 	.byte	0x04, 0x05
        /*0702*/ 	.short	(.L_219 - .L_218)
.L_218:
        /*0704*/ 	.word	0x00000180
        /*0708*/ 	.word	0x00000001
        /*070c*/ 	.word	0x00000001


	//----- nvinfo : EIATTR_CRS_STACK_SIZE
	.align		4
.L_219:
        /*0710*/ 	.byte	0x04, 0x1e
        /*0712*/ 	.short	(.L_221 - .L_220)
.L_220:
        /*0714*/ 	.word	0x00000000


	//----- nvinfo : EIATTR_CBANK_PARAM_SIZE
	.align		4
.L_221:
        /*0718*/ 	.byte	0x03, 0x19
        /*071a*/ 	.short	0x0bf0


	//----- nvinfo : EIATTR_PARAM_CBANK
	.align		4
        /*071c*/ 	.byte	0x04, 0x0a
        /*071e*/ 	.short	(.L_223 - .L_222)
	.align		4
.L_222:
        /*0720*/ 	.word	index@(.nv.constant0._ZN7cutlass13device_kernelIN5flash11enable_sm90INS1_16FlashAttnFwdSm90INS1_25CollectiveMainloopFwdSm90ILi2EN4cute5tupleIJNS5_1CILi1EEES8_S8_EEENS6_IJNS7_ILi128EEENS7_ILi96EEENS7_ILi192EEEEEELi192ENS_6half_tEfNS_4arch4Sm90ELb0ELb1ELb0ELb0ELb0ELb0ELb0ELb1ELb1ELb0ELb0ELb0EEENS1_21CollectiveEpilogueFwdINS6_IJSA_SC_SB_EEES9_SE_SG_Li256ELb0ELb0ELb0ELb0EEENS1_30DynamicPersistentTileSchedulerILi256ELi32ELb0ELb0ELb1EEEEEEEEEvNT_6ParamsE)
        /*0724*/ 	.short	0x0210
        /*0726*/ 	.short	0x0bf0


	//----- nvinfo : EIATTR_SW_WAR
	.align		4
.L_223:
        /*0728*/ 	.byte	0x04, 0x36
        /*072a*/ 	.short	(.L_225 - .L_224)
.L_224:
        /*072c*/ 	.word	0x00000008
.L_225:


//--------------------- .nv.info._ZN7cutlass13device_kernelIN5flash11enable_sm90INS1_16FlashAttnFwdSm90INS1_25CollectiveMainloopFwdSm90ILi2EN4cute5tupleIJNS5_1CILi1EEES8_S8_EEENS6_IJNS7_ILi128EEENS7_ILi96EEENS7_ILi192EEEEEELi192ENS_6half_tEfNS_4arch4Sm90ELb0ELb1ELb0ELb1ELb0ELb0ELb0ELb1ELb1ELb0ELb0ELb0EEENS1_21CollectiveEpilogueFwdINS6_IJSA_SC_SB_EEES9_SE_SG_Li256ELb1ELb0ELb0ELb0EEENS1_36VarlenDynamicPersistentTileSchedulerILi128ELi96ELi256ELi32ELb0ELb0ELb1ELb1ELb0ELb1EEEEEEEEEvNT_6ParamsE --------------------------
	.section	.nv.info._ZN7cutlass13device_kernelIN5flash11enable_sm90INS1_16FlashAttnFwdSm90INS1_25CollectiveMainloopFwdSm90ILi2EN4cute5tupleIJNS5_1CILi1EEES8_S8_EEENS6_IJNS7_ILi128EEENS7_ILi96EEENS7_ILi192EEEEEELi192ENS_6half_tEfNS_4arch4Sm90ELb0ELb1ELb0ELb1ELb0ELb0ELb0ELb1ELb1ELb0ELb0ELb0EEENS1_21CollectiveEpilogueFwdINS6_IJSA_SC_SB_EEES9_SE_SG_Li256ELb1ELb0ELb0ELb0EEENS1_36VarlenDynamicPersistentTileSchedulerILi128ELi96ELi256ELi32ELb0ELb0ELb1ELb1ELb0ELb1EEEEEEEEEvNT_6ParamsE,"",@"SHT_CUDA_INFO"
	.sectionflags	@""
	.align	4


	//----- nvinfo : EIATTR_CUDA_API_VERSION
	.align		4
        /*0000*/ 	.byte	0x04, 0x37
        /*0002*/ 	.short	(.L_227 - .L_226)
.L_226:
        /*0004*/ 	.word	0x00000082


	//----- nvinfo : EIATTR_KPARAM_INFO
	.align		4
.L_227:
        /*0008*/ 	.byte	0x04, 0x17
        /*000a*/ 	.short	(.L_229 - .L_228)
.L_228:
        /*000c*/ 	.word	0x00000000
        /*0010*/ 	.short	0x0000
        /*0012*/ 	.short	0x0070
        /*0014*/ 	.byte	0x00, 0xf0, 0x01, 0x28


	//----- nvinfo : EIATTR_SPARSE_MMA_MASK
	.align		4
.L_229:
        /*0018*/ 	.byte	0x03, 0x50
        /*001a*/ 	.short	0x0000


	//----- nvinfo : EIATTR_MAXREG_COUNT
	.align		4
        /*001c*/ 	.byte	0x03, 0x1b
        /*001e*/ 	.short	0x00a8


	//----- nvinfo : EIATTR_NUM_BARRIERS
	.align		4
        /*0020*/ 	.byte	0x02, 0x4c
        /*0022*/ 	.byte	0x09
	.zero		1


	//----- nvinfo : EIATTR_EXTERNS
	.align		4
        /*0024*/ 	.byte	0x04, 0x0f
        /*0026*/ 	.short	(.L_231 - .L_230)


	//   ....[0]....
	.align		4
.L_230:
        /*0028*/ 	.word	index@(__assertfail)


	//----- nvinfo : EIATTR_ANNOTATIONS
	.align		4
.L_231:
        /*002c*/ 	.byte	0x04, 0x55
        /*002e*/ 	.short	(.L_233 - .L_232)


	//   ....[0]....
.L_232:
        /* <DEDUP_REMOVED lines=34> */


	//----- nvinfo : EIATTR_MERCURY_ISA_VERSION
	.align		4
.L_233:
        /*0240*/ 	.byte	0x03, 0x5f
        /*0242*/ 	.short	0x0101


	//----- nvinfo : EIATTR_UNUSED_LOAD_BYTE_OFFSET
	.align		4
        /*0244*/ 	.byte	0x04, 0x44
        /*0246*/ 	.short	(.L_235 - .L_234)


	//   ....[0]....
.L_234:
        /*0248*/ 	.word	0x00000a50
        /*024c*/ 	.word	0x0000fff0


	//   ....[1]....
        /*0250*/ 	.word	0x0000d7f0
        /*0254*/ 	.word	0x0000fff0


	//----- nvinfo : EIATTR_INT_WARP_WIDE_INSTR_OFFSETS
	.align		4
.L_235:
        /*0258*/ 	.byte	0x04, 0x31
        /*025a*/ 	.short	(.L_237 - .L_236)


	//   ....[0]....
.L_236:
        /*025c*/ 	.word	0x00000160


	//   ....[1]....
        /*0260*/ 	.word	0x000001a0


	//   ....[2]....
        /*0264*/ 	.word	0x00000210


	//   ....[3]....
        /*0268*/ 	.word	0x000111f0


	//   ....[4]....
        /*026c*/ 	.word	0x00011280


	//   ....[5]....
        /*0270*/ 	.word	0x00011780


	//   ....[6]....
        /*0274*/ 	.word	0x00011800


	//   ....[7]....
        /*0278*/ 	.word	0x00011910


	//   ....[8]....
        /*027c*/ 	.word	0x00011a00


	//   ....[9]....
        /*0280*/ 	.word	0x00013e20


	//   ....[10]....
        /*0284*/ 	.word	0x00013eb0


	//----- nvinfo : EIATTR_COOP_GROUP_MASK_REGIDS
	.align		4
.L_237:
        /*0288*/ 	.byte	0x04, 0x29
        /*028a*/ 	.short	(.L_239 - .L_238)


	//   ....[0]....
.L_238:
        /*028c*/ 	.word	0xffffffff


	//   ....[1]....
        /*0290*/ 	.word	0xffffffff


	//   ....[2]....
        /*0294*/ 	.word	0xffffffff


	//   ....[3]....
        /*0298*/ 	.word	0xffffffff


	//   ....[4]....
        /*029c*/ 	.word	0xffffffff


	//   ....[5]....
        /*02a0*/ 	.word	0xffffffff


	//   ....[6]....
        /*02a4*/ 	.word	0xffffffff


	//   ....[7]....
        /*02a8*/ 	.word	0xffffffff


	//   ....[8]....
        /*02ac*/ 	.word	0xffffffff


	//   ....[9]....
        /*02b0*/ 	.word	0xffffffff


	//   ....[10]....
        /*02b4*/ 	.word	0xffffffff


	//   ....[11]....
        /*02b8*/ 	.word	0xffffffff


	//   ....[12]....
        /*02bc*/ 	.word	0xffffffff


	//   ....[13]....
        /*02c0*/ 	.word	0xffffffff


	//   ....[14]....
        /*02c4*/ 	.word	0xffffffff


	//   ....[15]....
        /*02c8*/ 	.word	0xffffffff


	//   ....[16]....
        /*02cc*/ 	.word	0xffffffff


	//   ....[17]....
        /*02d0*/ 	.word	0xffffffff


	//   ....[18]....
        /*02d4*/ 	.word	0xffffffff


	//   ....[19]....
        /*02d8*/ 	.word	0xffffffff


	//   ....[20]....
        /*02dc*/ 	.word	0xffffffff


	//   ....[21]....
        /*02e0*/ 	.word	0xffffffff


	//   ....[22]....
        /*02e4*/ 	.word	0xffffffff


	//   ....[23]....
        /*02e8*/ 	.word	0xffffffff


	//   ....[24]....
        /*02ec*/ 	.word	0xffffffff


	//   ....[25]....
        /*02f0*/ 	.word	0xffffffff


	//   ....[26]....
        /*02f4*/ 	.word	0xffffffff


	//   ....[27]....
        /*02f8*/ 	.word	0xffffffff


	//   ....[28]....
        /*02fc*/ 	.word	0xffffffff


	//   ....[29]....
        /*0300*/ 	.word	0xffffffff


	//   ....[30]....
        /*0304*/ 	.word	0xffffffff


	//   ....[31]....
        /*0308*/ 	.word	0xffffffff


	//   ....[32]....
        /*030c*/ 	.word	0xffffffff


	//   ....[33]....
        /*0310*/ 	.word	0xffffffff


	//   ....[34]....
        /*0314*/ 	.word	0xffffffff


	//   ....[35]....
        /*0318*/ 	.word	0xffffffff


	//   ....[36]....
        /*031c*/ 	.word	0xffffffff


	//   ....[37]....
        /*0320*/ 	.word	0xffffffff


	//   ....[38]....
        /*0324*/ 	.word	0xffffffff


	//   ....[39]....
        /*0328*/ 	.word	0xffffffff


	//   ....[40]....
        /*032c*/ 	.word	0xffffffff


	//   ....[41]....
        /*0330*/ 	.word	0xffffffff


	//   ....[42]....
        /*0334*/ 	.word	0xffffffff


	//   ....[43]....
        /*0338*/ 	.word	0xffffffff


	//   ....[44]....
        /*033c*/ 	.word	0xffffffff


	//   ....[45]....
        /*0340*/ 	.word	0xffffffff


	//   ....[46]....
        /*0344*/ 	.word	0xffffffff


	//   ....[47]....
        /*0348*/ 	.word	0xffffffff


	//   ....[48]....
        /*034c*/ 	.word	0xffffffff


	//   ....[49]....
        /*0350*/ 	.word	0xffffffff


	//   ....[50]....
        /*0354*/ 	.word	0xffffffff


	//   ....[51]....
        /*0358*/ 	.word	0xffffffff


	//   ....[52]....
        /*035c*/ 	.word	0xffffffff


	//   ....[53]....
        /*0360*/ 	.word	0xffffffff


	//   ....[54]....
        /*0364*/ 	.word	0xffffffff


	//   ....[55]....
        /*0368*/ 	.word	0xffffffff


	//   ....[56]....
        /*036c*/ 	.word	0xffffffff


	//   ....[57]....
        /*0370*/ 	.word	0xffffffff


	//   ....[58]....
        /*0374*/ 	.word	0xffffffff


	//   ....[59]....
        /*0378*/ 	.word	0xffffffff


	//   ....[60]....
        /*037c*/ 	.word	0xffffffff


	//   ....[61]....
        /*0380*/ 	.word	0xffffffff


	//   ....[62]....
        /*0384*/ 	.word	0x0500000f


	//   ....[63]....
        /*0388*/ 	.word	0x0500000f


	//   ....[64]....
        /*038c*/ 	.word	0x0500000f


	//   ....[65]....
        /*0390*/ 	.word	0x0500000f


	//   ....[66]....
        /*0394*/ 	.word	0x0500000f


	//   ....[67]....
        /*0398*/ 	.word	0x0500000f


	//   ....[68]....
        /*039c*/ 	.word	0x0500000f


	//   ....[69]....
        /*03a0*/ 	.word	0x0500000f


	//   ....[70]....
        /*03a4*/ 	.word	0x0500000f


	//   ....[71]....
        /*03a8*/ 	.word	0x0500000f


	//   ....[72]....
        /*03ac*/ 	.word	0x0500000f


	//   ....[73]....
        /*03b0*/ 	.word	0x0500000f


	//   ....[74]....
        /*03b4*/ 	.word	0x0500000f


	//   ....[75]....
        /*03b8*/ 	.word	0x0500000f


	//   ....[76]....
        /*03bc*/ 	.word	0x0500000f


	//   ....[77]....
        /*03c0*/ 	.word	0x0500000f


	//   ....[78]....
        /*03c4*/ 	.word	0x0500000f


	//   ....[79]....
        /*03c8*/ 	.word	0x0500000f


	//   ....[80]....
        /*03cc*/ 	.word	0x0500000f


	//----- nvinfo : EIATTR_COOP_GROUP_INSTR_OFFSETS
	.align		4
.L_239:
        /*03d0*/ 	.byte	0x04, 0x28
        /*03d2*/ 	.short	(.L_241 - .L_240)


	//   ....[0]....
.L_240:
        /*03d4*/ 	.word	0x00000060


	//   ....[1]....
        /*03d8*/ 	.word	0x00000170


	//   ....[2]....
        /*03dc*/ 	.word	0x000001c0


	//   ....[3]....
        /*03e0*/ 	.word	0x000003f0


	//   ....[4]....
        /*03e4*/ 	.word	0x00000550


	//   ....[5]....
        /*03e8*/ 	.word	0x00000670


	//   ....[6]....
        /*03ec*/ 	.word	0x000007d0


	//   ....[7]....
        /*03f0*/ 	.word	0x000018f0


	//   ....[8]....
        /*03f4*/ 	.word	0x00003270


	//   ....[9]....
        /*03f8*/ 	.word	0x00003380


	//   ....[10]....
        /*03fc*/ 	.word	0x00003900


	//   ....[11]....
        /*0400*/ 	.word	0x00003990


	//   ....[12]....
        /*0404*/ 	.word	0x000065e0


	//   ....[13]....
        /*0408*/ 	.word	0x00006700


	//   ....[14]....
        /*040c*/ 	.word	0x00006cb0


	//   ....[15]....
        /*0410*/ 	.word	0x00006d10


	//   ....[16]....
        /*0414*/ 	.word	0x000087b0


	//   ....[17]....
        /*0418*/ 	.word	0x000087d0


	//   ....[18]....
        /*041c*/ 	.word	0x00008d60


	//   ....[19]....
        /*0420*/ 	.word	0x00008de0


	//   ....[20]....
        /*0424*/ 	.word	0x0000b570


	//   ....[21]....
        /*0428*/ 	.word	0x0000b690


	//   ....[22]....
        /*042c*/ 	.word	0x0000bc70


	//   ....[23]....
        /*0430*/ 	.word	0x0000bcd0


	//   ....[24]....
        /*0434*/ 	.word	0x0000cd20


	//   ....[25]....
        /*0438*/ 	.word	0x0000cd60


	//   ....[26]....
        /*043c*/ 	.word	0x0000ce60


	//   ....[27]....
        /*0440*/ 	.word	0x0000ce90


	//   ....[28]....
        /*0444*/ 	.word	0x0000fd60


	//   ....[29]....
        /*0448*/ 	.word	0x0000fef0


	//   ....[30]....
        /*044c*/ 	.word	0x0000ff20


	//   ....[31]....
        /*0450*/ 	.word	0x0000ff50


	//   ....[32]....
        /*0454*/ 	.word	0x0000ff90


	//   ....[33]....
        /*0458*/ 	.word	0x0000ffe0


	//   ....[34]....
        /*045c*/ 	.word	0x00010040


	//   ....[35]....
        /*0460*/ 	.word	0x00010220


	//   ....[36]....
        /*0464*/ 	.word	0x00010280


	//   ....[37]....
        /*0468*/ 	.word	0x000102c0


	//   ....[38]....
        /*046c*/ 	.word	0x00010300


	//   ....[39]....
        /*0470*/ 	.word	0x00010330


	//   ....[40]....
        /*0474*/ 	.word	0x00010360


	//   ....[41]....
        /*0478*/ 	.word	0x000103f0


	//   ....[42]....
        /*047c*/ 	.word	0x00010450


	//   ....[43]....
        /*0480*/ 	.word	0x000104e0


	//   ....[44]....
        /*0484*/ 	.word	0x00014320


	//   ....[45]....
        /*0488*/ 	.word	0x00014330


	//   ....[46]....
        /*048c*/ 	.word	0x00014440


	//   ....[47]....
        /*0490*/ 	.word	0x000144a0


	//   ....[48]....
        /*0494*/ 	.word	0x000144e0


	//   ....[49]....
        /*0498*/ 	.word	0x00014520


	//   ....[50]....
        /*049c*/ 	.word	0x00014550


	//   ....[51]....
        /*04a0*/ 	.word	0x00014580


	//   ....[52]....
        /*04a4*/ 	.word	0x00014710


	//   ....[53]....
        /*04a8*/ 	.word	0x00014770


	//   ....[54]....
        /*04ac*/ 	.word	0x000147b0


	//   ....[55]....
        /*04b0*/ 	.word	0x000147f0


	//   ....[56]....
        /*04b4*/ 	.word	0x00014820


	//   ....[57]....
        /*04b8*/ 	.word	0x00014850


	//   ....[58]....
        /*04bc*/ 	.word	0x00014910


	//   ....[59]....
        /*04c0*/ 	.word	0x00014930


	//   ....[60]....
        /*04c4*/ 	.word	0x000149a0


	//   ....[61]....
        /*04c8*/ 	.word	0x00015030


	//   ....[62]....
        /*04cc*/ 	.word	0x000156e0


	//   ....[63]....
        /*04d0*/ 	.word	0x00015b00


	//   ....[64]....
        /*04d4*/ 	.word	0x00015b90


	//   ....[65]....
        /*04d8*/ 	.word	0x00015c30


	//   ....[66]....
        /*04dc*/ 	.word	0x00015ce0


	//   ....[67]....
        /*04e0*/ 	.word	0x00015d60


	//   ....[68]....
        /*04e4*/ 	.word	0x00015de0


	//   ....[69]....
        /*04e8*/ 	.word	0x00015e60


	//   ....[70]....
        /*04ec*/ 	.word	0x00015ee0


	//   ....[71]....
        /*04f0*/ 	.word	0x00015f70


	//   ....[72]....
        /*04f4*/ 	.word	0x00016020


	//   ....[73]....
        /*04f8*/ 	.word	0x000160a0


	//   ....[74]....
        /*04fc*/ 	.word	0x00016120


	//   ....[75]....
        /*0500*/ 	.word	0x000161a0


	//   ....[76]....
        /*0504*/ 	.word	0x00016220


	//   ....[77]....
        /*0508*/ 	.word	0x00016290


	//   ....[78]....
        /*050c*/ 	.word	0x00016330


	//   ....[79]....
        /*0510*/ 	.word	0x000163c0


	//   ....[80]....
        /*0514*/ 	.word	0x000164f0


	//----- nvinfo : EIATTR_REG_RECONFIG
	.align		4
.L_241:
        /*0518*/ 	.byte	0x01, 0x54
	.zero		2


	//----- nvinfo : EIATTR_SYSCALL_OFFSETS
	.align		4
        /*051c*/ 	.byte	0x04, 0x46
        /*051e*/ 	.short	(.L_243 - .L_242)


	//   ....[0]....
.L_242:
        /*0520*/ 	.word	0x00001ad0


	//   ....[1]....
        /*0524*/ 	.word	0x00011410


	//   ....[2]....
        /*0528*/ 	.word	0x00011550


	//   ....[3]....
        /*052c*/ 	.word	0x00011650


	//----- nvinfo : EIATTR_MBARRIER_INSTR_OFFSETS
	.align		4
.L_243:
        /*0530*/ 	.byte	0x04, 0x39
        /*0532*/ 	.short	(.L_245 - .L_244)


	//   ....[0]....
.L_244:
        /*0534*/ 	.word	0x000002a0
        /*0538*/ 	.word	0x000000ff
        /*053c*/ 	.word	0x00030800
        /*0540*/ 	.short	0x0100
        /*0542*/ 	.byte	0x08
	.zero		1


	//   ....[1]....
        /*0544*/ 	.word	0x000002b0
        /*0548*/ 	.word	0x000000ff
        /*054c*/ 	.word	0x00030820
        /*0550*/ 	.short	0x0100
        /*0552*/ 	.byte	0x08
	.zero		1


	//   ....[2]....
        /*0554*/ 	.word	0x000003a0
        /*0558*/ 	.word	0x000000ff
        /*055c*/ 	.word	0x00030830
        /*0560*/ 	.short	0x0100
        /*0562*/ 	.byte	0x08
	.zero		1


	//   ....[3]....
        /*0564*/ 	.word	0x000003b0
        /*0568*/ 	.word	0x000000ff
        /*056c*/ 	.word	0x00030840
        /*0570*/ 	.short	0x0100
        /*0572*/ 	.byte	0x08
	.zero		1


	//   ....[4]....
        /*0574*/ 	.word	0x000003c0
        /*0578*/ 	.word	0x000000ff
        /*057c*/ 	.word	0x00030838
        /*0580*/ 	.short	0x0100
        /*0582*/ 	.byte	0x08
	.zero		1


	//   ....[5]....
        /*0584*/ 	.word	0x000003d0
        /*0588*/ 	.word	0x000000ff
        /*058c*/ 	.word	0x00030848
        /*0590*/ 	.short	0x0100
        /*0592*/ 	.byte	0x08
	.zero		1


	//   ....[6]....
        /*0594*/ 	.word	0x00000500
        /*0598*/ 	.word	0x000000ff
        /*059c*/ 	.word	0x00030850
        /*05a0*/ 	.short	0x0100
        /*05a2*/ 	.byte	0x08
	.zero		1


	//   ....[7]....
        /*05a4*/ 	.word	0x00000510
        /*05a8*/ 	.word	0x000000ff
        /*05ac*/ 	.word	0x00030860
        /*05b0*/ 	.short	0x0100
        /*05b2*/ 	.byte	0x08
	.zero		1


	//   ....[8]....
        /*05b4*/ 	.word	0x00000520
        /*05b8*/ 	.word	0x000000ff
        /*05bc*/ 	.word	0x00030858
        /*05c0*/ 	.short	0x0100
        /*05c2*/ 	.byte	0x08
	.zero		1


	//   ....[9]....
        /*05c4*/ 	.word	0x00000530
        /*05c8*/ 	.word	0x000000ff
        /*05cc*/ 	.word	0x00030868
        /*05d0*/ 	.short	0x0100
        /*05d2*/ 	.byte	0x08
	.zero		1


	//   ....[10]....
        /*05d4*/ 	.word	0x00000620
        /*05d8*/ 	.word	0x000000ff
        /*05dc*/ 	.word	0x00030870
        /*05e0*/ 	.short	0x0100
        /*05e2*/ 	.byte	0x06
	.zero		1


	//   ....[11]....
        /*05e4*/ 	.word	0x00000630
        /*05e8*/ 	.word	0x000000ff
        /*05ec*/ 	.word	0x00030880
        /*05f0*/ 	.short	0x0100
        /*05f2*/ 	.byte	0x06
	.zero		1


	//   ....[12]....
        /*05f4*/ 	.word	0x00000640
        /*05f8*/ 	.word	0x000000ff
        /*05fc*/ 	.word	0x00030878
        /*0600*/ 	.short	0x0100
        /*0602*/ 	.byte	0x06
	.zero		1


	//   ....[13]....
        /*0604*/ 	.word	0x00000650
        /*0608*/ 	.word	0x000000ff
        /*060c*/ 	.word	0x00030888
        /*0610*/ 	.short	0x0100
        /*0612*/ 	.byte	0x06
	.zero		1


	//   ....[14]....
        /*0614*/ 	.word	0x00000780
        /*0618*/ 	.word	0x000000ff
        /*061c*/ 	.word	0x00030890
        /*0620*/ 	.short	0x0100
        /*0622*/ 	.byte	0x08
	.zero		1


	//   ....[15]....
        /*0624*/ 	.word	0x00000790
        /*0628*/ 	.word	0x000000ff
        /*062c*/ 	.word	0x000308a0
        /*0630*/ 	.short	0x0100
        /*0632*/ 	.byte	0x08
	.zero		1


	//   ....[16]....
        /*0634*/ 	.word	0x000007a0
        /*0638*/ 	.word	0x000000ff
        /*063c*/ 	.word	0x00030898
        /*0640*/ 	.short	0x0100
        /*0642*/ 	.byte	0x08
	.zero		1


	//   ....[17]....
        /*0644*/ 	.word	0x000007b0
        /*0648*/ 	.word	0x000000ff
        /*064c*/ 	.word	0x000308a8
        /*0650*/ 	.short	0x0100
        /*0652*/ 	.byte	0x08
	.zero		1


	//   ....[18]....
        /*0654*/ 	.word	0x000008e0
        /*0658*/ 	.word	0x000000ff
        /*065c*/ 	.word	0x000308b0
        /*0660*/ 	.short	0x0100
        /*0662*/ 	.byte	0x08
	.zero		1


	//   ....[19]....
        /*0664*/ 	.word	0x000008f0
        /*0668*/ 	.word	0x000000ff
        /*066c*/ 	.word	0x000308c0
        /*0670*/ 	.short	0x0100
        /*0672*/ 	.byte	0x08
	.zero		1


	//   ....[20]....
        /*0674*/ 	.word	0x00000900
        /*0678*/ 	.word	0x000000ff
        /*067c*/ 	.word	0x000308b8
        /*0680*/ 	.short	0x0100
        /*0682*/ 	.byte	0x08
	.zero		1


	//   ....[21]....
        /*0684*/ 	.word	0x00000910
        /*0688*/ 	.word	0x000000ff
        /*068c*/ 	.word	0x000308c8
        /*0690*/ 	.short	0x0100
        /*0692*/ 	.byte	0x08
	.zero		1


	//   ....[22]....
        /*0694*/ 	.word	0x00001b70
        /*0698*/ 	.word	0x000000ff
        /*069c*/ 	.word	0x00030800
        /*06a0*/ 	.short	0x010a
        /*06a2*/ 	.byte	0x26
	.zero		1


	//   ....[23]....
        /*06a4*/ 	.word	0x00001bf0
        /*06a8*/ 	.word	0x00000003
        /*06ac*/ 	.word	0x00030830
        /*06b0*/ 	.short	0x010a
        /*06b2*/ 	.byte	0x3f
	.zero		1


	//   ....[24]....
        /*06b4*/ 	.word	0x00001c90
        /*06b8*/ 	.word	0x00000003
        /*06bc*/ 	.word	0x00030830
        /*06c0*/ 	.short	0x010a
        /*06c2*/ 	.byte	0x3f
	.zero		1


	//   ....[25]....
        /*06c4*/ 	.word	0x000023b0
        /*06c8*/ 	.word	0x00000000
        /*06cc*/ 	.word	0x00000000
        /*06d0*/ 	.short	0x0101
        /*06d2*/ 	.byte	0x3f
	.zero		1


	//   ....[26]....
        /*06d4*/ 	.word	0x00004860
        /*06d8*/ 	.word	0x000000ff
        /*06dc*/ 	.word	0x00030830
        /*06e0*/ 	.short	0x010a
        /*06e2*/ 	.byte	0x05
	.zero		1


	//   ....[27]....
        /*06e4*/ 	.word	0x000048a0
        /*06e8*/ 	.word	0x000000ff
        /*06ec*/ 	.word	0x00030830
        /*06f0*/ 	.short	0x010a
        /*06f2*/ 	.byte	0x05
	.zero		1


	//   ....[28]....
        /*06f4*/ 	.word	0x00005320
        /*06f8*/ 	.word	0x000000ff
        /*06fc*/ 	.word	0x00030850
        /*0700*/ 	.short	0x010a
        /*0702*/ 	.byte	0x0e
	.zero		1


	//   ....[29]....
        /*0704*/ 	.word	0x00005360
        /*0708*/ 	.word	0x000000ff
        /*070c*/ 	.word	0x00030850
        /*0710*/ 	.short	0x010a
        /*0712*/ 	.byte	0x0e
	.zero		1


	//   ....[30]....
        /*0714*/ 	.word	0x00005660
        /*0718*/ 	.word	0x00000000
        /*071c*/ 	.word	0x00000000
        /*0720*/ 	.short	0x0101
        /*0722*/ 	.byte	0x3f
	.zero		1


	//   ....[31]....
        /*0724*/ 	.word	0x00007110
        /*0728*/ 	.word	0x00000086
        /*072c*/ 	.word	0x00000000
        /*0730*/ 	.short	0x0101
        /*0732*/ 	.byte	0x3f
	.zero		1


	//   ....[32]....
        /*0734*/ 	.word	0x000079c0
        /*0738*/ 	.word	0x000000ff
        /*073c*/ 	.word	0x00030830
        /*0740*/ 	.short	0x010a
        /*0742*/ 	.byte	0x05
	.zero		1


	//   ....[33]....
        /*0744*/ 	.word	0x00007a00
        /*0748*/ 	.word	0x000000ff
        /*074c*/ 	.word	0x00030830
        /*0750*/ 	.short	0x010a
        /*0752*/ 	.byte	0x05
	.zero		1


	//   ....[34]....
        /*0754*/ 	.word	0x00008480
        /*0758*/ 	.word	0x000000ff
        /*075c*/ 	.word	0x00030850
        /*0760*/ 	.short	0x010a
        /*0762*/ 	.byte	0x0a
	.zero		1


	//   ....[35]....
        /*0764*/ 	.word	0x000084c0
        /*0768*/ 	.word	0x000000ff
        /*076c*/ 	.word	0x00030850
        /*0770*/ 	.short	0x010a
        /*0772*/ 	.byte	0x0a
	.zero		1


	//   ....[36]....
        /*0774*/ 	.word	0x00009150
        /*0778*/ 	.word	0x0000007b
        /*077c*/ 	.word	0x00000000
        /*0780*/ 	.short	0x0101
        /*0782*/ 	.byte	0x3f
	.zero		1


	//   ....[37]....
        /*0784*/ 	.word	0x000091c0
        /*0788*/ 	.word	0x0000007f
        /*078c*/ 	.word	0x00000000
        /*0790*/ 	.short	0x0101
        /*0792*/ 	.byte	0x3f
	.zero		1


	//   ....[38]....
        /*0794*/ 	.word	0x00009820
        /*0798*/ 	.word	0x000000ff
        /*079c*/ 	.word	0x00030830
        /*07a0*/ 	.short	0x010a
        /*07a2*/ 	.byte	0x05
	.zero		1


	//   ....[39]....
        /*07a4*/ 	.word	0x00009860
        /*07a8*/ 	.word	0x000000ff
        /*07ac*/ 	.word	0x00030830
        /*07b0*/ 	.short	0x010a
        /*07b2*/ 	.byte	0x05
	.zero		1


	//   ....[40]....
        /*07b4*/ 	.word	0x0000a2e0
        /*07b8*/ 	.word	0x000000ff
        /*07bc*/ 	.word	0x00030850
        /*07c0*/ 	.short	0x010a
        /*07c2*/ 	.byte	0x0a
	.zero		1


	//   ....[41]....
        /*07c4*/ 	.word	0x0000a320
        /*07c8*/ 	.word	0x000000ff
        /*07cc*/ 	.word	0x00030850
        /*07d0*/ 	.short	0x010a
        /*07d2*/ 	.byte	0x0a
	.zero		1


	//   ....[42]....
        /*07d4*/ 	.word	0x0000a660
        /*07d8*/ 	.word	0x00000000
        /*07dc*/ 	.word	0x00000000
        /*07e0*/ 	.short	0x0101
        /*07e2*/ 	.byte	0x3f
	.zero		1


	//   ....[43]....
        /*07e4*/ 	.word	0x0000c1c0
        /*07e8*/ 	.word	0x00000088
        /*07ec*/ 	.word	0x00000000
        /*07f0*/ 	.short	0x0101
        /*07f2*/ 	.byte	0x3f
	.zero		1


	//   ....[44]....
        /*07f4*/ 	.word	0x0000cc90
        /*07f8*/ 	.word	0x000000ff
        /*07fc*/ 	.word	0x00030850
        /*0800*/ 	.short	0x010a
        /*0802*/ 	.byte	0x05
	.zero		1


	//   ....[45]....
        /*0804*/ 	.word	0x0000ccd0
        /*0808*/ 	.word	0x000000ff
        /*080c*/ 	.word	0x00030850
        /*0810*/ 	.short	0x010a
        /*0812*/ 	.byte	0x05
	.zero		1


	//   ....[46]....
        /*0814*/ 	.word	0x0000d190
        /*0818*/ 	.word	0x00000004
        /*081c*/ 	.word	0x00000000
        /*0820*/ 	.short	0x0101
        /*0822*/ 	.byte	0x3f
	.zero		1


	//   ....[47]....
        /*0824*/ 	.word	0x0000eaf0
        /*0828*/ 	.word	0x00000026
        /*082c*/ 	.word	0x00000000
        /*0830*/ 	.short	0x0101
        /*0832*/ 	.byte	0x3f
	.zero		1


	//   ....[48]....
        /*0834*/ 	.word	0x00011d40
        /*0838*/ 	.word	0x00000009
        /*083c*/ 	.word	0x00030840
        /*0840*/ 	.short	0x010a
        /*0842*/ 	.byte	0x3f
	.zero		1


	//   ....[49]....
        /*0844*/ 	.word	0x000122f0
        /*0848*/ 	.word	0x0000000a
        /*084c*/ 	.word	0x00030820
        /*0850*/ 	.short	0x010a
        /*0852*/ 	.byte	0x3f
	.zero		1


	//   ....[50]....
        /*0854*/ 	.word	0x00012630
        /*0858*/ 	.word	0x00000002
        /*085c*/ 	.word	0x00030840
        /*0860*/ 	.short	0x010a
        /*0862*/ 	.byte	0x3f
	.zero		1


	//   ....[51]....
        /*0864*/ 	.word	0x00012930
        /*0868*/ 	.word	0x00000003
        /*086c*/ 	.word	0x00000060
        /*0870*/ 	.short	0x010a
        /*0872*/ 	.byte	0x3f
	.zero		1


	//   ....[52]....
        /*0874*/ 	.word	0x00012f70
        /*0878*/ 	.word	0x00000002
        /*087c*/ 	.word	0x00030840
        /*0880*/ 	.short	0x010a
        /*0882*/ 	.byte	0x3f
	.zero		1


	//   ....[53]....
        /*0884*/ 	.word	0x00013270
        /*0888*/ 	.word	0x00000003
        /*088c*/ 	.word	0x00000060
        /*0890*/ 	.short	0x010a
        /*0892*/ 	.byte	0x3f
	.zero		1


	//   ....[54]....
        /*0894*/ 	.word	0x000137a0
        /*0898*/ 	.word	0x00000002
        /*089c*/ 	.word	0x00030840
        /*08a0*/ 	.short	0x010a
        /*08a2*/ 	.byte	0x3f
	.zero		1


	//   ....[55]....
        /*08a4*/ 	.word	0x00013ab0
        /*08a8*/ 	.word	0x00000002
        /*08ac*/ 	.word	0x00000060
        /*08b0*/ 	.short	0x010a
        /*08b2*/ 	.byte	0x3f
	.zero		1


	//   ....[56]....
        /*08b4*/ 	.word	0x00013f70
        /*08b8*/ 	.word	0x00000003
        /*08bc*/ 	.word	0x00030860
        /*08c0*/ 	.short	0x010a
        /*08c2*/ 	.byte	0x3f
	.zero		1


	//   ....[57]....
        /*08c4*/ 	.word	0x00014fb0
        /*08c8*/ 	.word	0x00000000
        /*08cc*/ 	.word	0x00030820
        /*08d0*/ 	.short	0x010a
        /*08d2*/ 	.byte	0x3f
	.zero		1


	//   ....[58]....
        /*08d4*/ 	.word	0x00015190
        /*08d8*/ 	.word	0x00000006
        /*08dc*/ 	.word	0x00000000
        /*08e0*/ 	.short	0x010a
        /*08e2*/ 	.byte	0x3f
	.zero		1


	//   ....[59]....
        /*08e4*/ 	.word	0x00015200
        /*08e8*/ 	.word	0x00000007
        /*08ec*/ 	.word	0x00000000
        /*08f0*/ 	.short	0x010a
        /*08f2*/ 	.byte	0x3f
	.zero		1


	//   ....[60]....
        /*08f4*/ 	.word	0x00015270
        /*08f8*/ 	.word	0x00000004
        /*08fc*/ 	.word	0x00000000
        /*0900*/ 	.short	0x010a
        /*0902*/ 	.byte	0x3f
	.zero		1


	//   ....[61]....
        /*0904*/ 	.word	0x000152a0
        /*0908*/ 	.word	0x00000003
        /*090c*/ 	.word	0x00000000
        /*0910*/ 	.short	0x010a
        /*0912*/ 	.byte	0x3f
	.zero		1


	//   ....[62]....
        /*0914*/ 	.word	0x00015310
        /*0918*/ 	.word	0x00000003
        /*091c*/ 	.word	0x00030800
        /*0920*/ 	.short	0x010a
        /*0922*/ 	.byte	0x3f
	.zero		1


	//   ....[63]....
        /*0924*/ 	.word	0x00015360
        /*0928*/ 	.word	0x00000003
        /*092c*/ 	.word	0x00030830
        /*0930*/ 	.short	0x010a
        /*0932*/ 	.byte	0x3f
	.zero		1


	//   ....[64]....
        /*0934*/ 	.word	0x000153c0
        /*0938*/ 	.word	0x00000079
        /*093c*/ 	.word	0x00030830
        /*0940*/ 	.short	0x010a
        /*0942*/ 	.byte	0x3f
	.zero		1


	//   ....[65]....
        /*0944*/ 	.word	0x00015420
        /*0948*/ 	.word	0x00000003
        /*094c*/ 	.word	0x00030850
        /*0950*/ 	.short	0x010a
        /*0952*/ 	.byte	0x3f
	.zero		1


	//   ....[66]....
        /*0954*/ 	.word	0x00015480
        /*0958*/ 	.word	0x00000005
        /*095c*/ 	.word	0x00030830
        /*0960*/ 	.short	0x010a
        /*0962*/ 	.byte	0x3f
	.zero		1


	//   ....[67]....
        /*0964*/ 	.word	0x000154e0
        /*0968*/ 	.word	0x00000003
        /*096c*/ 	.word	0x00030850
        /*0970*/ 	.short	0x010a
        /*0972*/ 	.byte	0x3f
	.zero		1


	//   ....[68]....
        /*0974*/ 	.word	0x00015540
        /*0978*/ 	.word	0x00000005
        /*097c*/ 	.word	0x00030830
        /*0980*/ 	.short	0x010a
        /*0982*/ 	.byte	0x3f
	.zero		1


	//   ....[69]....
        /*0984*/ 	.word	0x000155a0
        /*0988*/ 	.word	0x00000003
        /*098c*/ 	.word	0x00030850
        /*0990*/ 	.short	0x010a
        /*0992*/ 	.byte	0x3f
	.zero		1


	//   ....[70]....
        /*0994*/ 	.word	0x00015600
        /*0998*/ 	.word	0x00000003
        /*099c*/ 	.word	0x00030850
        /*09a0*/ 	.short	0x010a
        /*09a2*/ 	.byte	0x3f
	.zero		1


	//   ....[71]....
        /*09a4*/ 	.word	0x000157a0
        /*09a8*/ 	.word	0x00000009
        /*09ac*/ 	.word	0x00030840
        /*09b0*/ 	.short	0x010a
        /*09b2*/ 	.byte	0x3f
	.zero		1


	//   ....[72]....
        /*09b4*/ 	.word	0x00015820
        /*09b8*/ 	.word	0x00000008
        /*09bc*/ 	.word	0x00030820
        /*09c0*/ 	.short	0x010a
        /*09c2*/ 	.byte	0x3f
	.zero		1


	//   ....[73]....
        /*09c4*/ 	.word	0x00015870
        /*09c8*/ 	.word	0x00000002
        /*09cc*/ 	.word	0x00030840
        /*09d0*/ 	.short	0x010a
        /*09d2*/ 	.byte	0x3f
	.zero		1


	//   ....[74]....
        /*09d4*/ 	.word	0x000158c0
        /*09d8*/ 	.word	0x00000003
        /*09dc*/ 	.word	0x00000060
        /*09e0*/ 	.short	0x010a
        /*09e2*/ 	.byte	0x3f
	.zero		1


	//   ....[75]....
        /*09e4*/ 	.word	0x00015910
        /*09e8*/ 	.word	0x00000002
        /*09ec*/ 	.word	0x00030840
        /*09f0*/ 	.short	0x010a
        /*09f2*/ 	.byte	0x3f
	.zero		1


	//   ....[76]....
        /*09f4*/ 	.word	0x00015960
        /*09f8*/ 	.word	0x00000003
        /*09fc*/ 	.word	0x00000060
        /*0a00*/ 	.short	0x010a
        /*0a02*/ 	.byte	0x3f
	.zero		1


	//   ....[77]....
        /*0a04*/ 	.word	0x000159b0
        /*0a08*/ 	.word	0x00000002
        /*0a0c*/ 	.word	0x00030840
        /*0a10*/ 	.short	0x010a
        /*0a12*/ 	.byte	0x3f
	.zero		1


	//   ....[78]....
        /*0a14*/ 	.word	0x00015a00
        /*0a18*/ 	.word	0x00000002
        /*0a1c*/ 	.word	0x00000060
        /*0a20*/ 	.short	0x010a
        /*0a22*/ 	.byte	0x3f
	.zero		1


	//   ....[79]....
        /*0a24*/ 	.word	0x00015a50
        /*0a28*/ 	.word	0x00000003
        /*0a2c*/ 	.word	0x00030860
        /*0a30*/ 	.short	0x010a
        /*0a32*/ 	.byte	0x3f
	.zero		1


	//   ....[80]....
        /*0a34*/ 	.word	0x00016410
        /*0a38*/ 	.word	0x00000000
        /*0a3c*/ 	.word	0x00030820
        /*0a40*/ 	.short	0x010a
        /*0a42*/ 	.byte	0x3f
	.zero		1


	//   ....[81]....
        /*0a44*/ 	.word	0x000165b0
        /*0a48*/ 	.word	0x00000006
        /*0a4c*/ 	.word	0x00000000
        /*0a50*/ 	.short	0x010a
        /*0a52*/ 	.byte	0x3f
	.zero		1


	//   ....[82]....
        /*0a54*/ 	.word	0x00016600
        /*0a58*/ 	.word	0x00000007
        /*0a5c*/ 	.word	0x00000000
        /*0a60*/ 	.short	0x010a
        /*0a62*/ 	.byte	0x3f
	.zero		1


	//   ....[83]....
        /*0a64*/ 	.word	0x00016650
        /*0a68*/ 	.word	0x00000004
        /*0a6c*/ 	.word	0x00000000
        /*0a70*/ 	.short	0x010a
        /*0a72*/ 	.byte	0x3f
	.zero		1


	//----- nvinfo : EIATTR_NUM_MBARRIERS
	.align		4
.L_245:
        /*0a74*/ 	.byte	0x03, 0x38
        /*0a76*/ 	.short	0x0016


	//----- nvinfo : EIATTR_EXIT_INSTR_OFFSETS
	.align		4
        /*0a78*/ 	.byte	0x04, 0x1c
        /*0a7a*/ 	.short	(.L_247 - .L_246)


	//   ....[0]....
.L_246:
        /*0a7c*/ 	.word	0x00000a90


	//   ....[1]....
        /*0a80*/ 	.word	0x0000fd20


	//   ....[2]....
        /*0a84*/ 	.word	0x0000fd80


	//   ....[3]....
        /*0a88*/ 	.word	0x000152f0


	//----- nvinfo : EIATTR_MAX_THREADS
	.align		4
.L_247:
        /*0a8c*/ 	.byte	0x04, 0x05
        /*0a8e*/ 	.short	(.L_249 - .L_248)
.L_248:
        /*0a90*/ 	.word	0x00000180
        /*0a94*/ 	.word	0x00000001
        /*0a98*/ 	.word	0x00000001


	//----- nvinfo : EIATTR_CRS_STACK_SIZE
	.align		4
.L_249:
        /*0a9c*/ 	.byte	0x04, 0x1e
        /*0a9e*/ 	.short	(.L_251 - .L_250)
.L_250:
        /*0aa0*/ 	.word	0x00000000


	//----- nvinfo : EIATTR_CBANK_PARAM_SIZE
	.align		4
.L_251:
        /*0aa4*/ 	.byte	0x03, 0x19
        /*0aa6*/ 	.short	0x0a70


	//----- nvinfo : EIATTR_PARAM_CBANK
	.align		4
        /*0aa8*/ 	.byte	0x04, 0x0a
        /*0aaa*/ 	.short	(.L_253 - .L_252)
	.align		4
.L_252:
        /*0aac*/ 	.word	index@(.nv.constant0._ZN7cutlass13device_kernelIN5flash11enable_sm90INS1_16FlashAttnFwdSm90INS1_25CollectiveMainloopFwdSm90ILi2EN4cute5tupleIJNS5_1CILi1EEES8_S8_EEENS6_IJNS7_ILi128EEENS7_ILi96EEENS7_ILi192EEEEEELi192ENS_6half_tEfNS_4arch4Sm90ELb0ELb1ELb0ELb1ELb0ELb0ELb0ELb1ELb1ELb0ELb0ELb0EEENS1_21CollectiveEpilogueFwdINS6_IJSA_SC_SB_EEES9_SE_SG_Li256ELb1ELb0ELb0ELb0EEENS1_36VarlenDynamicPersistentTileSchedulerILi128ELi96ELi256ELi32ELb0ELb0ELb1ELb1ELb0ELb1EEEEEEEEEvNT_6ParamsE)
        /*0ab0*/ 	.short	0x0210
        /*0ab2*/ 	.short	0x0a70


	//----- nvinfo : EIATTR_SW_WAR
	.align		4
.L_253:
        /*0ab4*/ 	.byte	0x04, 0x36
        /*0ab6*/ 	.short	(.L_255 - .L_254)
.L_254:
        /*0ab8*/ 	.word	0x00000008
.L_255:


//--------------------- .nv.info._ZN7cutlass13device_kernelIN5flash11enable_sm90INS1_16FlashAttnFwdSm90INS1_25CollectiveMainloopFwdSm90ILi2EN4cute5tupleIJNS5_1CILi1EEES8_S8_EEENS6_IJNS7_ILi128EEENS7_ILi96EEENS7_ILi192EEEEEELi192ENS_6half_tEfNS_4arch4Sm90ELb0ELb1ELb0ELb1ELb0ELb1ELb0ELb1ELb1ELb0ELb0ELb0EEENS1_21CollectiveEpilogueFwdINS6_IJSA_SC_SB_EEES9_SE_SG_Li256ELb1ELb0ELb0ELb0EEENS1_36VarlenDynamicPersistentTileSchedulerILi128ELi96ELi256ELi32ELb0ELb0ELb1ELb1ELb0ELb1EEEEEEEEEvNT_6ParamsE --------------------------
	.section	.nv.info._ZN7cutlass13device_kernelIN5flash11enable_sm90INS1_16FlashAttnFwdSm90INS1_25CollectiveMainloopFwdSm90ILi2EN4cute5tupleIJNS5_1CILi1EEES8_S8_EEENS6_IJNS7_ILi128EEENS7_ILi96EEENS7_ILi192EEEEEELi192ENS_6half_tEfNS_4arch4Sm90ELb0ELb1ELb0ELb1ELb0ELb1ELb0ELb1ELb1ELb0ELb0ELb0EEENS1_21CollectiveEpilogueFwdINS6_IJSA_SC_SB_EEES9_SE_SG_Li256ELb1ELb0ELb0ELb0EEENS1_36VarlenDynamicPersistentTileSchedulerILi128ELi96ELi256ELi32ELb0ELb0ELb1ELb1ELb0ELb1EEEEEEEEEvNT_6ParamsE,"",@"SHT_CUDA_INFO"
	.sectionflags	@""
	.align	4


	//----- nvinfo : EIATTR_CUDA_API_VERSION
	.align		4
        /*0000*/ 	.byte	0x04, 0x37
        /*0002*/ 	.short	(.L_257 - .L_256)
.L_256:
        /*0004*/ 	.word	0x00000082


	//----- nvinfo : EIATTR_KPARAM_INFO
	.align		4
.L_257:
        /*0008*/ 	.byte	0x04, 0x17
        /*000a*/ 	.short	(.L_259 - .L_258)
.L_258:
        /*000c*/ 	.word	0x00000000
        /*0010*/ 	.short	0x0000
        /*0012*/ 	.short	0x0070
        /*0014*/ 	.byte	0x00, 0xf0, 0x01, 0x28


	//----- nvinfo : EIATTR_SPARSE_MMA_MASK
	.align		4
.L_259:
        /*0018*/ 	.byte	0x03, 0x50
        /*001a*/ 	.short	0x0000


	//----- nvinfo : EIATTR_MAXREG_COUNT
	.align		4
        /*001c*/ 	.byte	0x03, 0x1b
        /*001e*/ 	.short	0x00a8


	//----- nvinfo : EIATTR_NUM_BARRIERS
	.align		4
        /*0020*/ 	.byte	0x02, 0x4c
        /*0022*/ 	.byte	0x10
	.zero		1


	//----- nvinfo : EIATTR_EXTERNS
	.align		4
        /*0024*/ 	.byte	0x04, 0x0f
        /*0026*/ 	.short	(.L_261 - .L_260)


	//   ....[0]....
	.align		4
.L_260:
        /*0028*/ 	.word	index@(__assertfail)


	//----- nvinfo : EIATTR_ANNOTATIONS
	.align		4
.L_261:
        /*002c*/ 	.byte	0x04, 0x55
        /*002e*/ 	.short	(.L_263 - .L_262)


	//   ....[0]....
.L_262:
        /* <DEDUP_REMOVED lines=57> */


	//----- nvinfo : EIATTR_MERCURY_ISA_VERSION
	.align		4
.L_263:
        /*03b0*/ 	.byte	0x03, 0x5f
        /*03b2*/ 	.short	0x0101


	//----- nvinfo : EIATTR_UNUSED_LOAD_BYTE_OFFSET
	.align		4
        /*03b4*/ 	.byte	0x04, 0x44
        /*03b6*/ 	.short	(.L_265 - .L_264)


	//   ....[0]....
.L_264:
        /*03b8*/ 	.word	0x00000ab0
        /*03bc*/ 	.word	0x0000fff0


	//   ....[1]....
        /*03c0*/ 	.word	0x0001ebe0
        /*03c4*/ 	.word	0x0000fff0


	//----- nvinfo : EIATTR_INT_WARP_WIDE_INSTR_OFFSETS
	.align		4
.L_265:
        /*03c8*/ 	.byte	0x04, 0x31
        /*03ca*/ 	.short	(.L_267 - .L_266)


	//   ....[0]....
.L_266:
        /*03cc*/ 	.word	0x000001c0


	//   ....[1]....
        /*03d0*/ 	.word	0x00000200


	//   ....[2]....
        /*03d4*/ 	.word	0x00000270


	//   ....[3]....
        /*03d8*/ 	.word	0x00023810


	//   ....[4]....
        /*03dc*/ 	.word	0x000238b0


	//   ....[5]....
        /*03e0*/ 	.word	0x00023d80


	//   ....[6]....
        /*03e4*/ 	.word	0x00023db0


	//   ....[7]....
        /*03e8*/ 	.word	0x00023fa0


	//   ....[8]....
        /*03ec*/ 	.word	0x000240a0


	//   ....[9]....
        /*03f0*/ 	.word	0x00026380


	//   ....[10]....
        /*03f4*/ 	.word	0x00026420


	//----- nvinfo : EIATTR_COOP_GROUP_MASK_REGIDS
	.align		4
.L_267:
        /*03f8*/ 	.byte	0x04, 0x29
        /*03fa*/ 	.short	(.L_269 - .L_268)


	//   ....[0]....
.L_268:
        /*03fc*/ 	.word	0xffffffff


	//   ....[1]....
        /*0400*/ 	.word	0xffffffff


	//   ....[2]....
        /*0404*/ 	.word	0xffffffff


	//   ....[3]....
        /*0408*/ 	.word	0xffffffff


	//   ....[4]....
        /*040c*/ 	.word	0xffffffff


	//   ....[5]....
        /*0410*/ 	.word	0xffffffff


	//   ....[6]....
        /*0414*/ 	.word	0xffffffff


	//   ....[7]....
        /*0418*/ 	.word	0xffffffff


	//   ....[8]....
        /*041c*/ 	.word	0xffffffff


	//   ....[9]....
        /*0420*/ 	.word	0xffffffff


	//   ....[10]....
        /*0424*/ 	.word	0xffffffff


	//   ....[11]....
        /*0428*/ 	.word	0xffffffff


	//   ....[12]....
        /*042c*/ 	.word	0xffffffff


	//   ....[13]....
        /*0430*/ 	.word	0xffffffff


	//   ....[14]....
        /*0434*/ 	.word	0xffffffff


	//   ....[15]....
        /*0438*/ 	.word	0xffffffff


	//   ....[16]....
        /*043c*/ 	.word	0xffffffff


	//   ....[17]....
        /*0440*/ 	.word	0xffffffff


	//   ....[18]....
        /*0444*/ 	.word	0xffffffff


	//   ....[19]....
        /*0448*/ 	.word	0xffffffff


	//   ....[20]....
        /*044c*/ 	.word	0xffffffff


	//   ....[21]....
        /*0450*/ 	.word	0xffffffff


	//   ....[22]....
        /*0454*/ 	.word	0xffffffff


	//   ....[23]....
        /*0458*/ 	.word	0xffffffff


	//   ....[24]....
        /*045c*/ 	.word	0xffffffff


	//   ....[25]....
        /*0460*/ 	.word	0xffffffff


	//   ....[26]....
        /*0464*/ 	.word	0xffffffff


	//   ....[27]....
        /*0468*/ 	.word	0xffffffff


	//   ....[28]....
        /*046c*/ 	.word	0xffffffff


	//   ....[29]....
        /*0470*/ 	.word	0xffffffff


	//   ....[30]....
        /*0474*/ 	.word	0xffffffff


	//   ....[31]....
        /*0478*/ 	.word	0xffffffff


	//   ....[32]....
        /*047c*/ 	.word	0xffffffff


	//   ....[33]....
        /*0480*/ 	.word	0xffffffff


	//   ....[34]....
        /*0484*/ 	.word	0xffffffff


	//   ....[35]....
        /*0488*/ 	.word	0xffffffff


	//   ....[36]....
        /*048c*/ 	.word	0xffffffff


	//   ....[37]....
        /*0490*/ 	.word	0xffffffff


	//   ....[38]....
        /*0494*/ 	.word	0xffffffff


	//   ....[39]....
        /*0498*/ 	.word	0xffffffff


	//   ....[40]....
        /*049c*/ 	.word	0xffffffff


	//   ....[41]....
        /*04a0*/ 	.word	0xffffffff


	//   ....[42]....
        /*04a4*/ 	.word	0xffffffff


	//   ....[43]....
        /*04a8*/ 	.word	0xffffffff


	//   ....[44]....
        /*04ac*/ 	.word	0xffffffff


	//   ....[45]....
        /*04b0*/ 	.word	0xffffffff


	//   ....[46]....
        /*04b4*/ 	.word	0xffffffff


	//   ....[47]....
        /*04b8*/ 	.word	0xffffffff


	//   ....[48]....
        /*04bc*/ 	.word	0xffffffff


	//   ....[49]....
        /*04c0*/ 	.word	0xffffffff


	//   ....[50]....
        /*04c4*/ 	.word	0xffffffff


	//   ....[51]....
        /*04c8*/ 	.word	0xffffffff


	//   ....[52]....
        /*04cc*/ 	.word	0xffffffff


	//   ....[53]....
        /*04d0*/ 	.word	0xffffffff


	//   ....[54]....
        /*04d4*/ 	.word	0xffffffff


	//   ....[55]....
        /*04d8*/ 	.word	0xffffffff


	//   ....[56]....
        /*04dc*/ 	.word	0xffffffff


	//   ....[57]....
        /*04e0*/ 	.word	0xffffffff


	//   ....[58]....
        /*04e4*/ 	.word	0xffffffff


	//   ....[59]....
        /*04e8*/ 	.word	0xffffffff


	//   ....[60]....
        /*04ec*/ 	.word	0xffffffff


	//   ....[61]....
        /*04f0*/ 	.word	0xffffffff


	//   ....[62]....
        /*04f4*/ 	.word	0x0500000f


	//   ....[63]....
        /*04f8*/ 	.word	0x0500000f


	//   ....[64]....
        /*04fc*/ 	.word	0x0500000f


	//   ....[65]....
        /*0500*/ 	.word	0x0500000f


	//   ....[66]....
        /*0504*/ 	.word	0x0500000f


	//   ....[67]....
        /*0508*/ 	.word	0x0500000f


	//   ....[68]....
        /*050c*/ 	.word	0x0500000f


	//   ....[69]....
        /*0510*/ 	.word	0x0500000f


	//   ....[70]....
        /*0514*/ 	.word	0x0500000f


	//   ....[71]....
        /*0518*/ 	.word	0x0500000f


	//   ....[72]....
        /*051c*/ 	.word	0x0500000f


	//   ....[73]....
        /*0520*/ 	.word	0x0500000f


	//   ....[74]....
        /*0524*/ 	.word	0x0500000f


	//   ....[75]....
        /*0528*/ 	.word	0x0500000f


	//   ....[76]....
        /*052c*/ 	.word	0x0500000f


	//   ....[77]....
        /*0530*/ 	.word	0x0500000f


	//   ....[78]....
        /*0534*/ 	.word	0x0500000f


	//   ....[79]....
        /*0538*/ 	.word	0x0500000f


	//   ....[80]....
        /*053c*/ 	.word	0x0500000f


	//   ....[81]....
        /*0540*/ 	.word	0x0500000f


	//   ....[82]....
        /*0544*/ 	.word	0x0500000f


	//   ....[83]....
        /*0548*/ 	.word	0x0500000f


	//   ....[84]....
        /*054c*/ 	.word	0x0500000f


	//   ....[85]....
        /*0550*/ 	.word	0x0500000f


	//   ....[86]....
        /*0554*/ 	.word	0x0500000f


	//   ....[87]....
        /*0558*/ 	.word	0x0500000f


	//   ....[88]....
        /*055c*/ 	.word	0x0500000f


	//   ....[89]....
        /*0560*/ 	.word	0x0500000f


	//   ....[90]....
        /*0564*/ 	.word	0x0500000f


	//   ....[91]....
        /*0568*/ 	.word	0x0500000f


	//   ....[92]....
        /*056c*/ 	.word	0x0500000f


	//   ....[93]....
        /*0570*/ 	.word	0x0500000f


	//   ....[94]....
        /*0574*/ 	.word	0x0500000f


	//   ....[95]....
        /*0578*/ 	.word	0x0500000f


	//   ....[96]....
        /*057c*/ 	.word	0x0500000f


	//   ....[97]....
        /*0580*/ 	.word	0x0500000f


	//----- nvinfo : EIATTR_COOP_GROUP_INSTR_OFFSETS
	.align		4
.L_269:
        /*0584*/ 	.byte	0x04, 0x28
        /*0586*/ 	.short	(.L_271 - .L_270)


	//   ....[0]....
.L_270:
        /*0588*/ 	.word	0x00000060


	//   ....[1]....
        /*058c*/ 	.word	0x000001d0


	//   ....[2]....
        /*0590*/ 	.word	0x00000220


	//   ....[3]....
        /*0594*/ 	.word	0x00000450


	//   ....[4]....
        /*0598*/ 	.word	0x000005b0


	//   ....[5]....
        /*059c*/ 	.word	0x000006d0


	//   ....[6]....
        /*05a0*/ 	.word	0x00000830


	//   ....[7]....
        /*05a4*/ 	.word	0x0000ad80


	//   ....[8]....
        /*05a8*/ 	.word	0x000135f0


	//   ....[9]....
        /*05ac*/ 	.word	0x00013700


	//   ....[10]....
        /*05b0*/ 	.word	0x00013cd0


	//   ....[11]....
        /*05b4*/ 	.word	0x00013da0


	//   ....[12]....
        /*05b8*/ 	.word	0x00016f80


	//   ....[13]....
        /*05bc*/ 	.word	0x00017090


	//   ....[14]....
        /*05c0*/ 	.word	0x00017680


	//   ....[15]....
        /*05c4*/ 	.word	0x000176e0


	//   ....[16]....
        /*05c8*/ 	.word	0x000195c0


	//   ....[17]....
        /*05cc*/ 	.word	0x000195f0


	//   ....[18]....
        /*05d0*/ 	.word	0x00019820


	//   ....[19]....
        /*05d4*/ 	.word	0x00019950


	//   ....[20]....
        /*05d8*/ 	.word	0x0001c8d0


	//   ....[21]....
        /*05dc*/ 	.word	0x0001c9e0


	//   ....[22]....
        /*05e0*/ 	.word	0x0001cfa0


	//   ....[23]....
        /*05e4*/ 	.word	0x0001d020


	//   ....[24]....
        /*05e8*/ 	.word	0x0001e390


	//   ....[25]....
        /*05ec*/ 	.word	0x0001e3a0


	//   ....[26]....
        /*05f0*/ 	.word	0x0001e3e0


	//   ....[27]....
        /*05f4*/ 	.word	0x0001e3f0


	//   ....[28]....
        /*05f8*/ 	.word	0x00021060


	//   ....[29]....
        /*05fc*/ 	.word	0x000211e0


	//   ....[30]....
        /*0600*/ 	.word	0x00021210


	//   ....[31]....
        /*0604*/ 	.word	0x00021250


	//   ....[32]....
        /*0608*/ 	.word	0x000212c0


	//   ....[33]....
        /*060c*/ 	.word	0x00021320


	//   ....[34]....
        /*0610*/ 	.word	0x00021360


	//   ....[35]....
        /*0614*/ 	.word	0x00021520


	//   ....[36]....
        /*0618*/ 	.word	0x00021580


	//   ....[37]....
        /*061c*/ 	.word	0x000215c0


	//   ....[38]....
        /*0620*/ 	.word	0x00021600


	//   ....[39]....
        /*0624*/ 	.word	0x00021630


	//   ....[40]....
        /*0628*/ 	.word	0x00021660


	//   ....[41]....
        /*062c*/ 	.word	0x00021700


	//   ....[42]....
        /*0630*/ 	.word	0x00021740


	//   ....[43]....
        /*0634*/ 	.word	0x00021800


	//   ....[44]....
        /*0638*/ 	.word	0x00026830


	//   ....[45]....
        /*063c*/ 	.word	0x00026840


	//   ....[46]....
        /*0640*/ 	.word	0x00026970


	//   ....[47]....
        /*0644*/ 	.word	0x000269d0


	//   ....[48]....
        /*0648*/ 	.word	0x00026a10


	//   ....[49]....
        /*064c*/ 	.word	0x00026a50


	//   ....[50]....
        /*0650*/ 	.word	0x00026a80


	//   ....[51]....
        /*0654*/ 	.word	0x00026ab0


	//   ....[52]....
        /*0658*/ 	.word	0x00026c80


	//   ....[53]....
        /*065c*/ 	.word	0x00026ce0


	//   ....[54]....
        /*0660*/ 	.word	0x00026d20


	//   ....[55]....
        /*0664*/ 	.word	0x00026d60


	//   ....[56]....
        /*0668*/ 	.word	0x00026d90


	//   ....[57]....
        /*066c*/ 	.word	0x00026dc0


	//   ....[58]....
        /*0670*/ 	.word	0x00026e80


	//   ....[59]....
        /*0674*/ 	.word	0x00026ea0


	//   ....[60]....
        /*0678*/ 	.word	0x00026f10


	//   ....[61]....
        /*067c*/ 	.word	0x00027650


	//   ....[62]....
        /*0680*/ 	.word	0x00027a60


	//   ....[63]....
        /*0684*/ 	.word	0x00027b00


	//   ....[64]....
        /*0688*/ 	.word	0x00027ba0


	//   ....[65]....
        /*068c*/ 	.word	0x00027c40


	//   ....[66]....
        /*0690*/ 	.word	0x00027ce0


	//   ....[67]....
        /*0694*/ 	.word	0x00027d80


	//   ....[68]....
        /*0698*/ 	.word	0x00027e20


	//   ....[69]....
        /*069c*/ 	.word	0x00027ec0


	//   ....[70]....
        /*06a0*/ 	.word	0x00027fb0


	//   ....[71]....
        /*06a4*/ 	.word	0x00028050


	//   ....[72]....
        /*06a8*/ 	.word	0x000280f0


	//   ....[73]....
        /*06ac*/ 	.word	0x00028190


	//   ....[74]....
        /*06b0*/ 	.word	0x00028230


	//   ....[75]....
        /*06b4*/ 	.word	0x000282d0


	//   ....[76]....
        /*06b8*/ 	.word	0x00028370


	//   ....[77]....
        /*06bc*/ 	.word	0x00028410


	//   ....[78]....
        /*06c0*/ 	.word	0x000287b0


	//   ....[79]....
        /*06c4*/ 	.word	0x00028a90


	//   ....[80]....
        /*06c8*/ 	.word	0x00028ec0


	//   ....[81]....
        /*06cc*/ 	.word	0x00028f50


	//   ....[82]....
        /*06d0*/ 	.word	0x00028ff0


	//   ....[83]....
        /*06d4*/ 	.word	0x000290a0


	//   ....[84]....
        /*06d8*/ 	.word	0x00029120


	//   ....[85]....
        /*06dc*/ 	.word	0x000291a0


	//   ....[86]....
        /*06e0*/ 	.word	0x00029220


	//   ....[87]....
        /*06e4*/ 	.word	0x000292a0


	//   ....[88]....
        /*06e8*/ 	.word	0x00029330


	//   ....[89]....
        /*06ec*/ 	.word	0x000293e0


	//   ....[90]....
        /*06f0*/ 	.word	0x00029460


	//   ....[91]....
        /*06f4*/ 	.word	0x000294e0


	//   ....[92]....
        /*06f8*/ 	.word	0x00029560


	//   ....[93]....
        /*06fc*/ 	.word	0x000295e0


	//   ....[94]....
        /*0700*/ 	.word	0x00029650


	//   ....[95]....
        /*0704*/ 	.word	0x000296f0


	//   ....[96]....
        /*0708*/ 	.word	0x00029780


	//   ....[97]....
        /*070c*/ 	.word	0x000298b0


	//----- nvinfo : EIATTR_REG_RECONFIG
	.align		4
.L_271:
        /*0710*/ 	.byte	0x01, 0x54
	.zero		2


	//----- nvinfo : EIATTR_SYSCALL_OFFSETS
	.align		4
        /*0714*/ 	.byte	0x04, 0x46
        /*0716*/ 	.short	(.L_273 - .L_272)


	//   ....[0]....
.L_272:
        /*0718*/ 	.word	0x00001c50


	//   ....[1]....
        /*071c*/ 	.word	0x00001da0


	//   ....[2]....
        /*0720*/ 	.word	0x0000af20


	//   ....[3]....
        /*0724*/ 	.word	0x0000b3c0


	//   ....[4]....
        /*0728*/ 	.word	0x00023a50


	//   ....[5]....
        /*072c*/ 	.word	0x00023b90


	//   ....[6]....
        /*0730*/ 	.word	0x00023c90


	//----- nvinfo : EIATTR_MBARRIER_INSTR_OFFSETS
	.align		4
.L_273:
        /*0734*/ 	.byte	0x04, 0x39
        /*0736*/ 	.short	(.L_275 - .L_274)


	//   ....[0]....
.L_274:
        /*0738*/ 	.word	0x00000300
        /*073c*/ 	.word	0x000000ff
        /*0740*/ 	.word	0x00030800
        /*0744*/ 	.short	0x0100
        /*0746*/ 	.byte	0x08
	.zero		1


	//   ....[1]....
        /*0748*/ 	.word	0x00000310
        /*074c*/ 	.word	0x000000ff
        /*0750*/ 	.word	0x00030820
        /*0754*/ 	.short	0x0100
        /*0756*/ 	.byte	0x08
	.zero		1


	//   ....[2]....
        /*0758*/ 	.word	0x00000400
        /*075c*/ 	.word	0x000000ff
        /*0760*/ 	.word	0x00030830
        /*0764*/ 	.short	0x0100
        /*0766*/ 	.byte	0x08
	.zero		1


	//   ....[3]....
        /*0768*/ 	.word	0x00000410
        /*076c*/ 	.word	0x000000ff
        /*0770*/ 	.word	0x00030840
        /*0774*/ 	.short	0x0100
        /*0776*/ 	.byte	0x08
	.zero		1


	//   ....[4]....
        /*0778*/ 	.word	0x00000420
        /*077c*/ 	.word	0x000000ff
        /*0780*/ 	.word	0x00030838
        /*0784*/ 	.short	0x0100
        /*0786*/ 	.byte	0x08
	.zero		1


	//   ....[5]....
        /*0788*/ 	.word	0x00000430
        /*078c*/ 	.word	0x000000ff
        /*0790*/ 	.word	0x00030848
        /*0794*/ 	.short	0x0100
        /*0796*/ 	.byte	0x08
	.zero		1


	//   ....[6]....
        /*0798*/ 	.word	0x00000560
        /*079c*/ 	.word	0x000000ff
        /*07a0*/ 	.word	0x00030850
        /*07a4*/ 	.short	0x0100
        /*07a6*/ 	.byte	0x08
	.zero		1


	//   ....[7]....
        /*07a8*/ 	.word	0x00000570
        /*07ac*/ 	.word	0x000000ff
        /*07b0*/ 	.word	0x00030860
        /*07b4*/ 	.short	0x0100
        /*07b6*/ 	.byte	0x08
	.zero		1


	//   ....[8]....
        /*07b8*/ 	.word	0x00000580
        /*07bc*/ 	.word	0x000000ff
        /*07c0*/ 	.word	0x00030858
        /*07c4*/ 	.short	0x0100
        /*07c6*/ 	.byte	0x08
	.zero		1


	//   ....[9]....
        /*07c8*/ 	.word	0x00000590
        /*07cc*/ 	.word	0x000000ff
        /*07d0*/ 	.word	0x00030868
        /*07d4*/ 	.short	0x0100
        /*07d6*/ 	.byte	0x08
	.zero		1


	//   ....[10]....
        /*07d8*/ 	.word	0x00000680
        /*07dc*/ 	.word	0x000000ff
        /*07e0*/ 	.word	0x00030870
        /*07e4*/ 	.short	0x0100
        /*07e6*/ 	.byte	0x06
	.zero		1


	//   ....[11]....
        /*07e8*/ 	.word	0x00000690
        /*07ec*/ 	.word	0x000000ff
        /*07f0*/ 	.word	0x00030880
        /*07f4*/ 	.short	0x0100
        /*07f6*/ 	.byte	0x06
	.zero		1


	//   ....[12]....
        /*07f8*/ 	.word	0x000006a0
        /*07fc*/ 	.word	0x000000ff
        /*0800*/ 	.word	0x00030878
        /*0804*/ 	.short	0x0100
        /*0806*/ 	.byte	0x06
	.zero		1


	//   ....[13]....
        /*0808*/ 	.word	0x000006b0
        /*080c*/ 	.word	0x000000ff
        /*0810*/ 	.word	0x00030888
        /*0814*/ 	.short	0x0100
        /*0816*/ 	.byte	0x06
	.zero		1


	//   ....[14]....
        /*0818*/ 	.word	0x000007e0
        /*081c*/ 	.word	0x000000ff
        /*0820*/ 	.word	0x00030890
        /*0824*/ 	.short	0x0100
        /*0826*/ 	.byte	0x08
	.zero		1


	//   ....[15]....
        /*0828*/ 	.word	0x000007f0
        /*082c*/ 	.word	0x000000ff
        /*0830*/ 	.word	0x000308a0
        /*0834*/ 	.short	0x0100
        /*0836*/ 	.byte	0x08
	.zero		1


	//   ....[16]....
        /*0838*/ 	.word	0x00000800
        /*083c*/ 	.word	0x000000ff
        /*0840*/ 	.word	0x00030898
        /*0844*/ 	.short	0x0100
        /*0846*/ 	.byte	0x08
	.zero		1


	//   ....[17]....
        /*0848*/ 	.word	0x00000810
        /*084c*/ 	.word	0x000000ff
        /*0850*/ 	.word	0x000308a8
        /*0854*/ 	.short	0x0100
        /*0856*/ 	.byte	0x08
	.zero		1


	//   ....[18]....
        /*0858*/ 	.word	0x00000940
        /*085c*/ 	.word	0x000000ff
        /*0860*/ 	.word	0x000308b0
        /*0864*/ 	.short	0x0100
        /*0866*/ 	.byte	0x08
	.zero		1


	//   ....[19]....
        /*0868*/ 	.word	0x00000950
        /*086c*/ 	.word	0x000000ff
        /*0870*/ 	.word	0x000308c0
        /*0874*/ 	.short	0x0100
        /*0876*/ 	.byte	0x08
	.zero		1


	//   ....[20]....
        /*0878*/ 	.word	0x00000960
        /*087c*/ 	.word	0x000000ff
        /*0880*/ 	.word	0x000308b8
        /*0884*/ 	.short	0x0100
        /*0886*/ 	.byte	0x08
	.zero		1


	//   ....[21]....
        /*0888*/ 	.word	0x00000970
        /*088c*/ 	.word	0x000000ff
        /*0890*/ 	.word	0x000308c8
        /*0894*/ 	.short	0x0100
        /*0896*/ 	.byte	0x08
	.zero		1


	//   ....[22]....
        /*0898*/ 	.word	0x00003940
        /*089c*/ 	.word	0x00000059
        /*08a0*/ 	.word	0x00030890
        /*08a4*/ 	.short	0x010a
        /*08a6*/ 	.byte	0x3f
	.zero		1


	//   ....[23]....
        /*08a8*/ 	.word	0x00006ca0
        /*08ac*/ 	.word	0x00000059
        /*08b0*/ 	.word	0x00030890
        /*08b4*/ 	.short	0x010a
        /*08b6*/ 	.byte	0x3f
	.zero		1


	//   ....[24]....
        /*08b8*/ 	.word	0x00009cb0
        /*08bc*/ 	.word	0x00000059
        /*08c0*/ 	.word	0x00030890
        /*08c4*/ 	.short	0x010a
        /*08c6*/ 	.byte	0x3f
	.zero		1


	//   ....[25]....
        /*08c8*/ 	.word	0x0000a0a0
        /*08cc*/ 	.word	0x00000020
        /*08d0*/ 	.word	0x00000000
        /*08d4*/ 	.short	0x0101
        /*08d6*/ 	.byte	0x3f
	.zero		1


	//   ....[26]....
        /*08d8*/ 	.word	0x0000a0e0
        /*08dc*/ 	.word	0x00000059
        /*08e0*/ 	.word	0x000308b0
        /*08e4*/ 	.short	0x010a
        /*08e6*/ 	.byte	0x3f
	.zero		1


	//   ....[27]....
        /*08e8*/ 	.word	0x0000a620
        /*08ec*/ 	.word	0x00000059
        /*08f0*/ 	.word	0x00000000
        /*08f4*/ 	.short	0x0101
        /*08f6*/ 	.byte	0x3f
	.zero		1


	//   ....[28]....
        /*08f8*/ 	.word	0x0000afa0
        /*08fc*/ 	.word	0x00000011
        /*0900*/ 	.word	0x00030800
        /*0904*/ 	.short	0x010a
        /*0906*/ 	.byte	0x3f
	.zero		1


	//   ....[29]....
        /*0908*/ 	.word	0x0000aff0
        /*090c*/ 	.word	0x00000011
        /*0910*/ 	.word	0x00030800
        /*0914*/ 	.short	0x010a
        /*0916*/ 	.byte	0x3f
	.zero		1


	//   ....[30]....
        /*0918*/ 	.word	0x0000c3b0
        /*091c*/ 	.word	0x00000011
        /*0920*/ 	.word	0x00030800
        /*0924*/ 	.short	0x010a
        /*0926*/ 	.byte	0x3f
	.zero		1


	//   ....[31]....
        /*0928*/ 	.word	0x0000f540
        /*092c*/ 	.word	0x00000011
        /*0930*/ 	.word	0x00030800
        /*0934*/ 	.short	0x010a
        /*0936*/ 	.byte	0x3f
	.zero		1


	//   ....[32]....
        /*0938*/ 	.word	0x00011d50
        /*093c*/ 	.word	0x00000005
        /*0940*/ 	.word	0x00030830
        /*0944*/ 	.short	0x010a
        /*0946*/ 	.byte	0x3f
	.zero		1


	//   ....[33]....
        /*0948*/ 	.word	0x00011dc0
        /*094c*/ 	.word	0x00000005
        /*0950*/ 	.word	0x00030830
        /*0954*/ 	.short	0x010a
        /*0956*/ 	.byte	0x3f
	.zero		1


	//   ....[34]....
        /*0958*/ 	.word	0x000127d0
        /*095c*/ 	.word	0x00000000
        /*0960*/ 	.word	0x00000000
        /*0964*/ 	.short	0x0101
        /*0966*/ 	.byte	0x3f
	.zero		1


	//   ....[35]....
        /*0968*/ 	.word	0x00014cb0
        /*096c*/ 	.word	0x00000000
        /*0970*/ 	.word	0x00030830
        /*0974*/ 	.short	0x010a
        /*0976*/ 	.byte	0x3f
	.zero		1


	//   ....[36]....
        /*0978*/ 	.word	0x00014d20
        /*097c*/ 	.word	0x00000000
        /*0980*/ 	.word	0x00030830
        /*0984*/ 	.short	0x010a
        /*0986*/ 	.byte	0x3f
	.zero		1


	//   ....[37]....
        /*0988*/ 	.word	0x00015b00
        /*098c*/ 	.word	0x0000000e
        /*0990*/ 	.word	0x00030850
        /*0994*/ 	.short	0x010a
        /*0996*/ 	.byte	0x3f
	.zero		1


	//   ....[38]....
        /*0998*/ 	.word	0x00015ba0
        /*099c*/ 	.word	0x0000000e
        /*09a0*/ 	.word	0x00030850
        /*09a4*/ 	.short	0x010a
        /*09a6*/ 	.byte	0x3f
	.zero		1


	//   ....[39]....
        /*09a8*/ 	.word	0x00015ec0
        /*09ac*/ 	.word	0x00000000
        /*09b0*/ 	.word	0x00000000
        /*09b4*/ 	.short	0x0101
        /*09b6*/ 	.byte	0x3f
	.zero		1


	//   ....[40]....
        /*09b8*/ 	.word	0x00017ad0
        /*09bc*/ 	.word	0x00000087
        /*09c0*/ 	.word	0x00000000
        /*09c4*/ 	.short	0x0101
        /*09c6*/ 	.byte	0x3f
	.zero		1


	//   ....[41]....
        /*09c8*/ 	.word	0x000183a0
        /*09cc*/ 	.word	0x00000000
        /*09d0*/ 	.word	0x00030830
        /*09d4*/ 	.short	0x010a
        /*09d6*/ 	.byte	0x3f
	.zero		1


	//   ....[42]....
        /*09d8*/ 	.word	0x00018410
        /*09dc*/ 	.word	0x00000000
        /*09e0*/ 	.word	0x00030830
        /*09e4*/ 	.short	0x010a
        /*09e6*/ 	.byte	0x3f
	.zero		1


	//   ....[43]....
        /*09e8*/ 	.word	0x000191f0
        /*09ec*/ 	.word	0x000000c8
        /*09f0*/ 	.word	0x00030850
        /*09f4*/ 	.short	0x010a
        /*09f6*/ 	.byte	0x3f
	.zero		1


	//   ....[44]....
        /*09f8*/ 	.word	0x00019240
        /*09fc*/ 	.word	0x000000c8
        /*0a00*/ 	.word	0x00030850
        /*0a04*/ 	.short	0x010a
        /*0a06*/ 	.byte	0x3f
	.zero		1


	//   ....[45]....
        /*0a08*/ 	.word	0x0001a030
        /*0a0c*/ 	.word	0x0000000d
        /*0a10*/ 	.word	0x00000000
        /*0a14*/ 	.short	0x0101
        /*0a16*/ 	.byte	0x3f
	.zero		1


	//   ....[46]....
        /*0a18*/ 	.word	0x0001a0a0
        /*0a1c*/ 	.word	0x000000c8
        /*0a20*/ 	.word	0x00000000
        /*0a24*/ 	.short	0x0101
        /*0a26*/ 	.byte	0x3f
	.zero		1


	//   ....[47]....
        /*0a28*/ 	.word	0x0001a610
        /*0a2c*/ 	.word	0x00000000
        /*0a30*/ 	.word	0x00030830
        /*0a34*/ 	.short	0x010a
        /*0a36*/ 	.byte	0x3f
	.zero		1


	//   ....[48]....
        /*0a38*/ 	.word	0x0001a680
        /*0a3c*/ 	.word	0x00000000
        /*0a40*/ 	.word	0x00030830
        /*0a44*/ 	.short	0x010a
        /*0a46*/ 	.byte	0x3f
	.zero		1


	//   ....[49]....
        /*0a48*/ 	.word	0x0001b460
        /*0a4c*/ 	.word	0x0000000c
        /*0a50*/ 	.word	0x00030850
        /*0a54*/ 	.short	0x010a
        /*0a56*/ 	.byte	0x3f
	.zero		1


	//   ....[50]....
        /*0a58*/ 	.word	0x0001b500
        /*0a5c*/ 	.word	0x0000000c
        /*0a60*/ 	.word	0x00030850
        /*0a64*/ 	.short	0x010a
        /*0a66*/ 	.byte	0x3f
	.zero		1


	//   ....[51]....
        /*0a68*/ 	.word	0x0001b8a0
        /*0a6c*/ 	.word	0x00000000
        /*0a70*/ 	.word	0x00000000
        /*0a74*/ 	.short	0x0101
        /*0a76*/ 	.byte	0x3f
	.zero		1


	//   ....[52]....
        /*0a78*/ 	.word	0x0001d510
        /*0a7c*/ 	.word	0x00000007
        /*0a80*/ 	.word	0x00000000
        /*0a84*/ 	.short	0x0101
        /*0a86*/ 	.byte	0x3f
	.zero		1


	//   ....[53]....
        /*0a88*/ 	.word	0x0001e010
        /*0a8c*/ 	.word	0x0000000c
        /*0a90*/ 	.word	0x00030850
        /*0a94*/ 	.short	0x010a
        /*0a96*/ 	.byte	0x3f
	.zero		1


	//   ....[54]....
        /*0a98*/ 	.word	0x0001e0b0
        /*0a9c*/ 	.word	0x0000000c
        /*0aa0*/ 	.word	0x00030850
        /*0aa4*/ 	.short	0x010a
        /*0aa6*/ 	.byte	0x3f
	.zero		1


	//   ....[55]....
        /*0aa8*/ 	.word	0x0001e570
        /*0aac*/ 	.word	0x0000000c
        /*0ab0*/ 	.word	0x00000000
        /*0ab4*/ 	.short	0x0101
        /*0ab6*/ 	.byte	0x3f
	.zero		1


	//   ....[56]....
        /*0ab8*/ 	.word	0x0001fe40
        /*0abc*/ 	.word	0x00000000
        /*0ac0*/ 	.word	0x00000000
        /*0ac4*/ 	.short	0x0101
        /*0ac6*/ 	.byte	0x3f
	.zero		1


	//   ....[57]....
        /*0ac8*/ 	.word	0x000228b0
        /*0acc*/ 	.word	0x0000000c
        /*0ad0*/ 	.word	0x00030820
        /*0ad4*/ 	.short	0x010a
        /*0ad6*/ 	.byte	0x3f
	.zero		1


	//   ....[58]....
        /*0ad8*/ 	.word	0x00022930
        /*0adc*/ 	.word	0x00000009
        /*0ae0*/ 	.word	0x000308a0
        /*0ae4*/ 	.short	0x010a
        /*0ae6*/ 	.byte	0x3f
	.zero		1


	//   ....[59]....
        /*0ae8*/ 	.word	0x00022ba0
        /*0aec*/ 	.word	0x00000009
        /*0af0*/ 	.word	0x000308c0
        /*0af4*/ 	.short	0x010a
        /*0af6*/ 	.byte	0x3f
	.zero		1


	//   ....[60]....
        /*0af8*/ 	.word	0x00022ee0
        /*0afc*/ 	.word	0x00000008
        /*0b00*/ 	.word	0x000308a0
        /*0b04*/ 	.short	0x010a
        /*0b06*/ 	.byte	0x3f
	.zero		1


	//   ....[61]....
        /*0b08*/ 	.word	0x00023140
        /*0b0c*/ 	.word	0x00000008
        /*0b10*/ 	.word	0x000308c0
        /*0b14*/ 	.short	0x010a
        /*0b16*/ 	.byte	0x3f
	.zero		1


	//   ....[62]....
        /*0b18*/ 	.word	0x000243d0
        /*0b1c*/ 	.word	0x00000007
        /*0b20*/ 	.word	0x00030840
        /*0b24*/ 	.short	0x010a
        /*0b26*/ 	.byte	0x3f
	.zero		1


	//   ....[63]....
        /*0b28*/ 	.word	0x00024970
        /*0b2c*/ 	.word	0x0000000a
        /*0b30*/ 	.word	0x00030820
        /*0b34*/ 	.short	0x010a
        /*0b36*/ 	.byte	0x3f
	.zero		1


	//   ....[64]....
        /*0b38*/ 	.word	0x00024ca0
        /*0b3c*/ 	.word	0x00000003
        /*0b40*/ 	.word	0x00030840
        /*0b44*/ 	.short	0x010a
        /*0b46*/ 	.byte	0x3f
	.zero		1


	//   ....[65]....
        /*0b48*/ 	.word	0x00024f70
        /*0b4c*/ 	.word	0x00000008
        /*0b50*/ 	.word	0x00000060
        /*0b54*/ 	.short	0x010a
        /*0b56*/ 	.byte	0x3f
	.zero		1


	//   ....[66]....
        /*0b58*/ 	.word	0x00025560
        /*0b5c*/ 	.word	0x00000002
        /*0b60*/ 	.word	0x00030840
        /*0b64*/ 	.short	0x010a
        /*0b66*/ 	.byte	0x3f
	.zero		1


	//   ....[67]....
        /*0b68*/ 	.word	0x00025830
        /*0b6c*/ 	.word	0x00000002
        /*0b70*/ 	.word	0x00000060
        /*0b74*/ 	.short	0x010a
        /*0b76*/ 	.byte	0x3f
	.zero		1


	//   ....[68]....
        /*0b78*/ 	.word	0x00025d30
        /*0b7c*/ 	.word	0x00000002
        /*0b80*/ 	.word	0x00030840
        /*0b84*/ 	.short	0x010a
        /*0b86*/ 	.byte	0x3f
	.zero		1


	//   ....[69]....
        /*0b88*/ 	.word	0x00026020
        /*0b8c*/ 	.word	0x00000002
        /*0b90*/ 	.word	0x00000060
        /*0b94*/ 	.short	0x010a
        /*0b96*/ 	.byte	0x3f
	.zero		1


	//   ....[70]....
        /*0b98*/ 	.word	0x000264d0
        /*0b9c*/ 	.word	0x00000003
        /*0ba0*/ 	.word	0x00030860
        /*0ba4*/ 	.short	0x010a
        /*0ba6*/ 	.byte	0x3f
	.zero		1


	//   ....[71]....
        /*0ba8*/ 	.word	0x000275d0
        /*0bac*/ 	.word	0x00000000
        /*0bb0*/ 	.word	0x00030820
        /*0bb4*/ 	.short	0x010a
        /*0bb6*/ 	.byte	0x3f
	.zero		1


	//   ....[72]....
        /*0bb8*/ 	.word	0x00027760
        /*0bbc*/ 	.word	0x00000007
        /*0bc0*/ 	.word	0x00000000
        /*0bc4*/ 	.short	0x010a
        /*0bc6*/ 	.byte	0x3f
	.zero		1


	//   ....[73]....
        /*0bc8*/ 	.word	0x000277d0
        /*0bcc*/ 	.word	0x00000003
        /*0bd0*/ 	.word	0x00000000
        /*0bd4*/ 	.short	0x010a
        /*0bd6*/ 	.byte	0x3f
	.zero		1


	//   ....[74]....
        /*0bd8*/ 	.word	0x00027830
        /*0bdc*/ 	.word	0x00000005
        /*0be0*/ 	.word	0x00000000
        /*0be4*/ 	.short	0x010a
        /*0be6*/ 	.byte	0x3f
	.zero		1


	//   ....[75]....
        /*0be8*/ 	.word	0x00027860
        /*0bec*/ 	.word	0x00000003
        /*0bf0*/ 	.word	0x00000000
        /*0bf4*/ 	.short	0x010a
        /*0bf6*/ 	.byte	0x3f
	.zero		1


	//   ....[76]....
        /*0bf8*/ 	.word	0x000278c0
        /*0bfc*/ 	.word	0x00000059
        /*0c00*/ 	.word	0x00030890
        /*0c04*/ 	.short	0x010a
        /*0c06*/ 	.byte	0x3f
	.zero		1


	//   ....[77]....
        /*0c08*/ 	.word	0x00027910
        /*0c0c*/ 	.word	0x00000059
        /*0c10*/ 	.word	0x00030890
        /*0c14*/ 	.short	0x010a
        /*0c16*/ 	.byte	0x3f
	.zero		1


	//   ....[78]....
        /*0c18*/ 	.word	0x00027960
        /*0c1c*/ 	.word	0x00000059
        /*0c20*/ 	.word	0x00030890
        /*0c24*/ 	.short	0x010a
        /*0c26*/ 	.byte	0x3f
	.zero		1


	//   ....[79]....
        /*0c28*/ 	.word	0x000279b0
        /*0c2c*/ 	.word	0x00000059
        /*0c30*/ 	.word	0x000308b0
        /*0c34*/ 	.short	0x010a
        /*0c36*/ 	.byte	0x3f
	.zero		1


	//   ....[80]....
        /*0c38*/ 	.word	0x00027f00
        /*0c3c*/ 	.word	0x00000011
        /*0c40*/ 	.word	0x00030800
        /*0c44*/ 	.short	0x010a
        /*0c46*/ 	.byte	0x3f
	.zero		1


	//   ....[81]....
        /*0c48*/ 	.word	0x00028450
        /*0c4c*/ 	.word	0x00000011
        /*0c50*/ 	.word	0x00030800
        /*0c54*/ 	.short	0x010a
        /*0c56*/ 	.byte	0x3f
	.zero		1


	//   ....[82]....
        /*0c58*/ 	.word	0x000284a0
        /*0c5c*/ 	.word	0x00000005
        /*0c60*/ 	.word	0x00030830
        /*0c64*/ 	.short	0x010a
        /*0c66*/ 	.byte	0x3f
	.zero		1


	//   ....[83]....
        /*0c68*/ 	.word	0x000284f0
        /*0c6c*/ 	.word	0x00000000
        /*0c70*/ 	.word	0x00030830
        /*0c74*/ 	.short	0x010a
        /*0c76*/ 	.byte	0x3f
	.zero		1


	//   ....[84]....
        /*0c78*/ 	.word	0x00028540
        /*0c7c*/ 	.word	0x0000000e
        /*0c80*/ 	.word	0x00030850
        /*0c84*/ 	.short	0x010a
        /*0c86*/ 	.byte	0x3f
	.zero		1


	//   ....[85]....
        /*0c88*/ 	.word	0x00028590
        /*0c8c*/ 	.word	0x00000000
        /*0c90*/ 	.word	0x00030830
        /*0c94*/ 	.short	0x010a
        /*0c96*/ 	.byte	0x3f
	.zero		1


	//   ....[86]....
        /*0c98*/ 	.word	0x000285e0
        /*0c9c*/ 	.word	0x000000c8
        /*0ca0*/ 	.word	0x00030850
        /*0ca4*/ 	.short	0x010a
        /*0ca6*/ 	.byte	0x3f
	.zero		1


	//   ....[87]....
        /*0ca8*/ 	.word	0x00028630
        /*0cac*/ 	.word	0x00000000
        /*0cb0*/ 	.word	0x00030830
        /*0cb4*/ 	.short	0x010a
        /*0cb6*/ 	.byte	0x3f
	.zero		1


	//   ....[88]....
        /*0cb8*/ 	.word	0x00028680
        /*0cbc*/ 	.word	0x0000000c
        /*0cc0*/ 	.word	0x00030850
        /*0cc4*/ 	.short	0x010a
        /*0cc6*/ 	.byte	0x3f
	.zero		1


	//   ....[89]....
        /*0cc8*/ 	.word	0x000286d0
        /*0ccc*/ 	.word	0x0000000c
        /*0cd0*/ 	.word	0x00030850
        /*0cd4*/ 	.short	0x010a
        /*0cd6*/ 	.byte	0x3f
	.zero		1


	//   ....[90]....
        /*0cd8*/ 	.word	0x00028870
        /*0cdc*/ 	.word	0x0000000c
        /*0ce0*/ 	.word	0x00030820
        /*0ce4*/ 	.short	0x010a
        /*0ce6*/ 	.byte	0x3f
	.zero		1


	//   ....[91]....
        /*0ce8*/ 	.word	0x000288c0
        /*0cec*/ 	.word	0x00000009
        /*0cf0*/ 	.word	0x000308a0
        /*0cf4*/ 	.short	0x010a
        /*0cf6*/ 	.byte	0x3f
	.zero		1


	//   ....[92]....
        /*0cf8*/ 	.word	0x00028910
        /*0cfc*/ 	.word	0x00000009
        /*0d00*/ 	.word	0x000308c0
        /*0d04*/ 	.short	0x010a
        /*0d06*/ 	.byte	0x3f
	.zero		1


	//   ....[93]....
        /*0d08*/ 	.word	0x00028960
        /*0d0c*/ 	.word	0x00000008
        /*0d10*/ 	.word	0x000308a0
        /*0d14*/ 	.short	0x010a
        /*0d16*/ 	.byte	0x3f
	.zero		1


	//   ....[94]....
        /*0d18*/ 	.word	0x000289b0
        /*0d1c*/ 	.word	0x00000008
        /*0d20*/ 	.word	0x000308c0
        /*0d24*/ 	.short	0x010a
        /*0d26*/ 	.byte	0x3f
	.zero		1


	//   ....[95]....
        /*0d28*/ 	.word	0x00028b50
        /*0d2c*/ 	.word	0x00000007
        /*0d30*/ 	.word	0x00030840
        /*0d34*/ 	.short	0x010a
        /*0d36*/ 	.byte	0x3f
	.zero		1


	//   ....[96]....
        /*0d38*/ 	.word	0x00028bd0
        /*0d3c*/ 	.word	0x00000003
        /*0d40*/ 	.word	0x00030820
        /*0d44*/ 	.short	0x010a
        /*0d46*/ 	.byte	0x3f
	.zero		1


	//   ....[97]....
        /*0d48*/ 	.word	0x00028c20
        /*0d4c*/ 	.word	0x00000003
        /*0d50*/ 	.word	0x00030840
        /*0d54*/ 	.short	0x010a
        /*0d56*/ 	.byte	0x3f
	.zero		1


	//   ....[98]....
        /*0d58*/ 	.word	0x00028c70
        /*0d5c*/ 	.word	0x00000008
        /*0d60*/ 	.word	0x00000060
        /*0d64*/ 	.short	0x010a
        /*0d66*/ 	.byte	0x3f
	.zero		1


	//   ....[99]....
        /*0d68*/ 	.word	0x00028cc0
        /*0d6c*/ 	.word	0x00000002
        /*0d70*/ 	.word	0x00030840
        /*0d74*/ 	.short	0x010a
        /*0d76*/ 	.byte	0x3f
	.zero		1


	//   ....[100]....
        /*0d78*/ 	.word	0x00028d10
        /*0d7c*/ 	.word	0x00000002
        /*0d80*/ 	.word	0x00000060
        /*0d84*/ 	.short	0x010a
        /*0d86*/ 	.byte	0x3f
	.zero		1


	//   ....[101]....
        /*0d88*/ 	.word	0x00028d60
        /*0d8c*/ 	.word	0x00000002
        /*0d90*/ 	.word	0x00030840
        /*0d94*/ 	.short	0x010a
        /*0d96*/ 	.byte	0x3f
	.zero		1


	//   ....[102]....
        /*0d98*/ 	.word	0x00028db0
        /*0d9c*/ 	.word	0x00000002
        /*0da0*/ 	.word	0x00000060
        /*0da4*/ 	.short	0x010a
        /*0da6*/ 	.byte	0x3f
	.zero		1


	//   ....[103]....
        /*0da8*/ 	.word	0x00028e00
        /*0dac*/ 	.word	0x00000003
        /*0db0*/ 	.word	0x00030860
        /*0db4*/ 	.short	0x010a
        /*0db6*/ 	.byte	0x3f
	.zero		1


	//   ....[104]....
        /*0db8*/ 	.word	0x000297d0
        /*0dbc*/ 	.word	0x00000000
        /*0dc0*/ 	.word	0x00030820
        /*0dc4*/ 	.short	0x010a
        /*0dc6*/ 	.byte	0x3f
	.zero		1


	//   ....[105]....
        /*0dc8*/ 	.word	0x00029970
        /*0dcc*/ 	.word	0x00000007
        /*0dd0*/ 	.word	0x00000000
        /*0dd4*/ 	.short	0x010a
        /*0dd6*/ 	.byte	0x3f
	.zero		1


	//   ....[106]....
        /*0dd8*/ 	.word	0x000299c0
        /*0ddc*/ 	.word	0x00000003
        /*0de0*/ 	.word	0x00000000
        /*0de4*/ 	.short	0x010a
        /*0de6*/ 	.byte	0x3f
	.zero		1


	//   ....[107]....
        /*0de8*/ 	.word	0x00029a10
        /*0dec*/ 	.word	0x00000005
        /*0df0*/ 	.word	0x00000000
        /*0df4*/ 	.short	0x010a
        /*0df6*/ 	.byte	0x3f
	.zero		1


	//----- nvinfo : EIATTR_NUM_MBARRIERS
	.align		4
.L_275:
        /*0df8*/ 	.byte	0x03, 0x38
        /*0dfa*/ 	.short	0x0016


	//----- nvinfo : EIATTR_EXIT_INSTR_OFFSETS
	.align		4
        /*0dfc*/ 	.byte	0x04, 0x1c
        /*0dfe*/ 	.short	(.L_277 - .L_276)


	//   ....[0]....
.L_276:
        /*0e00*/ 	.word	0x000278b0


	//----- nvinfo : EIATTR_MAX_THREADS
	.align		4
.L_277:
        /*0e04*/ 	.byte	0x04, 0x05
        /*0e06*/ 	.short	(.L_279 - .L_278)
.L_278:
        /*0e08*/ 	.word	0x00000180
        /*0e0c*/ 	.word	0x00000001
        /*0e10*/ 	.word	0x00000001


	//----- nvinfo : EIATTR_CRS_STACK_SIZE
	.align		4
.L_279:
        /*0e14*/ 	.byte	0x04, 0x1e
        /*0e16*/ 	.short	(.L_281 - .L_280)
.L_280:
        /*0e18*/ 	.word	0x00000000


	//----- nvinfo : EIATTR_CBANK_PARAM_SIZE
	.align		4
.L_281:
        /*0e1c*/ 	.byte	0x03, 0x19
        /*0e1e*/ 	.short	0x0a70


	//----- nvinfo : EIATTR_PARAM_CBANK
	.align		4
        /*0e20*/ 	.byte	0x04, 0x0a
        /*0e22*/ 	.short	(.L_283 - .L_282)
	.align		4
.L_282:
        /*0e24*/ 	.word	index@(.nv.constant0._ZN7cutlass13device_kernelIN5flash11enable_sm90INS1_16FlashAttnFwdSm90INS1_25CollectiveMainloopFwdSm90ILi2EN4cute5tupleIJNS5_1CILi1EEES8_S8_EEENS6_IJNS7_ILi128EEENS7_ILi96EEENS7_ILi192EEEEEELi192ENS_6half_tEfNS_4arch4Sm90ELb0ELb1ELb0ELb1ELb0ELb1ELb0ELb1ELb1ELb0ELb0ELb0EEENS1_21CollectiveEpilogueFwdINS6_IJSA_SC_SB_EEES9_SE_SG_Li256ELb1ELb0ELb0ELb0EEENS1_36VarlenDynamicPersistentTileSchedulerILi128ELi96ELi256ELi32ELb0ELb0ELb1ELb1ELb0ELb1EEEEEEEEEvNT_6ParamsE)
        /*0e28*/ 	.short	0x0210
        /*0e2a*/ 	.short	0x0a70


	//----- nvinfo : EIATTR_SW_WAR
	.align		4
.L_283:
        /*0e2c*/ 	.byte	0x04, 0x36
        /*0e2e*/ 	.short	(.L_285 - .L_284)
.L_284:
        /*0e30*/ 	.word	0x00000008
.L_285:


//--------------------- .nv.info._ZN7cutlass13device_kernelIN5flash11enable_sm90INS1_16FlashAttnFwdSm90INS1_25CollectiveMainloopFwdSm90ILi2EN4cute5tupleIJNS5_1CILi1EEES8_S8_EEENS6_IJNS7_ILi128EEENS7_ILi112EEENS7_ILi192EEEEEELi192ENS_6half_tEfNS_4arch4Sm90ELb1ELb0ELb0ELb0ELb0ELb0ELb0ELb1ELb1ELb0ELb0ELb0EEENS1_21CollectiveEpilogueFwdINS6_IJSA_SC_SB_EEES9_SE_SG_Li256ELb0ELb0ELb0ELb0EEENS1_30DynamicPersistentTileSchedulerILi256ELi32ELb0ELb0ELb1EEEEEEEEEvNT_6ParamsE --------------------------
	.section	.nv.info._ZN7cutlass13device_kernelIN5flash11enable_sm90INS1_16FlashAttnFwdSm90INS1_25CollectiveMainloopFwdSm90ILi2EN4cute5tupleIJNS5_1CILi1EEES8_S8_EEENS6_IJNS7_ILi128EEENS7_ILi112EEENS7_ILi192EEEEEELi192ENS_6half_tEfNS_4arch4Sm90ELb1ELb0ELb0ELb0ELb0ELb0ELb0ELb1ELb1ELb0ELb0ELb0EEENS1_21CollectiveEpilogueFwdINS6_IJSA_SC_SB_EEES9_SE_SG_Li256ELb0ELb0ELb0ELb0EEENS1_30DynamicPersistentTileSchedulerILi256ELi32ELb0ELb0ELb1EEEEEEEEEvNT_6ParamsE,"",@"SHT_CUDA_INFO"
	.sectionflags	@""
	.align	4


	//----- nvinfo : EIATTR_CUDA_API_VERSION
	.align		4
        /*0000*/ 	.byte	0x04, 0x37
        /*0002*/ 	.short	(.L_287 - .L_286)
.L_286:
        /*0004*/ 	.word	0x00000082


	//----- nvinfo : EIATTR_KPARAM_INFO
	.align		4
.L_287:
        /*0008*/ 	.byte	0x04, 0x17
        /*000a*/ 	.short	(.L_289 - .L_288)
.L_288:
        /*000c*/ 	.word	0x00000000
        /*0010*/ 	.short	0x0000
        /*0012*/ 	.short	0x0070
        /*0014*/ 	.byte	0x00, 0xf0, 0x01, 0x2e


	//----- nvinfo : EIATTR_SPARSE_MMA_MASK
	.align		4
.L_289:
        /*0018*/ 	.byte	0x03, 0x50
        /*001a*/ 	.short	0x0000


	//----- nvinfo : EIATTR_MAXREG_COUNT
	.align		4
        /*001c*/ 	.byte	0x03, 0x1b
        /*001e*/ 	.short	0x00a8


	//----- nvinfo : EIATTR_NUM_BARRIERS
	.align		4
        /*0020*/ 	.byte	0x02, 0x4c
        /*0022*/ 	.byte	0x09
	.zero		1


	//----- nvinfo : EIATTR_EXTERNS
	.align		4
        /*0024*/ 	.byte	0x04, 0x0f
        /*0026*/ 	.short	(.L_291 - .L_290)


	//   ....[0]....
	.align		4
.L_290:
        /*0028*/ 	.word	index@(__assertfail)


	//----- nvinfo : EIATTR_ANNOTATIONS
	.align		4
.L_291:
        /*002c*/ 	.byte	0x04, 0x55
        /*002e*/ 	.short	(.L_293 - .L_292)


	//   ....[0]....
.L_292:
        /*0030*/ 	.word	0x00000001
        /*0034*/ 	.byte	0x40, 0x09, 0x00, 0x00, 0x01, 0x00, 0x00, 0x00, 0x10, 0x0a, 0x00, 0x00, 0x01, 0x00, 0x00, 0x00
        /*0044*/ 	.byte	0x80, 0x08, 0x01, 0x00, 0x01, 0x00, 0x00, 0x00, 0x30, 0x09, 0x01, 0x00, 0x01, 0x00, 0x00, 0x00
        /*0054*/ 	.byte	0x40, 0x09, 0x01, 0x00, 0x01, 0x00, 0x00, 0x00, 0x50, 0x09, 0x01, 0x00, 0x01, 0x00, 0x00, 0x00
        /*0064*/ 	.byte	0x20, 0x19, 0x01, 0x00, 0x01, 0x00, 0x00, 0x00, 0x70, 0x1b, 0x01, 0x00, 0x01, 0x00, 0x00, 0x00
        /*0074*/ 	.byte	0xc0, 0x32, 0x01, 0x00, 0x01, 0x00, 0x00, 0x00, 0xb0, 0x35, 0x01, 0x00, 0x01, 0x00, 0x00, 0x00
        /*0084*/ 	.byte	0xa0, 0x36, 0x01, 0x00, 0x01, 0x00, 0x00, 0x00, 0x40, 0x37, 0x01, 0x00, 0x01, 0x00, 0x00, 0x00
        /*0094*/ 	.byte	0x80, 0x38, 0x01, 0x00


	//----- nvinfo : EIATTR_MERCURY_ISA_VERSION
	.align		4
.L_293:
        /*0098*/ 	.byte	0x03, 0x5f
        /*009a*/ 	.short	0x0101


	//----- nvinfo : EIATTR_INT_WARP_WIDE_INSTR_OFFSETS
	.align		4
        /*009c*/ 	.byte	0x04, 0x31
        /*009e*/ 	.short	(.L_295 - .L_294)


	//   ....[0]....
.L_294:
        /*00a0*/ 	.word	0x00000180


	//   ....[1]....
        /*00a4*/ 	.word	0x000001b0


	//   ....[2]....
        /*00a8*/ 	.word	0x00000240


	//   ....[3]....
        /*00ac*/ 	.word	0x00010df0


	//   ....[4]....
        /*00b0*/ 	.word	0x00010e90


	//   ....[5]....
        /*00b4*/ 	.word	0x00011400


	//   ....[6]....
        /*00b8*/ 	.word	0x00013200


	//   ....[7]....
        /*00bc*/ 	.word	0x000132a0


	//----- nvinfo : EIATTR_COOP_GROUP_MASK_REGIDS
	.align		4
.L_295:
        /*00c0*/ 	.byte	0x04, 0x29
        /*00c2*/ 	.short	(.L_297 - .L_296)


	//   ....[0]....
.L_296:
        /*00c4*/ 	.word	0xffffffff


	//   ....[1]....
        /*00c8*/ 	.word	0xffffffff


	//   ....[2]....
        /*00cc*/ 	.word	0xffffffff


	//   ....[3]....
        /*00d0*/ 	.word	0xffffffff


	//   ....[4]....
        /*00d4*/ 	.word	0xffffffff


	//   ....[5]....
        /*00d8*/ 	.word	0xffffffff


	//   ....[6]....
        /*00dc*/ 	.word	0xffffffff


	//   ....[7]....
        /*00e0*/ 	.word	0xffffffff


	//   ....[8]....
        /*00e4*/ 	.word	0xffffffff


	//   ....[9]....
        /*00e8*/ 	.word	0xffffffff


	//   ....[10]....
        /*00ec*/ 	.word	0xffffffff


	//   ....[11]....
        /*00f0*/ 	.word	0xffffffff


	//   ....[12]....
        /*00f4*/ 	.word	0xffffffff


	//   ....[13]....
        /*00f8*/ 	.word	0xffffffff


	//   ....[14]....
        /*00fc*/ 	.word	0xffffffff


	//   ....[15]....
        /*0100*/ 	.word	0xffffffff


	//   ....[16]....
        /*0104*/ 	.word	0xffffffff


	//   ....[17]....
        /*0108*/ 	.word	0xffffffff


	//   ....[18]....
        /*010c*/ 	.word	0xffffffff


	//   ....[19]....
        /*0110*/ 	.word	0xffffffff


	//   ....[20]....
        /*0114*/ 	.word	0xffffffff


	//   ....[21]....
        /*0118*/ 	.word	0xffffffff


	//   ....[22]....
        /*011c*/ 	.word	0xffffffff


	//   ....[23]....
        /*0120*/ 	.word	0xffffffff


	//   ....[24]....
        /*0124*/ 	.word	0xffffffff


	//   ....[25]....
        /*0128*/ 	.word	0xffffffff


	//   ....[26]....
        /*012c*/ 	.word	0xffffffff


	//   ....[27]....
        /*0130*/ 	.word	0xffffffff


	//   ....[28]....
        /*0134*/ 	.word	0x0500000f


	//   ....[29]....
        /*0138*/ 	.word	0x0500000f


	//----- nvinfo : EIATTR_COOP_GROUP_INSTR_OFFSETS
	.align		4
.L_297:
        /*013c*/ 	.byte	0x04, 0x28
        /*013e*/ 	.short	(.L_299 - .L_298)


	//   ....[0]....
.L_298:
        /*0140*/ 	.word	0x00000060


	//   ....[1]....
        /*0144*/ 	.word	0x00000190


	//   ....[2]....
        /*0148*/ 	.word	0x00000250


	//   ....[3]....
        /*014c*/ 	.word	0x000003c0


	//   ....[4]....
        /*0150*/ 	.word	0x00000520


	//   ....[5]....
        /*0154*/ 	.word	0x00000640


	//   ....[6]....
        /*0158*/ 	.word	0x000007a0


	//   ....[7]....
        /*015c*/ 	.word	0x00001550


	//   ....[8]....
        /*0160*/ 	.word	0x000042d0


	//   ....[9]....
        /*0164*/ 	.word	0x00004390


	//   ....[10]....
        /*0168*/ 	.word	0x00004bd0


	//   ....[11]....
        /*016c*/ 	.word	0x00004c70


	//   ....[12]....
        /*0170*/ 	.word	0x00008e30


	//   ....[13]....
        /*0174*/ 	.word	0x00008e90


	//   ....[14]....
        /*0178*/ 	.word	0x00009740


	//   ....[15]....
        /*017c*/ 	.word	0x00009770


	//   ....[16]....
        /*0180*/ 	.word	0x0000cdc0


	//   ....[17]....
        /*0184*/ 	.word	0x0000cdf0


	//   ....[18]....
        /*0188*/ 	.word	0x0000d1e0


	//   ....[19]....
        /*018c*/ 	.word	0x0000d260


	//   ....[20]....
        /*0190*/ 	.word	0x0000e690


	//   ....[21]....
        /*0194*/ 	.word	0x0000e6d0


	//   ....[22]....
        /*0198*/ 	.word	0x0000e750


	//   ....[23]....
        /*019c*/ 	.word	0x0000e790


	//   ....[24]....
        /*01a0*/ 	.word	0x0000fc20


	//   ....[25]....
        /*01a4*/ 	.word	0x00010840


	//   ....[26]....
        /*01a8*/ 	.word	0x00013640


	//   ....[27]....
        /*01ac*/ 	.word	0x00013820


	//   ....[28]....
        /*01b0*/ 	.word	0x00013da0


	//   ....[29]....
        /*01b4*/ 	.word	0x00014170


	//----- nvinfo : EIATTR_REG_RECONFIG
	.align		4
.L_299:
        /*01b8*/ 	.byte	0x01, 0x54
	.zero		2


	//----- nvinfo : EIATTR_SYSCALL_OFFSETS
	.align		4
        /*01bc*/ 	.byte	0x04, 0x46
        /*01be*/ 	.short	(.L_301 - .L_300)


	//   ....[0]....
.L_300:
        /*01c0*/ 	.word	0x00001710


	//   ....[1]....
        /*01c4*/ 	.word	0x00011010


	//   ....[2]....
        /*01c8*/ 	.word	0x00011140


	//   ....[3]....
        /*01cc*/ 	.word	0x00011240


	//----- nvinfo : EIATTR_MBARRIER_INSTR_OFFSETS
	.align		4
.L_301:
        /*01d0*/ 	.byte	0x04, 0x39
        /*01d2*/ 	.short	(.L_303 - .L_302)


	//   ....[0]....
.L_302:
        /*01d4*/ 	.word	0x00000270
        /*01d8*/ 	.word	0x000000ff
        /*01dc*/ 	.word	0x00036800
        /*01e0*/ 	.short	0x0100
        /*01e2*/ 	.byte	0x06
	.zero		1


	//   ....[1]....
        /*01e4*/ 	.word	0x00000280
        /*01e8*/ 	.word	0x000000ff
        /*01ec*/ 	.word	0x00036820
        /*01f0*/ 	.short	0x0100
        /*01f2*/ 	.byte	0x06
	.zero		1


	//   ....[2]....
        /*01f4*/ 	.word	0x00000370
        /*01f8*/ 	.word	0x000000ff
        /*01fc*/ 	.word	0x00036830
        /*0200*/ 	.short	0x0100
        /*0202*/ 	.byte	0x08
	.zero		1


	//   ....[3]....
        /*0204*/ 	.word	0x00000380
        /*0208*/ 	.word	0x000000ff
        /*020c*/ 	.word	0x00036840
        /*0210*/ 	.short	0x0100
        /*0212*/ 	.byte	0x08
	.zero		1


	//   ....[4]....
        /*0214*/ 	.word	0x00000390
        /*0218*/ 	.word	0x000000ff
        /*021c*/ 	.word	0x00036838
        /*0220*/ 	.short	0x0100
        /*0222*/ 	.byte	0x08
	.zero		1


	//   ....[5]....
        /*0224*/ 	.word	0x000003a0
        /*0228*/ 	.word	0x000000ff
        /*022c*/ 	.word	0x00036848
        /*0230*/ 	.short	0x0100
        /*0232*/ 	.byte	0x08
	.zero		1


	//   ....[6]....
        /*0234*/ 	.word	0x000004d0
        /*0238*/ 	.word	0x000000ff
        /*023c*/ 	.word	0x00036850
        /*0240*/ 	.short	0x0100
        /*0242*/ 	.byte	0x08
	.zero		1


	//   ....[7]....
        /*0244*/ 	.word	0x000004e0
        /*0248*/ 	.word	0x000000ff
        /*024c*/ 	.word	0x00036860
        /*0250*/ 	.short	0x0100
        /*0252*/ 	.byte	0x08
	.zero		1


	//   ....[8]....
        /*0254*/ 	.word	0x000004f0
        /*0258*/ 	.word	0x000000ff
        /*025c*/ 	.word	0x00036858
        /*0260*/ 	.short	0x0100
        /*0262*/ 	.byte	0x08
	.zero		1


	//   ....[9]....
        /*0264*/ 	.word	0x00000500
        /*0268*/ 	.word	0x000000ff
        /*026c*/ 	.word	0x00036868
        /*0270*/ 	.short	0x0100
        /*0272*/ 	.byte	0x08
	.zero		1


	//   ....[10]....
        /*0274*/ 	.word	0x000005f0
        /*0278*/ 	.word	0x000000ff
        /*027c*/ 	.word	0x00036870
        /*0280*/ 	.short	0x0100
        /*0282*/ 	.byte	0x06
	.zero		1


	//   ....[11]....
        /*0284*/ 	.word	0x00000600
        /*0288*/ 	.word	0x000000ff
        /*028c*/ 	.word	0x00036880
        /*0290*/ 	.short	0x0100
        /*0292*/ 	.byte	0x06
	.zero		1


	//   ....[12]....
        /*0294*/ 	.word	0x00000610
        /*0298*/ 	.word	0x000000ff
        /*029c*/ 	.word	0x00036878
        /*02a0*/ 	.short	0x0100
        /*02a2*/ 	.byte	0x06
	.zero		1


	//   ....[13]....
        /*02a4*/ 	.word	0x00000620
        /*02a8*/ 	.word	0x000000ff
        /*02ac*/ 	.word	0x00036888
        /*02b0*/ 	.short	0x0100
        /*02b2*/ 	.byte	0x06
	.zero		1


	//   ....[14]....
        /*02b4*/ 	.word	0x00000750
        /*02b8*/ 	.word	0x000000ff
        /*02bc*/ 	.word	0x00036890
        /*02c0*/ 	.short	0x0100
        /*02c2*/ 	.byte	0x08
	.zero		1


	//   ....[15]....
        /*02c4*/ 	.word	0x00000760
        /*02c8*/ 	.word	0x000000ff
        /*02cc*/ 	.word	0x000368a0
        /*02d0*/ 	.short	0x0100
        /*02d2*/ 	.byte	0x08
	.zero		1


	//   ....[16]....
        /*02d4*/ 	.word	0x00000770
        /*02d8*/ 	.word	0x000000ff
        /*02dc*/ 	.word	0x00036898
        /*02e0*/ 	.short	0x0100
        /*02e2*/ 	.byte	0x08
	.zero		1


	//   ....[17]....
        /*02e4*/ 	.word	0x00000780
        /*02e8*/ 	.word	0x000000ff
        /*02ec*/ 	.word	0x000368a8
        /*02f0*/ 	.short	0x0100
        /*02f2*/ 	.byte	0x08
	.zero		1


	//   ....[18]....
        /*02f4*/ 	.word	0x000008b0
        /*02f8*/ 	.word	0x000000ff
        /*02fc*/ 	.word	0x000368b0
        /*0300*/ 	.short	0x0100
        /*0302*/ 	.byte	0x08
	.zero		1


	//   ....[19]....
        /*0304*/ 	.word	0x000008c0
        /*0308*/ 	.word	0x000000ff
        /*030c*/ 	.word	0x000368c0
        /*0310*/ 	.short	0x0100
        /*0312*/ 	.byte	0x08
	.zero		1


	//   ....[20]....
        /*0314*/ 	.word	0x000008d0
        /*0318*/ 	.word	0x000000ff
        /*031c*/ 	.word	0x000368b8
        /*0320*/ 	.short	0x0100
        /*0322*/ 	.byte	0x08
	.zero		1


	//   ....[21]....
        /*0324*/ 	.word	0x000008e0
        /*0328*/ 	.word	0x000000ff
        /*032c*/ 	.word	0x000368c8
        /*0330*/ 	.short	0x0100
        /*0332*/ 	.byte	0x08
	.zero		1


	//   ....[22]....
        /*0334*/ 	.word	0x00001780
        /*0338*/ 	.word	0x000000ff
        /*033c*/ 	.word	0x00036800
        /*0340*/ 	.short	0x010a
        /*0342*/ 	.byte	0x04
	.zero		1


	//   ....[23]....
        /*0344*/ 	.word	0x00001820
        /*0348*/ 	.word	0x00000002
        /*034c*/ 	.word	0x00036830
        /*0350*/ 	.short	0x010a
        /*0352*/ 	.byte	0x3f
	.zero		1


	//   ....[24]....
        /*0354*/ 	.word	0x00001890
        /*0358*/ 	.word	0x00000002
        /*035c*/ 	.word	0x00036830
        /*0360*/ 	.short	0x010a
        /*0362*/ 	.byte	0x3f
	.zero		1


	//   ....[25]....
        /*0364*/ 	.word	0x000041f0
        /*0368*/ 	.word	0x00000002
        /*036c*/ 	.word	0x00000000
        /*0370*/ 	.short	0x0101
        /*0372*/ 	.byte	0x3f
	.zero		1


	//   ....[26]....
        /*0374*/ 	.word	0x00005df0
        /*0378*/ 	.word	0x000000ff
        /*037c*/ 	.word	0x00036830
        /*0380*/ 	.short	0x010a
        /*0382*/ 	.byte	0x2f
	.zero		1


	//   ....[27]....
        /*0384*/ 	.word	0x00005e30
        /*0388*/ 	.word	0x000000ff
        /*038c*/ 	.word	0x00036830
        /*0390*/ 	.short	0x010a
        /*0392*/ 	.byte	0x2f
	.zero		1


	//   ....[28]....
        /*0394*/ 	.word	0x00008530
        /*0398*/ 	.word	0x000000ff
        /*039c*/ 	.word	0x00036850
        /*03a0*/ 	.short	0x010a
        /*03a2*/ 	.byte	0x06
	.zero		1


	//   ....[29]....
        /*03a4*/ 	.word	0x00008570
        /*03a8*/ 	.word	0x000000ff
        /*03ac*/ 	.word	0x00036850
        /*03b0*/ 	.short	0x010a
        /*03b2*/ 	.byte	0x06
	.zero		1


	//   ....[30]....
        /*03b4*/ 	.word	0x00009f60
        /*03b8*/ 	.word	0x00000008
        /*03bc*/ 	.word	0x00000000
        /*03c0*/ 	.short	0x0101
        /*03c2*/ 	.byte	0x3f
	.zero		1


	//   ....[31]....
        /*03c4*/ 	.word	0x00009fa0
        /*03c8*/ 	.word	0x0000008c
        /*03cc*/ 	.word	0x00000000
        /*03d0*/ 	.short	0x0101
        /*03d2*/ 	.byte	0x3f
	.zero		1


	//   ....[32]....
        /*03d4*/ 	.word	0x0000a370
        /*03d8*/ 	.word	0x000000ff
        /*03dc*/ 	.word	0x00036830
        /*03e0*/ 	.short	0x010a
        /*03e2*/ 	.byte	0x06
	.zero		1


	//   ....[33]....
        /*03e4*/ 	.word	0x0000a3b0
        /*03e8*/ 	.word	0x000000ff
        /*03ec*/ 	.word	0x00036830
        /*03f0*/ 	.short	0x010a
        /*03f2*/ 	.byte	0x06
	.zero		1


	//   ....[34]....
        /*03f4*/ 	.word	0x0000caa0
        /*03f8*/ 	.word	0x000000ff
        /*03fc*/ 	.word	0x00036850
        /*0400*/ 	.short	0x010a
        /*0402*/ 	.byte	0x07
	.zero		1


	//   ....[35]....
        /*0404*/ 	.word	0x0000cae0
        /*0408*/ 	.word	0x000000ff
        /*040c*/ 	.word	0x00036850
        /*0410*/ 	.short	0x010a
        /*0412*/ 	.byte	0x07
	.zero		1


	//   ....[36]....
        /*0414*/ 	.word	0x0000da00
        /*0418*/ 	.word	0x00000090
        /*041c*/ 	.word	0x00000000
        /*0420*/ 	.short	0x0101
        /*0422*/ 	.byte	0x3f
	.zero		1


	//   ....[37]....
        /*0424*/ 	.word	0x0000da50
        /*0428*/ 	.word	0x00000090
        /*042c*/ 	.word	0x00000000
        /*0430*/ 	.short	0x0101
        /*0432*/ 	.byte	0x3f
	.zero		1


	//   ....[38]....
        /*0434*/ 	.word	0x0000e600
        /*0438*/ 	.word	0x000000ff
        /*043c*/ 	.word	0x00036850
        /*0440*/ 	.short	0x010a
        /*0442*/ 	.byte	0x05
	.zero		1


	//   ....[39]....
        /*0444*/ 	.word	0x0000e640
        /*0448*/ 	.word	0x000000ff
        /*044c*/ 	.word	0x00036850
        /*0450*/ 	.short	0x010a
        /*0452*/ 	.byte	0x05
	.zero		1


	//   ....[40]....
        /*0454*/ 	.word	0x0000eb30
        /*0458*/ 	.word	0x00000004
        /*045c*/ 	.word	0x00000000
        /*0460*/ 	.short	0x0101
        /*0462*/ 	.byte	0x3f
	.zero		1


	//   ....[41]....
        /*0464*/ 	.word	0x0000fe20
        /*0468*/ 	.word	0x000000ff
        /*046c*/ 	.word	0x00000000
        /*0470*/ 	.short	0x0101
        /*0472*/ 	.byte	0x05
	.zero		1


	//   ....[42]....
        /*0474*/ 	.word	0x00011690
        /*0478*/ 	.word	0x00000008
        /*047c*/ 	.word	0x00036840
        /*0480*/ 	.short	0x010a
        /*0482*/ 	.byte	0x3f
	.zero		1


	//   ....[43]....
        /*0484*/ 	.word	0x00011bb0
        /*0488*/ 	.word	0x00000012
        /*048c*/ 	.word	0x00036820
        /*0490*/ 	.short	0x010a
        /*0492*/ 	.byte	0x3f
	.zero		1


	//   ....[44]....
        /*0494*/ 	.word	0x00011e20
        /*0498*/ 	.word	0x00000003
        /*049c*/ 	.word	0x00036840
        /*04a0*/ 	.short	0x010a
        /*04a2*/ 	.byte	0x3f
	.zero		1


	//   ....[45]....
        /*04a4*/ 	.word	0x000120b0
        /*04a8*/ 	.word	0x00000003
        /*04ac*/ 	.word	0x00000060
        /*04b0*/ 	.short	0x010a
        /*04b2*/ 	.byte	0x3f
	.zero		1


	//   ....[46]....
        /*04b4*/ 	.word	0x00012590
        /*04b8*/ 	.word	0x00000002
        /*04bc*/ 	.word	0x00036840
        /*04c0*/ 	.short	0x010a
        /*04c2*/ 	.byte	0x3f
	.zero		1


	//   ....[47]....
        /*04c4*/ 	.word	0x00012820
        /*04c8*/ 	.word	0x00000002
        /*04cc*/ 	.word	0x00000060
        /*04d0*/ 	.short	0x010a
        /*04d2*/ 	.byte	0x3f
	.zero		1


	//   ....[48]....
        /*04d4*/ 	.word	0x00012c70
        /*04d8*/ 	.word	0x00000002
        /*04dc*/ 	.word	0x00036840
        /*04e0*/ 	.short	0x010a
        /*04e2*/ 	.byte	0x3f
	.zero		1


	//   ....[49]....
        /*04e4*/ 	.word	0x00012f20
        /*04e8*/ 	.word	0x00000002
        /*04ec*/ 	.word	0x00000060
        /*04f0*/ 	.short	0x010a
        /*04f2*/ 	.byte	0x3f
	.zero		1


	//   ....[50]....
        /*04f4*/ 	.word	0x00013350
        /*04f8*/ 	.word	0x00000003
        /*04fc*/ 	.word	0x00036860
        /*0500*/ 	.short	0x010a
        /*0502*/ 	.byte	0x3f
	.zero		1


	//   ....[51]....
        /*0504*/ 	.word	0x000137d0
        /*0508*/ 	.word	0x00000007
        /*050c*/ 	.word	0x00036820
        /*0510*/ 	.short	0x010a
        /*0512*/ 	.byte	0x3f
	.zero		1


	//   ....[52]....
        /*0514*/ 	.word	0x00013920
        /*0518*/ 	.word	0x00000005
        /*051c*/ 	.word	0x00000000
        /*0520*/ 	.short	0x010a
        /*0522*/ 	.byte	0x3f
	.zero		1


	//   ....[53]....
        /*0524*/ 	.word	0x00013990
        /*0528*/ 	.word	0x00000003
        /*052c*/ 	.word	0x00000000
        /*0530*/ 	.short	0x010a
        /*0532*/ 	.byte	0x3f
	.zero		1


	//   ....[54]....
        /*0534*/ 	.word	0x000139f0
        /*0538*/ 	.word	0x00000005
        /*053c*/ 	.word	0x00000000
        /*0540*/ 	.short	0x010a
        /*0542*/ 	.byte	0x3f
	.zero		1


	//   ....[55]....
        /*0544*/ 	.word	0x00013a20
        /*0548*/ 	.word	0x00000003
        /*054c*/ 	.word	0x00000000
        /*0550*/ 	.short	0x010a
        /*0552*/ 	.byte	0x3f
	.zero		1


	//   ....[56]....
        /*0554*/ 	.word	0x00013aa0
        /*0558*/ 	.word	0x00000003
        /*055c*/ 	.word	0x00036800
        /*0560*/ 	.short	0x010a
        /*0562*/ 	.byte	0x3f
	.zero		1


	//   ....[57]....
        /*0564*/ 	.word	0x00013af0
        /*0568*/ 	.word	0x00000002
        /*056c*/ 	.word	0x00036830
        /*0570*/ 	.short	0x010a
        /*0572*/ 	.byte	0x3f
	.zero		1


	//   ....[58]....
        /*0574*/ 	.word	0x00013b50
        /*0578*/ 	.word	0x00000005
        /*057c*/ 	.word	0x00036830
        /*0580*/ 	.short	0x010a
        /*0582*/ 	.byte	0x3f
	.zero		1


	//   ....[59]....
        /*0584*/ 	.word	0x00013bb0
        /*0588*/ 	.word	0x00000003
        /*058c*/ 	.word	0x00036850
        /*0590*/ 	.short	0x010a
        /*0592*/ 	.byte	0x3f
	.zero		1


	//   ....[60]....
        /*0594*/ 	.word	0x00013c10
        /*0598*/ 	.word	0x00000005
        /*059c*/ 	.word	0x00036830
        /*05a0*/ 	.short	0x010a
        /*05a2*/ 	.byte	0x3f
	.zero		1


	//   ....[61]....
        /*05a4*/ 	.word	0x00013c70
        /*05a8*/ 	.word	0x00000003
        /*05ac*/ 	.word	0x00036850
        /*05b0*/ 	.short	0x010a
        /*05b2*/ 	.byte	0x3f
	.zero		1


	//   ....[62]....
        /*05b4*/ 	.word	0x00013cd0
        /*05b8*/ 	.word	0x00000003
        /*05bc*/ 	.word	0x00036850
        /*05c0*/ 	.short	0x010a
        /*05c2*/ 	.byte	0x3f
	.zero		1


	//   ....[63]....
        /*05c4*/ 	.word	0x00013e50
        /*05c8*/ 	.word	0x00000008
        /*05cc*/ 	.word	0x00036840
        /*05d0*/ 	.short	0x010a
        /*05d2*/ 	.byte	0x3f
	.zero		1


	//   ....[64]....
        /*05d4*/ 	.word	0x00013ea0
        /*05d8*/ 	.word	0x00000012
        /*05dc*/ 	.word	0x00036820
        /*05e0*/ 	.short	0x010a
        /*05e2*/ 	.byte	0x3f
	.zero		1


	//   ....[65]....
        /*05e4*/ 	.word	0x00013ef0
        /*05e8*/ 	.word	0x00000003
        /*05ec*/ 	.word	0x00036840
        /*05f0*/ 	.short	0x010a
        /*05f2*/ 	.byte	0x3f
	.zero		1


	//   ....[66]....
        /*05f4*/ 	.word	0x00013f40
        /*05f8*/ 	.word	0x00000003
        /*05fc*/ 	.word	0x00000060
        /*0600*/ 	.short	0x010a
        /*0602*/ 	.byte	0x3f
	.zero		1


	//   ....[67]....
        /*0604*/ 	.word	0x00013f90
        /*0608*/ 	.word	0x00000002
        /*060c*/ 	.word	0x00036840
        /*0610*/ 	.short	0x010a
        /*0612*/ 	.byte	0x3f
	.zero		1


	//   ....[68]....
        /*0614*/ 	.word	0x00013fe0
        /*0618*/ 	.word	0x00000002
        /*061c*/ 	.word	0x00000060
        /*0620*/ 	.short	0x010a
        /*0622*/ 	.byte	0x3f
	.zero		1


	//   ....[69]....
        /*0624*/ 	.word	0x00014030
        /*0628*/ 	.word	0x00000002
        /*062c*/ 	.word	0x00036840
        /*0630*/ 	.short	0x010a
        /*0632*/ 	.byte	0x3f
	.zero		1


	//   ....[70]....
        /*0634*/ 	.word	0x00014080
        /*0638*/ 	.word	0x00000002
        /*063c*/ 	.word	0x00000060
        /*0640*/ 	.short	0x010a
        /*0642*/ 	.byte	0x3f
	.zero		1


	//   ....[71]....
        /*0644*/ 	.word	0x000140d0
        /*0648*/ 	.word	0x00000003
        /*064c*/ 	.word	0x00036860
        /*0650*/ 	.short	0x010a
        /*0652*/ 	.byte	0x3f
	.zero		1


	//   ....[72]....
        /*0654*/ 	.word	0x000141b0
        /*0658*/ 	.word	0x00000007
        /*065c*/ 	.word	0x00036820
        /*0660*/ 	.short	0x010a
        /*0662*/ 	.byte	0x3f
	.zero		1


	//   ....[73]....
        /*0664*/ 	.word	0x00014200
        /*0668*/ 	.word	0x00000005
        /*066c*/ 	.word	0x00000000
        /*0670*/ 	.short	0x010a
        /*0672*/ 	.byte	0x3f
	.zero		1


	//   ....[74]....
        /*0674*/ 	.word	0x00014250
        /*0678*/ 	.word	0x00000003
        /*067c*/ 	.word	0x00000000
        /*0680*/ 	.short	0x010a
        /*0682*/ 	.byte	0x3f
	.zero		1


	//   ....[75]....
        /*0684*/ 	.word	0x000142a0
        /*0688*/ 	.word	0x00000005
        /*068c*/ 	.word	0x00000000
        /*0690*/ 	.short	0x010a
        /*0692*/ 	.byte	0x3f
	.zero		1


	//----- nvinfo : EIATTR_NUM_MBARRIERS
	.align		4
.L_303:
        /*0694*/ 	.byte	0x03, 0x38
        /*0696*/ 	.short	0x0016


	//----- nvinfo : EIATTR_EXIT_INSTR_OFFSETS
	.align		4
        /*0698*/ 	.byte	0x04, 0x1c
        /*069a*/ 	.short	(.L_305 - .L_304)


	//   ....[0]....
.L_304:
        /*069c*/ 	.word	0x00000a00


	//   ....[1]....
        /*06a0*/ 	.word	0x00010800


	//   ....[2]....
        /*06a4*/ 	.word	0x00010860


	//   ....[3]....
        /*06a8*/ 	.word	0x00013840


	//   ....[4]....
        /*06ac*/ 	.word	0x00013a70


	//----- nvinfo : EIATTR_MAX_THREADS
	.align		4
.L_305:
        /*06b0*/ 	.byte	0x04, 0x05
        /*06b2*/ 	.short	(.L_307 - .L_306)
.L_306:
        /*06b4*/ 	.word	0x00000180
        /*06b8*/ 	.word	0x00000001
        /*06bc*/ 	.word	0x00000001


	//----- nvinfo : EIATTR_CRS_STACK_SIZE
	.align		4
.L_307:
        /*06c0*/ 	.byte	0x04, 0x1e
        /*06c2*/ 	.short	(.L_309 - .L_308)
.L_308:
        /*06c4*/ 	.word	0x00000000


	//----- nvinfo : EIATTR_CBANK_PARAM_SIZE
	.align		4
.L_309:
        /*06c8*/ 	.byte	0x03, 0x19
        /*06ca*/ 	.short	0x0bf0


	//----- nvinfo : EIATTR_PARAM_CBANK
	.align		4
        /*06cc*/ 	.byte	0x04, 0x0a
        /*06ce*/ 	.short	(.L_311 - .L_310)
	.align		4
.L_310:
        /*06d0*/ 	.word	index@(.nv.constant0._ZN7cutlass13device_kernelIN5flash11enable_sm90INS1_16FlashAttnFwdSm90INS1_25CollectiveMainloopFwdSm90ILi2EN4cute5tupleIJNS5_1CILi1EEES8_S8_EEENS6_IJNS7_ILi128EEENS7_ILi112EEENS7_ILi192EEEEEELi192ENS_6half_tEfNS_4arch4Sm90ELb1ELb0ELb0ELb0ELb0ELb0ELb0ELb1ELb1ELb0ELb0ELb0EEENS1_21CollectiveEpilogueFwdINS6_IJSA_SC_SB_EEES9_SE_SG_Li256ELb0ELb0ELb0ELb0EEENS1_30DynamicPersistentTileSchedulerILi256ELi32ELb0ELb0ELb1EEEEEEEEEvNT_6ParamsE)
        /*06d4*/ 	.short	0x0210
        /*06d6*/ 	.short	0x0bf0


	//----- nvinfo : EIATTR_SW_WAR
	.align		4
.L_311:
        /*06d8*/ 	.byte	0x04, 0x36
        /*06da*/ 	.short	(.L_313 - .L_312)
.L_312:
        /*06dc*/ 	.word	0x00000008
.L_313:


//--------------------- .nv.info._ZN7cutlass13device_kernelIN5flash11enable_sm90INS1_16FlashAttnFwdSm90INS1_25CollectiveMainloopFwdSm90ILi2EN4cute5tupleIJNS5_1CILi1EEES8_S8_EEENS6_IJNS7_ILi128EEENS7_ILi112EEENS7_ILi192EEEEEELi192ENS_6half_tEfNS_4arch4Sm90ELb1ELb0ELb0ELb1ELb0ELb0ELb0ELb1ELb1ELb0ELb0ELb0EEENS1_21CollectiveEpilogueFwdINS6_IJSA_SC_SB_EEES9_SE_SG_Li256ELb1ELb0ELb0ELb0EEENS1_36VarlenDynamicPersistentTileSchedulerILi128ELi112ELi256ELi32ELb0ELb0ELb1ELb1ELb1ELb1EEEEEEEEEvNT_6ParamsE --------------------------
	.section	.nv.info._ZN7cutlass13device_kernelIN5flash11enable_sm90INS1_16FlashAttnFwdSm90INS1_25CollectiveMainloopFwdSm90ILi2EN4cute5tupleIJNS5_1CILi1EEES8_S8_EEENS6_IJNS7_ILi128EEENS7_ILi112EEENS7_ILi192EEEEEELi192ENS_6half_tEfNS_4arch4Sm90ELb1ELb0ELb0ELb1ELb0ELb0ELb0ELb1ELb1ELb0ELb0ELb0EEENS1_21CollectiveEpilogueFwdINS6_IJSA_SC_SB_EEES9_SE_SG_Li256ELb1ELb0ELb0ELb0EEENS1_36VarlenDynamicPersistentTileSchedulerILi128ELi112ELi256ELi32ELb0ELb0ELb1ELb1ELb1ELb1EEEEEEEEEvNT_6ParamsE,"",@"SHT_CUDA_INFO"
	.sectionflags	@""
	.align	4


	//----- nvinfo : EIATTR_CUDA_API_VERSION
	.align		4
        /*0000*/ 	.byte	0x04, 0x37
        /*0002*/ 	.short	(.L_315 - .L_314)
.L_314:
        /*0004*/ 	.word	0x00000082


	//----- nvinfo : EIATTR_KPARAM_INFO
	.align		4
.L_315:
        /*0008*/ 	.byte	0x04, 0x17
        /*000a*/ 	.short	(.L_317 - .L_316)
.L_316:
        /*000c*/ 	.word	0x00000000
        /*0010*/ 	.short	0x0000
        /*0012*/ 	.short	0x0070
        /*0014*/ 	.byte	0x00, 0xf0, 0x01, 0x28


	//----- nvinfo : EIATTR_SPARSE_MMA_MASK
	.align		4
.L_317:
        /*0018*/ 	.byte	0x03, 0x50
        /*001a*/ 	.short	0x0000


	//----- nvinfo : EIATTR_MAXREG_COUNT
	.align		4
        /*001c*/ 	.byte	0x03, 0x1b
        /*001e*/ 	.short	0x00a8


	//----- nvinfo : EIATTR_NUM_BARRIERS
	.align		4
        /*0020*/ 	.byte	0x02, 0x4c
        /*0022*/ 	.byte	0x09
	.zero		1


	//----- nvinfo : EIATTR_EXTERNS
	.align		4
        /*0024*/ 	.byte	0x04, 0x0f
        /*0026*/ 	.short	(.L_319 - .L_318)


	//   ....[0]....
	.align		4
.L_318:
        /*0028*/ 	.word	index@(__assertfail)


	//----- nvinfo : EIATTR_ANNOTATIONS
	.align		4
.L_319:
        /*002c*/ 	.byte	0x04, 0x55
        /*002e*/ 	.short	(.L_321 - .L_320)


	//   ....[0]....
.L_320:
        /* <DEDUP_REMOVED lines=33> */


	//----- nvinfo : EIATTR_MERCURY_ISA_VERSION
	.align		4
.L_321:
        /*0230*/ 	.byte	0x03, 0x5f
        /*0232*/ 	.short	0x0101


	//----- nvinfo : EIATTR_UNUSED_LOAD_BYTE_OFFSET
	.align		4
        /*0234*/ 	.byte	0x04, 0x44
        /*0236*/ 	.short	(.L_323 - .L_322)


	//   ....[0]....
.L_322:
        /*0238*/ 	.word	0x00000a40
        /*023c*/ 	.word	0x0000fff0


	//   ....[1]....
        /*0240*/ 	.word	0x0000eff0
        /*0244*/ 	.word	0x0000fff0


	//----- nvinfo : EIATTR_INT_WARP_WIDE_INSTR_OFFSETS
	.align		4
.L_323:
        /*0248*/ 	.byte	0x04, 0x31
        /*024a*/ 	.short	(.L_325 - .L_324)


	//   ....[0]....
.L_324:
        /*024c*/ 	.word	0x00000160


	//   ....[1]....
        /*0250*/ 	.word	0x000001a0


	//   ....[2]....
        /*0254*/ 	.word	0x00000210


	//   ....[3]....
        /*0258*/ 	.word	0x00012a00


	//   ....[4]....
        /*025c*/ 	.word	0x00012aa0


	//   ....[5]....
        /*0260*/ 	.word	0x00012f30


	//   ....[6]....
        /*0264*/ 	.word	0x00012f60


	//   ....[7]....
        /*0268*/ 	.word	0x00013170


	//   ....[8]....
        /*026c*/ 	.word	0x00013260


	//   ....[9]....
        /*0270*/ 	.word	0x00015660


	//   ....[10]....
        /*0274*/ 	.word	0x00015700


	//----- nvinfo : EIATTR_COOP_GROUP_MASK_REGIDS
	.align		4
.L_325:
        /*0278*/ 	.byte	0x04, 0x29
        /*027a*/ 	.short	(.L_327 - .L_326)


	//   ....[0]....
.L_326:
        /*027c*/ 	.word	0xffffffff


	//   ....[1]....
        /*0280*/ 	.word	0xffffffff


	//   ....[2]....
        /*0284*/ 	.word	0xffffffff


	//   ....[3]....
        /*0288*/ 	.word	0xffffffff


	//   ....[4]....
        /*028c*/ 	.word	0xffffffff


	//   ....[5]....
        /*0290*/ 	.word	0xffffffff


	//   ....[6]....
        /*0294*/ 	.word	0xffffffff


	//   ....[7]....
        /*0298*/ 	.word	0xffffffff


	//   ....[8]....
        /*029c*/ 	.word	0xffffffff


	//   ....[9]....
        /*02a0*/ 	.word	0xffffffff


	//   ....[10]....
        /*02a4*/ 	.word	0xffffffff


	//   ....[11]....
        /*02a8*/ 	.word	0xffffffff


	//   ....[12]....
        /*02ac*/ 	.word	0xffffffff


	//   ....[13]....
        /*02b0*/ 	.word	0xffffffff


	//   ....[14]....
        /*02b4*/ 	.word	0xffffffff


	//   ....[15]....
        /*02b8*/ 	.word	0xffffffff


	//   ....[16]....
        /*02bc*/ 	.word	0xffffffff


	//   ....[17]....
        /*02c0*/ 	.word	0xffffffff


	//   ....[18]....
        /*02c4*/ 	.word	0xffffffff


	//   ....[19]....
        /*02c8*/ 	.word	0xffffffff


	//   ....[20]....
        /*02cc*/ 	.word	0xffffffff


	//   ....[21]....
        /*02d0*/ 	.word	0xffffffff


	//   ....[22]....
        /*02d4*/ 	.word	0xffffffff


	//   ....[23]....
        /*02d8*/ 	.word	0xffffffff


	//   ....[24]....
        /*02dc*/ 	.word	0xffffffff


	//   ....[25]....
        /*02e0*/ 	.word	0xffffffff


	//   ....[26]....
        /*02e4*/ 	.word	0xffffffff


	//   ....[27]....
        /*02e8*/ 	.word	0xffffffff


	//   ....[28]....
        /*02ec*/ 	.word	0xffffffff


	//   ....[29]....
        /*02f0*/ 	.word	0xffffffff


	//   ....[30]....
        /*02f4*/ 	.word	0xffffffff


	//   ....[31]....
        /*02f8*/ 	.word	0xffffffff


	//   ....[32]....
        /*02fc*/ 	.word	0xffffffff


	//   ....[33]....
        /*0300*/ 	.word	0xffffffff


	//   ....[34]....
        /*0304*/ 	.word	0xffffffff


	//   ....[35]....
        /*0308*/ 	.word	0xffffffff


	//   ....[36]....
        /*030c*/ 	.word	0xffffffff


	//   ....[37]....
        /*0310*/ 	.word	0xffffffff


	//   ....[38]....
        /*0314*/ 	.word	0xffffffff


	//   ....[39]....
        /*0318*/ 	.word	0xffffffff


	//   ....[40]....
        /*031c*/ 	.word	0xffffffff


	//   ....[41]....
        /*0320*/ 	.word	0xffffffff


	//   ....[42]....
        /*0324*/ 	.word	0xffffffff


	//   ....[43]....
        /*0328*/ 	.word	0xffffffff


	//   ....[44]....
        /*032c*/ 	.word	0xffffffff


	//   ....[45]....
        /*0330*/ 	.word	0xffffffff


	//   ....[46]....
        /*0334*/ 	.word	0xffffffff


	//   ....[47]....
        /*0338*/ 	.word	0xffffffff


	//   ....[48]....
        /*033c*/ 	.word	0xffffffff


	//   ....[49]....
        /*0340*/ 	.word	0xffffffff


	//   ....[50]....
        /*0344*/ 	.word	0xffffffff


	//   ....[51]....
        /*0348*/ 	.word	0xffffffff


	//   ....[52]....
        /*034c*/ 	.word	0xffffffff


	//   ....[53]....
        /*0350*/ 	.word	0xffffffff


	//   ....[54]....
        /*0354*/ 	.word	0xffffffff


	//   ....[55]....
        /*0358*/ 	.word	0xffffffff


	//   ....[56]....
        /*035c*/ 	.word	0xffffffff


	//   ....[57]....
        /*0360*/ 	.word	0xffffffff


	//   ....[58]....
        /*0364*/ 	.word	0x0500000f


	//   ....[59]....
        /*0368*/ 	.word	0x0500000f


	//   ....[60]....
        /*036c*/ 	.word	0x0500000f


	//   ....[61]....
        /*0370*/ 	.word	0x0500000f


	//   ....[62]....
        /*0374*/ 	.word	0x0500000f


	//   ....[63]....
        /*0378*/ 	.word	0x0500000f


	//   ....[64]....
        /*037c*/ 	.word	0x0500000f


	//   ....[65]....
        /*0380*/ 	.word	0x0500000f


	//   ....[66]....
        /*0384*/ 	.word	0x0500000f


	//   ....[67]....
        /*0388*/ 	.word	0x0500000f


	//   ....[68]....
        /*038c*/ 	.word	0x0500000f


	//   ....[69]....
        /*0390*/ 	.word	0x0500000f


	//   ....[70]....
        /*0394*/ 	.word	0x0500000f


	//   ....[71]....
        /*0398*/ 	.word	0x0500000f


	//   ....[72]....
        /*039c*/ 	.word	0x0500000f


	//   ....[73]....
        /*03a0*/ 	.word	0x0500000f


	//   ....[74]....
        /*03a4*/ 	.word	0x0500000f


	//   ....[75]....
        /*03a8*/ 	.word	0x0500000f


	//   ....[76]....
        /*03ac*/ 	.word	0x0500000f


	//----- nvinfo : EIATTR_COOP_GROUP_INSTR_OFFSETS
	.align		4
.L_327:
        /*03b0*/ 	.byte	0x04, 0x28
        /*03b2*/ 	.short	(.L_329 - .L_328)


	//   ....[0]....
.L_328:
        /*03b4*/ 	.word	0x00000060


	//   ....[1]....
        /*03b8*/ 	.word	0x00000170


	//   ....[2]....
        /*03bc*/ 	.word	0x000001c0


	//   ....[3]....
        /*03c0*/ 	.word	0x000003f0


	//   ....[4]....
        /*03c4*/ 	.word	0x00000550


	//   ....[5]....
        /*03c8*/ 	.word	0x00000670


	//   ....[6]....
        /*03cc*/ 	.word	0x000007d0


	//   ....[7]....
        /*03d0*/ 	.word	0x000017d0


	//   ....[8]....
        /*03d4*/ 	.word	0x00004400


	//   ....[9]....
        /*03d8*/ 	.word	0x000044e0


	//   ....[10]....
        /*03dc*/ 	.word	0x00004df0


	//   ....[11]....
        /*03e0*/ 	.word	0x00004ee0


	//   ....[12]....
        /*03e4*/ 	.word	0x00008de0


	//   ....[13]....
        /*03e8*/ 	.word	0x00008e60


	//   ....[14]....
        /*03ec*/ 	.word	0x00009750


	//   ....[15]....
        /*03f0*/ 	.word	0x00009780


	//   ....[16]....
        /*03f4*/ 	.word	0x0000cc50


	//   ....[17]....
        /*03f8*/ 	.word	0x0000cc80


	//   ....[18]....
        /*03fc*/ 	.word	0x0000d090


	//   ....[19]....
        /*0400*/ 	.word	0x0000d0e0


	//   ....[20]....
        /*0404*/ 	.word	0x0000e4f0


	//   ....[21]....
        /*0408*/ 	.word	0x0000e530


	//   ....[22]....
        /*040c*/ 	.word	0x0000e630


	//   ....[23]....
        /*0410*/ 	.word	0x0000e640


	//   ....[24]....
        /*0414*/ 	.word	0x00011780


	//   ....[25]....
        /*0418*/ 	.word	0x00011910


	//   ....[26]....
        /*041c*/ 	.word	0x00011940


	//   ....[27]....
        /*0420*/ 	.word	0x00011980


	//   ....[28]....
        /*0424*/ 	.word	0x000119f0


	//   ....[29]....
        /*0428*/ 	.word	0x00011a50


	//   ....[30]....
        /*042c*/ 	.word	0x00011a90


	//   ....[31]....
        /*0430*/ 	.word	0x00011c40


	//   ....[32]....
        /*0434*/ 	.word	0x00011ca0


	//   ....[33]....
        /*0438*/ 	.word	0x00011ce0


	//   ....[34]....
        /*043c*/ 	.word	0x00011d20


	//   ....[35]....
        /*0440*/ 	.word	0x00011d50


	//   ....[36]....
        /*0444*/ 	.word	0x00011d80


	//   ....[37]....
        /*0448*/ 	.word	0x00011e20


	//   ....[38]....
        /*044c*/ 	.word	0x00011e80


	//   ....[39]....
        /*0450*/ 	.word	0x00011f10


	//   ....[40]....
        /*0454*/ 	.word	0x00015b70


	//   ....[41]....
        /*0458*/ 	.word	0x00015b80


	//   ....[42]....
        /*045c*/ 	.word	0x00015ca0


	//   ....[43]....
        /*0460*/ 	.word	0x00015d00


	//   ....[44]....
        /*0464*/ 	.word	0x00015d40


	//   ....[45]....
        /*0468*/ 	.word	0x00015d80


	//   ....[46]....
        /*046c*/ 	.word	0x00015db0


	//   ....[47]....
        /*0470*/ 	.word	0x00015de0


	//   ....[48]....
        /*0474*/ 	.word	0x00015f80


	//   ....[49]....
        /*0478*/ 	.word	0x00015fe0


	//   ....[50]....
        /*047c*/ 	.word	0x00016020


	//   ....[51]....
        /*0480*/ 	.word	0x00016060


	//   ....[52]....
        /*0484*/ 	.word	0x00016090


	//   ....[53]....
        /*0488*/ 	.word	0x000160c0


	//   ....[54]....
        /*048c*/ 	.word	0x00016180


	//   ....[55]....
        /*0490*/ 	.word	0x000161a0


	//   ....[56]....
        /*0494*/ 	.word	0x00016210


	//   ....[57]....
        /*0498*/ 	.word	0x000168b0


	//   ....[58]....
        /*049c*/ 	.word	0x00016ea0


	//   ....[59]....
        /*04a0*/ 	.word	0x000172c0


	//   ....[60]....
        /*04a4*/ 	.word	0x00017350


	//   ....[61]....
        /*04a8*/ 	.word	0x000173f0


	//   ....[62]....
        /*04ac*/ 	.word	0x000174a0


	//   ....[63]....
        /*04b0*/ 	.word	0x00017520


	//   ....[64]....
        /*04b4*/ 	.word	0x000175a0


	//   ....[65]....
        /*04b8*/ 	.word	0x00017620


	//   ....[66]....
        /*04bc*/ 	.word	0x000176a0


	//   ....[67]....
        /*04c0*/ 	.word	0x00017730


	//   ....[68]....
        /*04c4*/ 	.word	0x000177e0


	//   ....[69]....
        /*04c8*/ 	.word	0x00017860


	//   ....[70]....
        /*04cc*/ 	.word	0x000178e0


	//   ....[71]....
        /*04d0*/ 	.word	0x00017960


	//   ....[72]....
        /*04d4*/ 	.word	0x000179e0


	//   ....[73]....
        /*04d8*/ 	.word	0x00017a50


	//   ....[74]....
        /*04dc*/ 	.word	0x00017af0


	//   ....[75]....
        /*04e0*/ 	.word	0x00017b80


	//   ....[76]....
        /*04e4*/ 	.word	0x00017cb0


	//----- nvinfo : EIATTR_REG_RECONFIG
	.align		4
.L_329:
        /*04e8*/ 	.byte	0x01, 0x54
	.zero		2


	//----- nvinfo : EIATTR_SYSCALL_OFFSETS
	.align		4
        /*04ec*/ 	.byte	0x04, 0x46
        /*04ee*/ 	.short	(.L_331 - .L_330)


	//   ....[0]....
.L_330:
        /*04f0*/ 	.word	0x000019b0


	//   ....[1]....
        /*04f4*/ 	.word	0x00012c30


	//   ....[2]....
        /*04f8*/ 	.word	0x00012d70


	//   ....[3]....
        /*04fc*/ 	.word	0x00012e70


	//----- nvinfo : EIATTR_MBARRIER_INSTR_OFFSETS
	.align		4
.L_331:
        /*0500*/ 	.byte	0x04, 0x39
        /*0502*/ 	.short	(.L_333 - .L_332)


	//   ....[0]....
.L_332:
        /*0504*/ 	.word	0x000002a0
        /*0508*/ 	.word	0x000000ff
        /*050c*/ 	.word	0x00036800
        /*0510*/ 	.short	0x0100
        /*0512*/ 	.byte	0x08
	.zero		1


	//   ....[1]....
        /*0514*/ 	.word	0x000002b0
        /*0518*/ 	.word	0x000000ff
        /*051c*/ 	.word	0x00036820
        /*0520*/ 	.short	0x0100
        /*0522*/ 	.byte	0x08
	.zero		1


	//   ....[2]....
        /*0524*/ 	.word	0x000003a0
        /*0528*/ 	.word	0x000000ff
        /*052c*/ 	.word	0x00036830
        /*0530*/ 	.short	0x0100
        /*0532*/ 	.byte	0x08
	.zero		1


	//   ....[3]....
        /*0534*/ 	.word	0x000003b0
        /*0538*/ 	.word	0x000000ff
        /*053c*/ 	.word	0x00036840
        /*0540*/ 	.short	0x0100
        /*0542*/ 	.byte	0x08
	.zero		1


	//   ....[4]....
        /*0544*/ 	.word	0x000003c0
        /*0548*/ 	.word	0x000000ff
        /*054c*/ 	.word	0x00036838
        /*0550*/ 	.short	0x0100
        /*0552*/ 	.byte	0x08
	.zero		1


	//   ....[5]....
        /*0554*/ 	.word	0x000003d0
        /*0558*/ 	.word	0x000000ff
        /*055c*/ 	.word	0x00036848
        /*0560*/ 	.short	0x0100
        /*0562*/ 	.byte	0x08
	.zero		1


	//   ....[6]....
        /*0564*/ 	.word	0x00000500
        /*0568*/ 	.word	0x000000ff
        /*056c*/ 	.word	0x00036850
        /*0570*/ 	.short	0x0100
        /*0572*/ 	.byte	0x08
	.zero		1


	//   ....[7]....
        /*0574*/ 	.word	0x00000510
        /*0578*/ 	.word	0x000000ff
        /*057c*/ 	.word	0x00036860
        /*0580*/ 	.short	0x0100
        /*0582*/ 	.byte	0x08
	.zero		1


	//   ....[8]....
        /*0584*/ 	.word	0x00000520
        /*0588*/ 	.word	0x000000ff
        /*058c*/ 	.word	0x00036858
        /*0590*/ 	.short	0x0100
        /*0592*/ 	.byte	0x08
	.zero		1


	//   ....[9]....
        /*0594*/ 	.word	0x00000530
        /*0598*/ 	.word	0x000000ff
        /*059c*/ 	.word	0x00036868
        /*05a0*/ 	.short	0x0100
        /*05a2*/ 	.byte	0x08
	.zero		1


	//   ....[10]....
        /*05a4*/ 	.word	0x00000620
        /*05a8*/ 	.word	0x000000ff
        /*05ac*/ 	.word	0x00036870
        /*05b0*/ 	.short	0x0100
        /*05b2*/ 	.byte	0x06
	.zero		1


	//   ....[11]....
        /*05b4*/ 	.word	0x00000630
        /*05b8*/ 	.word	0x000000ff
        /*05bc*/ 	.word	0x00036880
        /*05c0*/ 	.short	0x0100
        /*05c2*/ 	.byte	0x06
	.zero		1


	//   ....[12]....
        /*05c4*/ 	.word	0x00000640
        /*05c8*/ 	.word	0x000000ff
        /*05cc*/ 	.word	0x00036878
        /*05d0*/ 	.short	0x0100
        /*05d2*/ 	.byte	0x06
	.zero		1


	//   ....[13]....
        /*05d4*/ 	.word	0x00000650
        /*05d8*/ 	.word	0x000000ff
        /*05dc*/ 	.word	0x00036888
        /*05e0*/ 	.short	0x0100
        /*05e2*/ 	.byte	0x06
	.zero		1


	//   ....[14]....
        /*05e4*/ 	.word	0x00000780
        /*05e8*/ 	.word	0x000000ff
        /*05ec*/ 	.word	0x00036890
        /*05f0*/ 	.short	0x0100
        /*05f2*/ 	.byte	0x08
	.zero		1


	//   ....[15]....
        /*05f4*/ 	.word	0x00000790
        /*05f8*/ 	.word	0x000000ff
        /*05fc*/ 	.word	0x000368a0
        /*0600*/ 	.short	0x0100
        /*0602*/ 	.byte	0x08
	.zero		1


	//   ....[16]....
        /*0604*/ 	.word	0x000007a0
        /*0608*/ 	.word	0x000000ff
        /*060c*/ 	.word	0x00036898
        /*0610*/ 	.short	0x0100
        /*0612*/ 	.byte	0x08
	.zero		1


	//   ....[17]....
        /*0614*/ 	.word	0x000007b0
        /*0618*/ 	.word	0x000000ff
        /*061c*/ 	.word	0x000368a8
        /*0620*/ 	.short	0x0100
        /*0622*/ 	.byte	0x08
	.zero		1


	//   ....[18]....
        /*0624*/ 	.word	0x000008e0
        /*0628*/ 	.word	0x000000ff
        /*062c*/ 	.word	0x000368b0
        /*0630*/ 	.short	0x0100
        /*0632*/ 	.byte	0x08
	.zero		1


	//   ....[19]....
        /*0634*/ 	.word	0x000008f0
        /*0638*/ 	.word	0x000000ff
        /*063c*/ 	.word	0x000368c0
        /*0640*/ 	.short	0x0100
        /*0642*/ 	.byte	0x08
	.zero		1


	//   ....[20]....
        /*0644*/ 	.word	0x00000900
        /*0648*/ 	.word	0x000000ff
        /*064c*/ 	.word	0x000368b8
        /*0650*/ 	.short	0x0100
        /*0652*/ 	.byte	0x08
	.zero		1


	//   ....[21]....
        /*0654*/ 	.word	0x00000910
        /*0658*/ 	.word	0x000000ff
        /*065c*/ 	.word	0x000368c8
        /*0660*/ 	.short	0x0100
        /*0662*/ 	.byte	0x08
	.zero		1


	//   ....[22]....
        /*0664*/ 	.word	0x00001a50
        /*0668*/ 	.word	0x000000ff
        /*066c*/ 	.word	0x00036800
        /*0670*/ 	.short	0x010a
        /*0672*/ 	.byte	0x3c
	.zero		1


	//   ....[23]....
        /*0674*/ 	.word	0x00001ad0
        /*0678*/ 	.word	0x00000002
        /*067c*/ 	.word	0x00036830
        /*0680*/ 	.short	0x010a
        /*0682*/ 	.byte	0x3f
	.zero		1


	//   ....[24]....
        /*0684*/ 	.word	0x00001b40
        /*0688*/ 	.word	0x00000002
        /*068c*/ 	.word	0x00036830
        /*0690*/ 	.short	0x010a
        /*0692*/ 	.byte	0x3f
	.zero		1


	//   ....[25]....
        /*0694*/ 	.word	0x00004330
        /*0698*/ 	.word	0x00000002
        /*069c*/ 	.word	0x00000000
        /*06a0*/ 	.short	0x0101
        /*06a2*/ 	.byte	0x3f
	.zero		1


	//   ....[26]....
        /*06a4*/ 	.word	0x00005f00
        /*06a8*/ 	.word	0x000000ff
        /*06ac*/ 	.word	0x00036830
        /*06b0*/ 	.short	0x010a
        /*06b2*/ 	.byte	0x27
	.zero		1


	//   ....[27]....
        /*06b4*/ 	.word	0x00005f40
        /*06b8*/ 	.word	0x000000ff
        /*06bc*/ 	.word	0x00036830
        /*06c0*/ 	.short	0x010a
        /*06c2*/ 	.byte	0x27
	.zero		1


	//   ....[28]....
        /*06c4*/ 	.word	0x00008540
        /*06c8*/ 	.word	0x000000ff
        /*06cc*/ 	.word	0x00036850
        /*06d0*/ 	.short	0x010a
        /*06d2*/ 	.byte	0x0a
	.zero		1


	//   ....[29]....
        /*06d4*/ 	.word	0x00008580
        /*06d8*/ 	.word	0x000000ff
        /*06dc*/ 	.word	0x00036850
        /*06e0*/ 	.short	0x010a
        /*06e2*/ 	.byte	0x0a
	.zero		1


	//   ....[30]....
        /*06e4*/ 	.word	0x00009f30
        /*06e8*/ 	.word	0x00000006
        /*06ec*/ 	.word	0x00000000
        /*06f0*/ 	.short	0x0101
        /*06f2*/ 	.byte	0x3f
	.zero		1


	//   ....[31]....
        /*06f4*/ 	.word	0x00009f80
        /*06f8*/ 	.word	0x0000008e
        /*06fc*/ 	.word	0x00000000
        /*0700*/ 	.short	0x0101
        /*0702*/ 	.byte	0x3f
	.zero		1


	//   ....[32]....
        /*0704*/ 	.word	0x0000a310
        /*0708*/ 	.word	0x000000ff
        /*070c*/ 	.word	0x00036830
        /*0710*/ 	.short	0x010a
        /*0712*/ 	.byte	0x06
	.zero		1


	//   ....[33]....
        /*0714*/ 	.word	0x0000a350
        /*0718*/ 	.word	0x000000ff
        /*071c*/ 	.word	0x00036830
        /*0720*/ 	.short	0x010a
        /*0722*/ 	.byte	0x06
	.zero		1


	//   ....[34]....
        /*0724*/ 	.word	0x0000c940
        /*0728*/ 	.word	0x000000ff
        /*072c*/ 	.word	0x00036850
        /*0730*/ 	.short	0x010a
        /*0732*/ 	.byte	0x0b
	.zero		1


	//   ....[35]....
        /*0734*/ 	.word	0x0000c980
        /*0738*/ 	.word	0x000000ff
        /*073c*/ 	.word	0x00036850
        /*0740*/ 	.short	0x010a
        /*0742*/ 	.byte	0x0b
	.zero		1


	//   ....[36]....
        /*0744*/ 	.word	0x0000d890
        /*0748*/ 	.word	0x0000008c
        /*074c*/ 	.word	0x00000000
        /*0750*/ 	.short	0x0101
        /*0752*/ 	.byte	0x3f
	.zero		1


	//   ....[37]....
        /*0754*/ 	.word	0x0000d900
        /*0758*/ 	.word	0x0000008c
        /*075c*/ 	.word	0x00000000
        /*0760*/ 	.short	0x0101
        /*0762*/ 	.byte	0x3f
	.zero		1


	//   ....[38]....
        /*0764*/ 	.word	0x0000e460
        /*0768*/ 	.word	0x000000ff
        /*076c*/ 	.word	0x00036850
        /*0770*/ 	.short	0x010a
        /*0772*/ 	.byte	0x05
	.zero		1


	//   ....[39]....
        /*0774*/ 	.word	0x0000e4a0
        /*0778*/ 	.word	0x000000ff
        /*077c*/ 	.word	0x00036850
        /*0780*/ 	.short	0x010a
        /*0782*/ 	.byte	0x05
	.zero		1


	//   ....[40]....
        /*0784*/ 	.word	0x0000e990
        /*0788*/ 	.word	0x00000004
        /*078c*/ 	.word	0x00000000
        /*0790*/ 	.short	0x0101
        /*0792*/ 	.byte	0x3f
	.zero		1


	//   ....[41]....
        /*0794*/ 	.word	0x000103b0
        /*0798*/ 	.word	0x0000002a
        /*079c*/ 	.word	0x00000000
        /*07a0*/ 	.short	0x0101
        /*07a2*/ 	.byte	0x3f
	.zero		1


	//   ....[42]....
        /*07a4*/ 	.word	0x000135b0
        /*07a8*/ 	.word	0x00000008
        /*07ac*/ 	.word	0x00036840
        /*07b0*/ 	.short	0x010a
        /*07b2*/ 	.byte	0x3f
	.zero		1


	//   ....[43]....
        /*07b4*/ 	.word	0x00013b60
        /*07b8*/ 	.word	0x00000009
        /*07bc*/ 	.word	0x00036820
        /*07c0*/ 	.short	0x010a
        /*07c2*/ 	.byte	0x3f
	.zero		1


	//   ....[44]....
        /*07c4*/ 	.word	0x00013e90
        /*07c8*/ 	.word	0x00000002
        /*07cc*/ 	.word	0x00036840
        /*07d0*/ 	.short	0x010a
        /*07d2*/ 	.byte	0x3f
	.zero		1


	//   ....[45]....
        /*07d4*/ 	.word	0x00014190
        /*07d8*/ 	.word	0x00000003
        /*07dc*/ 	.word	0x00000060
        /*07e0*/ 	.short	0x010a
        /*07e2*/ 	.byte	0x3f
	.zero		1


	//   ....[46]....
        /*07e4*/ 	.word	0x000147b0
        /*07e8*/ 	.word	0x00000002
        /*07ec*/ 	.word	0x00036840
        /*07f0*/ 	.short	0x010a
        /*07f2*/ 	.byte	0x3f
	.zero		1


	//   ....[47]....
        /*07f4*/ 	.word	0x00014ab0
        /*07f8*/ 	.word	0x00000003
        /*07fc*/ 	.word	0x00000060
        /*0800*/ 	.short	0x010a
        /*0802*/ 	.byte	0x3f
	.zero		1


	//   ....[48]....
        /*0804*/ 	.word	0x00014fe0
        /*0808*/ 	.word	0x00000002
        /*080c*/ 	.word	0x00036840
        /*0810*/ 	.short	0x010a
        /*0812*/ 	.byte	0x3f
	.zero		1


	//   ....[49]....
        /*0814*/ 	.word	0x000152f0
        /*0818*/ 	.word	0x00000002
        /*081c*/ 	.word	0x00000060
        /*0820*/ 	.short	0x010a
        /*0822*/ 	.byte	0x3f
	.zero		1


	//   ....[50]....
        /*0824*/ 	.word	0x000157c0
        /*0828*/ 	.word	0x00000003
        /*082c*/ 	.word	0x00036860
        /*0830*/ 	.short	0x010a
        /*0832*/ 	.byte	0x3f
	.zero		1


	//   ....[51]....
        /*0834*/ 	.word	0x00016830
        /*0838*/ 	.word	0x00000000
        /*083c*/ 	.word	0x00036820
        /*0840*/ 	.short	0x010a
        /*0842*/ 	.byte	0x3f
	.zero		1


	//   ....[52]....
        /*0844*/ 	.word	0x00016a10
        /*0848*/ 	.word	0x00000006
        /*084c*/ 	.word	0x00000000
        /*0850*/ 	.short	0x010a
        /*0852*/ 	.byte	0x3f
	.zero		1


	//   ....[53]....
        /*0854*/ 	.word	0x00016a80
        /*0858*/ 	.word	0x00000007
        /*085c*/ 	.word	0x00000000
        /*0860*/ 	.short	0x010a
        /*0862*/ 	.byte	0x3f
	.zero		1


	//   ....[54]....
        /*0864*/ 	.word	0x00016af0
        /*0868*/ 	.word	0x00000004
        /*086c*/ 	.word	0x00000000
        /*0870*/ 	.short	0x010a
        /*0872*/ 	.byte	0x3f
	.zero		1


	//   ....[55]....
        /*0874*/ 	.word	0x00016b20
        /*0878*/ 	.word	0x00000003
        /*087c*/ 	.word	0x00000000
        /*0880*/ 	.short	0x010a
        /*0882*/ 	.byte	0x3f
	.zero		1


	//   ....[56]....
        /*0884*/ 	.word	0x00016b90
        /*0888*/ 	.word	0x00000003
        /*088c*/ 	.word	0x00036800
        /*0890*/ 	.short	0x010a
        /*0892*/ 	.byte	0x3f
	.zero		1


	//   ....[57]....
        /*0894*/ 	.word	0x00016be0
        /*0898*/ 	.word	0x00000002
        /*089c*/ 	.word	0x00036830
        /*08a0*/ 	.short	0x010a
        /*08a2*/ 	.byte	0x3f
	.zero		1


	//   ....[58]....
        /*08a4*/ 	.word	0x00016c40
        /*08a8*/ 	.word	0x00000005
        /*08ac*/ 	.word	0x00036830
        /*08b0*/ 	.short	0x010a
        /*08b2*/ 	.byte	0x3f
	.zero		1


	//   ....[59]....
        /*08b4*/ 	.word	0x00016ca0
        /*08b8*/ 	.word	0x00000003
        /*08bc*/ 	.word	0x00036850
        /*08c0*/ 	.short	0x010a
        /*08c2*/ 	.byte	0x3f
	.zero		1


	//   ....[60]....
        /*08c4*/ 	.word	0x00016d00
        /*08c8*/ 	.word	0x00000005
        /*08cc*/ 	.word	0x00036830
        /*08d0*/ 	.short	0x010a
        /*08d2*/ 	.byte	0x3f
	.zero		1


	//   ....[61]....
        /*08d4*/ 	.word	0x00016d60
        /*08d8*/ 	.word	0x00000003
        /*08dc*/ 	.word	0x00036850
        /*08e0*/ 	.short	0x010a
        /*08e2*/ 	.byte	0x3f
	.zero		1


	//   ....[62]....
        /*08e4*/ 	.word	0x00016dc0
        /*08e8*/ 	.word	0x00000003
        /*08ec*/ 	.word	0x00036850
        /*08f0*/ 	.short	0x010a
        /*08f2*/ 	.byte	0x3f
	.zero		1


	//   ....[63]....
        /*08f4*/ 	.word	0x00016f60
        /*08f8*/ 	.word	0x00000008
        /*08fc*/ 	.word	0x00036840
        /*0900*/ 	.short	0x010a
        /*0902*/ 	.byte	0x3f
	.zero		1


	//   ....[64]....
        /*0904*/ 	.word	0x00016fe0
        /*0908*/ 	.word	0x00000008
        /*090c*/ 	.word	0x00036820
        /*0910*/ 	.short	0x010a
        /*0912*/ 	.byte	0x3f
	.zero		1


	//   ....[65]....
        /*0914*/ 	.word	0x00017030
        /*0918*/ 	.word	0x00000002
        /*091c*/ 	.word	0x00036840
        /*0920*/ 	.short	0x010a
        /*0922*/ 	.byte	0x3f
	.zero		1


	//   ....[66]....
        /*0924*/ 	.word	0x00017080
        /*0928*/ 	.word	0x00000003
        /*092c*/ 	.word	0x00000060
        /*0930*/ 	.short	0x010a
        /*0932*/ 	.byte	0x3f
	.zero		1


	//   ....[67]....
        /*0934*/ 	.word	0x000170d0
        /*0938*/ 	.word	0x00000002
        /*093c*/ 	.word	0x00036840
        /*0940*/ 	.short	0x010a
        /*0942*/ 	.byte	0x3f
	.zero		1


	//   ....[68]....
        /*0944*/ 	.word	0x00017120
        /*0948*/ 	.word	0x00000003
        /*094c*/ 	.word	0x00000060
        /*0950*/ 	.short	0x010a
        /*0952*/ 	.byte	0x3f
	.zero		1


	//   ....[69]....
        /*0954*/ 	.word	0x00017170
        /*0958*/ 	.word	0x00000002
        /*095c*/ 	.word	0x00036840
        /*0960*/ 	.short	0x010a
        /*0962*/ 	.byte	0x3f
	.zero		1


	//   ....[70]....
        /*0964*/ 	.word	0x000171c0
        /*0968*/ 	.word	0x00000002
        /*096c*/ 	.word	0x00000060
        /*0970*/ 	.short	0x010a
        /*0972*/ 	.byte	0x3f
	.zero		1


	//   ....[71]....
        /*0974*/ 	.word	0x00017210
        /*0978*/ 	.word	0x00000003
        /*097c*/ 	.word	0x00036860
        /*0980*/ 	.short	0x010a
        /*0982*/ 	.byte	0x3f
	.zero		1


	//   ....[72]....
        /*0984*/ 	.word	0x00017bd0
        /*0988*/ 	.word	0x00000000
        /*098c*/ 	.word	0x00036820
        /*0990*/ 	.short	0x010a
        /*0992*/ 	.byte	0x3f
	.zero		1


	//   ....[73]....
        /*0994*/ 	.word	0x00017d70
        /*0998*/ 	.word	0x00000006
        /*099c*/ 	.word	0x00000000
        /*09a0*/ 	.short	0x010a
        /*09a2*/ 	.byte	0x3f
	.zero		1


	//   ....[74]....
        /*09a4*/ 	.word	0x00017dc0
        /*09a8*/ 	.word	0x00000007
        /*09ac*/ 	.word	0x00000000
        /*09b0*/ 	.short	0x010a
        /*09b2*/ 	.byte	0x3f
	.zero		1


	//   ....[75]....
        /*09b4*/ 	.word	0x00017e10
        /*09b8*/ 	.word	0x00000004
        /*09bc*/ 	.word	0x00000000
        /*09c0*/ 	.short	0x010a
        /*09c2*/ 	.byte	0x3f
	.zero		1


	//----- nvinfo : EIATTR_NUM_MBARRIERS
	.align		4
.L_333:
        /*09c4*/ 	.byte	0x03, 0x38
        /*09c6*/ 	.short	0x0016


	//----- nvinfo : EIATTR_EXIT_INSTR_OFFSETS
	.align		4
        /*09c8*/ 	.byte	0x04, 0x1c
        /*09ca*/ 	.short	(.L_335 - .L_334)


	//   ....[0]....
.L_334:
        /*09cc*/ 	.word	0x00000a80


	//   ....[1]....
        /*09d0*/ 	.word	0x00011740


	//   ....[2]....
        /*09d4*/ 	.word	0x000117a0


	//   ....[3]....
        /*09d8*/ 	.word	0x00016b70


	//----- nvinfo : EIATTR_MAX_THREADS
	.align		4
.L_335:
        /*09dc*/ 	.byte	0x04, 0x05
        /*09de*/ 	.short	(.L_337 - .L_336)
.L_336:
        /*09e0*/ 	.word	0x00000180
        /*09e4*/ 	.word	0x00000001
        /*09e8*/ 	.word	0x00000001


	//----- nvinfo : EIATTR_CRS_STACK_SIZE
	.align		4
.L_337:
        /*09ec*/ 	.byte	0x04, 0x1e
        /*09ee*/ 	.short	(.L_339 - .L_338)
.L_338:
        /*09f0*/ 	.word	0x00000000


	//----- nvinfo : EIATTR_CBANK_PARAM_SIZE
	.align		4
.L_339:
        /*09f4*/ 	.byte	0x03, 0x19
        /*09f6*/ 	.short	0x0a70


	//----- nvinfo : EIATTR_PARAM_CBANK
	.align		4
        /*09f8*/ 	.byte	0x04, 0x0a
        /*09fa*/ 	.short	(.L_341 - .L_340)
	.align		4
.L_340:
        /*09fc*/ 	.word	index@(.nv.constant0._ZN7cutlass13device_kernelIN5flash11enable_sm90INS1_16FlashAttnFwdSm90INS1_25CollectiveMainloopFwdSm90ILi2EN4cute5tupleIJNS5_1CILi1EEES8_S8_EEENS6_IJNS7_ILi128EEENS7_ILi112EEENS7_ILi192EEEEEELi192ENS_6half_tEfNS_4arch4Sm90ELb1ELb0ELb0ELb1ELb0ELb0ELb0ELb1ELb1ELb0ELb0ELb0EEENS1_21CollectiveEpilogueFwdINS6_IJSA_SC_SB_EEES9_SE_SG_Li256ELb1ELb0ELb0ELb0EEENS1_36VarlenDynamicPersistentTileSchedulerILi128ELi112ELi256ELi32ELb0ELb0ELb1ELb1ELb1ELb1EEEEEEEEEvNT_6ParamsE)
        /*0a00*/ 	.short	0x0210
        /*0a02*/ 	.short	0x0a70


	//----- nvinfo : EIATTR_SW_WAR
	.align		4
.L_341:
        /*0a04*/ 	.byte	0x04, 0x36
        /*0a06*/ 	.short	(.L_343 - .L_342)
.L_342:
        /*0a08*/ 	.word	0x00000008
.L_343:


//--------------------- .nv.info._ZN7cutlass13device_kernelIN5flash11enable_sm90INS1_16FlashAttnFwdSm90INS1_25CollectiveMainloopFwdSm90ILi2EN4cute5tupleIJNS5_1CILi1EEES8_S8_EEENS6_IJNS7_ILi128EEENS7_ILi112EEENS7_ILi192EEEEEELi192ENS_6half_tEfNS_4arch4Sm90ELb1ELb0ELb0ELb1ELb0ELb1ELb0ELb1ELb1ELb0ELb0ELb0EEENS1_21CollectiveEpilogueFwdINS6_IJSA_SC_SB_EEES9_SE_SG_Li256ELb1ELb0ELb0ELb0EEENS1_36VarlenDynamicPersistentTileSchedulerILi128ELi112ELi256ELi32ELb0ELb0ELb1ELb1ELb1ELb1EEEEEEEEEvNT_6ParamsE --------------------------
	.section	.nv.info._ZN7cutlass13device_kernelIN5flash11enable_sm90INS1_16FlashAttnFwdSm90INS1_25CollectiveMainloopFwdSm90ILi2EN4cute5tupleIJNS5_1CILi1EEES8_S8_EEENS6_IJNS7_ILi128EEENS7_ILi112EEENS7_ILi192EEEEEELi192ENS_6half_tEfNS_4arch4Sm90ELb1ELb0ELb0ELb1ELb0ELb1ELb0ELb1ELb1ELb0ELb0ELb0EEENS1_21CollectiveEpilogueFwdINS6_IJSA_SC_SB_EEES9_SE_SG_Li256ELb1ELb0ELb0ELb0EEENS1_36VarlenDynamicPersistentTileSchedulerILi128ELi112ELi256ELi32ELb0ELb0ELb1ELb1ELb1ELb1EEEEEEEEEvNT_6ParamsE,"",@"SHT_CUDA_INFO"
	.sectionflags	@""
	.align	4


	//----- nvinfo : EIATTR_CUDA_API_VERSION
	.align		4
        /*0000*/ 	.byte	0x04, 0x37
        /*0002*/ 	.short	(.L_345 - .L_344)
.L_344:
        /*0004*/ 	.word	0x00000082


	//----- nvinfo : EIATTR_KPARAM_INFO
	.align		4
.L_345:
        /*0008*/ 	.byte	0x04, 0x17
        /*000a*/ 	.short	(.L_347 - .L_346)
.L_346:
        /*000c*/ 	.word	0x00000000
        /*0010*/ 	.short	0x0000
        /*0012*/ 	.short	0x0070
        /*0014*/ 	.byte	0x00, 0xf0, 0x01, 0x28


	//----- nvinfo : EIATTR_SPARSE_MMA_MASK
	.align		4
.L_347:
        /*0018*/ 	.byte	0x03, 0x50
        /*001a*/ 	.short	0x0000


	//----- nvinfo : EIATTR_MAXREG_COUNT
	.align		4
        /*001c*/ 	.byte	0x03, 0x1b
        /*001e*/ 	.short	0x00a8


	//----- nvinfo : EIATTR_NUM_BARRIERS
	.align		4
        /*0020*/ 	.byte	0x02, 0x4c
        /*0022*/ 	.byte	0x10
	.zero		1


	//----- nvinfo : EIATTR_EXTERNS
	.align		4
        /*0024*/ 	.byte	0x04, 0x0f
        /*0026*/ 	.short	(.L_349 - .L_348)


	//   ....[0]....
	.align		4
.L_348:
        /*0028*/ 	.word	index@(__assertfail)


	//----- nvinfo : EIATTR_ANNOTATIONS
	.align		4
.L_349:
        /*002c*/ 	.byte	0x04, 0x55
        /*002e*/ 	.short	(.L_351 - .L_350)


	//   ....[0]....
.L_350:
        /* <DEDUP_REMOVED lines=74> */


	//----- nvinfo : EIATTR_MERCURY_ISA_VERSION
	.align		4
.L_351:
        /*04b8*/ 	.byte	0x03, 0x5f
        /*04ba*/ 	.short	0x0101


	//----- nvinfo : EIATTR_UNUSED_LOAD_BYTE_OFFSET
	.align		4
        /*04bc*/ 	.byte	0x04, 0x44
        /*04be*/ 	.short	(.L_353 - .L_352)


	//   ....[0]....
.L_352:
        /*04c0*/ 	.word	0x00000ae0
        /*04c4*/ 	.word	0x0000fff0


	//   ....[1]....
        /*04c8*/ 	.word	0x000223a0
        /*04cc*/ 	.word	0x0000fff0


	//----- nvinfo : EIATTR_INT_WARP_WIDE_INSTR_OFFSETS
	.align		4
.L_353:
        /*04d0*/ 	.byte	0x04, 0x31
        /*04d2*/ 	.short	(.L_355 - .L_354)


	//   ....[0]....
.L_354:
        /*04d4*/ 	.word	0x000001c0


	//   ....[1]....
        /*04d8*/ 	.word	0x00000200


	//   ....[2]....
        /*04dc*/ 	.word	0x00000270


	//   ....[3]....
        /*04e0*/ 	.word	0x000268f0


	//   ....[4]....
        /*04e4*/ 	.word	0x00026980


	//   ....[5]....
        /*04e8*/ 	.word	0x00026e00


	//   ....[6]....
        /*04ec*/ 	.word	0x00026e30


	//   ....[7]....
        /*04f0*/ 	.word	0x00027040


	//   ....[8]....
        /*04f4*/ 	.word	0x00027130


	//   ....[9]....
        /*04f8*/ 	.word	0x000294c0


	//   ....[10]....
        /*04fc*/ 	.word	0x00029550


	//----- nvinfo : EIATTR_COOP_GROUP_MASK_REGIDS
	.align		4
.L_355:
        /*0500*/ 	.byte	0x04, 0x29
        /*0502*/ 	.short	(.L_357 - .L_356)


	//   ....[0]....
.L_356:
        /*0504*/ 	.word	0xffffffff


	//   ....[1]....
        /*0508*/ 	.word	0xffffffff


	//   ....[2]....
        /*050c*/ 	.word	0xffffffff


	//   ....[3]....
        /*0510*/ 	.word	0xffffffff


	//   ....[4]....
        /*0514*/ 	.word	0xffffffff


	//   ....[5]....
        /*0518*/ 	.word	0xffffffff


	//   ....[6]....
        /*051c*/ 	.word	0xffffffff


	//   ....[7]....
        /*0520*/ 	.word	0xffffffff


	//   ....[8]....
        /*0524*/ 	.word	0xffffffff


	//   ....[9]....
        /*0528*/ 	.word	0xffffffff


	//   ....[10]....
        /*052c*/ 	.word	0xffffffff


	//   ....[11]....
        /*0530*/ 	.word	0xffffffff


	//   ....[12]....
        /*0534*/ 	.word	0xffffffff


	//   ....[13]....
        /*0538*/ 	.word	0xffffffff


	//   ....[14]....
        /*053c*/ 	.word	0xffffffff


	//   ....[15]....
        /*0540*/ 	.word	0xffffffff


	//   ....[16]....
        /*0544*/ 	.word	0xffffffff


	//   ....[17]....
        /*0548*/ 	.word	0xffffffff


	//   ....[18]....
        /*054c*/ 	.word	0xffffffff


	//   ....[19]....
        /*0550*/ 	.word	0xffffffff


	//   ....[20]....
        /*0554*/ 	.word	0xffffffff


	//   ....[21]....
        /*0558*/ 	.word	0xffffffff


	//   ....[22]....
        /*055c*/ 	.word	0xffffffff


	//   ....[23]....
        /*0560*/ 	.word	0xffffffff


	//   ....[24]....
        /*0564*/ 	.word	0xffffffff


	//   ....[25]....
        /*0568*/ 	.word	0xffffffff


	//   ....[26]....
        /*056c*/ 	.word	0xffffffff


	//   ....[27]....
        /*0570*/ 	.word	0xffffffff


	//   ....[28]....
        /*0574*/ 	.word	0xffffffff


	//   ....[29]....
        /*0578*/ 	.word	0xffffffff


	//   ....[30]....
        /*057c*/ 	.word	0xffffffff


	//   ....[31]....
        /*0580*/ 	.word	0xffffffff


	//   ....[32]....
        /*0584*/ 	.word	0xffffffff


	//   ....[33]....
        /*0588*/ 	.word	0xffffffff


	//   ....[34]....
        /*058c*/ 	.word	0xffffffff


	//   ....[35]....
        /*0590*/ 	.word	0xffffffff


	//   ....[36]....
        /*0594*/ 	.word	0xffffffff


	//   ....[37]....
        /*0598*/ 	.word	0xffffffff


	//   ....[38]....
        /*059c*/ 	.word	0xffffffff


	//   ....[39]....
        /*05a0*/ 	.word	0xffffffff


	//   ....[40]....
        /*05a4*/ 	.word	0xffffffff


	//   ....[41]....
        /*05a8*/ 	.word	0xffffffff


	//   ....[42]....
        /*05ac*/ 	.word	0xffffffff


	//   ....[43]....
        /*05b0*/ 	.word	0xffffffff


	//   ....[44]....
        /*05b4*/ 	.word	0xffffffff


	//   ....[45]....
        /*05b8*/ 	.word	0xffffffff


	//   ....[46]....
        /*05bc*/ 	.word	0xffffffff


	//   ....[47]....
        /*05c0*/ 	.word	0xffffffff


	//   ....[48]....
        /*05c4*/ 	.word	0xffffffff


	//   ....[49]....
        /*05c8*/ 	.word	0xffffffff


	//   ....[50]....
        /*05cc*/ 	.word	0xffffffff


	//   ....[51]....
        /*05d0*/ 	.word	0xffffffff


	//   ....[52]....
        /*05d4*/ 	.word	0xffffffff


	//   ....[53]....
        /*05d8*/ 	.word	0xffffffff


	//   ....[54]....
        /*05dc*/ 	.word	0xffffffff


	//   ....[55]....
        /*05e0*/ 	.word	0xffffffff


	//   ....[56]....
        /*05e4*/ 	.word	0xffffffff


	//   ....[57]....
        /*05e8*/ 	.word	0xffffffff


	//   ....[58]....
        /*05ec*/ 	.word	0x0500000f


	//   ....[59]....
        /*05f0*/ 	.word	0x0500000f


	//   ....[60]....
        /*05f4*/ 	.word	0x0500000f


	//   ....[61]....
        /*05f8*/ 	.word	0x0500000f


	//   ....[62]....
        /*05fc*/ 	.word	0x0500000f


	//   ....[63]....
        /*0600*/ 	.word	0x0500000f


	//   ....[64]....
        /*0604*/ 	.word	0x0500000f


	//   ....[65]....
        /*0608*/ 	.word	0x0500000f


	//   ....[66]....
        /*060c*/ 	.word	0x0500000f


	//   ....[67]....
        /*0610*/ 	.word	0x0500000f


	//   ....[68]....
        /*0614*/ 	.word	0x0500000f


	//   ....[69]....
        /*0618*/ 	.word	0x0500000f


	//   ....[70]....
        /*061c*/ 	.word	0x0500000f


	//   ....[71]....
        /*0620*/ 	.word	0x0500000f


	//   ....[72]....
        /*0624*/ 	.word	0x0500000f


	//   ....[73]....
        /*0628*/ 	.word	0x0500000f


	//   ....[74]....
        /*062c*/ 	.word	0x0500000f


	//   ....[75]....
        /*0630*/ 	.word	0x0500000f


	//   ....[76]....
        /*0634*/ 	.word	0x0500000f


	//   ....[77]....
        /*0638*/ 	.word	0x0500000f


	//   ....[78]....
        /*063c*/ 	.word	0x0500000f


	//   ....[79]....
        /*0640*/ 	.word	0x0500000f


	//   ....[80]....
        /*0644*/ 	.word	0x0500000f


	//   ....[81]....
        /*0648*/ 	.word	0x0500000f


	//   ....[82]....
        /*064c*/ 	.word	0x0500000f


	//   ....[83]....
        /*0650*/ 	.word	0x0500000f


	//   ....[84]....
        /*0654*/ 	.word	0x0500000f


	//   ....[85]....
        /*0658*/ 	.word	0x0500000f


	//   ....[86]....
        /*065c*/ 	.word	0x0500000f


	//   ....[87]....
        /*0660*/ 	.word	0x0500000f


	//   ....[88]....
        /*0664*/ 	.word	0x0500000f


	//   ....[89]....
        /*0668*/ 	.word	0x0500000f


	//   ....[90]....
        /*066c*/ 	.word	0x0500000f


	//   ....[91]....
        /*0670*/ 	.word	0x0500000f


	//   ....[92]....
        /*0674*/ 	.word	0x0500000f


	//   ....[93]....
        /*0678*/ 	.word	0x0500000f


	//----- nvinfo : EIATTR_COOP_GROUP_INSTR_OFFSETS
	.align		4
.L_357:
        /*067c*/ 	.byte	0x04, 0x28
        /*067e*/ 	.short	(.L_359 - .L_358)


	//   ....[0]....
.L_358:
        /*0680*/ 	.word	0x00000060


	//   ....[1]....
        /*0684*/ 	.word	0x000001d0


	//   ....[2]....
        /*0688*/ 	.word	0x00000220


	//   ....[3]....
        /*068c*/ 	.word	0x00000450


	//   ....[4]....
        /*0690*/ 	.word	0x000005b0


	//   ....[5]....
        /*0694*/ 	.word	0x000006d0


	//   ....[6]....
        /*0698*/ 	.word	0x00000830


	//   ....[7]....
        /*069c*/ 	.word	0x0000a9e0


	//   ....[8]....
        /*06a0*/ 	.word	0x000154b0


	//   ....[9]....
        /*06a4*/ 	.word	0x000154f0


	//   ....[10]....
        /*06a8*/ 	.word	0x00015d90


	//   ....[11]....
        /*06ac*/ 	.word	0x00015e30


	//   ....[12]....
        /*06b0*/ 	.word	0x0001ae90


	//   ....[13]....
        /*06b4*/ 	.word	0x0001afa0


	//   ....[14]....
        /*06b8*/ 	.word	0x0001b720


	//   ....[15]....
        /*06bc*/ 	.word	0x0001b780


	//   ....[16]....
        /*06c0*/ 	.word	0x000201b0


	//   ....[17]....
        /*06c4*/ 	.word	0x000201e0


	//   ....[18]....
        /*06c8*/ 	.word	0x00020240


	//   ....[19]....
        /*06cc*/ 	.word	0x00020560


	//   ....[20]....
        /*06d0*/ 	.word	0x00021b50


	//   ....[21]....
        /*06d4*/ 	.word	0x00021b60


	//   ....[22]....
        /*06d8*/ 	.word	0x00021ba0


	//   ....[23]....
        /*06dc*/ 	.word	0x00021bb0


	//   ....[24]....
        /*06e0*/ 	.word	0x00024720


	//   ....[25]....
        /*06e4*/ 	.word	0x000248a0


	//   ....[26]....
        /*06e8*/ 	.word	0x000248d0


	//   ....[27]....
        /*06ec*/ 	.word	0x00024910


	//   ....[28]....
        /*06f0*/ 	.word	0x00024970


	//   ....[29]....
        /*06f4*/ 	.word	0x000249d0


	//   ....[30]....
        /*06f8*/ 	.word	0x00024a20


	//   ....[31]....
        /*06fc*/ 	.word	0x00024bd0


	//   ....[32]....
        /*0700*/ 	.word	0x00024c30


	//   ....[33]....
        /*0704*/ 	.word	0x00024c70


	//   ....[34]....
        /*0708*/ 	.word	0x00024cb0


	//   ....[35]....
        /*070c*/ 	.word	0x00024ce0


	//   ....[36]....
        /*0710*/ 	.word	0x00024d10


	//   ....[37]....
        /*0714*/ 	.word	0x00024da0


	//   ....[38]....
        /*0718*/ 	.word	0x00024e00


	//   ....[39]....
        /*071c*/ 	.word	0x00024e90


	//   ....[40]....
        /*0720*/ 	.word	0x000299c0


	//   ....[41]....
        /*0724*/ 	.word	0x000299d0


	//   ....[42]....
        /*0728*/ 	.word	0x00029ae0


	//   ....[43]....
        /*072c*/ 	.word	0x00029b40


	//   ....[44]....
        /*0730*/ 	.word	0x00029b80


	//   ....[45]....
        /*0734*/ 	.word	0x00029bc0


	//   ....[46]....
        /*0738*/ 	.word	0x00029bf0


	//   ....[47]....
        /*073c*/ 	.word	0x00029c20


	//   ....[48]....
        /*0740*/ 	.word	0x00029db0


	//   ....[49]....
        /*0744*/ 	.word	0x00029e10


	//   ....[50]....
        /*0748*/ 	.word	0x00029e50


	//   ....[51]....
        /*074c*/ 	.word	0x00029e90


	//   ....[52]....
        /*0750*/ 	.word	0x00029ec0


	//   ....[53]....
        /*0754*/ 	.word	0x00029ef0


	//   ....[54]....
        /*0758*/ 	.word	0x00029fb0


	//   ....[55]....
        /*075c*/ 	.word	0x00029fd0


	//   ....[56]....
        /*0760*/ 	.word	0x0002a040


	//   ....[57]....
        /*0764*/ 	.word	0x0002a6d0


	//   ....[58]....
        /*0768*/ 	.word	0x0002ab30


	//   ....[59]....
        /*076c*/ 	.word	0x0002abd0


	//   ....[60]....
        /*0770*/ 	.word	0x0002ac70


	//   ....[61]....
        /*0774*/ 	.word	0x0002ad10


	//   ....[62]....
        /*0778*/ 	.word	0x0002adb0


	//   ....[63]....
        /*077c*/ 	.word	0x0002ae50


	//   ....[64]....
        /*0780*/ 	.word	0x0002aef0


	//   ....[65]....
        /*0784*/ 	.word	0x0002af90


	//   ....[66]....
        /*0788*/ 	.word	0x0002b080


	//   ....[67]....
        /*078c*/ 	.word	0x0002b120


	//   ....[68]....
        /*0790*/ 	.word	0x0002b1c0


	//   ....[69]....
        /*0794*/ 	.word	0x0002b260


	//   ....[70]....
        /*0798*/ 	.word	0x0002b300


	//   ....[71]....
        /*079c*/ 	.word	0x0002b3a0


	//   ....[72]....
        /*07a0*/ 	.word	0x0002b440


	//   ....[73]....
        /*07a4*/ 	.word	0x0002b4e0


	//   ....[74]....
        /*07a8*/ 	.word	0x0002b7e0


	//   ....[75]....
        /*07ac*/ 	.word	0x0002bac0


	//   ....[76]....
        /*07b0*/ 	.word	0x0002bee0


	//   ....[77]....
        /*07b4*/ 	.word	0x0002bf70


	//   ....[78]....
        /*07b8*/ 	.word	0x0002c010


	//   ....[79]....
        /*07bc*/ 	.word	0x0002c0c0


	//   ....[80]....
        /*07c0*/ 	.word	0x0002c140


	//   ....[81]....
        /*07c4*/ 	.word	0x0002c1c0


	//   ....[82]....
        /*07c8*/ 	.word	0x0002c240


	//   ....[83]....
        /*07cc*/ 	.word	0x0002c2c0


	//   ....[84]....
        /*07d0*/ 	.word	0x0002c350


	//   ....[85]....
        /*07d4*/ 	.word	0x0002c400


	//   ....[86]....
        /*07d8*/ 	.word	0x0002c480


	//   ....[87]....
        /*07dc*/ 	.word	0x0002c500


	//   ....[88]....
        /*07e0*/ 	.word	0x0002c580


	//   ....[89]....
        /*07e4*/ 	.word	0x0002c600


	//   ....[90]....
        /*07e8*/ 	.word	0x0002c670


	//   ....[91]....
        /*07ec*/ 	.word	0x0002c710


	//   ....[92]....
        /*07f0*/ 	.word	0x0002c7a0


	//   ....[93]....
        /*07f4*/ 	.word	0x0002c8d0


	//----- nvinfo : EIATTR_REG_RECONFIG
	.align		4
.L_359:
        /*07f8*/ 	.byte	0x01, 0x54
	.zero		2


	//----- nvinfo : EIATTR_SYSCALL_OFFSETS
	.align		4
        /*07fc*/ 	.byte	0x04, 0x46
        /*07fe*/ 	.short	(.L_361 - .L_360)


	//   ....[0]....
.L_360:
        /*0800*/ 	.word	0x00001a50


	//   ....[1]....
        /*0804*/ 	.word	0x00001ba0


	//   ....[2]....
        /*0808*/ 	.word	0x0000ab80


	//   ....[3]....
        /*080c*/ 	.word	0x0000b020


	//   ....[4]....
        /*0810*/ 	.word	0x00026b10


	//   ....[5]....
        /*0814*/ 	.word	0x00026c50


	//   ....[6]....
        /*0818*/ 	.word	0x00026d50


	//----- nvinfo : EIATTR_MBARRIER_INSTR_OFFSETS
	.align		4
.L_361:
        /*081c*/ 	.byte	0x04, 0x39
        /*081e*/ 	.short	(.L_363 - .L_362)


	//   ....[0]....
.L_362:
        /*0820*/ 	.word	0x00000300
        /*0824*/ 	.word	0x000000ff
        /*0828*/ 	.word	0x00036800
        /*082c*/ 	.short	0x0100
        /*082e*/ 	.byte	0x08
	.zero		1


	//   ....[1]....
        /*0830*/ 	.word	0x00000310
        /*0834*/ 	.word	0x000000ff
        /*0838*/ 	.word	0x00036820
        /*083c*/ 	.short	0x0100
        /*083e*/ 	.byte	0x08
	.zero		1


	//   ....[2]....
        /*0840*/ 	.word	0x00000400
        /*0844*/ 	.word	0x000000ff
        /*0848*/ 	.word	0x00036830
        /*084c*/ 	.short	0x0100
        /*084e*/ 	.byte	0x08
	.zero		1


	//   ....[3]....
        /*0850*/ 	.word	0x00000410
        /*0854*/ 	.word	0x000000ff
        /*0858*/ 	.word	0x00036840
        /*085c*/ 	.short	0x0100
        /*085e*/ 	.byte	0x08
	.zero		1


	//   ....[4]....
        /*0860*/ 	.word	0x00000420
        /*0864*/ 	.word	0x000000ff
        /*0868*/ 	.word	0x00036838
        /*086c*/ 	.short	0x0100
        /*086e*/ 	.byte	0x08
	.zero		1


	//   ....[5]....
        /*0870*/ 	.word	0x00000430
        /*0874*/ 	.word	0x000000ff
        /*0878*/ 	.word	0x00036848
        /*087c*/ 	.short	0x0100
        /*087e*/ 	.byte	0x08
	.zero		1


	//   ....[6]....
        /*0880*/ 	.word	0x00000560
        /*0884*/ 	.word	0x000000ff
        /*0888*/ 	.word	0x00036850
        /*088c*/ 	.short	0x0100
        /*088e*/ 	.byte	0x08
	.zero		1


	//   ....[7]....
        /*0890*/ 	.word	0x00000570
        /*0894*/ 	.word	0x000000ff
        /*0898*/ 	.word	0x00036860
        /*089c*/ 	.short	0x0100
        /*089e*/ 	.byte	0x08
	.zero		1


	//   ....[8]....
        /*08a0*/ 	.word	0x00000580
        /*08a4*/ 	.word	0x000000ff
        /*08a8*/ 	.word	0x00036858
        /*08ac*/ 	.short	0x0100
        /*08ae*/ 	.byte	0x08
	.zero		1


	//   ....[9]....
        /*08b0*/ 	.word	0x00000590
        /*08b4*/ 	.word	0x000000ff
        /*08b8*/ 	.word	0x00036868
        /*08bc*/ 	.short	0x0100
        /*08be*/ 	.byte	0x08
	.zero		1


	//   ....[10]....
        /*08c0*/ 	.word	0x00000680
        /*08c4*/ 	.word	0x000000ff
        /*08c8*/ 	.word	0x00036870
        /*08cc*/ 	.short	0x0100
        /*08ce*/ 	.byte	0x06
	.zero		1


	//   ....[11]....
        /*08d0*/ 	.word	0x00000690
        /*08d4*/ 	.word	0x000000ff
        /*08d8*/ 	.word	0x00036880
        /*08dc*/ 	.short	0x0100
        /*08de*/ 	.byte	0x06
	.zero		1


	//   ....[12]....
        /*08e0*/ 	.word	0x000006a0
        /*08e4*/ 	.word	0x000000ff
        /*08e8*/ 	.word	0x00036878
        /*08ec*/ 	.short	0x0100
        /*08ee*/ 	.byte	0x06
	.zero		1


	//   ....[13]....
        /*08f0*/ 	.word	0x000006b0
        /*08f4*/ 	.word	0x000000ff
        /*08f8*/ 	.word	0x00036888
        /*08fc*/ 	.short	0x0100
        /*08fe*/ 	.byte	0x06
	.zero		1


	//   ....[14]....
        /*0900*/ 	.word	0x000007e0
        /*0904*/ 	.word	0x000000ff
        /*0908*/ 	.word	0x00036890
        /*090c*/ 	.short	0x0100
        /*090e*/ 	.byte	0x08
	.zero		1


	//   ....[15]....
        /*0910*/ 	.word	0x000007f0
        /*0914*/ 	.word	0x000000ff
        /*0918*/ 	.word	0x000368a0
        /*091c*/ 	.short	0x0100
        /*091e*/ 	.byte	0x08
	.zero		1


	//   ....[16]....
        /*0920*/ 	.word	0x00000800
        /*0924*/ 	.word	0x000000ff
        /*0928*/ 	.word	0x00036898
        /*092c*/ 	.short	0x0100
        /*092e*/ 	.byte	0x08
	.zero		1


	//   ....[17]....
        /*0930*/ 	.word	0x00000810
        /*0934*/ 	.word	0x000000ff
        /*0938*/ 	.word	0x000368a8
        /*093c*/ 	.short	0x0100
        /*093e*/ 	.byte	0x08
	.zero		1


	//   ....[18]....
        /*0940*/ 	.word	0x00000940
        /*0944*/ 	.word	0x000000ff
        /*0948*/ 	.word	0x000368b0
        /*094c*/ 	.short	0x0100
        /*094e*/ 	.byte	0x08
	.zero		1


	//   ....[19]....
        /*0950*/ 	.word	0x00000950
        /*0954*/ 	.word	0x000000ff
        /*0958*/ 	.word	0x000368c0
        /*095c*/ 	.short	0x0100
        /*095e*/ 	.byte	0x08
	.zero		1


	//   ....[20]....
        /*0960*/ 	.word	0x00000960
        /*0964*/ 	.word	0x000000ff
        /*0968*/ 	.word	0x000368b8
        /*096c*/ 	.short	0x0100
        /*096e*/ 	.byte	0x08
	.zero		1


	//   ....[21]....
        /*0970*/ 	.word	0x00000970
        /*0974*/ 	.word	0x000000ff
        /*0978*/ 	.word	0x000368c8
        /*097c*/ 	.short	0x0100
        /*097e*/ 	.byte	0x08
	.zero		1


	//   ....[22]....
        /*0980*/ 	.word	0x000037b0
        /*0984*/ 	.word	0x00000062
        /*0988*/ 	.word	0x00036890
        /*098c*/ 	.short	0x010a
        /*098e*/ 	.byte	0x3f
	.zero		1


	//   ....[23]....
        /*0990*/ 	.word	0x00006a20
        /*0994*/ 	.word	0x00000062
        /*0998*/ 	.word	0x00036890
        /*099c*/ 	.short	0x010a
        /*099e*/ 	.byte	0x3f
	.zero		1


	//   ....[24]....
        /*09a0*/ 	.word	0x00009b10
        /*09a4*/ 	.word	0x00000062
        /*09a8*/ 	.word	0x00036890
        /*09ac*/ 	.short	0x010a
        /*09ae*/ 	.byte	0x3f
	.zero		1


	//   ....[25]....
        /*09b0*/ 	.word	0x00009ee0
        /*09b4*/ 	.word	0x00000028
        /*09b8*/ 	.word	0x00000000
        /*09bc*/ 	.short	0x0101
        /*09be*/ 	.byte	0x3f
	.zero		1


	//   ....[26]....
        /*09c0*/ 	.word	0x00009f20
        /*09c4*/ 	.word	0x00000062
        /*09c8*/ 	.word	0x000368b0
        /*09cc*/ 	.short	0x010a
        /*09ce*/ 	.byte	0x3f
	.zero		1


	//   ....[27]....
        /*09d0*/ 	.word	0x0000a590
        /*09d4*/ 	.word	0x00000062
        /*09d8*/ 	.word	0x00000000
        /*09dc*/ 	.short	0x0101
        /*09de*/ 	.byte	0x3f
	.zero		1


	//   ....[28]....
        /*09e0*/ 	.word	0x0000ac00
        /*09e4*/ 	.word	0x00000012
        /*09e8*/ 	.word	0x00036800
        /*09ec*/ 	.short	0x010a
        /*09ee*/ 	.byte	0x3f
	.zero		1


	//   ....[29]....
        /*09f0*/ 	.word	0x0000ac50
        /*09f4*/ 	.word	0x00000012
        /*09f8*/ 	.word	0x00036800
        /*09fc*/ 	.short	0x010a
        /*09fe*/ 	.byte	0x3f
	.zero		1


	//   ....[30]....
        /*0a00*/ 	.word	0x0000bfe0
        /*0a04*/ 	.word	0x00000012
        /*0a08*/ 	.word	0x00036800
        /*0a0c*/ 	.short	0x010a
        /*0a0e*/ 	.byte	0x3f
	.zero		1


	//   ....[31]....
        /*0a10*/ 	.word	0x0000f150
        /*0a14*/ 	.word	0x00000012
        /*0a18*/ 	.word	0x00036800
        /*0a1c*/ 	.short	0x010a
        /*0a1e*/ 	.byte	0x3f
	.zero		1


	//   ....[32]....
        /*0a20*/ 	.word	0x000119f0
        /*0a24*/ 	.word	0x00000006
        /*0a28*/ 	.word	0x00036830
        /*0a2c*/ 	.short	0x010a
        /*0a2e*/ 	.byte	0x3f
	.zero		1


	//   ....[33]....
        /*0a30*/ 	.word	0x00011a70
        /*0a34*/ 	.word	0x00000006
        /*0a38*/ 	.word	0x00036830
        /*0a3c*/ 	.short	0x010a
        /*0a3e*/ 	.byte	0x3f
	.zero		1


	//   ....[34]....
        /*0a40*/ 	.word	0x000153f0
        /*0a44*/ 	.word	0x00000006
        /*0a48*/ 	.word	0x00000000
        /*0a4c*/ 	.short	0x0101
        /*0a4e*/ 	.byte	0x3f
	.zero		1


	//   ....[35]....
        /*0a50*/ 	.word	0x00016f00
        /*0a54*/ 	.word	0x0000000d
        /*0a58*/ 	.word	0x00036830
        /*0a5c*/ 	.short	0x010a
        /*0a5e*/ 	.byte	0x3f
	.zero		1


	//   ....[36]....
        /*0a60*/ 	.word	0x00016f80
        /*0a64*/ 	.word	0x0000000d
        /*0a68*/ 	.word	0x00036830
        /*0a6c*/ 	.short	0x010a
        /*0a6e*/ 	.byte	0x3f
	.zero		1


	//   ....[37]....
        /*0a70*/ 	.word	0x0001a5f0
        /*0a74*/ 	.word	0x0000000b
        /*0a78*/ 	.word	0x00036850
        /*0a7c*/ 	.short	0x010a
        /*0a7e*/ 	.byte	0x3f
	.zero		1


	//   ....[38]....
        /*0a80*/ 	.word	0x0001a640
        /*0a84*/ 	.word	0x0000000b
        /*0a88*/ 	.word	0x00036850
        /*0a8c*/ 	.short	0x010a
        /*0a8e*/ 	.byte	0x3f
	.zero		1


	//   ....[39]....
        /*0a90*/ 	.word	0x0001bfe0
        /*0a94*/ 	.word	0x0000000d
        /*0a98*/ 	.word	0x00000000
        /*0a9c*/ 	.short	0x0101
        /*0a9e*/ 	.byte	0x3f
	.zero		1


	//   ....[40]....
        /*0aa0*/ 	.word	0x0001c040
        /*0aa4*/ 	.word	0x00000007
        /*0aa8*/ 	.word	0x00000000
        /*0aac*/ 	.short	0x0101
        /*0aae*/ 	.byte	0x3f
	.zero		1


	//   ....[41]....
        /*0ab0*/ 	.word	0x0001c470
        /*0ab4*/ 	.word	0x00000004
        /*0ab8*/ 	.word	0x00036830
        /*0abc*/ 	.short	0x010a
        /*0abe*/ 	.byte	0x3f
	.zero		1


	//   ....[42]....
        /*0ac0*/ 	.word	0x0001c4f0
        /*0ac4*/ 	.word	0x00000004
        /*0ac8*/ 	.word	0x00036830
        /*0acc*/ 	.short	0x010a
        /*0ace*/ 	.byte	0x3f
	.zero		1


	//   ....[43]....
        /*0ad0*/ 	.word	0x0001fb60
        /*0ad4*/ 	.word	0x0000000b
        /*0ad8*/ 	.word	0x00036850
        /*0adc*/ 	.short	0x010a
        /*0ade*/ 	.byte	0x3f
	.zero		1


	//   ....[44]....
        /*0ae0*/ 	.word	0x0001fbb0
        /*0ae4*/ 	.word	0x0000000b
        /*0ae8*/ 	.word	0x00036850
        /*0aec*/ 	.short	0x010a
        /*0aee*/ 	.byte	0x3f
	.zero		1


	//   ....[45]....
        /*0af0*/ 	.word	0x00020bf0
        /*0af4*/ 	.word	0x00000014
        /*0af8*/ 	.word	0x00000000
        /*0afc*/ 	.short	0x0101
        /*0afe*/ 	.byte	0x3f
	.zero		1


	//   ....[46]....
        /*0b00*/ 	.word	0x00020c50
        /*0b04*/ 	.word	0x0000000b
        /*0b08*/ 	.word	0x00000000
        /*0b0c*/ 	.short	0x0101
        /*0b0e*/ 	.byte	0x3f
	.zero		1


	//   ....[47]....
        /*0b10*/ 	.word	0x00021750
        /*0b14*/ 	.word	0x0000000b
        /*0b18*/ 	.word	0x00036850
        /*0b1c*/ 	.short	0x010a
        /*0b1e*/ 	.byte	0x3f
	.zero		1


	//   ....[48]....
        /*0b20*/ 	.word	0x000217f0
        /*0b24*/ 	.word	0x0000000b
        /*0b28*/ 	.word	0x00036850
        /*0b2c*/ 	.short	0x010a
        /*0b2e*/ 	.byte	0x3f
	.zero		1


	//   ....[49]....
        /*0b30*/ 	.word	0x00021d30
        /*0b34*/ 	.word	0x0000000c
        /*0b38*/ 	.word	0x00000000
        /*0b3c*/ 	.short	0x0101
        /*0b3e*/ 	.byte	0x3f
	.zero		1


	//   ....[50]....
        /*0b40*/ 	.word	0x000235c0
        /*0b44*/ 	.word	0x00000000
        /*0b48*/ 	.word	0x00000000
        /*0b4c*/ 	.short	0x0101
        /*0b4e*/ 	.byte	0x3f
	.zero		1


	//   ....[51]....
        /*0b50*/ 	.word	0x00025c20
        /*0b54*/ 	.word	0x00000009
        /*0b58*/ 	.word	0x00036820
        /*0b5c*/ 	.short	0x010a
        /*0b5e*/ 	.byte	0x3f
	.zero		1


	//   ....[52]....
        /*0b60*/ 	.word	0x00025cb0
        /*0b64*/ 	.word	0x00000005
        /*0b68*/ 	.word	0x000368a0
        /*0b6c*/ 	.short	0x010a
        /*0b6e*/ 	.byte	0x3f
	.zero		1


	//   ....[53]....
        /*0b70*/ 	.word	0x00025f30
        /*0b74*/ 	.word	0x00000005
        /*0b78*/ 	.word	0x000368c0
        /*0b7c*/ 	.short	0x010a
        /*0b7e*/ 	.byte	0x3f
	.zero		1


	//   ....[54]....
        /*0b80*/ 	.word	0x000262d0
        /*0b84*/ 	.word	0x00000006
        /*0b88*/ 	.word	0x000368a0
        /*0b8c*/ 	.short	0x010a
        /*0b8e*/ 	.byte	0x3f
	.zero		1


	//   ....[55]....
        /*0b90*/ 	.word	0x00026530
        /*0b94*/ 	.word	0x00000006
        /*0b98*/ 	.word	0x000368c0
        /*0b9c*/ 	.short	0x010a
        /*0b9e*/ 	.byte	0x3f
	.zero		1


	//   ....[56]....
        /*0ba0*/ 	.word	0x00027460
        /*0ba4*/ 	.word	0x00000007
        /*0ba8*/ 	.word	0x00036840
        /*0bac*/ 	.short	0x010a
        /*0bae*/ 	.byte	0x3f
	.zero		1


	//   ....[57]....
        /*0bb0*/ 	.word	0x00027a10
        /*0bb4*/ 	.word	0x0000000a
        /*0bb8*/ 	.word	0x00036820
        /*0bbc*/ 	.short	0x010a
        /*0bbe*/ 	.byte	0x3f
	.zero		1


	//   ....[58]....
        /*0bc0*/ 	.word	0x00027d20
        /*0bc4*/ 	.word	0x00000007
        /*0bc8*/ 	.word	0x00036840
        /*0bcc*/ 	.short	0x010a
        /*0bce*/ 	.byte	0x3f
	.zero		1


	//   ....[59]....
        /*0bd0*/ 	.word	0x00028020
        /*0bd4*/ 	.word	0x00000008
        /*0bd8*/ 	.word	0x00000060
        /*0bdc*/ 	.short	0x010a
        /*0bde*/ 	.byte	0x3f
	.zero		1


	//   ....[60]....
        /*0be0*/ 	.word	0x00028630
        /*0be4*/ 	.word	0x00000002
        /*0be8*/ 	.word	0x00036840
        /*0bec*/ 	.short	0x010a
        /*0bee*/ 	.byte	0x3f
	.zero		1


	//   ....[61]....
        /*0bf0*/ 	.word	0x00028930
        /*0bf4*/ 	.word	0x00000003
        /*0bf8*/ 	.word	0x00000060
        /*0bfc*/ 	.short	0x010a
        /*0bfe*/ 	.byte	0x3f
	.zero		1


	//   ....[62]....
        /*0c00*/ 	.word	0x00028e50
        /*0c04*/ 	.word	0x00000002
        /*0c08*/ 	.word	0x00036840
        /*0c0c*/ 	.short	0x010a
        /*0c0e*/ 	.byte	0x3f
	.zero		1


	//   ....[63]....
        /*0c10*/ 	.word	0x00029160
        /*0c14*/ 	.word	0x00000002
        /*0c18*/ 	.word	0x00000060
        /*0c1c*/ 	.short	0x010a
        /*0c1e*/ 	.byte	0x3f
	.zero		1


	//   ....[64]....
        /*0c20*/ 	.word	0x00029610
        /*0c24*/ 	.word	0x00000003
        /*0c28*/ 	.word	0x00036860
        /*0c2c*/ 	.short	0x010a
        /*0c2e*/ 	.byte	0x3f
	.zero		1


	//   ....[65]....
        /*0c30*/ 	.word	0x0002a650
        /*0c34*/ 	.word	0x00000000
        /*0c38*/ 	.word	0x00036820
        /*0c3c*/ 	.short	0x010a
        /*0c3e*/ 	.byte	0x3f
	.zero		1


	//   ....[66]....
        /*0c40*/ 	.word	0x0002a820
        /*0c44*/ 	.word	0x00000006
        /*0c48*/ 	.word	0x00000000
        /*0c4c*/ 	.short	0x010a
        /*0c4e*/ 	.byte	0x3f
	.zero		1


	//   ....[67]....
        /*0c50*/ 	.word	0x0002a890
        /*0c54*/ 	.word	0x00000007
        /*0c58*/ 	.word	0x00000000
        /*0c5c*/ 	.short	0x010a
        /*0c5e*/ 	.byte	0x3f
	.zero		1


	//   ....[68]....
        /*0c60*/ 	.word	0x0002a900
        /*0c64*/ 	.word	0x00000004
        /*0c68*/ 	.word	0x00000000
        /*0c6c*/ 	.short	0x010a
        /*0c6e*/ 	.byte	0x3f
	.zero		1


	//   ....[69]....
        /*0c70*/ 	.word	0x0002a930
        /*0c74*/ 	.word	0x00000003
        /*0c78*/ 	.word	0x00000000
        /*0c7c*/ 	.short	0x010a
        /*0c7e*/ 	.byte	0x3f
	.zero		1


	//   ....[70]....
        /*0c80*/ 	.word	0x0002a990
        /*0c84*/ 	.word	0x00000062
        /*0c88*/ 	.word	0x00036890
        /*0c8c*/ 	.short	0x010a
        /*0c8e*/ 	.byte	0x3f
	.zero		1


	//   ....[71]....
        /*0c90*/ 	.word	0x0002a9e0
        /*0c94*/ 	.word	0x00000062
        /*0c98*/ 	.word	0x00036890
        /*0c9c*/ 	.short	0x010a
        /*0c9e*/ 	.byte	0x3f
	.zero		1


	//   ....[72]....
        /*0ca0*/ 	.word	0x0002aa30
        /*0ca4*/ 	.word	0x00000062
        /*0ca8*/ 	.word	0x00036890
        /*0cac*/ 	.short	0x010a
        /*0cae*/ 	.byte	0x3f
	.zero		1


	//   ....[73]....
        /*0cb0*/ 	.word	0x0002aa80
        /*0cb4*/ 	.word	0x00000062
        /*0cb8*/ 	.word	0x000368b0
        /*0cbc*/ 	.short	0x010a
        /*0cbe*/ 	.byte	0x3f
	.zero		1


	//   ....[74]....
        /*0cc0*/ 	.word	0x0002afd0
        /*0cc4*/ 	.word	0x00000012
        /*0cc8*/ 	.word	0x00036800
        /*0ccc*/ 	.short	0x010a
        /*0cce*/ 	.byte	0x3f
	.zero		1


	//   ....[75]....
        /*0cd0*/ 	.word	0x0002b520
        /*0cd4*/ 	.word	0x00000012
        /*0cd8*/ 	.word	0x00036800
        /*0cdc*/ 	.short	0x010a
        /*0cde*/ 	.byte	0x3f
	.zero		1


	//   ....[76]....
        /*0ce0*/ 	.word	0x0002b570
        /*0ce4*/ 	.word	0x00000006
        /*0ce8*/ 	.word	0x00036830
        /*0cec*/ 	.short	0x010a
        /*0cee*/ 	.byte	0x3f
	.zero		1


	//   ....[77]....
        /*0cf0*/ 	.word	0x0002b5c0
        /*0cf4*/ 	.word	0x0000000d
        /*0cf8*/ 	.word	0x00036830
        /*0cfc*/ 	.short	0x010a
        /*0cfe*/ 	.byte	0x3f
	.zero		1


	//   ....[78]....
        /*0d00*/ 	.word	0x0002b610
        /*0d04*/ 	.word	0x0000000b
        /*0d08*/ 	.word	0x00036850
        /*0d0c*/ 	.short	0x010a
        /*0d0e*/ 	.byte	0x3f
	.zero		1


	//   ....[79]....
        /*0d10*/ 	.word	0x0002b660
        /*0d14*/ 	.word	0x00000004
        /*0d18*/ 	.word	0x00036830
        /*0d1c*/ 	.short	0x010a
        /*0d1e*/ 	.byte	0x3f
	.zero		1


	//   ....[80]....
        /*0d20*/ 	.word	0x0002b6b0
        /*0d24*/ 	.word	0x0000000b
        /*0d28*/ 	.word	0x00036850
        /*0d2c*/ 	.short	0x010a
        /*0d2e*/ 	.byte	0x3f
	.zero		1


	//   ....[81]....
        /*0d30*/ 	.word	0x0002b700
        /*0d34*/ 	.word	0x0000000b
        /*0d38*/ 	.word	0x00036850
        /*0d3c*/ 	.short	0x010a
        /*0d3e*/ 	.byte	0x3f
	.zero		1


	//   ....[82]....
        /*0d40*/ 	.word	0x0002b8a0
        /*0d44*/ 	.word	0x00000009
        /*0d48*/ 	.word	0x00036820
        /*0d4c*/ 	.short	0x010a
        /*0d4e*/ 	.byte	0x3f
	.zero		1


	//   ....[83]....
        /*0d50*/ 	.word	0x0002b8f0
        /*0d54*/ 	.word	0x00000005
        /*0d58*/ 	.word	0x000368a0
        /*0d5c*/ 	.short	0x010a
        /*0d5e*/ 	.byte	0x3f
	.zero		1


	//   ....[84]....
        /*0d60*/ 	.word	0x0002b940
        /*0d64*/ 	.word	0x00000005
        /*0d68*/ 	.word	0x000368c0
        /*0d6c*/ 	.short	0x010a
        /*0d6e*/ 	.byte	0x3f
	.zero		1


	//   ....[85]....
        /*0d70*/ 	.word	0x0002b990
        /*0d74*/ 	.word	0x00000006
        /*0d78*/ 	.word	0x000368a0
        /*0d7c*/ 	.short	0x010a
        /*0d7e*/ 	.byte	0x3f
	.zero		1


	//   ....[86]....
        /*0d80*/ 	.word	0x0002b9e0
        /*0d84*/ 	.word	0x00000006
        /*0d88*/ 	.word	0x000368c0
        /*0d8c*/ 	.short	0x010a
        /*0d8e*/ 	.byte	0x3f
	.zero		1


	//   ....[87]....
        /*0d90*/ 	.word	0x0002bb80
        /*0d94*/ 	.word	0x00000007
        /*0d98*/ 	.word	0x00036840
        /*0d9c*/ 	.short	0x010a
        /*0d9e*/ 	.byte	0x3f
	.zero		1


	//   ....[88]....
        /*0da0*/ 	.word	0x0002bc00
        /*0da4*/ 	.word	0x00000003
        /*0da8*/ 	.word	0x00036820
        /*0dac*/ 	.short	0x010a
        /*0dae*/ 	.byte	0x3f
	.zero		1


	//   ....[89]....
        /*0db0*/ 	.word	0x0002bc50
        /*0db4*/ 	.word	0x00000007
        /*0db8*/ 	.word	0x00036840
        /*0dbc*/ 	.short	0x010a
        /*0dbe*/ 	.byte	0x3f
	.zero		1


	//   ....[90]....
        /*0dc0*/ 	.word	0x0002bca0
        /*0dc4*/ 	.word	0x00000008
        /*0dc8*/ 	.word	0x00000060
        /*0dcc*/ 	.short	0x010a
        /*0dce*/ 	.byte	0x3f
	.zero		1


	//   ....[91]....
        /*0dd0*/ 	.word	0x0002bcf0
        /*0dd4*/ 	.word	0x00000002
        /*0dd8*/ 	.word	0x00036840
        /*0ddc*/ 	.short	0x010a
        /*0dde*/ 	.byte	0x3f
	.zero		1


	//   ....[92]....
        /*0de0*/ 	.word	0x0002bd40
        /*0de4*/ 	.word	0x00000003
        /*0de8*/ 	.word	0x00000060
        /*0dec*/ 	.short	0x010a
        /*0dee*/ 	.byte	0x3f
	.zero		1


	//   ....[93]....
        /*0df0*/ 	.word	0x0002bd90
        /*0df4*/ 	.word	0x00000002
        /*0df8*/ 	.word	0x00036840
        /*0dfc*/ 	.short	0x010a
        /*0dfe*/ 	.byte	0x3f
	.zero		1


	//   ....[94]....
        /*0e00*/ 	.word	0x0002bde0
        /*0e04*/ 	.word	0x00000002
        /*0e08*/ 	.word	0x00000060
        /*0e0c*/ 	.short	0x010a
        /*0e0e*/ 	.byte	0x3f
	.zero		1


	//   ....[95]....
        /*0e10*/ 	.word	0x0002be30
        /*0e14*/ 	.word	0x00000003
        /*0e18*/ 	.word	0x00036860
        /*0e1c*/ 	.short	0x010a
        /*0e1e*/ 	.byte	0x3f
	.zero		1


	//   ....[96]....
        /*0e20*/ 	.word	0x0002c7f0
        /*0e24*/ 	.word	0x00000000
        /*0e28*/ 	.word	0x00036820
        /*0e2c*/ 	.short	0x010a
        /*0e2e*/ 	.byte	0x3f
	.zero		1


	//   ....[97]....
        /*0e30*/ 	.word	0x0002c990
        /*0e34*/ 	.word	0x00000006
        /*0e38*/ 	.word	0x00000000
        /*0e3c*/ 	.short	0x010a
        /*0e3e*/ 	.byte	0x3f
	.zero		1


	//   ....[98]....
        /*0e40*/ 	.word	0x0002c9e0
        /*0e44*/ 	.word	0x00000007
        /*0e48*/ 	.word	0x00000000
        /*0e4c*/ 	.short	0x010a
        /*0e4e*/ 	.byte	0x3f
	.zero		1


	//   ....[99]....
        /*0e50*/ 	.word	0x0002ca30
        /*0e54*/ 	.word	0x00000004
        /*0e58*/ 	.word	0x00000000
        /*0e5c*/ 	.short	0x010a
        /*0e5e*/ 	.byte	0x3f
	.zero		1


	//----- nvinfo : EIATTR_NUM_MBARRIERS
	.align		4
.L_363:
        /*0e60*/ 	.byte	0x03, 0x38
        /*0e62*/ 	.short	0x0016


	//----- nvinfo : EIATTR_EXIT_INSTR_OFFSETS
	.align		4
        /*0e64*/ 	.byte	0x04, 0x1c
        /*0e66*/ 	.short	(.L_365 - .L_364)


	//   ....[0]....
.L_364:
        /*0e68*/ 	.word	0x0002a980


	//----- nvinfo : EIATTR_MAX_THREADS
	.align		4
.L_365:
        /*0e6c*/ 	.byte	0x04, 0x05
        /*0e6e*/ 	.short	(.L_367 - .L_366)
.L_366:
        /*0e70*/ 	.word	0x00000180
        /*0e74*/ 	.word	0x00000001
        /*0e78*/ 	.word	0x00000001


	//----- nvinfo : EIATTR_CRS_STACK_SIZE
	.align		4
.L_367:
        /*0e7c*/ 	.byte	0x04, 0x1e
        /*0e7e*/ 	.short	(.L_369 - .L_368)
.L_368:
        /*0e80*/ 	.word	0x00000000


	//----- nvinfo : EIATTR_CBANK_PARAM_SIZE
	.align		4
.L_369:
        /*0e84*/ 	.byte	0x03, 0x19
        /*0e86*/ 	.short	0x0a70


	//----- nvinfo : EIATTR_PARAM_CBANK
	.align		4
        /*0e88*/ 	.byte	0x04, 0x0a
        /*0e8a*/ 	.short	(.L_371 - .L_370)
	.align		4
.L_370:
        /*0e8c*/ 	.word	index@(.nv.constant0._ZN7cutlass13device_kernelIN5flash11enable_sm90INS1_16FlashAttnFwdSm90INS1_25CollectiveMainloopFwdSm90ILi2EN4cute5tupleIJNS5_1CILi1EEES8_S8_EEENS6_IJNS7_ILi128EEENS7_ILi112EEENS7_ILi192EEEEEELi192ENS_6half_tEfNS_4arch4Sm90ELb1ELb0ELb0ELb1ELb0ELb1ELb0ELb1ELb1ELb0ELb0ELb0EEENS1_21CollectiveEpilogueFwdINS6_IJSA_SC_SB_EEES9_SE_SG_Li256ELb1ELb0ELb0ELb0EEENS1_36VarlenDynamicPersistentTileSchedulerILi128ELi112ELi256ELi32ELb0ELb0ELb1ELb1ELb1ELb1EEEEEEEEEvNT_6ParamsE)
        /*0e90*/ 	.short	0x0210
        /*0e92*/ 	.short	0x0a70


	//----- nvinfo : EIATTR_SW_WAR
	.align		4
.L_371:
        /*0e94*/ 	.byte	0x04, 0x36
        /*0e96*/ 	.short	(.L_373 - .L_372)
.L_372:
        /*0e98*/ 	.word	0x00000008
.L_373:


//--------------------- .nv.callgraph             --------------------------
	.section	.nv.callgraph,"",@"SHT_CUDA_CALLGRAPH"
	.align	4
	.sectionentsize	8
	.align		4
        /*0000*/ 	.word	0x00000000
	.align		4
        /*0004*/ 	.word	0xffffffff
	.align		4
        /*0008*/ 	.word	index@(_ZN7cutlass13device_kernelIN5flash11enable_sm90INS1_16FlashAttnFwdSm90INS1_25CollectiveMainloopFwdSm90ILi2EN4cute5tupleIJNS5_1CILi1EEES8_S8_EEENS6_IJNS7_ILi128EEENS7_ILi112EEENS7_ILi192EEEEEELi192ENS_6half_tEfNS_4arch4Sm90ELb0ELb0ELb0ELb0ELb0ELb0ELb0ELb1ELb1ELb0ELb0ELb0EEENS1_21CollectiveEpilogueFwdINS6_IJSA_SC_SB_EEES9_SE_SG_Li256ELb0ELb0ELb0ELb0EEENS1_29StaticPersistentTileSchedulerILb0EEEEEEEEEvNT_6ParamsE)
	.align		4
        /*000c*/ 	.word	index@(__assertfail)
	.align		4
        /*0010*/ 	.word	index@(_ZN7cutlass13device_kernelIN5flash11enable_sm90INS1_16FlashAttnFwdSm90INS1_25CollectiveMainloopFwdSm90ILi2EN4cute5tupleIJNS5_1CILi2EEENS7_ILi1EEES9_EEENS6_IJNS7_ILi128EEENS7_ILi112EEENS7_ILi192EEEEEELi192ENS_6half_tEfNS_4arch4Sm90ELb0ELb0ELb0ELb0ELb0ELb0ELb0ELb1ELb1ELb0ELb0ELb0EEENS1_21CollectiveEpilogueFwdINS6_IJSB_SD_SC_EEESA_SF_SH_Li256ELb0ELb0ELb0ELb0EEENS1_29StaticPersistentTileSchedulerILb0EEEEEEEEEvNT_6ParamsE)
	.align		4
        /*0014*/ 	.word	index@(__assertfail)
	.align		4
        /*0018*/ 	.word	index@(_ZN7cutlass13device_kernelIN5flash11enable_sm90INS1_16FlashAttnFwdSm90INS1_25CollectiveMainloopFwdSm90ILi2EN4cute5tupleIJNS5_1CILi1EEES8_S8_EEENS6_IJNS7_ILi128EEENS7_ILi112EEENS7_ILi192EEEEEELi192ENS_6half_tEfNS_4arch4Sm90ELb0ELb0ELb0ELb1ELb0ELb0ELb0ELb1ELb1ELb0ELb0ELb0EEENS1_21CollectiveEpilogueFwdINS6_IJSA_SC_SB_EEES9_SE_SG_Li256ELb1ELb0ELb0ELb0EEENS1_36VarlenDynamicPersistentTileSchedulerILi128ELi112ELi256ELi32ELb0ELb0ELb1ELb0ELb1ELb1EEEEEEEEEvNT_6ParamsE)
	.align		4
        /*001c*/ 	.word	index@(__assertfail)
	.align		4
        /*0020*/ 	.word	index@(_ZN7cutlass13device_kernelIN5flash11enable_sm90INS1_16FlashAttnFwdSm90INS1_25CollectiveMainloopFwdSm90ILi2EN4cute5tupleIJNS5_1CILi1EEES8_S8_EEENS6_IJNS7_ILi128EEENS7_ILi112EEENS7_ILi192EEEEEELi192ENS_6half_tEfNS_4arch4Sm90ELb0ELb0ELb0ELb1ELb0ELb1ELb0ELb1ELb1ELb0ELb0ELb0EEENS1_21CollectiveEpilogueFwdINS6_IJSA_SC_SB_EEES9_SE_SG_Li256ELb1ELb0ELb0ELb0EEENS1_36VarlenDynamicPersistentTileSchedulerILi128ELi112ELi256ELi32ELb0ELb0ELb1ELb0ELb1ELb1EEEEEEEEEvNT_6ParamsE)
	.align		4
        /*0024*/ 	.word	index@(__assertfail)
	.align		4
        /*0028*/ 	.word	index@(_ZN7cutlass13device_kernelIN5flash11enable_sm90INS1_16FlashAttnFwdSm90INS1_25CollectiveMainloopFwdSm90ILi2EN4cute5tupleIJNS5_1CILi1EEES8_S8_EEENS6_IJNS7_ILi128EEENS7_ILi96EEENS7_ILi192EEEEEELi192ENS_6half_tEfNS_4arch4Sm90ELb0ELb1ELb0ELb0ELb0ELb0ELb0ELb1ELb1ELb0ELb0ELb0EEENS1_21CollectiveEpilogueFwdINS6_IJSA_SC_SB_EEES9_SE_SG_Li256ELb0ELb0ELb0ELb0EEENS1_30DynamicPersistentTileSchedulerILi256ELi32ELb0ELb0ELb1EEEEEEEEEvNT_6ParamsE)
	.align		4
        /*002c*/ 	.word	index@(__assertfail)
	.align		4
        /*0030*/ 	.word	index@(_ZN7cutlass13device_kernelIN5flash11enable_sm90INS1_16FlashAttnFwdSm90INS1_25CollectiveMainloopFwdSm90ILi2EN4cute5tupleIJNS5_1CILi1EEES8_S8_EEENS6_IJNS7_ILi128EEENS7_ILi96EEENS7_ILi192EEEEEELi192ENS_6half_tEfNS_4arch4Sm90ELb0ELb1ELb0ELb1ELb0ELb0ELb0ELb1ELb1ELb0ELb0ELb0EEENS1_21CollectiveEpilogueFwdINS6_IJSA_SC_SB_EEES9_SE_SG_Li256ELb1ELb0ELb0ELb0EEENS1_36VarlenDynamicPersistentTileSchedulerILi128ELi96ELi256ELi32ELb0ELb0ELb1ELb1ELb0ELb1EEEEEEEEEvNT_6ParamsE)
	.align		4
        /*0034*/ 	.word	index@(__assertfail)
	.align		4
        /*0038*/ 	.word	index@(_ZN7cutlass13device_kernelIN5flash11enable_sm90INS1_16FlashAttnFwdSm90INS1_25CollectiveMainloopFwdSm90ILi2EN4cute5tupleIJNS5_1CILi1EEES8_S8_EEENS6_IJNS7_ILi128EEENS7_ILi96EEENS7_ILi192EEEEEELi192ENS_6half_tEfNS_4arch4Sm90ELb0ELb1ELb0ELb1ELb0ELb1ELb0ELb1ELb1ELb0ELb0ELb0EEENS1_21CollectiveEpilogueFwdINS6_IJSA_SC_SB_EEES9_SE_SG_Li256ELb1ELb0ELb0ELb0EEENS1_36VarlenDynamicPersistentTileSchedulerILi128ELi96ELi256ELi32ELb0ELb0ELb1ELb1ELb0ELb1EEEEEEEEEvNT_6ParamsE)
	.align		4
        /*003c*/ 	.word	index@(__assertfail)
	.align		4
        /*0040*/ 	.word	index@(_ZN7cutlass13device_kernelIN5flash11enable_sm90INS1_16FlashAttnFwdSm90INS1_25CollectiveMainloopFwdSm90ILi2EN4cute5tupleIJNS5_1CILi1EEES8_S8_EEENS6_IJNS7_ILi128EEENS7_ILi112EEENS7_ILi192EEEEEELi192ENS_6half_tEfNS_4arch4Sm90ELb1ELb0ELb0ELb0ELb0ELb0ELb0ELb1ELb1ELb0ELb0ELb0EEENS1_21CollectiveEpilogueFwdINS6_IJSA_SC_SB_EEES9_SE_SG_Li256ELb0ELb0ELb0ELb0EEENS1_30DynamicPersistentTileSchedulerILi256ELi32ELb0ELb0ELb1EEEEEEEEEvNT_6ParamsE)
	.align		4
        /*0044*/ 	.word	index@(__assertfail)
	.align		4
        /*0048*/ 	.word	index@(_ZN7cutlass13device_kernelIN5flash11enable_sm90INS1_16FlashAttnFwdSm90INS1_25CollectiveMainloopFwdSm90ILi2EN4cute5tupleIJNS5_1CILi1EEES8_S8_EEENS6_IJNS7_ILi128EEENS7_ILi112EEENS7_ILi192EEEEEELi192ENS_6half_tEfNS_4arch4Sm90ELb1ELb0ELb0ELb1ELb0ELb0ELb0ELb1ELb1ELb0ELb0ELb0EEENS1_21CollectiveEpilogueFwdINS6_IJSA_SC_SB_EEES9_SE_SG_Li256ELb1ELb0ELb0ELb0EEENS1_36VarlenDynamicPersistentTileSchedulerILi128ELi112ELi256ELi32ELb0ELb0ELb1ELb1ELb1ELb1EEEEEEEEEvNT_6ParamsE)
	.align		4
        /*004c*/ 	.word	index@(__assertfail)
	.align		4
        /*0050*/ 	.word	index@(_ZN7cutlass13device_kernelIN5flash11enable_sm90INS1_16FlashAttnFwdSm90INS1_25CollectiveMainloopFwdSm90ILi2EN4cute5tupleIJNS5_1CILi1EEES8_S8_EEENS6_IJNS7_ILi128EEENS7_ILi112EEENS7_ILi192EEEEEELi192ENS_6half_tEfNS_4arch4Sm90ELb1ELb0ELb0ELb1ELb0ELb1ELb0ELb1ELb1ELb0ELb0ELb0EEENS1_21CollectiveEpilogueFwdINS6_IJSA_SC_SB_EEES9_SE_SG_Li256ELb1ELb0ELb0ELb0EEENS1_36VarlenDynamicPersistentTileSchedulerILi128ELi112ELi256ELi32ELb0ELb0ELb1ELb1ELb1ELb1EEEEEEEEEvNT_6ParamsE)
	.align		4
        /*0054*/ 	.word	index@(__assertfail)
	.align		4
        /*0058*/ 	.word	0x00000000
	.align		4
        /*005c*/ 	.word	0xfffffffe
	.align		4
        /*0060*/ 	.word	0x00000000
	.align		4
        /*0064*/ 	.word	0xfffffffd
	.align		4
        /*0068*/ 	.word	0x00000000
	.align		4
        /*006c*/ 	.word	0xfffffffc


//--------------------- .nv.constant4             --------------------------
	.section	.nv.constant4,"a",@progbits
	.align	8
	.align		8
.nv.constant4:
        /*0000*/ 	.dword	__assertfail
	.align		8
        /*0008*/ 	.dword	__unnamed_1
	.align		8
        /*0010*/ 	.dword	__unnamed_2
	.align		8
        /*0018*/ 	.dword	__unnamed_3
	.align		8
        /*0020*/ 	.dword	__unnamed_4
	.align		8
        /*0028*/ 	.dword	__unnamed_5
	.align		8
        /*0030*/ 	.dword	__unnamed_6
	.align		8
        /*0038*/ 	.dword	__unnamed_7
	.align		8
        /*0040*/ 	.dword	__unnamed_8
	.align		8
        /*0048*/ 	.dword	__unnamed_9
	.align		8
        /*0050*/ 	.dword	_ZN66_INTERNAL_37122d08_30_flash_fwd_hdim192_fp16_sm90_cu_cf07d2ef_38304cuda3std3__45__cpo5beginE
	.align		8
        /*0058*/ 	.dword	_ZN66_INTERNAL_37122d08_30_flash_fwd_hdim192_fp16_sm90_cu_cf07d2ef_38304cuda3std3__45__cpo3endE
	.align		8
        /*0060*/ 	.dword	_ZN66_INTERNAL_37122d08_30_flash_fwd_hdim192_fp16_sm90_cu_cf07d2ef_38304cuda3std3__45__cpo6cbeginE
	.align		8
        /*0068*/ 	.dword	_ZN66_INTERNAL_37122d08_30_flash_fwd_hdim192_fp16_sm90_cu_cf07d2ef_38304cuda3std3__45__cpo4cendE
	.align		8
        /*0070*/ 	.dword	_ZN66_INTERNAL_37122d08_30_flash_fwd_hdim192_fp16_sm90_cu_cf07d2ef_38304cuda3std3__468_GLOBAL__N__37122d08_30_flash_fwd_hdim192_fp16_sm90_cu_cf07d2ef_38306ignoreE
	.align		8
        /*0078*/ 	.dword	_ZN66_INTERNAL_37122d08_30_flash_fwd_hdim192_fp16_sm90_cu_cf07d2ef_38304cuda3std3__419piecewise_constructE
	.align		8
        /*0080*/ 	.dword	_ZN66_INTERNAL_37122d08_30_flash_fwd_hdim192_fp16_sm90_cu_cf07d2ef_38304cuda3std3__48in_placeE
	.align		8
        /*0088*/ 	.dword	_ZN66_INTERNAL_37122d08_30_flash_fwd_hdim192_fp16_sm90_cu_cf07d2ef_38304cuda3std6ranges3__45__cpo4swapE
	.align		8
        /*0090*/ 	.dword	_ZN66_INTERNAL_37122d08_30_flash_fwd_hdim192_fp16_sm90_cu_cf07d2ef_38304cuda3std6ranges3__45__cpo9iter_moveE
	.align		8
        /*0098*/ 	.dword	_ZN66_INTERNAL_37122d08_30_flash_fwd_hdim192_fp16_sm90_cu_cf07d2ef_38304cute7productE
	.align		8
        /*00a0*/ 	.dword	_ZN66_INTERNAL_37122d08_30_flash_fwd_hdim192_fp16_sm90_cu_cf07d2ef_38304cute1_E
	.align		8
        /*00a8*/ 	.dword	$str$23
	.align		8
        /*00b0*/ 	.dword	$str$24


//--------------------- .text._ZN7cutlass13device_kernelIN5flash11enable_sm90INS1_16FlashAttnFwdSm90INS1_25CollectiveMainloopFwdSm90ILi2EN4cute5tupleIJNS5_1CILi1EEES8_S8_EEENS6_IJNS7_ILi128EEENS7_ILi112EEENS7_ILi192EEEEEELi192ENS_6half_tEfNS_4arch4Sm90ELb0ELb0ELb0ELb0ELb0ELb0ELb0ELb1ELb1ELb0ELb0ELb0EEENS1_21CollectiveEpilogueFwdINS6_IJSA_SC_SB_EEES9_SE_SG_Li256ELb0ELb0ELb0ELb0EEENS1_29StaticPersistentTileSchedulerILb0EEEEEEEEEvNT_6ParamsE --------------------------
	.section	.text._ZN7cutlass13device_kernelIN5flash11enable_sm90INS1_16FlashAttnFwdSm90INS1_25CollectiveMainloopFwdSm90ILi2EN4cute5tupleIJNS5_1CILi1EEES8_S8_EEENS6_IJNS7_ILi128EEENS7_ILi112EEENS7_ILi192EEEEEELi192ENS_6half_tEfNS_4arch4Sm90ELb0ELb0ELb0ELb0ELb0ELb0ELb0ELb1ELb1ELb0ELb0ELb0EEENS1_21CollectiveEpilogueFwdINS6_IJSA_SC_SB_EEES9_SE_SG_Li256ELb0ELb0ELb0ELb0EEENS1_29StaticPersistentTileSchedulerILb0EEEEEEEEEvNT_6ParamsE,"ax",@progbits
	.align	128
.text._ZN7cutlass13device_kernelIN5flash11enable_sm90INS1_16FlashAttnFwdSm90INS1_25CollectiveMainloopFwdSm90ILi2EN4cute5tupleIJNS5_1CILi1EEES8_S8_EEENS6_IJNS7_ILi128EEENS7_ILi112EEENS7_ILi192EEEEEELi192ENS_6half_tEfNS_4arch4Sm90ELb0ELb0ELb0ELb0ELb0ELb0ELb0ELb1ELb1ELb0ELb0ELb0EEENS1_21CollectiveEpilogueFwdINS6_IJSA_SC_SB_EEES9_SE_SG_Li256ELb0ELb0ELb0ELb0EEENS1_29StaticPersistentTileSchedulerILb0EEEEEEEEEvNT_6ParamsE:
        .type           _ZN7cutlass13device_kernelIN5flash11enable_sm90INS1_16FlashAttnFwdSm90INS1_25CollectiveMainloopFwdSm90ILi2EN4cute5tupleIJNS5_1CILi1EEES8_S8_EEENS6_IJNS7_ILi128EEENS7_ILi112EEENS7_ILi192EEEEEELi192ENS_6half_tEfNS_4arch4Sm90ELb0ELb0ELb0ELb0ELb0ELb0ELb0ELb1ELb1ELb0ELb0ELb0EEENS1_21CollectiveEpilogueFwdINS6_IJSA_SC_SB_EEES9_SE_SG_Li256ELb0ELb0ELb0ELb0EEENS1_29StaticPersistentTileSchedulerILb0EEEEEEEEEvNT_6ParamsE,@function
        .size           _ZN7cutlass13device_kernelIN5flash11enable_sm90INS1_16FlashAttnFwdSm90INS1_25CollectiveMainloopFwdSm90ILi2EN4cute5tupleIJNS5_1CILi1EEES8_S8_EEENS6_IJNS7_ILi128EEENS7_ILi112EEENS7_ILi192EEEEEELi192ENS_6half_tEfNS_4arch4Sm90ELb0ELb0ELb0ELb0ELb0ELb0ELb0ELb1ELb1ELb0ELb0ELb0EEENS1_21CollectiveEpilogueFwdINS6_IJSA_SC_SB_EEES9_SE_SG_Li256ELb0ELb0ELb0ELb0EEENS1_29StaticPersistentTileSchedulerILb0EEEEEEEEEvNT_6ParamsE,(.L_x_2655 - _ZN7cutlass13device_kernelIN5flash11enable_sm90INS1_16FlashAttnFwdSm90INS1_25CollectiveMainloopFwdSm90ILi2EN4cute5tupleIJNS5_1CILi1EEES8_S8_EEENS6_IJNS7_ILi128EEENS7_ILi112EEENS7_ILi192EEEEEELi192ENS_6half_tEfNS_4arch4Sm90ELb0ELb0ELb0ELb0ELb0ELb0ELb0ELb1ELb1ELb0ELb0ELb0EEENS1_21CollectiveEpilogueFwdINS6_IJSA_SC_SB_EEES9_SE_SG_Li256ELb0ELb0ELb0ELb0EEENS1_29StaticPersistentTileSchedulerILb0EEEEEEEEEvNT_6ParamsE)
        .other          _ZN7cutlass13device_kernelIN5flash11enable_sm90INS1_16FlashAttnFwdSm90INS1_25CollectiveMainloopFwdSm90ILi2EN4cute5tupleIJNS5_1CILi1EEES8_S8_EEENS6_IJNS7_ILi128EEENS7_ILi112EEENS7_ILi192EEEEEELi192ENS_6half_tEfNS_4arch4Sm90ELb0ELb0ELb0ELb0ELb0ELb0ELb0ELb1ELb1ELb0ELb0ELb0EEENS1_21CollectiveEpilogueFwdINS6_IJSA_SC_SB_EEES9_SE_SG_Li256ELb0ELb0ELb0ELb0EEENS1_29StaticPersistentTileSchedulerILb0EEEEEEEEEvNT_6ParamsE,@"STO_CUDA_ENTRY STV_DEFAULT"
_ZN7cutlass13device_kernelIN5flash11enable_sm90INS1_16FlashAttnFwdSm90INS1_25CollectiveMainloopFwdSm90ILi2EN4cute5tupleIJNS5_1CILi1EEES8_S8_EEENS6_IJNS7_ILi128EEENS7_ILi112EEENS7_ILi192EEEEEELi192ENS_6half_tEfNS_4arch4Sm90ELb0ELb0ELb0ELb0ELb0ELb0ELb0ELb1ELb1ELb0ELb0ELb0EEENS1_21CollectiveEpilogueFwdINS6_IJSA_SC_SB_EEES9_SE_SG_Li256ELb0ELb0ELb0ELb0EEENS1_29StaticPersistentTileSchedulerILb0EEEEEEEEEvNT_6ParamsE:
[----:B------:R-:W1:Y:S02]  /*0000*/  LDC R1, c[0x0][0x28] ;  /* 0x00000a00ff017b82 */ /* 0x000e640000000800 */
[----:B-1----:R-:W-:Y:S01]  /*0010*/  VIADD R1, R1, 0xffffffe0 ;  /* 0xffffffe001017836 */ /* 0x002fe20000000000 */
[----:B------:R-:W1:Y:S01]  /*0020*/  S2R R4, SR_TID.X ;  /* 0x0000000000047919 */ /* 0x000e620000002100 */
[----:B------:R-:W-:Y:S01]  /*0030*/  ELECT P0, URZ, PT ;  /* 0x00000000003f782f */ /* 0x000fe20003800000 */
[----:B------:R-:W-:Y:S01]  /*0040*/  BSSY B0, `(.L_x_0) ;  /* 0x0000014000007945 */ /* 0x000fe20003800000 */
[----:B-1----:R-:W-:-:S05]  /*0050*/  SHF.R.U32.HI R0, RZ, 0x5, R4 ;  /* 0x00000005ff007819 */ /* 0x002fca0000011604 */
[----:B------:R-:W1:Y:S02]  /*0060*/  SHFL.IDX PT, R2, R0, RZ, 0x1f ;  /* 0x00001fff00027589 */ /* 0x000e6400000e0000 */
[----:B-1----:R-:W-:Y:S02]  /*0070*/  ISETP.EQ.AND P0, PT, R2, RZ, P0 ;  /* 0x000000ff0200720c */ /* 0x002fe40000702270 */
[----:B------:R-:W-:-:S11]  /*0080*/  SHF.R.U32.HI R2, RZ, 0x7, R4 ;  /* 0x00000007ff027819 */ /* 0x000fd60000011604 */
[----:B------:R-:W-:Y:S05]  /*0090*/  @!P0 BRA `(.L_x_1) ;  /* 0x0000000000388947 */ /* 0x000fea0003800000 */
[----:B------:R-:W-:Y:S02]  /*00a0*/  ULDC.64 UR4, c[0x0][0x198] ;  /* 0x0000660000047ab9 */ /* 0x000fe40000000a00 */
[----:B------:R-:W-:Y:S02]  /*00b0*/  UIADD3 UR6, UP0, UR4, 0x270, URZ ;  /* 0x0000027004067890 */ /* 0x000fe4000ff1e03f */
[----:B------:R-:W-:Y:S02]  /*00c0*/  UIADD3 UR8, UP1, UR4, 0x370, URZ ;  /* 0x0000037004087890 */ /* 0x000fe4000ff3e03f */
[----:B------:R-:W-:Y:S02]  /*00d0*/  UIADD3 UR10, UP2, UR4, 0x470, URZ ;  /* 0x00000470040a7890 */ /* 0x000fe4000ff5e03f */
[----:B------:R-:W-:Y:S02]  /*00e0*/  UIADD3 UR4, UP3, UR4, 0x9f0, URZ ;  /* 0x000009f004047890 */ /* 0x000fe4000ff7e03f */
[----:B------:R-:W-:-:S02]  /*00f0*/  UIADD3.X UR7, URZ, UR5, URZ, UP0, !UPT ;  /* 0x000000053f077290 */ /* 0x000fc400087fe43f */
[----:B------:R-:W-:Y:S02]  /*0100*/  UIADD3.X UR9, URZ, UR5, URZ, UP1, !UPT ;  /* 0x000000053f097290 */ /* 0x000fe40008ffe43f */
[----:B------:R-:W-:Y:S02]  /*0110*/  UIADD3.X UR11, URZ, UR5, URZ, UP2, !UPT ;  /* 0x000000053f0b7290 */ /* 0x000fe400097fe43f */
[----:B------:R-:W-:-:S03]  /*0120*/  UIADD3.X UR5, URZ, UR5, URZ, UP3, !UPT ;  /* 0x000000053f057290 */ /* 0x000fc60009ffe43f */
[----:B------:R1:W-:Y:S02]  /*0130*/  UTMACCTL.PF [UR6] ;  /* 0x00000000060079b9 */ /* 0x0003e40008040000 */
[----:B------:R1:W-:Y:S02]  /*0140*/  UTMACCTL.PF [UR8] ;  /* 0x00000000080079b9 */ /* 0x0003e40008040000 */
[----:B------:R1:W-:Y:S02]  /*0150*/  UTMACCTL.PF [UR10] ;  /* 0x000000000a0079b9 */ /* 0x0003e40008040000 */
[----:B------:R1:W-:Y:S02]  /*0160*/  UTMACCTL.PF [UR4] ;  /* 0x00000000040079b9 */ /* 0x0003e40008040000 */
[----:B-1----:R-:W-:Y:S01]  /*0170*/  NOP ;  /* 0x0000000000007918 */ /* 0x002fe20000000000 */
.L_x_1:
[----:B------:R-:W-:Y:S05]  /*0180*/  BSYNC B0 ;  /* 0x0000000000007941 */ /* 0x000fea0003800000 */
.L_x_0:
[----:B------:R-:W-:Y:S01]  /*0190*/  VOTEU.ANY UP0, P0 ;  /* 0x00000000003f7886 */ /* 0x000fe20000000100 */
[----:B------:R-:W1:Y:S01]  /*01a0*/  SHFL.IDX PT, R2, R2, RZ, 0x1f ;  /* 0x00001fff02027589 */ /* 0x000e6200000e0000 */
[----:B------:R-:W-:Y:S01]  /*01b0*/  UMOV UR4, 0x1 ;  /* 0x0000000100047882 */ /* 0x000fe20000000000 */
[----:B------:R-:W-:Y:S01]  /*01c0*/  VOTEU.ANY UP1, P0 ;  /* 0x00000000003f7886 */ /* 0x000fe20000020100 */
[----:B------:R-:W-:Y:S01]  /*01d0*/  VOTEU.ANY UP2, P0 ;  /* 0x00000000003f7886 */ /* 0x000fe20000040100 */
[----:B------:R-:W2:Y:S01]  /*01e0*/  @UP0 S2UR UR7, SR_CgaCtaId ;  /* 0x00000000000709c3 */ /* 0x000ea20000008800 */
[----:B------:R-:W3:Y:S01]  /*01f0*/  SHFL.IDX PT, R3, R0, RZ, 0x1f ;  /* 0x00001fff00037589 */ /* 0x000ee200000e0000 */
[----:B------:R-:W-:Y:S01]  /*0200*/  @UP0 UMOV UR6, 0x400 ;  /* 0x0000040000060882 */ /* 0x000fe20000000000 */
[----:B------:R-:W-:-:S04]  /*0210*/  @UP0 UIADD3 UR4, -UR4, 0x100000, URZ ;  /* 0x0010000004040890 */ /* 0x000fc8000fffe13f */
[----:B------:R-:W-:Y:S02]  /*0220*/  @UP0 USHF.L.U32 UR5, UR4, 0xb, URZ ;  /* 0x0000000b04050899 */ /* 0x000fe4000800063f */
[----:B------:R-:W-:Y:S01]  /*0230*/  @UP0 USHF.L.U32 UR4, UR4, 0x1, URZ ;  /* 0x0000000104040899 */ /* 0x000fe2000800063f */
[----:B-1----:R-:W-:Y:S01]  /*0240*/  R2UR UR8, R2 ;  /* 0x00000000020872ca */ /* 0x002fe200000e0000 */
[----:B--2---:R-:W-:Y:S01]  /*0250*/  @UP0 ULEA UR6, UR7, UR6, 0x18 ;  /* 0x0000000607060291 */ /* 0x004fe2000f8ec03f */
[----:B---3--:R-:W-:-:S11]  /*0260*/  ISETP.NE.AND P1, PT, R3, RZ, PT ;  /* 0x000000ff0300720c */ /* 0x008fd60003f25270 */
[----:B------:R-:W-:Y:S01]  /*0270*/  UISETP.NE.AND UP0, UPT, UR8, URZ, UPT ;  /* 0x0000003f0800728c */ /* 0x000fe2000bf05270 */
[----:B------:R-:W1:Y:S02]  /*0280*/  FENCE.VIEW.ASYNC.S ;  /* 0x00000000000073c6 */ /* 0x000e640000000000 */
[----:B-1----:R1:W2:Y:S01]  /*0290*/  @UP1 SYNCS.EXCH.64 URZ, [UR6+0x36800], UR4 ;  /* 0x03680004063f15b2 */ /* 0x0022a20008000100 */
[----:B------:R1:W3:Y:S01]  /*02a0*/  @UP2 SYNCS.EXCH.64 URZ, [UR6+0x36820], UR4 ;  /* 0x03682004063f25b2 */ /* 0x0002e20008000100 */
[----:B------:R-:W-:Y:S06]  /*02b0*/  @P1 BRA `(.L_x_2) ;  /* 0x0000000000481947 */ /* 0x000fec0003800000 */
[----:B-1----:R-:W1:Y:S01]  /*02c0*/  S2UR UR5, SR_CgaCtaId ;  /* 0x00000000000579c3 */ /* 0x002e620000008800 */
[----:B------:R-:W-:Y:S01]  /*02d0*/  UMOV UR4, 0x400 ;  /* 0x0000040000047882 */ /* 0x000fe20000000000 */
[----:B------:R-:W-:Y:S01]  /*02e0*/  UMOV UR6, 0x1 ;  /* 0x0000000100067882 */ /* 0x000fe20000000000 */
[----:B------:R-:W-:Y:S01]  /*02f0*/  UMOV UR9, 0x2 ;  /* 0x0000000200097882 */ /* 0x000fe20000000000 */
[----:B------:R-:W-:-:S04]  /*0300*/  UIADD3 UR6, -UR6, 0x100000, URZ ;  /* 0x0010000006067890 */ /* 0x000fc8000fffe13f */
[----:B------:R-:W-:Y:S02]  /*0310*/  USHF.L.U32 UR7, UR6, 0xb, URZ ;  /* 0x0000000b06077899 */ /* 0x000fe4000800063f */
[----:B------:R-:W-:Y:S01]  /*0320*/  USHF.L.U32 UR6, UR6, 0x1, URZ ;  /* 0x0000000106067899 */ /* 0x000fe2000800063f */
[----:B------:R-:W-:Y:S01]  /*0330*/  ELECT P0, URZ, PT ;  /* 0x00000000003f782f */ /* 0x000fe20003800000 */
[----:B-1----:R-:W-:Y:S02]  /*0340*/  ULEA UR8, UR5, UR4, 0x18 ;  /* 0x0000000405087291 */ /* 0x002fe4000f8ec03f */
[----:B------:R-:W-:-:S04]  /*0350*/  UIADD3 UR4, -UR9, 0x100000, URZ ;  /* 0x0010000009047890 */ /* 0x000fc8000fffe13f */
[----:B------:R-:W-:Y:S02]  /*0360*/  USHF.L.U32 UR5, UR4, 0xb, URZ ;  /* 0x0000000b04057899 */ /* 0x000fe4000800063f */
[----:B------:R-:W-:Y:S01]  /*0370*/  USHF.L.U32 UR4, UR4, 0x1, URZ ;  /* 0x0000000104047899 */ /* 0x000fe2000800063f */
[----:B------:R-:W1:Y:S03]  /*0380*/  FENCE.VIEW.ASYNC.S ;  /* 0x00000000000073c6 */ /* 0x000e660000000000 */
[----:B-1----:R4:W1:Y:S08]  /*0390*/  SYNCS.EXCH.64 URZ, [UR8+0x36830], UR6 ;  /* 0x03683006083f75b2 */ /* 0x0028700008000100 */
[----:B------:R4:W1:Y:S01]  /*03a0*/  SYNCS.EXCH.64 URZ, [UR8+0x36840], UR4 ;  /* 0x03684004083f75b2 */ /* 0x0008620008000100 */
[----:B------:R4:W1:Y:S01]  /*03b0*/  SYNCS.EXCH.64 URZ, [UR8+0x36838], UR6 ;  /* 0x03683806083f75b2 */ /* 0x0008620008000100 */
[----:B------:R4:W1:Y:S02]  /*03c0*/  SYNCS.EXCH.64 URZ, [UR8+0x36848], UR4 ;  /* 0x03684804083f75b2 */ /* 0x0008640008000100 */
[----:B----4-:R-:W-:Y:S01]  /*03d0*/  NOP ;  /* 0x0000000000007918 */ /* 0x010fe20000000000 */
.L_x_2:
[----:B------:R-:W4:Y:S01]  /*03e0*/  SHFL.IDX PT, R2, R0, RZ, 0x1f ;  /* 0x00001fff00027589 */ /* 0x000f2200000e0000 */
[----:B------:R-:W-:Y:S01]  /*03f0*/  NOP ;  /* 0x0000000000007918 */ /* 0x000fe20000000000 */
[----:B----4-:R-:W-:-:S13]  /*0400*/  ISETP.NE.AND P0, PT, R2, RZ, PT ;  /* 0x000000ff0200720c */ /* 0x010fda0003f05270 */
[----:B------:R-:W-:Y:S05]  /*0410*/  @P0 BRA `(.L_x_3) ;  /* 0x0000000000480947 */ /* 0x000fea0003800000 */
[----:B-1----:R-:W1:Y:S01]  /*0420*/  S2UR UR5, SR_CgaCtaId ;  /* 0x00000000000579c3 */ /* 0x002e620000008800 */
[----:B------:R-:W-:Y:S01]  /*0430*/  UMOV UR4, 0x400 ;  /* 0x0000040000047882 */ /* 0x000fe20000000000 */
[----:B------:R-:W-:Y:S01]  /*0440*/  UMOV UR6, 0x1 ;  /* 0x0000000100067882 */ /* 0x000fe20000000000 */
[----:B------:R-:W-:Y:S01]  /*0450*/  UMOV UR7, 0x2 ;  /* 0x0000000200077882 */ /* 0x000fe20000000000 */
[----:B------:R-:W-:Y:S01]  /*0460*/  ELECT P0, URZ, PT ;  /* 0x00000000003f782f */ /* 0x000fe20003800000 */
[----:B-1----:R-:W-:Y:S02]  /*0470*/  ULEA UR8, UR5, UR4, 0x18 ;  /* 0x0000000405087291 */ /* 0x002fe4000f8ec03f */
[----:B------:R-:W-:-:S04]  /*0480*/  UIADD3 UR4, -UR6, 0x100000, URZ ;  /* 0x0010000006047890 */ /* 0x000fc8000fffe13f */
[----:B------:R-:W-:Y:S02]  /*0490*/  USHF.L.U32 UR5, UR4, 0xb, URZ ;  /* 0x0000000b04057899 */ /* 0x000fe4000800063f */
[----:B------:R-:W-:Y:S02]  /*04a0*/  USHF.L.U32 UR4, UR4, 0x1, URZ ;  /* 0x0000000104047899 */ /* 0x000fe4000800063f */
        /* <DEDUP_REMOVED lines=9> */
.L_x_3:
[----:B------:R-:W4:Y:S01]  /*0540*/  SHFL.IDX PT, R2, R0, RZ, 0x1f ;  /* 0x00001fff00027589 */ /* 0x000f2200000e0000 */
[----:B------:R-:W-:Y:S01]  /*0550*/  NOP ;  /* 0x0000000000007918 */ /* 0x000fe20000000000 */
[----:B----4-:R-:W-:-:S13]  /*0560*/  ISETP.NE.AND P0, PT, R2, RZ, PT ;  /* 0x000000ff0200720c */ /* 0x010fda0003f05270 */
[----:B------:R-:W-:Y:S05]  /*0570*/  @P0 BRA `(.L_x_4) ;  /* 0x0000000000380947 */ /* 0x000fea0003800000 */
[----:B-1----:R-:W1:Y:S01]  /*0580*/  S2UR UR5, SR_CgaCtaId ;  /* 0x00000000000579c3 */ /* 0x002e620000008800 */
[----:B------:R-:W-:Y:S01]  /*0590*/  UMOV UR4, 0x400 ;  /* 0x0000040000047882 */ /* 0x000fe20000000000 */
[----:B------:R-:W-:Y:S01]  /*05a0*/  UMOV UR7, 0x1 ;  /* 0x0000000100077882 */ /* 0x000fe20000000000 */
[----:B------:R-:W-:Y:S01]  /*05b0*/  ELECT P0, URZ, PT ;  /* 0x00000000003f782f */ /* 0x000fe20003800000 */
[----:B-1----:R-:W-:Y:S02]  /*05c0*/  ULEA UR6, UR5, UR4, 0x18 ;  /* 0x0000000405067291 */ /* 0x002fe4000f8ec03f */
[----:B------:R-:W-:-:S04]  /*05d0*/  UIADD3 UR4, -UR7, 0x100000, URZ ;  /* 0x0010000007047890 */ /* 0x000fc8000fffe13f */
[----:B------:R-:W-:Y:S02]  /*05e0*/  USHF.L.U32 UR5, UR4, 0xb, URZ ;  /* 0x0000000b04057899 */ /* 0x000fe4000800063f */
[----:B------:R-:W-:Y:S01]  /*05f0*/  USHF.L.U32 UR4, UR4, 0x1, URZ ;  /* 0x0000000104047899 */ /* 0x000fe2000800063f */
[----:B------:R-:W1:Y:S11]  /*0600*/  FENCE.VIEW.ASYNC.S ;  /* 0x00000000000073c6 */ /* 0x000e760000000000 */
[----:B-1----:R4:W1:Y:S01]  /*0610*/  SYNCS.EXCH.64 URZ, [UR6+0x36870], UR4 ;  /* 0x03687004063f75b2 */ /* 0x0028620008000100 */
[----:B------:R4:W1:Y:S01]  /*0620*/  SYNCS.EXCH.64 URZ, [UR6+0x36880], UR4 ;  /* 0x03688004063f75b2 */ /* 0x0008620008000100 */
[----:B------:R4:W1:Y:S01]  /*0630*/  SYNCS.EXCH.64 URZ, [UR6+0x36878], UR4 ;  /* 0x03687804063f75b2 */ /* 0x0008620008000100 */
[----:B------:R4:W1:Y:S02]  /*0640*/  SYNCS.EXCH.64 URZ, [UR6+0x36888], UR4 ;  /* 0x03688804063f75b2 */ /* 0x0008640008000100 */
[----:B----4-:R-:W-:Y:S01]  /*0650*/  NOP ;  /* 0x0000000000007918 */ /* 0x010fe20000000000 */
.L_x_4:
        /* <DEDUP_REMOVED lines=22> */
.L_x_5:
        /* <DEDUP_REMOVED lines=22> */
.L_x_6:
[----:B-1----:R-:W-:Y:S01]  /*0920*/  UMOV UR4, 0x1 ;  /* 0x0000000100047882 */ /* 0x002fe20000000000 */
[----:B------:R-:W-:Y:S01]  /*0930*/  PLOP3.LUT P0, PT, PT, PT, UP0, 0x80, 0x0 ;  /* 0x000000000000781c */ /* 0x000fe20003f0f008 */
[----:B------:R-:W-:Y:S01]  /*0940*/  USEL UR4, UR4, 0x2, !UP0 ;  /* 0x0000000204047887 */ /* 0x000fe2000c000000 */
[----:B------:R-:W-:-:S05]  /*0950*/  NOP ;  /* 0x0000000000007918 */ /* 0x000fca0000000000 */
[----:B------:R-:W-:-:S05]  /*0960*/  IMAD.U32 R2, RZ, RZ, UR4 ;  /* 0x00000004ff027e24 */ /* 0x000fca000f8e00ff */
[----:B------:R1:W-:Y:S01]  /*0970*/  STL [R1+0x1c], R2 ;  /* 0x00001c0201007387 */ /* 0x0003e20000100800 */
[----:B--23--:R-:W-:Y:S06]  /*0980*/  BAR.SYNC.DEFER_BLOCKING 0x0 ;  /* 0x0000000000007b1d */ /* 0x00cfec0000010000 */
[----:B------:R-:W-:Y:S05]  /*0990*/  @!P0 BRA `(.L_x_7) ;  /* 0x000000a8009c8947 */ /* 0x000fea0003800000 */
.L_x_8:
[----:B------:R-:W-:-:S08]  /*09a0*/  NOP ;  /* 0x0000000000007918 */ /* 0x000fd00000000000 */
[----:B------:R-:W2:Y:S02]  /*09b0*/  USETMAXREG.TRY_ALLOC.CTAPOOL UP0, 0xf0 ;  /* 0x000000f0000079c8 */ /* 0x000ea40008000600 */
[----:B--2---:R-:W-:-:S13]  /*09c0*/  PLOP3.LUT P0, PT, PT, PT, UP0, 0x80, 0x0 ;  /* 0x000000000000781c */ /* 0x004fda0003f0f008 */
[----:B------:R-:W-:Y:S05]  /*09d0*/  @!P0 BRA `(.L_x_8) ;  /* 0xfffffffc00f08947 */ /* 0x000fea000383ffff */
[----:B------:R-:W2:Y:S08]  /*09e0*/  S2UR UR7, SR_CTAID.X ;  /* 0x00000000000779c3 */ /* 0x000eb00000002500 */
[----:B------:R-:W-:Y:S08]  /*09f0*/  BAR.ARV 0x8, 0x120 ;  /* 0x0204800000007b1d */ /* 0x000ff00000002000 */
[----:B------:R-:W2:Y:S02]  /*0a00*/  LDC R0, c[0x0][0xda4] ;  /* 0x00036900ff007b82 */ /* 0x000ea40000000800 */
[----:B--2---:R-:W-:-:S13]  /*0a10*/  ISETP.LE.AND P0, PT, R0, UR7, PT ;  /* 0x0000000700007c0c */ /* 0x004fda000bf03270 */
[----:B------:R-:W-:Y:S05]  /*0a20*/  @P0 EXIT ;  /* 0x000000000000094d */ /* 0x000fea0003800000 */
[----:B-1----:R-:W2:Y:S01]  /*0a30*/  LDL R2, [R1+0x1c] ;  /* 0x00001c0001027983 */ /* 0x002ea20000100800 */
[----:B------:R-:W-:Y:S01]  /*0a40*/  VIADD R0, R4, 0xffffff80 ;  /* 0xffffff8004007836 */ /* 0x000fe20000000000 */
[----:B------:R-:W1:Y:S01]  /*0a50*/  S2UR UR5, SR_CgaCtaId ;  /* 0x00000000000579c3 */ /* 0x000e620000008800 */
[----:B------:R-:W-:Y:S01]  /*0a60*/  UMOV UR4, 0x400 ;  /* 0x0000040000047882 */ /* 0x000fe20000000000 */
[----:B------:R-:W-:Y:S01]  /*0a70*/  IMAD.MOV.U32 R210, RZ, RZ, -0x2 ;  /* 0xfffffffeffd27424 */ /* 0x000fe200078e00ff */
[----:B------:R-:W-:Y:S01]  /*0a80*/  UMOV UR38, URZ ;  /* 0x0000003f00267c82 */ /* 0x000fe20008000000 */
[----:B------:R-:W-:Y:S01]  /*0a90*/  SHF.R.S32.HI R3, RZ, 0x1f, R0 ;  /* 0x0000001fff037819 */ /* 0x000fe20000011400 */
[----:B------:R-:W-:-:S03]  /*0aa0*/  IMAD.U32 R22, RZ, RZ, UR7 ;  /* 0x00000007ff167e24 */ /* 0x000fc6000f8e00ff */
[----:B------:R-:W3:Y:S01]  /*0ab0*/  S2UR UR6, SR_SWINHI ;  /* 0x00000000000679c3 */ /* 0x000ee20000002f00 */
[CC--:B------:R-:W-:Y:S02]  /*0ac0*/  LEA.HI R6, R3.reuse, R0.reuse, RZ, 0x4 ;  /* 0x0000000003067211 */ /* 0x0c0fe400078f20ff */
[----:B------:R-:W-:Y:S02]  /*0ad0*/  LEA.HI R208, R3, R0, RZ, 0x5 ;  /* 0x0000000003d07211 */ /* 0x000fe400078f28ff */
[----:B------:R-:W-:Y:S02]  /*0ae0*/  SHF.R.S32.HI R7, RZ, 0x4, R6 ;  /* 0x00000004ff077819 */ /* 0x000fe40000011406 */
[----:B------:R-:W-:Y:S02]  /*0af0*/  SHF.R.S32.HI R208, RZ, 0x5, R208 ;  /* 0x00000005ffd07819 */ /* 0x000fe400000114d0 */
[----:B------:R-:W-:-:S04]  /*0b00*/  LEA.HI R8, R6, R7, RZ, 0x1 ;  /* 0x0000000706087211 */ /* 0x000fc800078f08ff */
[----:B------:R-:W-:Y:S01]  /*0b10*/  LOP3.LUT R8, R8, 0x1ffffffe, RZ, 0xc0, !PT ;  /* 0x1ffffffe08087812 */ /* 0x000fe200078ec0ff */
[----:B-1----:R-:W-:-:S03]  /*0b20*/  ULEA UR9, UR5, UR4, 0x18 ;  /* 0x0000000405097291 */ /* 0x002fc6000f8ec03f */
[----:B------:R-:W-:-:S03]  /*0b30*/  IADD3 R8, R7, -R8, RZ ;  /* 0x8000000807087210 */ /* 0x000fc60007ffe0ff */
[----:B------:R-:W-:Y:S01]  /*0b40*/  IMAD.U32 R16, RZ, RZ, UR9 ;  /* 0x00000009ff107e24 */ /* 0x000fe2000f8e00ff */
[----:B------:R-:W-:Y:S01]  /*0b50*/  UMOV UR4, UR9 ;  /* 0x0000000900047c82 */ /* 0x000fe20008000000 */
[----:B---3--:R-:W-:Y:S01]  /*0b60*/  UMOV UR5, UR6 ;  /* 0x0000000600057c82 */ /* 0x008fe20008000000 */
[----:B------:R-:W-:Y:S02]  /*0b70*/  IMAD.U32 R18, RZ, RZ, UR4 ;  /* 0x00000004ff127e24 */ /* 0x000fe4000f8e00ff */
[----:B------:R-:W-:Y:S01]  /*0b80*/  IMAD.U32 R19, RZ, RZ, UR5 ;  /* 0x00000005ff137e24 */ /* 0x000fe2000f8e00ff */
[----:B------:R-:W-:Y:S02]  /*0b90*/  UMOV UR5, URZ ;  /* 0x0000003f00057c82 */ /* 0x000fe40008000000 */
[----:B------:R-:W-:Y:S01]  /*0ba0*/  IMAD.U32 R23, RZ, RZ, UR5 ;  /* 0x00000005ff177e24 */ /* 0x000fe2000f8e00ff */
[----:B--2---:R-:W-:Y:S02]  /*0bb0*/  R2UR UR8, R2 ;  /* 0x00000000020872ca */ /* 0x004fe400000e0000 */
[----:B------:R-:W-:-:S02]  /*0bc0*/  LEA.HI R2, R3, R0, RZ, 0x7 ;  /* 0x0000000003027211 */ /* 0x000fc400078f38ff */
[----:B------:R-:W-:Y:S02]  /*0bd0*/  LOP3.LUT R3, R6, 0x3fffff0, RZ, 0xc0, !PT ;  /* 0x03fffff006037812 */ /* 0x000fe400078ec0ff */
[----:B------:R-:W-:Y:S02]  /*0be0*/  LOP3.LUT R5, R2, 0xffffff80, RZ, 0xc0, !PT ;  /* 0xffffff8002057812 */ /* 0x000fe400078ec0ff */
[----:B------:R-:W-:Y:S01]  /*0bf0*/  SHF.R.S32.HI R207, RZ, 0x7, R2 ;  /* 0x00000007ffcf7819 */ /* 0x000fe20000011402 */
[C---:B------:R-:W-:Y:S02]  /*0c00*/  IMAD.IADD R3, R0.reuse, 0x1, -R3 ;  /* 0x0000000100037824 */ /* 0x040fe400078e0a03 */
[----:B------:R-:W-:Y:S01]  /*0c10*/  IMAD.IADD R204, R0, 0x1, -R5 ;  /* 0x0000000100cc7824 */ /* 0x000fe200078e0a05 */
[----:B------:R-:W-:Y:S01]  /*0c20*/  LEA.HI R2, R2, R207, RZ, 0x1 ;  /* 0x000000cf02027211 */ /* 0x000fe200078f08ff */
[----:B------:R-:W-:Y:S01]  /*0c30*/  IMAD R3, R208, 0x10, R3 ;  /* 0x00000010d0037824 */ /* 0x000fe200078e0203 */
[----:B------:R-:W-:-:S02]  /*0c40*/  ULOP3.LUT UR4, UR8, 0x1, URZ, 0xfc, !UPT ;  /* 0x0000000108047892 */ /* 0x000fc4000f8efc3f */
[----:B------:R-:W-:Y:S01]  /*0c50*/  SHF.R.S32.HI R5, RZ, 0x1f, R204 ;  /* 0x0000001fff057819 */ /* 0x000fe200000114cc */
[----:B------:R-:W-:Y:S01]  /*0c60*/  IMAD R8, R3, 0x8, R8 ;  /* 0x0000000803087824 */ /* 0x000fe200078e0208 */
[----:B------:R-:W-:Y:S02]  /*0c70*/  LOP3.LUT R2, R2, 0x3fffffe, RZ, 0xc0, !PT ;  /* 0x03fffffe02027812 */ /* 0x000fe400078ec0ff */
[CC--:B------:R-:W-:Y:S01]  /*0c80*/  LEA.HI R4, R5.reuse, R204.reuse, RZ, 0x2 ;  /* 0x000000cc05047211 */ /* 0x0c0fe200078f10ff */
[----:B------:R-:W-:Y:S01]  /*0c90*/  IMAD.U32 R211, RZ, RZ, UR4 ;  /* 0x00000004ffd37e24 */ /* 0x000fe2000f8e00ff */
[----:B------:R-:W-:Y:S01]  /*0ca0*/  LEA.HI R5, R5, R204, RZ, 0x5 ;  /* 0x000000cc05057211 */ /* 0x000fe200078f28ff */
[----:B------:R-:W-:Y:S01]  /*0cb0*/  IMAD.IADD R2, R207, 0x1, -R2 ;  /* 0x00000001cf027824 */ /* 0x000fe200078e0a02 */
[--C-:B------:R-:W-:Y:S01]  /*0cc0*/  SHF.R.S32.HI R6, RZ, 0x2, R4.reuse ;  /* 0x00000002ff067819 */ /* 0x100fe20000011404 */
[----:B------:R-:W-:Y:S01]  /*0cd0*/  UMOV UR4, URZ ;  /* 0x0000003f00047c82 */ /* 0x000fe20008000000 */
[----:B------:R-:W-:Y:S01]  /*0ce0*/  SHF.R.S32.HI R9, RZ, 0x1f, R4 ;  /* 0x0000001fff097819 */ /* 0x000fe20000011404 */
[----:B------:R-:W-:Y:S01]  /*0cf0*/  IMAD.U32 R17, RZ, RZ, UR4 ;  /* 0x00000004ff117e24 */ /* 0x000fe2000f8e00ff */
[----:B------:R-:W-:Y:S01]  /*0d00*/  SHF.R.S32.HI R0, RZ, 0x5, R5 ;  /* 0x00000005ff007819 */ /* 0x000fe20000011405 */
[----:B------:R-:W-:Y:S01]  /*0d10*/  IMAD.SHL.U32 R5, R8, 0x8, RZ ;  /* 0x0000000808057824 */ /* 0x000fe200078e00ff */
[----:B------:R-:W-:-:S02]  /*0d20*/  LEA.HI R9, R9, R6, RZ, 0x3 ;  /* 0x0000000609097211 */ /* 0x000fc400078f18ff */
[----:B------:R-:W-:Y:S01]  /*0d30*/  LOP3.LUT R3, R4, 0x7ffffffc, RZ, 0xc0, !PT ;  /* 0x7ffffffc04037812 */ /* 0x000fe200078ec0ff */
[----:B------:R-:W-:Y:S01]  /*0d40*/  IMAD.WIDE R18, R5, 0x2, R18 ;  /* 0x0000000205127825 */ /* 0x000fe200078e0212 */
[----:B------:R-:W-:Y:S02]  /*0d50*/  LOP3.LUT R9, R9, 0xfffffff8, RZ, 0xc0, !PT ;  /* 0xfffffff809097812 */ /* 0x000fe400078ec0ff */
[----:B------:R-:W-:-:S03]  /*0d60*/  IADD3 R3, R204, -R3, RZ ;  /* 0x80000003cc037210 */ /* 0x000fc60007ffe0ff */
[----:B------:R-:W-:Y:S02]  /*0d70*/  IMAD.IADD R9, R6, 0x1, -R9 ;  /* 0x0000000106097824 */ /* 0x000fe400078e0a09 */
[----:B------:R-:W-:Y:S02]  /*0d80*/  IMAD R210, R3, R210, 0x70 ;  /* 0x0000007003d27424 */ /* 0x000fe400078e02d2 */
[----:B------:R-:W-:-:S05]  /*0d90*/  IMAD R9, R0, 0x10, R9 ;  /* 0x0000001000097824 */ /* 0x000fca00078e0209 */
[----:B------:R-:W-:-:S07]  /*0da0*/  LEA R209, R2, R9, 0x6 ;  /* 0x0000000902d17211 */ /* 0x000fce00078e30ff */
.L_x_31:
[----:B------:R-:W1:Y:S01]  /*0db0*/  SHFL.IDX PT, R0, R207, RZ, 0x1f ;  /* 0x00001fffcf007589 */ /* 0x000e6200000e0000 */
[----:B------:R-:W-:Y:S01]  /*0dc0*/  R2UR UR9, R16 ;  /* 0x00000000100972ca */ /* 0x000fe200000e0000 */
[----:B------:R-:W-:Y:S01]  /*0dd0*/  ULDC UR5, c[0x0][0xda8] ;  /* 0x00036a0000057ab9 */ /* 0x000fe20000000800 */
[----:B------:R-:W-:Y:S01]  /*0de0*/  ULDC.64 UR6, c[0x0][0x3f8] ;  /* 0x0000fe0000067ab9 */ /* 0x000fe20000000a00 */
[----:B------:R-:W-:Y:S01]  /*0df0*/  R2UR UR12, R22 ;  /* 0x00000000160c72ca */ /* 0x000fe200000e0000 */
[----:B------:R-:W-:Y:S02]  /*0e00*/  UISETP.NE.AND UP1, UPT, UR5, 0x1, UPT ;  /* 0x000000010500788c */ /* 0x000fe4000bf25270 */
[----:B------:R-:W-:Y:S01]  /*0e10*/  UISETP.NE.U32.AND UP0, UPT, UR6, URZ, UPT ;  /* 0x0000003f0600728c */ /* 0x000fe2000bf05070 */
[----:B------:R-:W-:Y:S01]  /*0e20*/  ULDC UR5, c[0x0][0xdb4] ;  /* 0x00036d0000057ab9 */ /* 0x000fe20000000800 */
[----:B------:R-:W-:Y:S01]  /*0e30*/  ULDC UR60, c[0x0][0x404] ;  /* 0x00010100003c7ab9 */ /* 0x000fe20000000800 */
[----:B------:R-:W-:-:S02]  /*0e40*/  UISETP.NE.AND UP2, UPT, UR5, 0x1, UPT ;  /* 0x000000010500788c */ /* 0x000fc4000bf45270 */
[----:B------:R-:W-:Y:S02]  /*0e50*/  UISETP.NE.AND.EX UP0, UPT, UR7, URZ, UPT, UP0 ;  /* 0x0000003f0700728c */ /* 0x000fe4000bf05300 */
[----:B------:R-:W-:Y:S02]  /*0e60*/  UIADD3 UR9, UR9, 0x15400, URZ ;  /* 0x0001540009097890 */ /* 0x000fe4000fffe03f */
[----:B------:R-:W-:Y:S01]  /*0e70*/  USEL UR60, UR60, 0x1, UP0 ;  /* 0x000000013c3c7887 */ /* 0x000fe20008000000 */
[----:B------:R-:W-:Y:S01]  /*0e80*/  ULDC UR8, c[0x0][0x2e0] ;  /* 0x0000b80000087ab9 */ /* 0x000fe20000000800 */
[----:B------:R-:W-:Y:S01]  /*0e90*/  @UP1 ULDC UR6, c[0x0][0xdac] ;  /* 0x00036b0000061ab9 */ /* 0x000fe20000000800 */
[----:B------:R-:W-:Y:S02]  /*0ea0*/  ULOP3.LUT UP0, URZ, UR9, 0x9f, URZ, 0xc0, !UPT ;  /* 0x0000009f093f7892 */ /* 0x000fe4000f80c03f */
[----:B------:R-:W-:Y:S01]  /*0eb0*/  UIMAD.WIDE.U32 UR6, UR12, UR6, URZ ;  /* 0x000000060c0672a5 */ /* 0x000fe2000f8e003f */
[----:B-1----:R-:W-:Y:S01]  /*0ec0*/  R2UR UR4, R0 ;  /* 0x00000000000472ca */ /* 0x002fe200000e0000 */
[----:B------:R-:W-:Y:S01]  /*0ed0*/  UIMAD UR60, UR60, UR8, URZ ;  /* 0x000000083c3c72a4 */ /* 0x000fe2000f8e023f */
[----:B------:R-:W-:-:S02]  /*0ee0*/  UMOV UR13, UR12 ;  /* 0x0000000c000d7c82 */ /* 0x000fc40008000000 */
[----:B------:R-:W-:Y:S01]  /*0ef0*/  @UP1 ULDC UR8, c[0x0][0xdb0] ;  /* 0x00036c0000081ab9 */ /* 0x000fe20000000800 */
[----:B------:R-:W-:Y:S01]  /*0f00*/  PLOP3.LUT P0, PT, PT, PT, UP0, 0x80, 0x0 ;  /* 0x000000000000781c */ /* 0x000fe20003f0f008 */
[----:B------:R-:W-:Y:S01]  /*0f10*/  @UP1 USHF.R.U32.HI UR13, URZ, UR8, UR7 ;  /* 0x000000083f0d1299 */ /* 0x000fe20008011607 */
[----:B------:R-:W-:-:S03]  /*0f20*/  @UP2 ULDC.64 UR10, c[0x0][0xdb8] ;  /* 0x00036e00000a2ab9 */ /* 0x000fc60000000a00 */
[----:B------:R-:W-:Y:S02]  /*0f30*/  UIMAD.WIDE.U32 UR6, UR13, UR10, URZ ;  /* 0x0000000a0d0672a5 */ /* 0x000fe4000f8e003f */
[----:B------:R-:W-:Y:S01]  /*0f40*/  IMAD.U32 R206, RZ, RZ, UR13 ;  /* 0x0000000dffce7e24 */ /* 0x000fe2000f8e00ff */
[----:B------:R-:W-:Y:S01]  /*0f50*/  ULEA.HI UR5, UR4, UR4, URZ, 0x1 ;  /* 0x0000000404057291 */ /* 0x000fe2000f8f083f */
[----:B------:R-:W-:Y:S01]  /*0f60*/  UMOV UR36, UR13 ;  /* 0x0000000d00247c82 */ /* 0x000fe20008000000 */
[----:B------:R-:W-:Y:S02]  /*0f70*/  @UP2 USHF.R.U32.HI UR36, URZ, UR11, UR7 ;  /* 0x0000000b3f242299 */ /* 0x000fe40008011607 */
[----:B------:R-:W-:-:S04]  /*0f80*/  ULOP3.LUT UR5, UR5, 0x1e, URZ, 0xc0, !UPT ;  /* 0x0000001e05057892 */ /* 0x000fc8000f8ec03f */
[----:B------:R-:W-:Y:S02]  /*0f90*/  UIADD3 UR4, UR4, -UR5, URZ ;  /* 0x8000000504047290 */ /* 0x000fe4000fffe03f */
[----:B------:R-:W-:Y:S02]  /*0fa0*/  UIADD3 UR5, UR60, 0x6f, URZ ;  /* 0x0000006f3c057890 */ /* 0x000fe4000fffe03f */
[----:B------:R-:W-:-:S03]  /*0fb0*/  ULEA UR8, UR4, UR9, 0xd ;  /* 0x0000000904087291 */ /* 0x000fc6000f8e683f */
[----:B------:R-:W-:Y:S01]  /*0fc0*/  UMOV UR4, URZ ;  /* 0x0000003f00047c82 */ /* 0x000fe20008000000 */
[----:B------:R-:W-:Y:S02]  /*0fd0*/  USHF.R.U32.HI UR8, URZ, 0x4, UR8 ;  /* 0x000000043f087899 */ /* 0x000fe40008011608 */
[----:B------:R-:W-:Y:S02]  /*0fe0*/  UIMAD.WIDE UR4, UR5, -0x6db6db6d, UR4 ;  /* 0x92492493050478a5 */ /* 0x000fe4000f8e0204 */
[----:B------:R-:W-:Y:S02]  /*0ff0*/  ULOP3.LUT UR39, UR8, 0x3fff, URZ, 0xc0, !UPT ;  /* 0x00003fff08277892 */ /* 0x000fe4000f8ec03f */
[----:B------:R-:W-:-:S03]  /*1000*/  USHF.R.U32.HI UR61, URZ, 0x1f, UR5 ;  /* 0x0000001f3f3d7899 */ /* 0x000fc60008011605 */
[----:B------:R-:W-:Y:S01]  /*1010*/  UMOV UR4, UR12 ;  /* 0x0000000c00047c82 */ /* 0x000fe20008000000 */
[----:B------:R-:W-:Y:S01]  /*1020*/  ULEA.HI.SX32 UR61, UR5, UR61, 0x1a ;  /* 0x0000003d053d7291 */ /* 0x000fe2000f8fd23f */
[----:B------:R-:W-:Y:S01]  /*1030*/  MOV R205, UR4 ;  /* 0x0000000400cd7c02 */ /* 0x000fe20008000f00 */
[----:B------:R-:W-:Y:S10]  /*1040*/  @!P0 BRA `(.L_x_9) ;  /* 0x0000000000408947 */ /* 0x000ff40003800000 */
[----:B------:R-:W-:Y:S01]  /*1050*/  MOV R0, 0x0 ;  /* 0x0000000000007802 */ /* 0x000fe20000000f00 */
[----:B------:R-:W-:Y:S01]  /*1060*/  ULDC.64 UR4, c[0x4][0xa8] ;  /* 0x01002a0000047ab9 */ /* 0x000fe20000000a00 */
[----:B------:R-:W-:Y:S01]  /*1070*/  ULDC.64 UR6, c[0x4][0x20] ;  /* 0x0100080000067ab9 */ /* 0x000fe20000000a00 */
[----:B------:R-:W-:Y:S01]  /*1080*/  IMAD.U32 R4, RZ, RZ, UR4 ;  /* 0x00000004ff047e24 */ /* 0x000fe2000f8e00ff */
[----:B------:R1:W2:Y:S01]  /*1090*/  LDC.64 R2, c[0x4][R0] ;  /* 0x0100000000027b82 */ /* 0x0002a20000000a00 */
[----:B------:R-:W-:Y:S01]  /*10a0*/  IMAD.U32 R5, RZ, RZ, UR5 ;  /* 0x00000005ff057e24 */ /* 0x000fe2000f8e00ff */
[----:B------:R-:W-:Y:S01]  /*10b0*/  ULDC.64 UR4, c[0x4][0xb0] ;  /* 0x01002c0000047ab9 */ /* 0x000fe20000000a00 */
[----:B------:R-:W-:Y:S01]  /*10c0*/  IMAD.U32 R10, RZ, RZ, UR6 ;  /* 0x00000006ff0a7e24 */ /* 0x000fe2000f8e00ff */
[----:B------:R-:W-:Y:S01]  /*10d0*/  MOV R11, UR7 ;  /* 0x00000007000b7c02 */ /* 0x000fe20008000f00 */
[----:B------:R-:W-:Y:S02]  /*10e0*/  IMAD.U32 R6, RZ, RZ, UR4 ;  /* 0x00000004ff067e24 */ /* 0x000fe4000f8e00ff */
[----:B------:R-:W-:-:S02]  /*10f0*/  IMAD.U32 R7, RZ, RZ, UR5 ;  /* 0x00000005ff077e24 */ /* 0x000fc4000f8e00ff */
[----:B------:R-:W-:Y:S02]  /*1100*/  IMAD.MOV.U32 R8, RZ, RZ, 0x70 ;  /* 0x00000070ff087424 */ /* 0x000fe400078e00ff */
[----:B------:R-:W-:Y:S02]  /*1110*/  IMAD.MOV.U32 R12, RZ, RZ, 0x1 ;  /* 0x00000001ff0c7424 */ /* 0x000fe400078e00ff */
[----:B-1----:R-:W-:-:S07]  /*1120*/  IMAD.MOV.U32 R13, RZ, RZ, RZ ;  /* 0x000000ffff0d7224 */ /* 0x002fce00078e00ff */
[----:B------:R-:W-:-:S07]  /*1130*/  LEPC R20, `(.L_x_9) ;  /* 0x000000001014794e */ /* 0x000fce0000000000 */
[----:B--2---:R-:W-:Y:S05]  /*1140*/  CALL.ABS.NOINC R2 ;  /* 0x0000000002007343 */ /* 0x004fea0003c00000 */
.L_x_9:
[----:B------:R-:W-:Y:S02]  /*1150*/  R2UR UR4, R23 ;  /* 0x00000000170472ca */ /* 0x000fe400000e0000 */
[----:B------:R-:W-:Y:S02]  /*1160*/  R2UR UR6, R16 ;  /* 0x00000000100672ca */ /* 0x000fe400000e0000 */
[----:B------:R-:W-:-:S09]  /*1170*/  R2UR UR5, R211 ;  /* 0x00000000d30572ca */ /* 0x000fd200000e0000 */
[----:B------:R-:W-:-:S04]  /*1180*/  ULOP3.LUT UR4, UR4, 0x1, URZ, 0xc0, !UPT ;  /* 0x0000000104047892 */ /* 0x000fc8000f8ec03f */
[----:B------:R-:W-:Y:S02]  /*1190*/  IMAD.U32 R2, RZ, RZ, UR5 ;  /* 0x00000005ff027e24 */ /* 0x000fe4000f8e00ff */
[----:B------:R-:W-:-:S03]  /*11a0*/  IMAD.U32 R0, RZ, RZ, UR4 ;  /* 0x00000004ff007e24 */ /* 0x000fc6000f8e00ff */
[----:B------:R-:W-:Y:S02]  /*11b0*/  ISETP.NE.AND P0, PT, R2, 0x3, PT ;  /* 0x000000030200780c */ /* 0x000fe40003f05270 */
[----:B------:R-:W-:-:S04]  /*11c0*/  SHF.L.U32 R0, R0, 0x1f, RZ ;  /* 0x0000001f00007819 */ /* 0x000fc800000006ff */
[----:B------:R-:W1:Y:S02]  /*11d0*/  SYNCS.PHASECHK.TRANS64.TRYWAIT P1, [UR6+0x36800], R0 ;  /* 0x03680000ff0075a7 */ /* 0x000e640008020146 */
[----:B-1----:R-:W-:Y:S05]  /*11e0*/  @!P1 BRA `(.L_x_10) ;  /* 0x000000d4004c9947 */ /* 0x002fea0003800000 */
.L_x_89:
[----:B------:R-:W-:Y:S05]  /*11f0*/  @!P0 BRA `(.L_x_11) ;  /* 0x0000000000048947 */ /* 0x000fea0003800000 */
[----:B------:R-:W-:Y:S01]  /*1200*/  BPT.TRAP 0x1 ;  /* 0x000000040000795c */ /* 0x000fe20000300000 */
.L_x_11:
[----:B------:R-:W-:Y:S02]  /*1210*/  R2UR UR5, R17 ;  /* 0x00000000110572ca */ /* 0x000fe400000e0000 */
[----:B------:R-:W-:Y:S02]  /*1220*/  R2UR UR4, R16 ;  /* 0x00000000100472ca */ /* 0x000fe400000e0000 */
[----:B------:R-:W-:-:S09]  /*1230*/  MOV R2, UR38 ;  /* 0x0000002600027c02 */ /* 0x000fd20008000f00 */
[----:B-1----:R-:W-:Y:S02]  /*1240*/  IMAD.U32 R3, RZ, RZ, UR5 ;  /* 0x00000005ff037e24 */ /* 0x002fe4000f8e00ff */
[----:B------:R-:W-:-:S03]  /*1250*/  LEA R2, R2, UR4, 0x3 ;  /* 0x0000000402027c11 */ /* 0x000fc6000f8e18ff */
[----:B------:R-:W-:-:S04]  /*1260*/  SHF.L.U32 R3, R3, 0x1f, RZ ;  /* 0x0000001f03037819 */ /* 0x000fc800000006ff */
[----:B------:R1:W2:Y:S01]  /*1270*/  SYNCS.PHASECHK.TRANS64.TRYWAIT P2, [R2+URZ+0x36830], R3 ;  /* 0x03683003020075a7 */ /* 0x0002a2000804017f */
[----:B------:R-:W-:Y:S05]  /*1280*/  @!P0 BRA `(.L_x_12) ;  /* 0x0000000000048947 */ /* 0x000fea0003800000 */
[----:B------:R-:W-:Y:S01]  /*1290*/  BPT.TRAP 0x1 ;  /* 0x000000040000795c */ /* 0x000fe20000300000 */
.L_x_12:
[----:B------:R-:W3:Y:S01]  /*12a0*/  S2R R0, SR_TID.X ;  /* 0x0000000000007919 */ /* 0x000ee20000002100 */
[----:B------:R-:W-:Y:S01]  /*12b0*/  IMAD.MOV.U32 R119, RZ, RZ, RZ ;  /* 0x000000ffff777224 */ /* 0x000fe200078e00ff */
[----:B---3--:R-:W-:-:S04]  /*12c0*/  LOP3.LUT R0, R0, 0x7f, RZ, 0xc0, !PT ;  /* 0x0000007f00007812 */ /* 0x008fc800078ec0ff */
[----:B------:R-:W-:Y:S01]  /*12d0*/  ISETP.NE.AND P1, PT, R0, RZ, PT ;  /* 0x000000ff0000720c */ /* 0x000fe20003f25270 */
[----:B--2---:R-:W-:-:S12]  /*12e0*/  @P2 BRA `(.L_x_13) ;  /* 0x0000000000082947 */ /* 0x004fd80003800000 */
[----:B------:R-:W2:Y:S02]  /*12f0*/  SYNCS.PHASECHK.TRANS64.TRYWAIT P2, [R2+URZ+0x36830], R3 ;  /* 0x03683003020075a7 */ /* 0x000ea4000804017f */
[----:B--2---:R-:W-:Y:S05]  /*1300*/  @!P2 BRA `(.L_x_14) ;  /* 0x000000d40020a947 */ /* 0x004fea0003800000 */
.L_x_13:
[----:B------:R-:W-:Y:S05]  /*1310*/  WARPSYNC.ALL ;  /* 0x0000000000007948 */ /* 0x000fea0003800000 */
[----:B------:R-:W-:Y:S01]  /*1320*/  R2UR UR4, R16 ;  /* 0x00000000100472ca */ /* 0x000fe200000e0000 */
[----:B------:R-:W-:Y:S01]  /*1330*/  ULOP3.LUT UR39, UR39, 0x10000, URZ, 0xfc, !UPT ;  /* 0x0001000027277892 */ /* 0x000fe2000f8efc3f */
[----:B------:R-:W-:Y:S01]  /*1340*/  WARPGROUP.ARRIVE ;  /* 0x00000000000079c5 */ /* 0x000fe20000000000 */
[----:B------:R-:W-:Y:S01]  /*1350*/  UMOV UR57, 0x40000040 ;  /* 0x4000004000397882 */ /* 0x000fe20000000000 */
[----:B------:R-:W-:Y:S01]  /*1360*/  UMOV UR59, 0x40000040 ;  /* 0x40000040003b7882 */ /* 0x000fe20000000000 */
[----:B------:R-:W-:Y:S01]  /*1370*/  UMOV UR7, 0x40000040 ;  /* 0x4000004000077882 */ /* 0x000fe20000000000 */
[----:B------:R-:W-:Y:S01]  /*1380*/  UMOV UR9, UR57 ;  /* 0x0000003900097c82 */ /* 0x000fe20008000000 */
[----:B------:R-:W-:Y:S01]  /*1390*/  UMOV UR11, 0x40000040 ;  /* 0x40000040000b7882 */ /* 0x000fe20000000000 */
[----:B------:R-:W-:Y:S01]  /*13a0*/  UMOV UR56, UR39 ;  /* 0x0000002700387c82 */ /* 0x000fe20008000000 */
[----:B------:R-:W-:Y:S01]  /*13b0*/  UMOV UR13, UR57 ;  /* 0x00000039000d7c82 */ /* 0x000fe20008000000 */
[----:B------:R-:W-:Y:S01]  /*13c0*/  UMOV UR8, UR56 ;  /* 0x0000003800087c82 */ /* 0x000fe20008000000 */
[----:B------:R-:W-:Y:S01]  /*13d0*/  UMOV UR12, UR56 ;  /* 0x00000038000c7c82 */ /* 0x000fe20008000000 */
[----:B------:R-:W-:Y:S01]  /*13e0*/  UMOV UR15, 0x40000040 ;  /* 0x40000040000f7882 */ /* 0x000fe20000000000 */
[----:B------:R-:W-:Y:S01]  /*13f0*/  UIADD3 UR4, UR4, 0x21400, URZ ;  /* 0x0002140004047890 */ /* 0x000fe2000fffe03f */
[----:B------:R-:W-:Y:S01]  /*1400*/  MOV R0, UR57 ;  /* 0x0000003900007c02 */ /* 0x000fe20008000f00 */
[----:B------:R-:W-:Y:S01]  /*1410*/  UMOV UR16, UR56 ;  /* 0x0000003800107c82 */ /* 0x000fe20008000000 */
[----:B------:R-:W-:Y:S01]  /*1420*/  UMOV UR17, UR57 ;  /* 0x0000003900117c82 */ /* 0x000fe20008000000 */
[----:B------:R-:W-:Y:S01]  /*1430*/  USHF.R.U32.HI UR4, URZ, 0x4, UR4 ;  /* 0x000000043f047899 */ /* 0x000fe20008011604 */
[----:B-12---:R-:W-:Y:S01]  /*1440*/  MOV R3, UR56 ;  /* 0x0000003800037c02 */ /* 0x006fe20008000f00 */
[----:B------:R-:W-:Y:S01]  /*1450*/  UMOV UR19, 0x40000040 ;  /* 0x4000004000137882 */ /* 0x000fe20000000000 */
[----:B------:R-:W-:Y:S01]  /*1460*/  UIADD3 UR20, UR39, 0x2, URZ ;  /* 0x0000000227147890 */ /* 0x000fe2000fffe03f */
[----:B------:R-:W-:Y:S01]  /*1470*/  P2R R80, PR, RZ, 0x2 ;  /* 0x00000002ff507803 */ /* 0x000fe20000000000 */
[----:B------:R-:W-:Y:S01]  /*1480*/  ULOP3.LUT UR4, UR4, 0x3fff, URZ, 0xc0, !UPT ;  /* 0x00003fff04047892 */ /* 0x000fe2000f8ec03f */
[----:B------:R-:W-:Y:S01]  /*1490*/  P2R R82, PR, RZ, 0x1 ;  /* 0x00000001ff527803 */ /* 0x000fe20000000000 */
[----:B------:R-:W-:Y:S01]  /*14a0*/  UMOV UR23, 0x40000040 ;  /* 0x4000004000177882 */ /* 0x000fe20000000000 */
[----:B------:R-:W-:Y:S01]  /*14b0*/  UMOV UR27, 0x40000040 ;  /* 0x40000040001b7882 */ /* 0x000fe20000000000 */
[----:B------:R-:W-:Y:S01]  /*14c0*/  ULOP3.LUT UR5, UR4, 0x10000, URZ, 0xfc, !UPT ;  /* 0x0001000004057892 */ /* 0x000fe2000f8efc3f */
[-C--:B------:R-:W-:Y:S01]  /*14d0*/  MOV R118, R119.reuse ;  /* 0x0000007700767202 */ /* 0x080fe20000000f00 */
[----:B------:R-:W-:Y:S01]  /*14e0*/  UMOV UR31, 0x40000040 ;  /* 0x40000040001f7882 */ /* 0x000fe20000000000 */
[----:B------:R-:W-:Y:S01]  /*14f0*/  UMOV UR4, UR56 ;  /* 0x0000003800047c82 */ /* 0x000fe20008000000 */
[----:B------:R-:W-:Y:S01]  /*1500*/  UIMAD UR37, UR38, 0xa80, UR5 ;  /* 0x00000a80262578a4 */ /* 0x000fe2000f8e0205 */
[--C-:B------:R-:W-:Y:S01]  /*1510*/  IMAD.MOV.U32 R116, RZ, RZ, R119.reuse ;  /* 0x000000ffff747224 */ /* 0x100fe200078e0077 */
[----:B------:R-:W-:Y:S01]  /*1520*/  UMOV UR35, 0x40000040 ;  /* 0x4000004000237882 */ /* 0x000fe20000000000 */
[----:B------:R-:W-:Y:S01]  /*1530*/  IMAD.U32 R8, RZ, RZ, UR5 ;  /* 0x00000005ff087e24 */ /* 0x000fe2000f8e00ff */
[----:B------:R-:W-:Y:S01]  /*1540*/  UIADD3 UR6, UR37, 0x80, URZ ;  /* 0x0000008025067890 */ /* 0x000fe2000fffe03f */
[--C-:B------:R-:W-:Y:S01]  /*1550*/  IMAD.MOV.U32 R114, RZ, RZ, R119.reuse ;  /* 0x000000ffff727224 */ /* 0x100fe200078e0077 */
[----:B------:R-:W-:Y:S01]  /*1560*/  UMOV UR5, UR57 ;  /* 0x0000003900057c82 */ /* 0x000fe20008000000 */
[----:B------:R-:W-:Y:S01]  /*1570*/  UMOV UR58, UR37 ;  /* 0x00000025003a7c82 */ /* 0x000fe20008000000 */
[----:B------:R-:W-:Y:S01]  /*1580*/  UIADD3 UR10, UR37, 0x180, URZ ;  /* 0x00000180250a7890 */ /* 0x000fe2000fffe03f */
[----:B------:R-:W-:Y:S01]  /*1590*/  HGMMA.64x16x16.F32 R72, gdesc[UR56], RZ, !UPT, gsb0 ;  /* 0x00200000384879f0 */ /* 0x000fe2000c0008ff */
[----:B------:R-:W-:Y:S01]  /*15a0*/  UIADD3 UR14, UR37, 0x200, URZ ;  /* 0x00000200250e7890 */ /* 0x000fe2000fffe03f */
[--C-:B------:R-:W-:Y:S01]  /*15b0*/  IMAD.MOV.U32 R112, RZ, RZ, R119.reuse ;  /* 0x000000ffff707224 */ /* 0x100fe200078e0077 */
[----:B------:R-:W-:Y:S01]  /*15c0*/  UIADD3 UR18, UR37, 0x280, URZ ;  /* 0x0000028025127890 */ /* 0x000fe2000fffe03f */
[--C-:B------:R-:W-:Y:S01]  /*15d0*/  IMAD.MOV.U32 R110, RZ, RZ, R119.reuse ;  /* 0x000000ffff6e7224 */ /* 0x100fe200078e0077 */
[----:B------:R-:W-:Y:S01]  /*15e0*/  UIADD3 UR22, UR37, 0x284, URZ ;  /* 0x0000028425167890 */ /* 0x000fe2000fffe03f */
[-C--:B------:R-:W-:Y:S01]  /*15f0*/  MOV R108, R119.reuse ;  /* 0x00000077006c7202 */ /* 0x080fe20000000f00 */
[----:B------:R-:W-:Y:S01]  /*1600*/  UIADD3 UR26, UR37, 0x286, URZ ;  /* 0x00000286251a7890 */ /* 0x000fe2000fffe03f */
[--C-:B------:R-:W-:Y:S01]  /*1610*/  IMAD.MOV.U32 R106, RZ, RZ, R119.reuse ;  /* 0x000000ffff6a7224 */ /* 0x100fe200078e0077 */
[----:B------:R-:W-:Y:S01]  /*1620*/  UIADD3 UR30, UR37, 0x600, URZ ;  /* 0x00000600251e7890 */ /* 0x000fe2000fffe03f */
[--C-:B------:R-:W-:Y:S01]  /*1630*/  IMAD.MOV.U32 R104, RZ, RZ, R119.reuse ;  /* 0x000000ffff687224 */ /* 0x100fe200078e0077 */
[----:B------:R-:W-:Y:S01]  /*1640*/  UIADD3 UR34, UR37, 0x602, URZ ;  /* 0x0000060225227890 */ /* 0x000fe2000fffe03f */
[--C-:B------:R-:W-:Y:S01]  /*1650*/  IMAD.MOV.U32 R102, RZ, RZ, R119.reuse ;  /* 0x000000ffff667224 */ /* 0x100fe200078e0077 */
[----:B------:R-:W-:Y:S01]  /*1660*/  UIADD3 UR42, UR37, 0x604, URZ ;  /* 0x00000604252a7890 */ /* 0x000fe2000fffe03f */
[--C-:B------:R-:W-:Y:S01]  /*1670*/  IMAD.MOV.U32 R100, RZ, RZ, R119.reuse ;  /* 0x000000ffff647224 */ /* 0x100fe200078e0077 */
[----:B------:R-:W-:Y:S01]  /*1680*/  UMOV UR43, 0x40000040 ;  /* 0x40000040002b7882 */ /* 0x000fe20000000000 */
[----:B------:R-:W-:Y:S01]  /*1690*/  UIADD3 UR46, UR37, 0x606, URZ ;  /* 0x00000606252e7890 */ /* 0x000fe2000fffe03f */
[-C--:B------:R-:W-:Y:S01]  /*16a0*/  MOV R98, R119.reuse ;  /* 0x0000007700627202 */ /* 0x080fe20000000f00 */
[----:B------:R-:W-:Y:S01]  /*16b0*/  UMOV UR47, 0x40000040 ;  /* 0x40000040002f7882 */ /* 0x000fe20000000000 */
[----:B------:R-:W-:Y:S01]  /*16c0*/  UIADD3 UR50, UR37, 0x800, URZ ;  /* 0x0000080025327890 */ /* 0x000fe2000fffe03f */
[--C-:B------:R-:W-:Y:S01]  /*16d0*/  IMAD.MOV.U32 R96, RZ, RZ, R119.reuse ;  /* 0x000000ffff607224 */ /* 0x100fe200078e0077 */
[----:B------:R-:W-:Y:S01]  /*16e0*/  UMOV UR51, 0x40000040 ;  /* 0x4000004000337882 */ /* 0x000fe20000000000 */
[----:B------:R-:W-:Y:S01]  /*16f0*/  UIADD3 UR54, UR37, 0x802, URZ ;  /* 0x0000080225367890 */ /* 0x000fe2000fffe03f */
[--C-:B------:R-:W-:Y:S01]  /*1700*/  IMAD.MOV.U32 R94, RZ, RZ, R119.reuse ;  /* 0x000000ffff5e7224 */ /* 0x100fe200078e0077 */
[----:B------:R-:W-:Y:S01]  /*1710*/  UMOV UR55, 0x40000040 ;  /* 0x4000004000377882 */ /* 0x000fe20000000000 */
[----:B------:R-:W-:Y:S01]  /*1720*/  UMOV UR59, 0x40000040 ;  /* 0x40000040003b7882 */ /* 0x000fe20000000000 */
[----:B------:R-:W-:Y:S01]  /*1730*/  UISETP.GE.AND UP0, UPT, UR60, 0x71, UPT ;  /* 0x000000713c00788c */ /* 0x000fe2000bf06270 */
[--C-:B------:R-:W-:Y:S01]  /*1740*/  IMAD.MOV.U32 R92, RZ, RZ, R119.reuse ;  /* 0x000000ffff5c7224 */ /* 0x100fe200078e0077 */
[----:B------:R-:W-:Y:S01]  /*1750*/  MOV R88, R119 ;  /* 0x0000007700587202 */ /* 0x000fe20000000f00 */
[----:B------:R-:W-:-:S02]  /*1760*/  IMAD.MOV.U32 R90, RZ, RZ, R119 ;  /* 0x000000ffff5a7224 */ /* 0x000fc400078e0077 */
[--C-:B------:R-:W-:Y:S02]  /*1770*/  IMAD.MOV.U32 R86, RZ, RZ, R119.reuse ;  /* 0x000000ffff567224 */ /* 0x100fe400078e0077 */
[----:B------:R-:W-:Y:S01]  /*1780*/  IMAD.MOV.U32 R84, RZ, RZ, R119 ;  /* 0x000000ffff547224 */ /* 0x000fe200078e0077 */
[----:B------:R-:W-:Y:S02]  /*1790*/  WARPGROUP.DEPBAR.LE gsb0, 0x0 ;  /* 0x00008000000079c5 */ /* 0x000fe40000010000 */
[----:B------:R-:W-:-:S06]  /*17a0*/  WARPGROUP.ARRIVE ;  /* 0x00000000000079c5 */ /* 0x000fcc0000000000 */
[----:B------:R-:W-:Y:S01]  /*17b0*/  HGMMA.64x16x16.F32 R64, gdesc[UR4], RZ, !UPT, gsb0 ;  /* 0x00200000044079f0 */ /* 0x000fe2000c0008ff */
[----:B------:R-:W-:Y:S01]  /*17c0*/  UIADD3 UR6, UR37, 0x100, URZ ;  /* 0x0000010025067890 */ /* 0x000fe2000fffe03f */
[----:B------:R-:W-:Y:S01]  /*17d0*/  UMOV UR4, UR56 ;  /* 0x0000003800047c82 */ /* 0x000fe20008000000 */
[----:B------:R-:W-:Y:S01]  /*17e0*/  UMOV UR5, UR57 ;  /* 0x0000003900057c82 */ /* 0x000fe20008000000 */
[----:B------:R-:W-:Y:S01]  /*17f0*/  UMOV UR7, 0x40000040 ;  /* 0x4000004000077882 */ /* 0x000fe20000000000 */
        /* <DEDUP_REMOVED lines=12> */
[----:B------:R-:W-:Y:S01]  /*18c0*/  UMOV UR9, 0x40000040 ;  /* 0x4000004000097882 */ /* 0x000fe20000000000 */
[----:B------:R-:W-:Y:S01]  /*18d0*/  UMOV UR11, 0x40000040 ;  /* 0x40000040000b7882 */ /* 0x000fe20000000000 */
[----:B------:R-:W-:Y:S01]  /*18e0*/  UIADD3 UR20, UR39, 0x4, URZ ;  /* 0x0000000427147890 */ /* 0x000fe2000fffe03f */
        /* <DEDUP_REMOVED lines=23> */
[----:B------:R-:W-:Y:S01]  /*1a60*/  HGMMA.64x16x16.F32 R72, gdesc[UR8], R72, gsb0 ;  /* 0x00200000084879f0 */ /* 0x000fe20008000848 */
[----:B------:R-:W-:Y:S01]  /*1a70*/  UIADD3 UR10, UR37, 0x182, URZ ;  /* 0x00000182250a7890 */ /* 0x000fe2000fffe03f */
[----:B------:R-:W-:Y:S01]  /*1a80*/  UMOV UR11, 0x40000040 ;  /* 0x40000040000b7882 */ /* 0x000fe20000000000 */
[----:B------:R-:W-:Y:S02]  /*1a90*/  WARPGROUP.DEPBAR.LE gsb0, 0x0 ;  /* 0x00008000000079c5 */ /* 0x000fe40000010000 */
[----:B------:R-:W-:-:S06]  /*1aa0*/  WARPGROUP.ARRIVE ;  /* 0x00000000000079c5 */ /* 0x000fcc0000000000 */
[----:B------:R-:W-:Y:S01]  /*1ab0*/  HGMMA.64x16x16.F32 R64, gdesc[UR4], R64, gsb0 ;  /* 0x00200000044079f0 */ /* 0x000fe20008000840 */
        /* <DEDUP_REMOVED lines=14> */
[----:B------:R-:W-:Y:S02]  /*1ba0*/  UIADD3 UR10, UR39, 0x6, URZ ;  /* 0x00000006270a7890 */ /* 0x000fe4000fffe03f */
[----:B------:R-:W-:Y:S01]  /*1bb0*/  UIADD3 UR11, UR37, 0x702, URZ ;  /* 0x00000702250b7890 */ /* 0x000fe2000fffe03f */
[----:B------:R-:W-:Y:S02]  /*1bc0*/  WARPGROUP.DEPBAR.LE gsb0, 0x0 ;  /* 0x00008000000079c5 */ /* 0x000fe40000010000 */
[----:B------:R-:W-:-:S06]  /*1bd0*/  WARPGROUP.ARRIVE ;  /* 0x00000000000079c5 */ /* 0x000fcc0000000000 */
[----:B------:R-:W-:Y:S01]  /*1be0*/  HGMMA.64x16x16.F32 R40, gdesc[UR12], R40, gsb0 ;  /* 0x002000000c2879f0 */ /* 0x000fe20008000828 */
[----:B------:R-:W-:Y:S01]  /*1bf0*/  UIADD3 UR14, UR37, 0x4, URZ ;  /* 0x00000004250e7890 */ /* 0x000fe2000fffe03f */
[----:B------:R-:W-:Y:S01]  /*1c00*/  UMOV UR12, UR20 ;  /* 0x00000014000c7c82 */ /* 0x000fe20008000000 */
[----:B------:R-:W-:Y:S01]  /*1c10*/  UMOV UR13, 0x40000040 ;  /* 0x40000040000d7882 */ /* 0x000fe20000000000 */
[----:B------:R-:W-:Y:S01]  /*1c20*/  UMOV UR15, 0x40000040 ;  /* 0x40000040000f7882 */ /* 0x000fe20000000000 */
[----:B------:R-:W-:Y:S01]  /*1c30*/  UMOV UR20, UR12 ;  /* 0x0000000c00147c82 */ /* 0x000fe20008000000 */
[----:B------:R-:W-:Y:S01]  /*1c40*/  UMOV UR21, UR13 ;  /* 0x0000000d00157c82 */ /* 0x000fe20008000000 */
        /* <DEDUP_REMOVED lines=35> */
[----:B------:R-:W-:Y:S03]  /*1e80*/  HGMMA.64x16x16.F32 R48, gdesc[UR12], R48, gsb0 ;  /* 0x002000000c3079f0 */ /* 0x000fe60008000830 */
        /* <DEDUP_REMOVED lines=9> */
[----:B------:R-:W-:Y:S01]  /*1f20*/  UIADD3 UR10, UR39, 0x400, URZ ;  /* 0x00000400270a7890 */ /* 0x000fe2000fffe03f */
        /* <DEDUP_REMOVED lines=274> */
[----:B------:R-:W-:Y:S01]  /*3050*/  UMOV UR44, UR10 ;  /* 0x0000000a002c7c82 */ /* 0x000fe20008000000 */
[----:B------:R-:W-:Y:S01]  /*3060*/  UMOV UR45, 0x40000040 ;  /* 0x40000040002d7882 */ /* 0x000fe20000000000 */
[----:B------:R-:W-:Y:S01]  /*3070*/  UMOV UR46, UR11 ;  /* 0x0000000b002e7c82 */ /* 0x000fe20008000000 */
[----:B------:R-:W-:Y:S01]  /*3080*/  UMOV UR47, 0x40000040 ;  /* 0x40000040002f7882 */ /* 0x000fe20000000000 */
[----:B------:R-:W-:Y:S01]  /*3090*/  UMOV UR52, UR44 ;  /* 0x0000002c00347c82 */ /* 0x000fe20008000000 */
[----:B------:R-:W-:Y:S01]  /*30a0*/  UMOV UR53, UR45 ;  /* 0x0000002d00357c82 */ /* 0x000fe20008000000 */
[----:B------:R-:W-:Y:S01]  /*30b0*/  UMOV UR48, UR44 ;  /* 0x0000002c00307c82 */ /* 0x000fe20008000000 */
[----:B------:R-:W-:Y:S01]  /*30c0*/  UMOV UR49, UR45 ;  /* 0x0000002d00317c82 */ /* 0x000fe20008000000 */
[----:B------:R-:W-:Y:S02]  /*30d0*/  UIADD3 UR11, UR37, 0xa02, URZ ;  /* 0x00000a02250b7890 */ /* 0x000fe4000fffe03f */
[----:B------:R-:W-:Y:S01]  /*30e0*/  UIADD3 UR10, UR39, 0x804, URZ ;  /* 0x00000804270a7890 */ /* 0x000fe2000fffe03f */
[----:B------:R-:W-:-:S02]  /*30f0*/  WARPGROUP.DEPBAR.LE gsb0, 0x0 ;  /* 0x00008000000079c5 */ /* 0x000fc40000010000 */
        /* <DEDUP_REMOVED lines=32> */
[----:B------:R-:W-:Y:S01]  /*3300*/  UMOV UR52, UR48 ;  /* 0x0000003000347c82 */ /* 0x000fe20008000000 */
[----:B------:R-:W-:Y:S01]  /*3310*/  UMOV UR53, UR49 ;  /* 0x0000003100357c82 */ /* 0x000fe20008000000 */
[----:B------:R-:W-:Y:S01]  /*3320*/  UIADD3 UR10, UR39, 0x806, URZ ;  /* 0x00000806270a7890 */ /* 0x000fe2000fffe03f */
[----:B------:R-:W-:-:S02]  /*3330*/  WARPGROUP.DEPBAR.LE gsb0, 0x0 ;  /* 0x00008000000079c5 */ /* 0x000fc40000010000 */
[----:B------:R-:W-:-:S06]  /*3340*/  WARPGROUP.ARRIVE ;  /* 0x00000000000079c5 */ /* 0x000fcc0000000000 */
[----:B------:R-:W-:Y:S01]  /*3350*/  HGMMA.64x16x16.F32 R40, gdesc[UR4], R40, gsb0 ;  /* 0x00200000042879f0 */ /* 0x000fe20008000828 */
[----:B------:R-:W-:Y:S01]  /*3360*/  UMOV UR4, UR44 ;  /* 0x0000002c00047c82 */ /* 0x000fe20008000000 */
[----:B------:R-:W-:Y:S01]  /*3370*/  UMOV UR5, UR45 ;  /* 0x0000002d00057c82 */ /* 0x000fe20008000000 */
[----:B------:R-:W-:Y:S01]  /*3380*/  UMOV UR6, UR11 ;  /* 0x0000000b00067c82 */ /* 0x000fe20008000000 */
[----:B------:R-:W-:Y:S01]  /*3390*/  UMOV UR7, 0x40000040 ;  /* 0x4000004000077882 */ /* 0x000fe20000000000 */
[----:B------:R-:W-:Y:S01]  /*33a0*/  UIADD3 UR11, UR37, 0xa04, URZ ;  /* 0x00000a04250b7890 */ /* 0x000fe2000fffe03f */
        /* <DEDUP_REMOVED lines=21> */
[----:B------:R-:W-:-:S04]  /*3500*/  UMOV UR7, 0x40000040 ;  /* 0x4000004000077882 */ /* 0x000fc80000000000 */
[----:B------:R-:W-:Y:S01]  /*3510*/  UMOV UR58, UR6 ;  /* 0x00000006003a7c82 */ /* 0x000fe20008000000 */
[----:B------:R-:W-:Y:S01]  /*3520*/  UIADD3 UR6, UR37, 0x984, URZ ;  /* 0x0000098425067890 */ /* 0x000fe2000fffe03f */
[----:B------:R-:W-:Y:S02]  /*3530*/  WARPGROUP.DEPBAR.LE gsb0, 0x0 ;  /* 0x00008000000079c5 */ /* 0x000fe40000010000 */
[----:B------:R-:W-:-:S06]  /*3540*/  WARPGROUP.ARRIVE ;  /* 0x00000000000079c5 */ /* 0x000fcc0000000000 */
[----:B------:R-:W-:Y:S01]  /*3550*/  HGMMA.64x16x16.F32 R56, gdesc[UR56], R56, gsb0 ;  /* 0x00200000383879f0 */ /* 0x000fe20008000838 */
[----:B------:R-:W-:Y:S02]  /*3560*/  R2UR UR56, R3 ;  /* 0x00000000033872ca */ /* 0x000fe400000e0000 */
[----:B------:R-:W-:Y:S01]  /*3570*/  R2UR UR57, R0 ;  /* 0x00000000003972ca */ /* 0x000fe200000e0000 */
[----:B------:R-:W-:Y:S01]  /*3580*/  VIADD R0, R210, UR60 ;  /* 0x0000003cd2007c36 */ /* 0x000fe20008000000 */
[----:B------:R-:W-:-:S05]  /*3590*/  MOV R3, UR61 ;  /* 0x0000003d00037c02 */ /* 0x000fca0008000f00 */
[----:B------:R-:W-:-:S05]  /*35a0*/  IMAD R3, R3, -0x70, R0 ;  /* 0xffffff9003037824 */ /* 0x000fca00078e0200 */
[C---:B------:R-:W-:Y:S02]  /*35b0*/  ISETP.GT.AND P2, PT, R3.reuse, RZ, PT ;  /* 0x000000ff0300720c */ /* 0x040fe40003f44270 */
[C---:B------:R-:W-:Y:S02]  /*35c0*/  ISETP.GT.AND P3, PT, R3.reuse, 0x1, PT ;  /* 0x000000010300780c */ /* 0x040fe40003f64270 */
[C---:B------:R-:W-:Y:S02]  /*35d0*/  ISETP.GT.AND P4, PT, R3.reuse, 0x8, PT ;  /* 0x000000080300780c */ /* 0x040fe40003f84270 */
[C---:B------:R-:W-:Y:S02]  /*35e0*/  ISETP.GT.AND P5, PT, R3.reuse, 0x9, PT ;  /* 0x000000090300780c */ /* 0x040fe40003fa4270 */
[C---:B------:R-:W-:Y:S02]  /*35f0*/  ISETP.GT.AND P6, PT, R3.reuse, 0x21, PT ;  /* 0x000000210300780c */ /* 0x040fe40003fc4270 */
[----:B------:R-:W-:-:S02]  /*3600*/  ISETP.GT.AND P1, PT, R3, 0x49, PT ;  /* 0x000000490300780c */ /* 0x000fc40003f24270 */
[----:B------:R-:W-:Y:S01]  /*3610*/  ISETP.GT.AND P0, PT, R3, 0x50, PT ;  /* 0x000000500300780c */ /* 0x000fe20003f04270 */
[----:B------:R-:W-:Y:S02]  /*3620*/  WARPGROUP.DEPBAR.LE gsb0, 0x0 ;  /* 0x00008000000079c5 */ /* 0x000fe40000010000 */
[----:B------:R-:W-:-:S06]  /*3630*/  WARPGROUP.ARRIVE ;  /* 0x00000000000079c5 */ /* 0x000fcc0000000000 */
[----:B------:R-:W-:Y:S01]  /*3640*/  HGMMA.64x16x16.F32 R48, gdesc[UR52], R48, gsb0 ;  /* 0x00200000343079f0 */ /* 0x000fe20008000830 */
[----:B------:R-:W-:Y:S01]  /*3650*/  UIADD3 UR54, UR37, 0x706, URZ ;  /* 0x0000070625367890 */ /* 0x000fe2000fffe03f */
[----:B------:R-:W-:Y:S01]  /*3660*/  UMOV UR52, UR10 ;  /* 0x0000000a00347c82 */ /* 0x000fe20008000000 */
[----:B------:R-:W-:Y:S01]  /*3670*/  UMOV UR53, 0x40000040 ;  /* 0x4000004000357882 */ /* 0x000fe20000000000 */
        /* <DEDUP_REMOVED lines=8> */
[----:B------:R-:W-:Y:S01]  /*3700*/  UMOV UR4, UR48 ;  /* 0x0000003000047c82 */ /* 0x000fe20008000000 */
        /* <DEDUP_REMOVED lines=14> */
[----:B------:R-:W-:Y:S01]  /*37f0*/  WARPGROUP.ARRIVE ;  /* 0x00000000000079c5 */ /* 0x000fe20000000000 */
[----:B------:R-:W-:Y:S01]  /*3800*/  FSEL R81, R72, -INF , P2 ;  /* 0xff80000048517808 */ /* 0x000fe20001000000 */
[--C-:B------:R-:W-:Y:S01]  /*3810*/  IMAD.MOV.U32 R72, RZ, RZ, R119.reuse ;  /* 0x000000ffff487224 */ /* 0x100fe200078e0077 */
[----:B------:R-:W-:Y:S02]  /*3820*/  FSEL R73, R73, -INF , P3 ;  /* 0xff80000049497808 */ /* 0x000fe40001800000 */
[----:B------:R-:W-:Y:S01]  /*3830*/  FSEL R83, R76, -INF , P4 ;  /* 0xff8000004c537808 */ /* 0x000fe20002000000 */
[----:B------:R-:W-:Y:S01]  /*3840*/  HGMMA.64x16x16.F32 R64, gdesc[UR4], R64, gsb0 ;  /* 0x00200000044079f0 */ /* 0x000fe20008000840 */
[----:B------:R-:W-:Y:S01]  /*3850*/  UIADD3 UR6, UR37, 0x806, URZ ;  /* 0x0000080625067890 */ /* 0x000fe2000fffe03f */
[----:B------:R-:W-:Y:S01]  /*3860*/  FMNMX.FTZ R0, R81, R73, !PT ;  /* 0x0000004951007209 */ /* 0x000fe20007810000 */
[----:B------:R-:W-:Y:S01]  /*3870*/  UMOV UR4, UR52 ;  /* 0x0000003400047c82 */ /* 0x000fe20008000000 */
[----:B------:R-:W-:Y:S01]  /*3880*/  UMOV UR5, UR53 ;  /* 0x0000003500057c82 */ /* 0x000fe20008000000 */
[----:B------:R-:W-:Y:S01]  /*3890*/  UMOV UR7, 0x40000040 ;  /* 0x4000004000077882 */ /* 0x000fe20000000000 */
[----:B------:R-:W-:Y:S01]  /*38a0*/  FSEL R5, R74, -INF , P2 ;  /* 0xff8000004a057808 */ /* 0x000fe20001000000 */
[--C-:B------:R-:W-:Y:S01]  /*38b0*/  IMAD.MOV.U32 R76, RZ, RZ, R119.reuse ;  /* 0x000000ffff4c7224 */ /* 0x100fe200078e0077 */
[----:B------:R-:W-:Y:S01]  /*38c0*/  FSEL R77, R77, -INF , P5 ;  /* 0xff8000004d4d7808 */ /* 0x000fe20002800000 */
[----:B------:R-:W-:Y:S01]  /*38d0*/  IMAD.MOV.U32 R74, RZ, RZ, R119 ;  /* 0x000000ffff4a7224 */ /* 0x000fe200078e0077 */
[----:B------:R-:W-:-:S02]  /*38e0*/  ISETP.GT.AND P2, PT, R3, 0x10, PT ;  /* 0x000000100300780c */ /* 0x000fc40003f44270 */
[----:B------:R-:W-:Y:S02]  /*38f0*/  FMNMX.FTZ R0, R83, R0, !PT ;  /* 0x0000000053007209 */ /* 0x000fe40007810000 */
[----:B------:R-:W-:Y:S02]  /*3900*/  FSEL R75, R75, -INF , P3 ;  /* 0xff8000004b4b7808 */ /* 0x000fe40001800000 */
[----:B------:R-:W-:Y:S02]  /*3910*/  ISETP.GT.AND P3, PT, R3, 0x11, PT ;  /* 0x000000110300780c */ /* 0x000fe40003f64270 */
[----:B------:R-:W-:Y:S02]  /*3920*/  FMNMX.FTZ R0, R77, R0, !PT ;  /* 0x000000004d007209 */ /* 0x000fe40007810000 */
[----:B------:R-:W-:Y:S02]  /*3930*/  FSEL R7, R78, -INF , P4 ;  /* 0xff8000004e077808 */ /* 0x000fe40002000000 */
[----:B------:R-:W-:-:S02]  /*3940*/  ISETP.GT.AND P4, PT, R3, 0x18, PT ;  /* 0x000000180300780c */ /* 0x000fc40003f84270 */
[----:B------:R-:W-:Y:S02]  /*3950*/  FSEL R79, R79, -INF , P5 ;  /* 0xff8000004f4f7808 */ /* 0x000fe40002800000 */
[----:B------:R-:W-:Y:S02]  /*3960*/  ISETP.GT.AND P5, PT, R3, 0x19, PT ;  /* 0x000000190300780c */ /* 0x000fe40003fa4270 */
[----:B------:R-:W-:Y:S01]  /*3970*/  MOV R78, R119 ;  /* 0x00000077004e7202 */ /* 0x000fe20000000f00 */
[----:B------:R-:W-:Y:S02]  /*3980*/  WARPGROUP.DEPBAR.LE gsb0, 0x0 ;  /* 0x00008000000079c5 */ /* 0x000fe40000010000 */
[----:B------:R-:W-:Y:S01]  /*3990*/  WARPGROUP.ARRIVE ;  /* 0x00000000000079c5 */ /* 0x000fe20000000000 */
[----:B------:R-:W-:Y:S01]  /*39a0*/  FSEL R85, R64, -INF , P2 ;  /* 0xff80000040557808 */ /* 0x000fe20001000000 */
[----:B------:R-:W-:Y:S01]  /*39b0*/  IMAD.MOV.U32 R64, RZ, RZ, R119 ;  /* 0x000000ffff407224 */ /* 0x000fe200078e0077 */
[----:B------:R-:W-:-:S02]  /*39c0*/  FSEL R65, R65, -INF , P3 ;  /* 0xff80000041417808 */ /* 0x000fc40001800000 */
[----:B------:R-:W-:Y:S01]  /*39d0*/  FMNMX.FTZ R0, R85, R0, !PT ;  /* 0x0000000055007209 */ /* 0x000fe20007810000 */
[----:B------:R-:W-:Y:S01]  /*39e0*/  HGMMA.64x16x16.F32 R56, gdesc[UR4], R56, gsb0 ;  /* 0x00200000043879f0 */ /* 0x000fe20008000838 */
[----:B------:R-:W-:Y:S01]  /*39f0*/  UIADD3 UR6, UR37, 0x886, URZ ;  /* 0x0000088625067890 */ /* 0x000fe2000fffe03f */
[----:B------:R-:W-:Y:S01]  /*3a00*/  FSEL R87, R68, -INF , P4 ;  /* 0xff80000044577808 */ /* 0x000fe20002000000 */
[----:B------:R-:W-:Y:S01]  /*3a10*/  UMOV UR4, UR52 ;  /* 0x0000003400047c82 */ /* 0x000fe20008000000 */
[----:B------:R-:W-:Y:S01]  /*3a20*/  UMOV UR5, UR53 ;  /* 0x0000003500057c82 */ /* 0x000fe20008000000 */
[----:B------:R-:W-:Y:S01]  /*3a30*/  UMOV UR7, 0x40000040 ;  /* 0x4000004000077882 */ /* 0x000fe20000000000 */
[----:B------:R-:W-:Y:S02]  /*3a40*/  FMNMX.FTZ R0, R65, R0, !PT ;  /* 0x0000000041007209 */ /* 0x000fe40007810000 */
[----:B------:R-:W-:Y:S01]  /*3a50*/  FSEL R9, R66, -INF , P2 ;  /* 0xff80000042097808 */ /* 0x000fe20001000000 */
[----:B------:R-:W-:Y:S01]  /*3a60*/  IMAD.MOV.U32 R66, RZ, RZ, R119 ;  /* 0x000000ffff427224 */ /* 0x000fe200078e0077 */
[----:B------:R-:W-:-:S02]  /*3a70*/  FSEL R69, R69, -INF , P5 ;  /* 0xff80000045457808 */ /* 0x000fc40002800000 */
[----:B------:R-:W-:Y:S02]  /*3a80*/  ISETP.GT.AND P2, PT, R3, 0x20, PT ;  /* 0x000000200300780c */ /* 0x000fe40003f44270 */
[----:B------:R-:W-:Y:S02]  /*3a90*/  FMNMX.FTZ R0, R87, R0, !PT ;  /* 0x0000000057007209 */ /* 0x000fe40007810000 */
[----:B------:R-:W-:Y:S02]  /*3aa0*/  FSEL R71, R71, -INF , P5 ;  /* 0xff80000047477808 */ /* 0x000fe40002800000 */
[----:B------:R-:W-:Y:S02]  /*3ab0*/  FMNMX.FTZ R0, R69, R0, !PT ;  /* 0x0000000045007209 */ /* 0x000fe40007810000 */
[C---:B------:R-:W-:Y:S02]  /*3ac0*/  ISETP.GT.AND P5, PT, R3.reuse, 0x28, PT ;  /* 0x000000280300780c */ /* 0x040fe40003fa4270 */
[----:B------:R-:W-:Y:S01]  /*3ad0*/  FSEL R11, R70, -INF , P4 ;  /* 0xff800000460b7808 */ /* 0x000fe20002000000 */
[----:B------:R-:W-:Y:S01]  /*3ae0*/  IMAD.MOV.U32 R70, RZ, RZ, R119 ;  /* 0x000000ffff467224 */ /* 0x000fe200078e0077 */
        /* <DEDUP_REMOVED lines=16> */
[----:B------:R-:W-:Y:S01]  /*3bf0*/  FMNMX.FTZ R0, R57, R0, !PT ;  /* 0x0000000039007209 */ /* 0x000fe20007810000 */
[----:B------:R-:W-:Y:S01]  /*3c00*/  IMAD.MOV.U32 R60, RZ, RZ, R119 ;  /* 0x000000ffff3c7224 */ /* 0x000fe200078e0077 */
[----:B------:R-:W-:Y:S02]  /*3c10*/  FSEL R61, R61, -INF , P4 ;  /* 0xff8000003d3d7808 */ /* 0x000fe40002000000 */
[----:B------:R-:W-:-:S02]  /*3c20*/  FMNMX.FTZ R0, R91, R0, !PT ;  /* 0x000000005b007209 */ /* 0x000fc40007810000 */
[----:B------:R-:W-:Y:S02]  /*3c30*/  FSEL R13, R58, -INF , P2 ;  /* 0xff8000003a0d7808 */ /* 0x000fe40001000000 */
[----:B------:R-:W-:Y:S02]  /*3c40*/  ISETP.GT.AND P2, PT, R3, 0x31, PT ;  /* 0x000000310300780c */ /* 0x000fe40003f44270 */
[----:B------:R-:W-:Y:S02]  /*3c50*/  FMNMX.FTZ R0, R61, R0, !PT ;  /* 0x000000003d007209 */ /* 0x000fe40007810000 */
[----:B------:R-:W-:Y:S02]  /*3c60*/  FSEL R59, R59, -INF , P6 ;  /* 0xff8000003b3b7808 */ /* 0x000fe40003000000 */
        /* <DEDUP_REMOVED lines=9> */
[----:B------:R-:W-:Y:S02]  /*3d00*/  FSEL R93, R48, -INF , P3 ;  /* 0xff800000305d7808 */ /* 0x000fe40001800000 */
[----:B------:R-:W-:-:S02]  /*3d10*/  FSEL R95, R49, -INF , P2 ;  /* 0xff800000315f7808 */ /* 0x000fc40001000000 */
[----:B------:R-:W-:Y:S01]  /*3d20*/  FMNMX.FTZ R0, R93, R0, !PT ;  /* 0x000000005d007209 */ /* 0x000fe20007810000 */
[----:B------:R-:W-:Y:S01]  /*3d30*/  HGMMA.64x16x16.F32 R40, gdesc[UR4], R40, gsb0 ;  /* 0x00200000042879f0 */ /* 0x000fe20008000828 */
[----:B------:R-:W-:Y:S01]  /*3d40*/  UMOV UR4, UR52 ;  /* 0x0000003400047c82 */ /* 0x000fe20008000000 */
[----:B------:R-:W-:Y:S01]  /*3d50*/  UMOV UR5, UR53 ;  /* 0x0000003500057c82 */ /* 0x000fe20008000000 */
[----:B------:R-:W-:Y:S01]  /*3d60*/  UMOV UR6, UR10 ;  /* 0x0000000a00067c82 */ /* 0x000fe20008000000 */
[----:B------:R-:W-:Y:S01]  /*3d70*/  UMOV UR7, 0x40000040 ;  /* 0x4000004000077882 */ /* 0x000fe20000000000 */
[----:B------:R-:W-:Y:S01]  /*3d80*/  FSEL R97, R52, -INF , P6 ;  /* 0xff80000034617808 */ /* 0x000fe20003000000 */
[----:B------:R-:W-:Y:S01]  /*3d90*/  IMAD.MOV.U32 R52, RZ, RZ, R119 ;  /* 0x000000ffff347224 */ /* 0x000fe200078e0077 */
[----:B------:R-:W-:Y:S02]  /*3da0*/  FMNMX.FTZ R0, R95, R0, !PT ;  /* 0x000000005f007209 */ /* 0x000fe40007810000 */
[----:B------:R-:W-:-:S02]  /*3db0*/  FSEL R99, R53, -INF , P5 ;  /* 0xff80000035637808 */ /* 0x000fc40002800000 */
[----:B------:R-:W-:Y:S02]  /*3dc0*/  FMNMX.FTZ R0, R97, R0, !PT ;  /* 0x0000000061007209 */ /* 0x000fe40007810000 */
[----:B------:R-:W-:Y:S01]  /*3dd0*/  FSEL R49, R50, -INF , P3 ;  /* 0xff80000032317808 */ /* 0x000fe20001800000 */
[----:B------:R-:W-:Y:S01]  /*3de0*/  IMAD.MOV.U32 R50, RZ, RZ, R119 ;  /* 0x000000ffff327224 */ /* 0x000fe200078e0077 */
[----:B------:R-:W-:Y:S02]  /*3df0*/  ISETP.GT.AND P3, PT, R3, 0x41, PT ;  /* 0x000000410300780c */ /* 0x000fe40003f64270 */
[----:B------:R-:W-:Y:S02]  /*3e00*/  FMNMX.FTZ R0, R99, R0, !PT ;  /* 0x0000000063007209 */ /* 0x000fe40007810000 */
[----:B------:R-:W-:Y:S02]  /*3e10*/  FSEL R51, R51, -INF , P2 ;  /* 0xff80000033337808 */ /* 0x000fe40001000000 */
[----:B------:R-:W-:-:S02]  /*3e20*/  ISETP.GT.AND P2, PT, R3, 0x48, PT ;  /* 0x000000480300780c */ /* 0x000fc40003f44270 */
[----:B------:R-:W-:Y:S02]  /*3e30*/  FSEL R55, R55, -INF , P5 ;  /* 0xff80000037377808 */ /* 0x000fe40002800000 */
[C---:B------:R-:W-:Y:S02]  /*3e40*/  ISETP.GT.AND P5, PT, R3.reuse, 0x68, PT ;  /* 0x000000680300780c */ /* 0x040fe40003fa4270 */
[----:B------:R-:W-:Y:S01]  /*3e50*/  FSEL R53, R54, -INF , P6 ;  /* 0xff80000036357808 */ /* 0x000fe20003000000 */
[----:B------:R-:W-:Y:S01]  /*3e60*/  IMAD.MOV.U32 R54, RZ, RZ, R119 ;  /* 0x000000ffff367224 */ /* 0x000fe200078e0077 */
[----:B------:R-:W-:Y:S02]  /*3e70*/  ISETP.GT.AND P6, PT, R3, 0x69, PT ;  /* 0x000000690300780c */ /* 0x000fe40003fc4270 */
[----:B------:R-:W-:Y:S01]  /*3e80*/  MOV R48, R119 ;  /* 0x0000007700307202 */ /* 0x000fe20000000f00 */
[----:B------:R-:W-:Y:S02]  /*3e90*/  WARPGROUP.DEPBAR.LE gsb0, 0x0 ;  /* 0x00008000000079c5 */ /* 0x000fe40000010000 */
[----:B------:R-:W-:Y:S01]  /*3ea0*/  WARPGROUP.ARRIVE ;  /* 0x00000000000079c5 */ /* 0x000fe20000000000 */
[----:B------:R-:W-:-:S02]  /*3eb0*/  FSEL R101, R40, -INF , P4 ;  /* 0xff80000028657808 */ /* 0x000fc40002000000 */
[----:B------:R-:W-:Y:S02]  /*3ec0*/  FSEL R103, R41, -INF , P3 ;  /* 0xff80000029677808 */ /* 0x000fe40001800000 */
        /* <DEDUP_REMOVED lines=9> */
[----:B------:R-:W-:-:S02]  /*3f60*/  FSEL R107, R45, -INF , P1 ;  /* 0xff8000002d6b7808 */ /* 0x000fc40000800000 */
[----:B------:R-:W-:Y:S02]  /*3f70*/  FMNMX.FTZ R0, R105, R0, !PT ;  /* 0x0000000069007209 */ /* 0x000fe40007810000 */
[----:B------:R-:W-:Y:S02]  /*3f80*/  ISETP.GT.AND P1, PT, R3, 0x51, PT ;  /* 0x000000510300780c */ /* 0x000fe40003f24270 */
[----:B------:R-:W-:Y:S02]  /*3f90*/  FMNMX.FTZ R0, R107, R0, !PT ;  /* 0x000000006b007209 */ /* 0x000fe40007810000 */
[----:B------:R-:W-:Y:S01]  /*3fa0*/  FSEL R21, R46, -INF , P2 ;  /* 0xff8000002e157808 */ /* 0x000fe20001000000 */
[----:B------:R-:W-:Y:S01]  /*3fb0*/  IMAD.MOV.U32 R46, RZ, RZ, R119 ;  /* 0x000000ffff2e7224 */ /* 0x000fe200078e0077 */
[----:B------:R-:W-:Y:S02]  /*3fc0*/  ISETP.GT.AND P2, PT, R3, 0x59, PT ;  /* 0x000000590300780c */ /* 0x000fe40003f44270 */
[----:B------:R-:W-:-:S02]  /*3fd0*/  FSEL R43, R43, -INF , P3 ;  /* 0xff8000002b2b7808 */ /* 0x000fc40001800000 */
[C---:B------:R-:W-:Y:S02]  /*3fe0*/  ISETP.GT.AND P3, PT, R3.reuse, 0x60, PT ;  /* 0x000000600300780c */ /* 0x040fe40003f64270 */
[----:B------:R-:W-:Y:S02]  /*3ff0*/  FSEL R41, R42, -INF , P4 ;  /* 0xff8000002a297808 */ /* 0x000fe40002000000 */
[----:B------:R-:W-:Y:S02]  /*4000*/  ISETP.GT.AND P4, PT, R3, 0x61, PT ;  /* 0x000000610300780c */ /* 0x000fe40003f84270 */
[----:B------:R-:W-:Y:S01]  /*4010*/  P2R R14, PR, RZ, 0x4 ;  /* 0x00000004ff0e7803 */ /* 0x000fe20000000000 */
[----:B------:R-:W-:Y:S02]  /*4020*/  WARPGROUP.DEPBAR.LE gsb0, 0x0 ;  /* 0x00008000000079c5 */ /* 0x000fe40000010000 */
[----:B------:R-:W-:Y:S01]  /*4030*/  WARPGROUP.ARRIVE ;  /* 0x00000000000079c5 */ /* 0x000fe20000000000 */
[----:B------:R-:W-:-:S02]  /*4040*/  FSEL R109, R32, -INF , P0 ;  /* 0xff800000206d7808 */ /* 0x000fc40000000000 */
[----:B------:R-:W-:Y:S02]  /*4050*/  ISETP.GT.AND P0, PT, R3, 0x58, PT ;  /* 0x000000580300780c */ /* 0x000fe40003f04270 */
[----:B------:R-:W-:Y:S01]  /*4060*/  FSEL R111, R33, -INF , P1 ;  /* 0xff800000216f7808 */ /* 0x000fe20000800000 */
[----:B------:R-:W-:Y:S01]  /*4070*/  HGMMA.64x16x16.F32 R24, gdesc[UR4], R24, gsb0 ;  /* 0x00200000041879f0 */ /* 0x000fe20008000818 */
[----:B------:R-:W-:Y:S01]  /*4080*/  FMNMX.FTZ R0, R109, R0, !PT ;  /* 0x000000006d007209 */ /* 0x000fe20007810000 */
[----:B------:R-:W-:Y:S01]  /*4090*/  ULDC UR4, c[0x0][0x988] ;  /* 0x0002620000047ab9 */ /* 0x000fe20000000800 */
[----:B------:R-:W-:Y:S02]  /*40a0*/  FSEL R113, R36, -INF , P0 ;  /* 0xff80000024717808 */ /* 0x000fe40000000000 */
[----:B------:R-:W-:Y:S02]  /*40b0*/  FMNMX.FTZ R0, R111, R0, !PT ;  /* 0x000000006f007209 */ /* 0x000fe40007810000 */
[----:B------:R-:W-:-:S02]  /*40c0*/  FSEL R115, R37, -INF , P2 ;  /* 0xff80000025737808 */ /* 0x000fc40001000000 */
[----:B------:R-:W-:Y:S02]  /*40d0*/  FMNMX.FTZ R0, R113, R0, !PT ;  /* 0x0000000071007209 */ /* 0x000fe40007810000 */
[----:B------:R-:W-:Y:S02]  /*40e0*/  P2R R20, PR, RZ, 0x1 ;  /* 0x00000001ff147803 */ /* 0x000fe40000000000 */
[----:B------:R-:W-:Y:S02]  /*40f0*/  FMNMX.FTZ R0, R115, R0, !PT ;  /* 0x0000000073007209 */ /* 0x000fe40007810000 */
[C---:B------:R-:W-:Y:S02]  /*4100*/  ISETP.GT.AND P0, PT, R3.reuse, 0x49, PT ;  /* 0x000000490300780c */ /* 0x040fe40003f04270 */
[----:B------:R-:W-:Y:S02]  /*4110*/  P2R R32, PR, RZ, 0x2 ;  /* 0x00000002ff207803 */ /* 0x000fe40000000000 */
[----:B------:R-:W-:-:S02]  /*4120*/  ISETP.GT.AND P1, PT, R3, 0x50, PT ;  /* 0x000000500300780c */ /* 0x000fc40003f24270 */
[----:B------:R-:W-:Y:S02]  /*4130*/  FSEL R47, R47, -INF , P0 ;  /* 0xff8000002f2f7808 */ /* 0x000fe40000000000 */
[----:B------:R-:W-:Y:S02]  /*4140*/  FSEL R45, R34, -INF , P1 ;  /* 0xff800000222d7808 */ /* 0x000fe40000800000 */
[----:B------:R-:W-:Y:S02]  /*4150*/  ISETP.NE.AND P1, PT, R32, RZ, PT ;  /* 0x000000ff2000720c */ /* 0x000fe40003f25270 */
[----:B------:R-:W-:Y:S02]  /*4160*/  ISETP.NE.AND P0, PT, R20, RZ, PT ;  /* 0x000000ff1400720c */ /* 0x000fe40003f05270 */
[----:B------:R-:W-:Y:S02]  /*4170*/  FSEL R35, R35, -INF , P1 ;  /* 0xff80000023237808 */ /* 0x000fe40000800000 */
[----:B------:R-:W-:Y:S01]  /*4180*/  ISETP.NE.AND P1, PT, R80, RZ, PT ;  /* 0x000000ff5000720c */ /* 0x000fe20003f25270 */
[----:B------:R-:W-:-:S12]  /*4190*/  IMAD.MOV.U32 R80, RZ, RZ, R119 ;  /* 0x000000ffff507224 */ /* 0x000fd800078e0077 */
[----:B------:R-:W-:-:S05]  /*41a0*/  @!P1 VIADD R2, R2, 0x36840 ;  /* 0x0003684002029836 */ /* 0x000fca0000000000 */
[----:B------:R-:W-:Y:S01]  /*41b0*/  @!P1 PRMT R2, RZ, 0x654, R2 ;  /* 0x00000654ff029816 */ /* 0x000fe20000000002 */
[----:B------:R-:W-:Y:S02]  /*41c0*/  WARPGROUP.DEPBAR.LE gsb0, 0x0 ;  /* 0x00008000000079c5 */ /* 0x000fe40000010000 */
[----:B------:R-:W-:Y:S01]  /*41d0*/  FSEL R117, R24, -INF , P3 ;  /* 0xff80000018757808 */ /* 0x000fe20001800000 */
[----:B------:R1:W-:Y:S01]  /*41e0*/  @!P1 SYNCS.ARRIVE.TRANS64.RED.A1T0 RZ, [R2+URZ], RZ ;  /* 0x000000ff02ff99a7 */ /* 0x0003e2000810043f */
[----:B------:R-:W-:Y:S02]  /*41f0*/  FSEL R121, R25, -INF , P4 ;  /* 0xff80000019797808 */ /* 0x000fe40002000000 */
[----:B------:R-:W-:Y:S02]  /*4200*/  FMNMX.FTZ R0, R117, R0, !PT ;  /* 0x0000000075007209 */ /* 0x000fe40007810000 */
[----:B------:R-:W-:Y:S02]  /*4210*/  FSEL R123, R28, -INF , P5 ;  /* 0xff8000001c7b7808 */ /* 0x000fe40002800000 */
[----:B------:R-:W-:-:S02]  /*4220*/  FMNMX.FTZ R0, R121, R0, !PT ;  /* 0x0000000079007209 */ /* 0x000fc40007810000 */
[----:B------:R-:W-:Y:S02]  /*4230*/  FSEL R125, R29, -INF , P6 ;  /* 0xff8000001d7d7808 */ /* 0x000fe40003000000 */
[----:B------:R-:W-:Y:S02]  /*4240*/  FMNMX.FTZ R0, R123, R0, !PT ;  /* 0x000000007b007209 */ /* 0x000fe40007810000 */
[----:B------:R-:W-:Y:S02]  /*4250*/  FSEL R29, R38, -INF , P0 ;  /* 0xff800000261d7808 */ /* 0x000fe40000000000 */
[----:B------:R-:W-:Y:S01]  /*4260*/  FMNMX.FTZ R6, R125, R0, !PT ;  /* 0x000000007d067209 */ /* 0x000fe20007810000 */
[----:B------:R-:W-:Y:S01]  /*4270*/  IMAD.U32 R0, RZ, RZ, UR4 ;  /* 0x00000004ff007e24 */ /* 0x000fe2000f8e00ff */
[----:B------:R-:W-:Y:S02]  /*4280*/  FSEL R27, R27, -INF , P4 ;  /* 0xff8000001b1b7808 */ /* 0x000fe40002000000 */
[----:B------:R-:W-:Y:S01]  /*4290*/  FSEL R31, R31, -INF , P6 ;  /* 0xff8000001f1f7808 */ /* 0x000fe20003000000 */
[----:B------:R-:W2:Y:S01]  /*42a0*/  SHFL.BFLY PT, R25, R6, 0x2, 0x1f ;  /* 0x0c401f0006197f89 */ /* 0x000ea200000e0000 */
[----:B------:R-:W-:Y:S01]  /*42b0*/  ISETP.NE.AND P0, PT, R82, RZ, PT ;  /* 0x000000ff5200720c */ /* 0x000fe20003f05270 */
[----:B------:R-:W-:Y:S01]  /*42c0*/  IMAD.MOV.U32 R82, RZ, RZ, R119 ;  /* 0x000000ffff527224 */ /* 0x000fe200078e0077 */
[----:B--2---:R-:W-:-:S02]  /*42d0*/  FMNMX.FTZ R25, R6, R25, !PT ;  /* 0x0000001906197209 */ /* 0x004fc40007810000 */
[----:B------:R-:W-:-:S03]  /*42e0*/  FMNMX.FTZ R6, R5, R75, !PT ;  /* 0x0000004b05067209 */ /* 0x000fc60007810000 */
[----:B------:R-:W2:Y:S01]  /*42f0*/  SHFL.BFLY PT, R4, R25, 0x1, 0x1f ;  /* 0x0c201f0019047f89 */ /* 0x000ea200000e0000 */
[----:B------:R-:W-:-:S04]  /*4300*/  FMNMX.FTZ R6, R7, R6, !PT ;  /* 0x0000000607067209 */ /* 0x000fc80007810000 */
[----:B------:R-:W-:-:S04]  /*4310*/  FMNMX.FTZ R6, R79, R6, !PT ;  /* 0x000000064f067209 */ /* 0x000fc80007810000 */
[----:B------:R-:W-:-:S04]  /*4320*/  FMNMX.FTZ R6, R9, R6, !PT ;  /* 0x0000000609067209 */ /* 0x000fc80007810000 */
[----:B------:R-:W-:-:S04]  /*4330*/  FMNMX.FTZ R6, R67, R6, !PT ;  /* 0x0000000643067209 */ /* 0x000fc80007810000 */
[----:B------:R-:W-:-:S04]  /*4340*/  FMNMX.FTZ R6, R11, R6, !PT ;  /* 0x000000060b067209 */ /* 0x000fc80007810000 */
[----:B------:R-:W-:Y:S02]  /*4350*/  FMNMX.FTZ R6, R71, R6, !PT ;  /* 0x0000000647067209 */ /* 0x000fe40007810000 */
[----:B--2---:R-:W-:Y:S02]  /*4360*/  FMNMX.FTZ R4, R25, R4, !PT ;  /* 0x0000000419047209 */ /* 0x004fe40007810000 */
[----:B------:R-:W-:Y:S02]  /*4370*/  FMNMX.FTZ R6, R13, R6, !PT ;  /* 0x000000060d067209 */ /* 0x000fe40007810000 */
[C---:B------:R-:W-:Y:S01]  /*4380*/  FSETP.NEU.FTZ.AND P2, PT, R4.reuse, -INF , PT ;  /* 0xff8000000400780b */ /* 0x040fe20003f5d000 */
[----:B------:R-:W-:Y:S01]  /*4390*/  FMUL.FTZ R10, R4, R0 ;  /* 0x00000000040a7220 */ /* 0x000fe20000410000 */
[----:B------:R-:W-:-:S04]  /*43a0*/  FMNMX.FTZ R6, R59, R6, !PT ;  /* 0x000000063b067209 */ /* 0x000fc80007810000 */
[----:B------:R-:W-:Y:S02]  /*43b0*/  FMNMX.FTZ R6, R15, R6, !PT ;  /* 0x000000060f067209 */ /* 0x000fe40007810000 */
[----:B------:R-:W-:Y:S02]  /*43c0*/  FSEL R12, R10, RZ, P2 ;  /* 0x000000ff0a0c7208 */ /* 0x000fe40001000000 */
[----:B------:R-:W-:Y:S02]  /*43d0*/  FMNMX.FTZ R6, R63, R6, !PT ;  /* 0x000000063f067209 */ /* 0x000fe40007810000 */
[----:B------:R-:W-:Y:S01]  /*43e0*/  ISETP.NE.AND P2, PT, R14, RZ, PT ;  /* 0x000000ff0e00720c */ /* 0x000fe20003f45270 */
[--C-:B------:R-:W-:Y:S01]  /*43f0*/  FFMA.FTZ R57, R57, R0, -R12.reuse ;  /* 0x0000000039397223 */ /* 0x100fe2000001080c */
[----:B------:R-:W-:Y:S01]  /*4400*/  FMNMX.FTZ R6, R49, R6, !PT ;  /* 0x0000000631067209 */ /* 0x000fe20007810000 */
[--C-:B------:R-:W-:Y:S01]  /*4410*/  FFMA.FTZ R3, R61, R0, -R12.reuse ;  /* 0x000000003d037223 */ /* 0x100fe2000001080c */
[----:B------:R-:W-:Y:S01]  /*4420*/  FSEL R39, R39, -INF , P2 ;  /* 0xff80000027277808 */ /* 0x000fe20001000000 */
[----:B------:R2:W-:Y:S01]  /*4430*/  MUFU.EX2 R192, R57 ;  /* 0x0000003900c07308 */ /* 0x0005e20000000800 */
[----:B------:R-:W-:Y:S01]  /*4440*/  FMNMX.FTZ R6, R51, R6, !PT ;  /* 0x0000000633067209 */ /* 0x000fe20007810000 */
[-CC-:B------:R-:W-:Y:S01]  /*4450*/  FFMA.FTZ R200, R81, R0.reuse, -R12.reuse ;  /* 0x0000000051c87223 */ /* 0x180fe2000001080c */
[----:B------:R-:W-:Y:S01]  /*4460*/  FSEL R61, R30, -INF , P5 ;  /* 0xff8000001e3d7808 */ /* 0x000fe20002800000 */
[--C-:B------:R-:W-:Y:S01]  /*4470*/  FFMA.FTZ R25, R73, R0, -R12.reuse ;  /* 0x0000000049197223 */ /* 0x100fe2000001080c */
[----:B------:R-:W-:Y:S01]  /*4480*/  FMNMX.FTZ R6, R53, R6, !PT ;  /* 0x0000000635067209 */ /* 0x000fe20007810000 */
[-CC-:B------:R-:W-:Y:S01]  /*4490*/  FFMA.FTZ R202, R83, R0.reuse, -R12.reuse ;  /* 0x0000000053ca7223 */ /* 0x180fe2000001080c */
[--C-:B------:R-:W-:Y:S01]  /*44a0*/  FFMA.FTZ R33, R77, R0, -R12.reuse ;  /* 0x000000004d217223 */ /* 0x100fe2000001080c */
[----:B------:R3:W-:Y:S01]  /*44b0*/  MUFU.EX2 R194, R3 ;  /* 0x0000000300c27308 */ /* 0x0007e20000000800 */
[----:B------:R-:W-:Y:S01]  /*44c0*/  FMNMX.FTZ R6, R55, R6, !PT ;  /* 0x0000000637067209 */ /* 0x000fe20007810000 */
[-CC-:B------:R-:W-:Y:S01]  /*44d0*/  FFMA.FTZ R196, R85, R0.reuse, -R12.reuse ;  /* 0x0000000055c47223 */ /* 0x180fe2000001080c */
[----:B--2---:R-:W-:Y:S01]  /*44e0*/  FSEL R57, R26, -INF , P3 ;  /* 0xff8000001a397808 */ /* 0x004fe20001800000 */
[--C-:B------:R-:W-:Y:S01]  /*44f0*/  FFMA.FTZ R37, R65, R0, -R12.reuse ;  /* 0x0000000041257223 */ /* 0x100fe2000001080c */
[----:B------:R-:W-:Y:S01]  /*4500*/  FMNMX.FTZ R6, R41, R6, !PT ;  /* 0x0000000629067209 */ /* 0x000fe20007810000 */
[-CC-:B------:R-:W-:Y:S01]  /*4510*/  FFMA.FTZ R198, R87, R0.reuse, -R12.reuse ;  /* 0x0000000057c67223 */ /* 0x180fe2000001080c */
[--C-:B------:R-:W-:Y:S01]  /*4520*/  FFMA.FTZ R69, R69, R0, -R12.reuse ;  /* 0x0000000045457223 */ /* 0x100fe2000001080c */
[----:B------:R-:W-:Y:S01]  /*4530*/  MUFU.EX2 R200, R200 ;  /* 0x000000c800c87308 */ /* 0x000fe20000000800 */
[----:B------:R-:W-:Y:S01]  /*4540*/  FMNMX.FTZ R6, R43, R6, !PT ;  /* 0x000000062b067209 */ /* 0x000fe20007810000 */
[-CC-:B------:R-:W-:Y:S01]  /*4550*/  FFMA.FTZ R89, R89, R0.reuse, -R12.reuse ;  /* 0x0000000059597223 */ /* 0x180fe2000001080c */
[-CC-:B------:R-:W-:Y:S01]  /*4560*/  FFMA.FTZ R91, R91, R0.reuse, -R12.reuse ;  /* 0x000000005b5b7223 */ /* 0x180fe2000001080c */
[--C-:B------:R-:W-:Y:S01]  /*4570*/  FFMA.FTZ R93, R93, R0, -R12.reuse ;  /* 0x000000005d5d7223 */ /* 0x100fe2000001080c */
[----:B------:R-:W-:Y:S01]  /*4580*/  FMNMX.FTZ R6, R21, R6, !PT ;  /* 0x0000000615067209 */ /* 0x000fe20007810000 */
[-CC-:B------:R-:W-:Y:S01]  /*4590*/  FFMA.FTZ R95, R95, R0.reuse, -R12.reuse ;  /* 0x000000005f5f7223 */ /* 0x180fe2000001080c */
[--C-:B------:R-:W-:Y:S01]  /*45a0*/  FFMA.FTZ R97, R97, R0, -R12.reuse ;  /* 0x0000000061617223 */ /* 0x100fe2000001080c */
[----:B------:R-:W2:Y:S01]  /*45b0*/  MUFU.EX2 R25, R25 ;  /* 0x0000001900197308 */ /* 0x000ea20000000800 */
[----:B------:R-:W-:Y:S01]  /*45c0*/  FMNMX.FTZ R6, R47, R6, !PT ;  /* 0x000000062f067209 */ /* 0x000fe20007810000 */
[-CC-:B------:R-:W-:Y:S01]  /*45d0*/  FFMA.FTZ R99, R99, R0.reuse, -R12.reuse ;  /* 0x0000000063637223 */ /* 0x180fe2000001080c */
[-CC-:B------:R-:W-:Y:S01]  /*45e0*/  FFMA.FTZ R101, R101, R0.reuse, -R12.reuse ;  /* 0x0000000065657223 */ /* 0x180fe2000001080c */
[--C-:B------:R-:W-:Y:S01]  /*45f0*/  FFMA.FTZ R103, R103, R0, -R12.reuse ;  /* 0x0000000067677223 */ /* 0x100fe2000001080c */
[----:B------:R-:W-:Y:S01]  /*4600*/  FMNMX.FTZ R6, R45, R6, !PT ;  /* 0x000000062d067209 */ /* 0x000fe20007810000 */
[-CC-:B------:R-:W-:Y:S01]  /*4610*/  FFMA.FTZ R105, R105, R0.reuse, -R12.reuse ;  /* 0x0000000069697223 */ /* 0x180fe2000001080c */
[--C-:B------:R-:W-:Y:S01]  /*4620*/  FFMA.FTZ R107, R107, R0, -R12.reuse ;  /* 0x000000006b6b7223 */ /* 0x100fe2000001080c */
[----:B------:R-:W4:Y:S01]  /*4630*/  MUFU.EX2 R202, R202 ;  /* 0x000000ca00ca7308 */ /* 0x000f220000000800 */
[----:B------:R-:W-:Y:S01]  /*4640*/  FMNMX.FTZ R6, R35, R6, !PT ;  /* 0x0000000623067209 */ /* 0x000fe20007810000 */
[-CC-:B------:R-:W-:Y:S01]  /*4650*/  FFMA.FTZ R109, R109, R0.reuse, -R12.reuse ;  /* 0x000000006d6d7223 */ /* 0x180fe2000001080c */
[-CC-:B------:R-:W-:Y:S01]  /*4660*/  FFMA.FTZ R111, R111, R0.reuse, -R12.reuse ;  /* 0x000000006f6f7223 */ /* 0x180fe2000001080c */
[--C-:B------:R-:W-:Y:S01]  /*4670*/  FFMA.FTZ R113, R113, R0, -R12.reuse ;  /* 0x0000000071717223 */ /* 0x100fe2000001080c */
[----:B------:R-:W-:Y:S01]  /*4680*/  FMNMX.FTZ R6, R29, R6, !PT ;  /* 0x000000061d067209 */ /* 0x000fe20007810000 */
[-CC-:B------:R-:W-:Y:S01]  /*4690*/  FFMA.FTZ R115, R115, R0.reuse, -R12.reuse ;  /* 0x0000000073737223 */ /* 0x180fe2000001080c */
[--C-:B------:R-:W-:Y:S01]  /*46a0*/  FFMA.FTZ R117, R117, R0, -R12.reuse ;  /* 0x0000000075757223 */ /* 0x100fe2000001080c */
[----:B------:R-:W5:Y:S01]  /*46b0*/  MUFU.EX2 R33, R33 ;  /* 0x0000002100217308 */ /* 0x000f620000000800 */
[----:B------:R-:W-:Y:S01]  /*46c0*/  FMNMX.FTZ R6, R39, R6, !PT ;  /* 0x0000000627067209 */ /* 0x000fe20007810000 */
[-CC-:B------:R-:W-:Y:S01]  /*46d0*/  FFMA.FTZ R121, R121, R0.reuse, -R12.reuse ;  /* 0x0000000079797223 */ /* 0x180fe2000001080c */
[-CC-:B------:R-:W-:Y:S01]  /*46e0*/  FFMA.FTZ R123, R123, R0.reuse, -R12.reuse ;  /* 0x000000007b7b7223 */ /* 0x180fe2000001080c */
[----:B------:R-:W-:Y:S01]  /*46f0*/  FFMA.FTZ R12, R125, R0, -R12 ;  /* 0x000000007d0c7223 */ /* 0x000fe2000001080c */
[----:B------:R-:W-:Y:S01]  /*4700*/  FMNMX.FTZ R6, R57, R6, !PT ;  /* 0x0000000639067209 */ /* 0x000fe20007810000 */
[--C-:B------:R-:W-:Y:S01]  /*4710*/  IMAD.MOV.U32 R87, RZ, RZ, R119.reuse ;  /* 0x000000ffff577224 */ /* 0x100fe200078e0077 */
[-C--:B------:R-:W-:Y:S01]  /*4720*/  MOV R83, R119.reuse ;  /* 0x0000007700537202 */ /* 0x080fe20000000f00 */
[----:B------:R-:W1:Y:S01]  /*4730*/  MUFU.EX2 R196, R196 ;  /* 0x000000c400c47308 */ /* 0x000e620000000800 */
[----:B------:R-:W-:Y:S01]  /*4740*/  FMNMX.FTZ R6, R27, R6, !PT ;  /* 0x000000061b067209 */ /* 0x000fe20007810000 */
[--C-:B------:R-:W-:Y:S01]  /*4750*/  IMAD.MOV.U32 R85, RZ, RZ, R119.reuse ;  /* 0x000000ffff557224 */ /* 0x100fe200078e0077 */
[----:B------:R-:W-:Y:S01]  /*4760*/  MOV R73, R119 ;  /* 0x0000007700497202 */ /* 0x000fe20000000f00 */
[--C-:B------:R-:W-:Y:S01]  /*4770*/  IMAD.MOV.U32 R81, RZ, RZ, R119.reuse ;  /* 0x000000ffff517224 */ /* 0x100fe200078e0077 */
[----:B------:R-:W-:Y:S01]  /*4780*/  FMNMX.FTZ R6, R61, R6, !PT ;  /* 0x000000063d067209 */ /* 0x000fe20007810000 */
[----:B------:R-:W-:-:S02]  /*4790*/  IMAD.MOV.U32 R77, RZ, RZ, R119 ;  /* 0x000000ffff4d7224 */ /* 0x000fc400078e0077 */
[----:B------:R-:W1:Y:S01]  /*47a0*/  MUFU.EX2 R37, R37 ;  /* 0x0000002500257308 */ /* 0x000e620000000800 */
[----:B------:R-:W-:Y:S01]  /*47b0*/  FMNMX.FTZ R6, R31, R6, !PT ;  /* 0x000000061f067209 */ /* 0x000fe20007810000 */
[----:B------:R-:W-:-:S04]  /*47c0*/  IMAD.MOV.U32 R65, RZ, RZ, R119 ;  /* 0x000000ffff417224 */ /* 0x000fc800078e0077 */
[----:B---3--:R-:W3:Y:S02]  /*47d0*/  SHFL.BFLY PT, R3, R6, 0x2, 0x1f ;  /* 0x0c401f0006037f89 */ /* 0x008ee400000e0000 */
[----:B------:R-:W1:Y:S08]  /*47e0*/  MUFU.EX2 R198, R198 ;  /* 0x000000c600c67308 */ /* 0x000e700000000800 */
[----:B------:R-:W-:Y:S08]  /*47f0*/  MUFU.EX2 R69, R69 ;  /* 0x0000004500457308 */ /* 0x000ff00000000800 */
[----:B------:R-:W-:Y:S01]  /*4800*/  MUFU.EX2 R89, R89 ;  /* 0x0000005900597308 */ /* 0x000fe20000000800 */
[----:B---3--:R-:W-:-:S07]  /*4810*/  FMNMX.FTZ R10, R6, R3, !PT ;  /* 0x00000003060a7209 */ /* 0x008fce0007810000 */
[----:B------:R-:W-:Y:S01]  /*4820*/  MUFU.EX2 R91, R91 ;  /* 0x0000005b005b7308 */ /* 0x000fe20000000800 */
[----:B------:R-:W3:Y:S07]  /*4830*/  SHFL.BFLY PT, R3, R10, 0x1, 0x1f ;  /* 0x0c201f000a037f89 */ /* 0x000eee00000e0000 */
[----:B------:R-:W-:Y:S08]  /*4840*/  MUFU.EX2 R93, R93 ;  /* 0x0000005d005d7308 */ /* 0x000ff00000000800 */
[----:B------:R2:W-:Y:S08]  /*4850*/  MUFU.EX2 R188, R95 ;  /* 0x0000005f00bc7308 */ /* 0x0005f00000000800 */
[----:B------:R-:W-:Y:S01]  /*4860*/  MUFU.EX2 R97, R97 ;  /* 0x0000006100617308 */ /* 0x000fe20000000800 */
[----:B--2---:R-:W-:Y:S01]  /*4870*/  IMAD.MOV.U32 R95, RZ, RZ, R119 ;  /* 0x000000ffff5f7224 */ /* 0x004fe200078e0077 */
[----:B---3--:R-:W-:-:S04]  /*4880*/  FMNMX.FTZ R3, R10, R3, !PT ;  /* 0x000000030a037209 */ /* 0x008fc80007810000 */
[C---:B------:R-:W-:Y:S01]  /*4890*/  FSETP.NEU.FTZ.AND P2, PT, R3.reuse, -INF , PT ;  /* 0xff8000000300780b */ /* 0x040fe20003f5d000 */
[-C--:B------:R-:W-:Y:S01]  /*48a0*/  FMUL.FTZ R6, R3, R0.reuse ;  /* 0x0000000003067220 */ /* 0x080fe20000410000 */
[----:B------:R-:W-:Y:S04]  /*48b0*/  MUFU.EX2 R190, R99 ;  /* 0x0000006300be7308 */ /* 0x000fe80000000800 */
[----:B------:R-:W-:Y:S02]  /*48c0*/  FSEL R6, R6, RZ, P2 ;  /* 0x000000ff06067208 */ /* 0x000fe40001000000 */
[----:B------:R-:W-:Y:S02]  /*48d0*/  PLOP3.LUT P2, PT, PT, PT, UP0, 0x80, 0x0 ;  /* 0x000000000000781c */ /* 0x000fe40003f4f008 */
[----:B------:R-:W-:Y:S01]  /*48e0*/  MUFU.EX2 R101, R101 ;  /* 0x0000006500657308 */ /* 0x000fe20000000800 */
[-CC-:B------:R-:W-:Y:S01]  /*48f0*/  FFMA.FTZ R5, R5, R0.reuse, -R6.reuse ;  /* 0x0000000005057223 */ /* 0x180fe20000010806 */
[-CC-:B------:R-:W-:Y:S01]  /*4900*/  FFMA.FTZ R7, R7, R0.reuse, -R6.reuse ;  /* 0x0000000007077223 */ /* 0x180fe20000010806 */
[-CC-:B------:R-:W-:Y:S01]  /*4910*/  FFMA.FTZ R75, R75, R0.reuse, -R6.reuse ;  /* 0x000000004b4b7223 */ /* 0x180fe20000010806 */
[-CC-:B------:R-:W-:Y:S01]  /*4920*/  FFMA.FTZ R79, R79, R0.reuse, -R6.reuse ;  /* 0x000000004f4f7223 */ /* 0x180fe20000010806 */
[-CC-:B------:R-:W-:Y:S01]  /*4930*/  FFMA.FTZ R9, R9, R0.reuse, -R6.reuse ;  /* 0x0000000009097223 */ /* 0x180fe20000010806 */
[-CC-:B------:R-:W-:Y:S01]  /*4940*/  FFMA.FTZ R67, R67, R0.reuse, -R6.reuse ;  /* 0x0000000043437223 */ /* 0x180fe20000010806 */
[-CC-:B------:R-:W-:Y:S01]  /*4950*/  FFMA.FTZ R11, R11, R0.reuse, -R6.reuse ;  /* 0x000000000b0b7223 */ /* 0x180fe20000010806 */
[----:B------:R2:W-:Y:S01]  /*4960*/  MUFU.EX2 R203, R7 ;  /* 0x0000000700cb7308 */ /* 0x0005e20000000800 */
[-CC-:B------:R-:W-:Y:S01]  /*4970*/  FFMA.FTZ R71, R71, R0.reuse, -R6.reuse ;  /* 0x0000000047477223 */ /* 0x180fe20000010806 */
[-CC-:B------:R-:W-:Y:S01]  /*4980*/  FFMA.FTZ R13, R13, R0.reuse, -R6.reuse ;  /* 0x000000000d0d7223 */ /* 0x180fe20000010806 */
[-CC-:B------:R-:W-:Y:S01]  /*4990*/  FFMA.FTZ R51, R51, R0.reuse, -R6.reuse ;  /* 0x0000000033337223 */ /* 0x180fe20000010806 */
[-CC-:B------:R-:W-:Y:S01]  /*49a0*/  FFMA.FTZ R59, R59, R0.reuse, -R6.reuse ;  /* 0x000000003b3b7223 */ /* 0x180fe20000010806 */
[-CC-:B------:R-:W-:Y:S01]  /*49b0*/  FFMA.FTZ R15, R15, R0.reuse, -R6.reuse ;  /* 0x000000000f0f7223 */ /* 0x180fe20000010806 */
[-CC-:B------:R-:W-:Y:S01]  /*49c0*/  FFMA.FTZ R63, R63, R0.reuse, -R6.reuse ;  /* 0x000000003f3f7223 */ /* 0x180fe20000010806 */
[-CC-:B------:R-:W-:Y:S01]  /*49d0*/  FFMA.FTZ R49, R49, R0.reuse, -R6.reuse ;  /* 0x0000000031317223 */ /* 0x180fe20000010806 */
[----:B------:R-:W-:Y:S01]  /*49e0*/  MUFU.EX2 R5, R5 ;  /* 0x0000000500057308 */ /* 0x000fe20000000800 */
[----:B--2---:R-:W-:Y:S01]  /*49f0*/  FADD.FTZ R7, R200, R25 ;  /* 0x00000019c8077221 */ /* 0x004fe20000010000 */
[-CC-:B------:R-:W-:Y:S01]  /*4a00*/  FFMA.FTZ R43, R43, R0.reuse, -R6.reuse ;  /* 0x000000002b2b7223 */ /* 0x180fe20000010806 */
[-CC-:B------:R-:W-:Y:S01]  /*4a10*/  FFMA.FTZ R53, R53, R0.reuse, -R6.reuse ;  /* 0x0000000035357223 */ /* 0x180fe20000010806 */
[-CC-:B------:R-:W-:Y:S01]  /*4a20*/  FFMA.FTZ R55, R55, R0.reuse, -R6.reuse ;  /* 0x0000000037377223 */ /* 0x180fe20000010806 */
[----:B----4-:R-:W-:Y:S01]  /*4a30*/  FADD.FTZ R32, R202, R7 ;  /* 0x00000007ca207221 */ /* 0x010fe20000010000 */
[-CC-:B------:R-:W-:Y:S01]  /*4a40*/  FFMA.FTZ R41, R41, R0.reuse, -R6.reuse ;  /* 0x0000000029297223 */ /* 0x180fe20000010806 */
[-C--:B------:R-:W-:Y:S01]  /*4a50*/  FFMA.FTZ R21, R21, R0.reuse, -R6 ;  /* 0x0000000015157223 */ /* 0x080fe20000010806 */
[----:B------:R-:W2:Y:S01]  /*4a60*/  MUFU.EX2 R10, R75 ;  /* 0x0000004b000a7308 */ /* 0x000ea20000000800 */
[----:B-----5:R-:W-:Y:S01]  /*4a70*/  FADD.FTZ R7, R33, R32 ;  /* 0x0000002021077221 */ /* 0x020fe20000010000 */
[-CC-:B------:R-:W-:Y:S01]  /*4a80*/  FFMA.FTZ R47, R47, R0.reuse, -R6.reuse ;  /* 0x000000002f2f7223 */ /* 0x180fe20000010806 */
[--C-:B------:R-:W-:Y:S01]  /*4a90*/  FFMA.FTZ R45, R45, R0, -R6.reuse ;  /* 0x000000002d2d7223 */ /* 0x100fe20000010806 */
[----:B------:R-:W-:Y:S01]  /*4aa0*/  F2FP.F16.F32.PACK_AB R200, R25, R200 ;  /* 0x000000c819c8723e */ /* 0x000fe200000000ff */
[----:B-1----:R-:W-:Y:S01]  /*4ab0*/  FADD.FTZ R34, R196, R7 ;  /* 0x00000007c4227221 */ /* 0x002fe20000010000 */
[-CC-:B------:R-:W-:Y:S01]  /*4ac0*/  FFMA.FTZ R35, R35, R0.reuse, -R6.reuse ;  /* 0x0000000023237223 */ /* 0x180fe20000010806 */
[-C--:B------:R-:W-:Y:S01]  /*4ad0*/  FFMA.FTZ R29, R29, R0.reuse, -R6 ;  /* 0x000000001d1d7223 */ /* 0x080fe20000010806 */
[----:B------:R1:W3:Y:S01]  /*4ae0*/  MUFU.EX2 R14, R79 ;  /* 0x0000004f000e7308 */ /* 0x0002e20000000800 */
[----:B------:R-:W-:Y:S01]  /*4af0*/  FADD.FTZ R7, R37, R34 ;  /* 0x0000002225077221 */ /* 0x000fe20000010000 */
[-CC-:B------:R-:W-:Y:S01]  /*4b00*/  FFMA.FTZ R39, R39, R0.reuse, -R6.reuse ;  /* 0x0000000027277223 */ /* 0x180fe20000010806 */
[-CC-:B------:R-:W-:Y:S01]  /*4b10*/  FFMA.FTZ R57, R57, R0.reuse, -R6.reuse ;  /* 0x0000000039397223 */ /* 0x180fe20000010806 */
[-CC-:B------:R-:W-:Y:S01]  /*4b20*/  FFMA.FTZ R27, R27, R0.reuse, -R6.reuse ;  /* 0x000000001b1b7223 */ /* 0x180fe20000010806 */
[----:B------:R-:W-:Y:S01]  /*4b30*/  FADD.FTZ R36, R198, R7 ;  /* 0x00000007c6247221 */ /* 0x000fe20000010000 */
[-CC-:B------:R-:W-:Y:S01]  /*4b40*/  FFMA.FTZ R61, R61, R0.reuse, -R6.reuse ;  /* 0x000000003d3d7223 */ /* 0x180fe20000010806 */
[----:B------:R-:W-:Y:S01]  /*4b50*/  FFMA.FTZ R31, R31, R0, -R6 ;  /* 0x000000001f1f7223 */ /* 0x000fe20000010806 */
[----:B------:R-:W4:Y:S01]  /*4b60*/  MUFU.EX2 R9, R9 ;  /* 0x0000000900097308 */ /* 0x000f220000000800 */
[----:B--2---:R-:W-:Y:S01]  /*4b70*/  FADD.FTZ R34, R5, R10 ;  /* 0x0000000a05227221 */ /* 0x004fe20000010000 */
[----:B------:R-:W-:Y:S01]  /*4b80*/  FADD.FTZ R38, R69, R36 ;  /* 0x0000002445267221 */ /* 0x000fe20000010000 */
[----:B------:R-:W-:Y:S01]  /*4b90*/  F2FP.F16.F32.PACK_AB R201, R10, R5 ;  /* 0x000000050ac9723e */ /* 0x000fe200000000ff */
[----:B------:R-:W-:-:S02]  /*4ba0*/  IMAD.MOV.U32 R99, RZ, RZ, R119 ;  /* 0x000000ffff637224 */ /* 0x000fc400078e0077 */
[----:B------:R-:W-:Y:S01]  /*4bb0*/  FADD.FTZ R7, R203, R34 ;  /* 0x00000022cb077221 */ /* 0x000fe20000010000 */
[----:B------:R-:W-:Y:S01]  /*4bc0*/  F2FP.F16.F32.PACK_AB R202, R33, R202 ;  /* 0x000000ca21ca723e */ /* 0x000fe200000000ff */
[----:B-1----:R-:W-:Y:S01]  /*4bd0*/  IMAD.MOV.U32 R79, RZ, RZ, R119 ;  /* 0x000000ffff4f7224 */ /* 0x002fe200078e0077 */
[----:B------:R1:W2:Y:S01]  /*4be0*/  MUFU.EX2 R20, R67 ;  /* 0x0000004300147308 */ /* 0x0002a20000000800 */
[C---:B---3--:R-:W-:Y:S01]  /*4bf0*/  FADD.FTZ R36, R14.reuse, R7 ;  /* 0x000000070e247221 */ /* 0x048fe20000010000 */
[----:B------:R-:W-:Y:S01]  /*4c00*/  F2FP.F16.F32.PACK_AB R196, R37, R196 ;  /* 0x000000c425c4723e */ /* 0x000fe200000000ff */
[--C-:B------:R-:W-:Y:S01]  /*4c10*/  IMAD.MOV.U32 R75, RZ, RZ, R119.reuse ;  /* 0x000000ffff4b7224 */ /* 0x100fe200078e0077 */
[----:B------:R-:W-:Y:S01]  /*4c20*/  F2FP.F16.F32.PACK_AB R198, R69, R198 ;  /* 0x000000c645c6723e */ /* 0x000fe200000000ff */
[--C-:B------:R-:W-:Y:S01]  /*4c30*/  IMAD.MOV.U32 R69, RZ, RZ, R119.reuse ;  /* 0x000000ffff457224 */ /* 0x100fe200078e0077 */
[----:B------:R-:W-:Y:S01]  /*4c40*/  F2FP.F16.F32.PACK_AB R203, R14, R203 ;  /* 0x000000cb0ecb723e */ /* 0x000fe200000000ff */
[--C-:B------:R-:W-:Y:S01]  /*4c50*/  IMAD.MOV.U32 R37, RZ, RZ, R119.reuse ;  /* 0x000000ffff257224 */ /* 0x100fe200078e0077 */
[----:B------:R-:W3:Y:S01]  /*4c60*/  MUFU.EX2 R11, R11 ;  /* 0x0000000b000b7308 */ /* 0x000ee20000000800 */
[----:B----4-:R-:W-:Y:S01]  /*4c70*/  FADD.FTZ R7, R9, R36 ;  /* 0x0000002409077221 */ /* 0x010fe20000010000 */
[----:B-1----:R-:W-:Y:S01]  /*4c80*/  IMAD.MOV.U32 R67, RZ, RZ, R119 ;  /* 0x000000ffff437224 */ /* 0x002fe200078e0077 */
[----:B------:R-:W-:-:S05]  /*4c90*/  MOV R33, R119 ;  /* 0x0000007700217202 */ /* 0x000fca0000000f00 */
[----:B------:R1:W4:Y:S01]  /*4ca0*/  MUFU.EX2 R24, R71 ;  /* 0x0000004700187308 */ /* 0x0003220000000800 */
[C---:B--2---:R-:W-:Y:S01]  /*4cb0*/  FADD.FTZ R36, R20.reuse, R7 ;  /* 0x0000000714247221 */ /* 0x044fe20000010000 */
[----:B------:R-:W-:-:S06]  /*4cc0*/  F2FP.F16.F32.PACK_AB R197, R20, R9 ;  /* 0x0000000914c5723e */ /* 0x000fcc00000000ff */
[----:B------:R2:W-:Y:S01]  /*4cd0*/  MUFU.EX2 R30, R51 ;  /* 0x00000033001e7308 */ /* 0x0005e20000000800 */
[----:B---3--:R-:W-:Y:S01]  /*4ce0*/  FADD.FTZ R7, R11, R36 ;  /* 0x000000240b077221 */ /* 0x008fe20000010000 */
[----:B-1----:R-:W-:-:S06]  /*4cf0*/  IMAD.MOV.U32 R71, RZ, RZ, R119 ;  /* 0x000000ffff477224 */ /* 0x002fcc00078e0077 */
[----:B------:R-:W1:Y:S01]  /*4d00*/  MUFU.EX2 R13, R13 ;  /* 0x0000000d000d7308 */ /* 0x000e620000000800 */
[----:B--2---:R-:W-:Y:S01]  /*4d10*/  FADD.FTZ R51, R89, R38 ;  /* 0x0000002659337221 */ /* 0x004fe20000010000 */
[----:B----4-:R-:W-:-:S03]  /*4d20*/  F2FP.F16.F32.PACK_AB R199, R24, R11 ;  /* 0x0000000b18c7723e */ /* 0x010fc600000000ff */
[C---:B------:R-:W-:Y:S01]  /*4d30*/  FADD.FTZ R38, R192.reuse, R51 ;  /* 0x00000033c0267221 */ /* 0x040fe20000010000 */
[----:B------:R-:W-:Y:S01]  /*4d40*/  F2FP.F16.F32.PACK_AB R192, R192, R89 ;  /* 0x00000059c0c0723e */ /* 0x000fe200000000ff */
[----:B------:R-:W-:Y:S01]  /*4d50*/  IMAD.MOV.U32 R89, RZ, RZ, R119 ;  /* 0x000000ffff597224 */ /* 0x000fe200078e0077 */
[----:B------:R2:W3:Y:S01]  /*4d60*/  MUFU.EX2 R26, R59 ;  /* 0x0000003b001a7308 */ /* 0x0004e20000000800 */
[----:B------:R-:W-:Y:S01]  /*4d70*/  FADD.FTZ R51, R91, R38 ;  /* 0x000000265b337221 */ /* 0x000fe20000010000 */
[----:B------:R-:W-:Y:S01]  /*4d80*/  FADD.FTZ R38, R24, R7 ;  /* 0x0000000718267221 */ /* 0x000fe20000010000 */
[----:B------:R-:W-:Y:S02]  /*4d90*/  IMAD.MOV.U32 R24, RZ, RZ, R119 ;  /* 0x000000ffff187224 */ /* 0x000fe400078e0077 */
[C---:B------:R-:W-:Y:S01]  /*4da0*/  FADD.FTZ R40, R194.reuse, R51 ;  /* 0x00000033c2287221 */ /* 0x040fe20000010000 */
[----:B------:R-:W-:Y:S01]  /*4db0*/  F2FP.F16.F32.PACK_AB R194, R194, R91 ;  /* 0x0000005bc2c2723e */ /* 0x000fe200000000ff */
[--C-:B------:R-:W-:Y:S01]  /*4dc0*/  IMAD.MOV.U32 R91, RZ, RZ, R119.reuse ;  /* 0x000000ffff5b7224 */ /* 0x100fe200078e0077 */
[----:B------:R-:W4:Y:S01]  /*4dd0*/  MUFU.EX2 R15, R15 ;  /* 0x0000000f000f7308 */ /* 0x000f220000000800 */
[----:B-1----:R-:W-:Y:S01]  /*4de0*/  FADD.FTZ R7, R13, R38 ;  /* 0x000000260d077221 */ /* 0x002fe20000010000 */
[----:B--2---:R-:W-:-:S02]  /*4df0*/  IMAD.MOV.U32 R59, RZ, RZ, R119 ;  /* 0x000000ffff3b7224 */ /* 0x004fc400078e0077 */
[----:B------:R-:W-:-:S04]  /*4e00*/  IMAD.MOV.U32 R51, RZ, RZ, R119 ;  /* 0x000000ffff337224 */ /* 0x000fc800078e0077 */
[----:B------:R1:W2:Y:S01]  /*4e10*/  MUFU.EX2 R28, R63 ;  /* 0x0000003f001c7308 */ /* 0x0002a20000000800 */
[C---:B---3--:R-:W-:Y:S01]  /*4e20*/  FADD.FTZ R2, R26.reuse, R7 ;  /* 0x000000071a027221 */ /* 0x048fe20000010000 */
[----:B------:R-:W-:Y:S01]  /*4e30*/  F2FP.F16.F32.PACK_AB R193, R26, R13 ;  /* 0x0000000d1ac1723e */ /* 0x000fe200000000ff */
[----:B------:R-:W-:-:S05]  /*4e40*/  IMAD.MOV.U32 R26, RZ, RZ, R119 ;  /* 0x000000ffff1a7224 */ /* 0x000fca00078e0077 */
[----:B------:R3:W-:Y:S01]  /*4e50*/  MUFU.EX2 R34, R43 ;  /* 0x0000002b00227308 */ /* 0x0007e20000000800 */
[----:B----4-:R-:W-:Y:S01]  /*4e60*/  FADD.FTZ R7, R15, R2 ;  /* 0x000000020f077221 */ /* 0x010fe20000010000 */
[----:B-1----:R-:W-:-:S06]  /*4e70*/  MOV R63, R119 ;  /* 0x00000077003f7202 */ /* 0x002fcc0000000f00 */
[----:B------:R-:W1:Y:S01]  /*4e80*/  MUFU.EX2 R49, R49 ;  /* 0x0000003100317308 */ /* 0x000e620000000800 */
[----:B---3--:R-:W-:Y:S01]  /*4e90*/  FADD.FTZ R43, R93, R40 ;  /* 0x000000285d2b7221 */ /* 0x008fe20000010000 */
[----:B--2---:R-:W-:-:S03]  /*4ea0*/  F2FP.F16.F32.PACK_AB R195, R28, R15 ;  /* 0x0000000f1cc3723e */ /* 0x004fc600000000ff */
[C---:B------:R-:W-:Y:S01]  /*4eb0*/  FADD.FTZ R38, R188.reuse, R43 ;  /* 0x0000002bbc267221 */ /* 0x040fe20000010000 */
[----:B------:R-:W-:Y:S02]  /*4ec0*/  F2FP.F16.F32.PACK_AB R188, R188, R93 ;  /* 0x0000005dbcbc723e */ /* 0x000fe400000000ff */
[----:B------:R2:W3:Y:S01]  /*4ed0*/  MUFU.EX2 R184, R103 ;  /* 0x0000006700b87308 */ /* 0x0004e20000000800 */
[----:B------:R-:W-:Y:S01]  /*4ee0*/  FADD.FTZ R43, R97, R38 ;  /* 0x00000026612b7221 */ /* 0x000fe20000010000 */
[----:B------:R-:W-:Y:S01]  /*4ef0*/  FADD.FTZ R38, R28, R7 ;  /* 0x000000071c267221 */ /* 0x000fe20000010000 */
[----:B------:R-:W-:Y:S02]  /*4f00*/  MOV R93, R119 ;  /* 0x00000077005d7202 */ /* 0x000fe40000000f00 */
[C---:B------:R-:W-:Y:S01]  /*4f10*/  FADD.FTZ R40, R190.reuse, R43 ;  /* 0x0000002bbe287221 */ /* 0x040fe20000010000 */
[----:B------:R-:W-:Y:S01]  /*4f20*/  F2FP.F16.F32.PACK_AB R190, R190, R97 ;  /* 0x00000061bebe723e */ /* 0x000fe200000000ff */
[--C-:B------:R-:W-:Y:S01]  /*4f30*/  IMAD.MOV.U32 R97, RZ, RZ, R119.reuse ;  /* 0x000000ffff617224 */ /* 0x100fe200078e0077 */
[----:B------:R-:W4:Y:S01]  /*4f40*/  MUFU.EX2 R105, R105 ;  /* 0x0000006900697308 */ /* 0x000f220000000800 */
[----:B------:R-:W-:Y:S01]  /*4f50*/  FADD.FTZ R43, R101, R40 ;  /* 0x00000028652b7221 */ /* 0x000fe20000010000 */
[----:B-1----:R-:W-:Y:S01]  /*4f60*/  FADD.FTZ R7, R49, R38 ;  /* 0x0000002631077221 */ /* 0x002fe20000010000 */
[C---:B------:R-:W-:Y:S01]  /*4f70*/  F2FP.F16.F32.PACK_AB R189, R30.reuse, R49 ;  /* 0x000000311ebd723e */ /* 0x040fe200000000ff */
[----:B------:R-:W-:Y:S01]  /*4f80*/  IMAD.MOV.U32 R49, RZ, RZ, R119 ;  /* 0x000000ffff317224 */ /* 0x000fe200078e0077 */
[----:B--2---:R-:W-:Y:S01]  /*4f90*/  MOV R103, R119 ;  /* 0x0000007700677202 */ /* 0x004fe20000000f00 */
[----:B------:R-:W-:Y:S01]  /*4fa0*/  FADD.FTZ R38, R30, R7 ;  /* 0x000000071e267221 */ /* 0x000fe20000010000 */
[----:B------:R-:W-:Y:S01]  /*4fb0*/  IMAD.MOV.U32 R30, RZ, RZ, R119 ;  /* 0x000000ffff1e7224 */ /* 0x000fe200078e0077 */
[----:B------:R-:W1:Y:S01]  /*4fc0*/  MUFU.EX2 R53, R53 ;  /* 0x0000003500357308 */ /* 0x000e620000000800 */
[C---:B---3--:R-:W-:Y:S01]  /*4fd0*/  FADD.FTZ R40, R184.reuse, R43 ;  /* 0x0000002bb8287221 */ /* 0x048fe20000010000 */
[----:B------:R-:W-:Y:S01]  /*4fe0*/  F2FP.F16.F32.PACK_AB R184, R184, R101 ;  /* 0x00000065b8b8723e */ /* 0x000fe200000000ff */
[----:B------:R-:W-:Y:S01]  /*4ff0*/  IMAD.MOV.U32 R101, RZ, RZ, R119 ;  /* 0x000000ffff657224 */ /* 0x000fe200078e0077 */
[----:B------:R-:W-:-:S04]  /*5000*/  MOV R28, R119 ;  /* 0x00000077001c7202 */ /* 0x000fc80000000f00 */
[----:B------:R2:W3:Y:S01]  /*5010*/  MUFU.EX2 R186, R107 ;  /* 0x0000006b00ba7308 */ /* 0x0004e20000000800 */
[----:B----4-:R-:W-:-:S07]  /*5020*/  FADD.FTZ R43, R105, R40 ;  /* 0x00000028692b7221 */ /* 0x010fce0000010000 */
[----:B------:R4:W5:Y:S01]  /*5030*/  MUFU.EX2 R32, R55 ;  /* 0x0000003700207308 */ /* 0x0009620000000800 */
[----:B-1----:R-:W-:Y:S01]  /*5040*/  FADD.FTZ R7, R53, R38 ;  /* 0x0000002635077221 */ /* 0x002fe20000010000 */
[----:B--2---:R-:W-:-:S06]  /*5050*/  IMAD.MOV.U32 R107, RZ, RZ, R119 ;  /* 0x000000ffff6b7224 */ /* 0x004fcc00078e0077 */
[----:B------:R-:W1:Y:S01]  /*5060*/  MUFU.EX2 R109, R109 ;  /* 0x0000006d006d7308 */ /* 0x000e620000000800 */
[C---:B---3--:R-:W-:Y:S01]  /*5070*/  FADD.FTZ R40, R186.reuse, R43 ;  /* 0x0000002bba287221 */ /* 0x048fe20000010000 */
[----:B------:R-:W-:Y:S01]  /*5080*/  F2FP.F16.F32.PACK_AB R186, R186, R105 ;  /* 0x00000069baba723e */ /* 0x000fe200000000ff */
[--C-:B------:R-:W-:Y:S01]  /*5090*/  IMAD.MOV.U32 R105, RZ, RZ, R119.reuse ;  /* 0x000000ffff697224 */ /* 0x100fe200078e0077 */
[----:B------:R-:W-:Y:S01]  /*50a0*/  MOV R43, R119 ;  /* 0x00000077002b7202 */ /* 0x000fe20000000f00 */
[----:B----4-:R-:W-:-:S03]  /*50b0*/  IMAD.MOV.U32 R55, RZ, RZ, R119 ;  /* 0x000000ffff377224 */ /* 0x010fc600078e0077 */
[----:B------:R-:W2:Y:S01]  /*50c0*/  MUFU.EX2 R41, R41 ;  /* 0x0000002900297308 */ /* 0x000ea20000000800 */
[C---:B-----5:R-:W-:Y:S01]  /*50d0*/  FADD.FTZ R38, R32.reuse, R7 ;  /* 0x0000000720267221 */ /* 0x060fe20000010000 */
[----:B------:R-:W-:Y:S01]  /*50e0*/  F2FP.F16.F32.PACK_AB R191, R32, R53 ;  /* 0x0000003520bf723e */ /* 0x000fe200000000ff */
[----:B------:R-:W-:Y:S01]  /*50f0*/  IMAD.MOV.U32 R32, RZ, RZ, R119 ;  /* 0x000000ffff207224 */ /* 0x000fe200078e0077 */
[----:B------:R-:W-:-:S04]  /*5100*/  MOV R53, R119 ;  /* 0x0000007700357202 */ /* 0x000fc80000000f00 */
[----:B------:R3:W4:Y:S01]  /*5110*/  MUFU.EX2 R180, R111 ;  /* 0x0000006f00b47308 */ /* 0x0007220000000800 */
[----:B-1----:R-:W-:-:S07]  /*5120*/  FADD.FTZ R25, R109, R40 ;  /* 0x000000286d197221 */ /* 0x002fce0000010000 */
[----:B------:R-:W1:Y:S01]  /*5130*/  MUFU.EX2 R113, R113 ;  /* 0x0000007100717308 */ /* 0x000e620000000800 */
[----:B--2---:R-:W-:Y:S01]  /*5140*/  FADD.FTZ R7, R41, R38 ;  /* 0x0000002629077221 */ /* 0x004fe20000010000 */
[C---:B------:R-:W-:Y:S01]  /*5150*/  F2FP.F16.F32.PACK_AB R185, R34.reuse, R41 ;  /* 0x0000002922b9723e */ /* 0x040fe200000000ff */
[----:B---3--:R-:W-:Y:S02]  /*5160*/  IMAD.MOV.U32 R111, RZ, RZ, R119 ;  /* 0x000000ffff6f7224 */ /* 0x008fe400078e0077 */
[----:B------:R-:W-:Y:S01]  /*5170*/  FADD.FTZ R38, R34, R7 ;  /* 0x0000000722267221 */ /* 0x000fe20000010000 */
[----:B------:R-:W-:Y:S02]  /*5180*/  IMAD.MOV.U32 R41, RZ, RZ, R119 ;  /* 0x000000ffff297224 */ /* 0x000fe400078e0077 */
[----:B------:R-:W2:Y:S01]  /*5190*/  MUFU.EX2 R21, R21 ;  /* 0x0000001500157308 */ /* 0x000ea20000000800 */
[C---:B----4-:R-:W-:Y:S01]  /*51a0*/  FADD.FTZ R40, R180.reuse, R25 ;  /* 0x00000019b4287221 */ /* 0x050fe20000010000 */
[----:B------:R-:W-:Y:S01]  /*51b0*/  F2FP.F16.F32.PACK_AB R180, R180, R109 ;  /* 0x0000006db4b4723e */ /* 0x000fe200000000ff */
[----:B------:R-:W-:-:S02]  /*51c0*/  IMAD.MOV.U32 R109, RZ, RZ, R119 ;  /* 0x000000ffff6d7224 */ /* 0x000fc400078e0077 */
[----:B------:R-:W-:-:S03]  /*51d0*/  IMAD.MOV.U32 R34, RZ, RZ, R119 ;  /* 0x000000ffff227224 */ /* 0x000fc600078e0077 */
[----:B------:R3:W4:Y:S01]  /*51e0*/  MUFU.EX2 R182, R115 ;  /* 0x0000007300b67308 */ /* 0x0007220000000800 */
[----:B-1----:R-:W-:-:S07]  /*51f0*/  FADD.FTZ R25, R113, R40 ;  /* 0x0000002871197221 */ /* 0x002fce0000010000 */
[----:B------:R1:W5:Y:S01]  /*5200*/  MUFU.EX2 R36, R47 ;  /* 0x0000002f00247308 */ /* 0x0003620000000800 */
[----:B--2---:R-:W-:Y:S01]  /*5210*/  FADD.FTZ R7, R21, R38 ;  /* 0x0000002615077221 */ /* 0x004fe20000010000 */
[----:B---3--:R-:W-:-:S06]  /*5220*/  IMAD.MOV.U32 R115, RZ, RZ, R119 ;  /* 0x000000ffff737224 */ /* 0x008fcc00078e0077 */
[----:B------:R-:W2:Y:S01]  /*5230*/  MUFU.EX2 R117, R117 ;  /* 0x0000007500757308 */ /* 0x000ea20000000800 */
[C---:B----4-:R-:W-:Y:S01]  /*5240*/  FADD.FTZ R42, R182.reuse, R25 ;  /* 0x00000019b62a7221 */ /* 0x050fe20000010000 */
[----:B------:R-:W-:Y:S01]  /*5250*/  F2FP.F16.F32.PACK_AB R182, R182, R113 ;  /* 0x00000071b6b6723e */ /* 0x000fe200000000ff */
[----:B-1----:R-:W-:Y:S01]  /*5260*/  IMAD.MOV.U32 R47, RZ, RZ, R119 ;  /* 0x000000ffff2f7224 */ /* 0x002fe200078e0077 */
[----:B------:R-:W-:-:S04]  /*5270*/  MOV R113, R119 ;  /* 0x0000007700717202 */ /* 0x000fc80000000f00 */
[----:B------:R-:W1:Y:S01]  /*5280*/  MUFU.EX2 R45, R45 ;  /* 0x0000002d002d7308 */ /* 0x000e620000000800 */
[C---:B-----5:R-:W-:Y:S01]  /*5290*/  FADD.FTZ R40, R36.reuse, R7 ;  /* 0x0000000724287221 */ /* 0x060fe20000010000 */
[----:B------:R-:W-:Y:S01]  /*52a0*/  F2FP.F16.F32.PACK_AB R187, R36, R21 ;  /* 0x0000001524bb723e */ /* 0x000fe200000000ff */
[----:B------:R-:W-:-:S05]  /*52b0*/  IMAD.MOV.U32 R36, RZ, RZ, R119 ;  /* 0x000000ffff247224 */ /* 0x000fca00078e0077 */
[----:B------:R-:W3:Y:S01]  /*52c0*/  MUFU.EX2 R176, R121 ;  /* 0x0000007900b07308 */ /* 0x000ee20000000800 */
[----:B--2---:R-:W-:-:S07]  /*52d0*/  FADD.FTZ R25, R117, R42 ;  /* 0x0000002a75197221 */ /* 0x004fce0000010000 */
[----:B------:R2:W4:Y:S01]  /*52e0*/  MUFU.EX2 R2, R35 ;  /* 0x0000002300027308 */ /* 0x0005220000000800 */
[----:B-1----:R-:W-:-:S07]  /*52f0*/  FADD.FTZ R7, R45, R40 ;  /* 0x000000282d077221 */ /* 0x002fce0000010000 */
[----:B------:R-:W1:Y:S01]  /*5300*/  MUFU.EX2 R123, R123 ;  /* 0x0000007b007b7308 */ /* 0x000e620000000800 */
[C---:B---3--:R-:W-:Y:S01]  /*5310*/  FADD.FTZ R42, R176.reuse, R25 ;  /* 0x00000019b02a7221 */ /* 0x048fe20000010000 */
[----:B------:R-:W-:Y:S01]  /*5320*/  F2FP.F16.F32.PACK_AB R176, R176, R117 ;  /* 0x00000075b0b0723e */ /* 0x000fe200000000ff */
[--C-:B------:R-:W-:Y:S02]  /*5330*/  IMAD.MOV.U32 R117, RZ, RZ, R119.reuse ;  /* 0x000000ffff757224 */ /* 0x100fe400078e0077 */
[----:B--2---:R-:W-:-:S03]  /*5340*/  IMAD.MOV.U32 R35, RZ, RZ, R119 ;  /* 0x000000ffff237224 */ /* 0x004fc600078e0077 */
[----:B------:R-:W2:Y:S01]  /*5350*/  MUFU.EX2 R29, R29 ;  /* 0x0000001d001d7308 */ /* 0x000ea20000000800 */
[C---:B----4-:R-:W-:Y:S01]  /*5360*/  FADD.FTZ R40, R2.reuse, R7 ;  /* 0x0000000702287221 */ /* 0x050fe20000010000 */
[----:B------:R-:W-:Y:S01]  /*5370*/  F2FP.F16.F32.PACK_AB R181, R2, R45 ;  /* 0x0000002d02b5723e */ /* 0x000fe200000000ff */
[----:B------:R-:W-:Y:S02]  /*5380*/  IMAD.MOV.U32 R2, RZ, RZ, 0x3f800000 ;  /* 0x3f800000ff027424 */ /* 0x000fe400078e00ff */
[----:B------:R-:W-:-:S03]  /*5390*/  IMAD.MOV.U32 R45, RZ, RZ, R119 ;  /* 0x000000ffff2d7224 */ /* 0x000fc600078e0077 */
[----:B------:R-:W3:Y:S01]  /*53a0*/  MUFU.EX2 R12, R12 ;  /* 0x0000000c000c7308 */ /* 0x000ee20000000800 */
[----:B-1----:R-:W-:Y:S01]  /*53b0*/  FADD.FTZ R7, R123, R42 ;  /* 0x0000002a7b077221 */ /* 0x002fe20000010000 */
[----:B------:R-:W-:-:S06]  /*53c0*/  IMAD.MOV.U32 R42, RZ, RZ, R119 ;  /* 0x000000ffff2a7224 */ /* 0x000fcc00078e0077 */
[----:B------:R1:W4:Y:S01]  /*53d0*/  MUFU.EX2 R6, R39 ;  /* 0x0000002700067308 */ /* 0x0003220000000800 */
[----:B--2---:R-:W-:Y:S01]  /*53e0*/  FADD.FTZ R25, R29, R40 ;  /* 0x000000281d197221 */ /* 0x004fe20000010000 */
[----:B------:R-:W-:-:S06]  /*53f0*/  IMAD.MOV.U32 R40, RZ, RZ, R119 ;  /* 0x000000ffff287224 */ /* 0x000fcc00078e0077 */
[----:B------:R-:W2:Y:S01]  /*5400*/  MUFU.EX2 R57, R57 ;  /* 0x0000003900397308 */ /* 0x000ea20000000800 */
[C---:B---3--:R-:W-:Y:S01]  /*5410*/  FADD.FTZ R7, R12.reuse, R7 ;  /* 0x000000070c077221 */ /* 0x048fe20000010000 */
[----:B------:R-:W-:Y:S01]  /*5420*/  F2FP.F16.F32.PACK_AB R178, R12, R123 ;  /* 0x0000007b0cb2723e */ /* 0x000fe200000000ff */
[----:B-1----:R-:W-:-:S05]  /*5430*/  IMAD.MOV.U32 R39, RZ, RZ, R119 ;  /* 0x000000ffff277224 */ /* 0x002fca00078e0077 */
[----:B------:R1:W3:Y:S01]  /*5440*/  MUFU.EX2 R38, R27 ;  /* 0x0000001b00267308 */ /* 0x0002e20000000800 */
[C---:B----4-:R-:W-:Y:S01]  /*5450*/  FADD.FTZ R12, R6.reuse, R25 ;  /* 0x00000019060c7221 */ /* 0x050fe20000010000 */
[----:B------:R-:W-:Y:S01]  /*5460*/  F2FP.F16.F32.PACK_AB R183, R6, R29 ;  /* 0x0000001d06b7723e */ /* 0x000fe200000000ff */
[----:B------:R-:W-:Y:S02]  /*5470*/  IMAD.MOV.U32 R6, RZ, RZ, 0x3f800000 ;  /* 0x3f800000ff067424 */ /* 0x000fe400078e00ff */
[--C-:B------:R-:W-:Y:S02]  /*5480*/  IMAD.MOV.U32 R29, RZ, RZ, R119.reuse ;  /* 0x000000ffff1d7224 */ /* 0x100fe400078e0077 */
[--C-:B------:R-:W-:Y:S01]  /*5490*/  IMAD.MOV.U32 R25, RZ, RZ, R119.reuse ;  /* 0x000000ffff197224 */ /* 0x100fe200078e0077 */
[----:B------:R-:W4:Y:S01]  /*54a0*/  MUFU.EX2 R61, R61 ;  /* 0x0000003d003d7308 */ /* 0x000f220000000800 */
[----:B--2---:R-:W-:Y:S01]  /*54b0*/  FADD.FTZ R5, R57, R12 ;  /* 0x0000000c39057221 */ /* 0x004fe20000010000 */
[----:B-1----:R-:W-:-:S06]  /*54c0*/  IMAD.MOV.U32 R27, RZ, RZ, R119 ;  /* 0x000000ffff1b7224 */ /* 0x002fcc00078e0077 */
[----:B------:R1:W2:Y:S01]  /*54d0*/  MUFU.EX2 R10, R31 ;  /* 0x0000001f000a7308 */ /* 0x0002a20000000800 */
[C---:B---3--:R-:W-:Y:S01]  /*54e0*/  FADD.FTZ R12, R38.reuse, R5 ;  /* 0x00000005260c7221 */ /* 0x048fe20000010000 */
[----:B------:R-:W-:Y:S01]  /*54f0*/  F2FP.F16.F32.PACK_AB R177, R38, R57 ;  /* 0x0000003926b1723e */ /* 0x000fe200000000ff */
[--C-:B------:R-:W-:Y:S01]  /*5500*/  IMAD.MOV.U32 R57, RZ, RZ, R119.reuse ;  /* 0x000000ffff397224 */ /* 0x100fe200078e0077 */
[----:B------:R-:W-:Y:S01]  /*5510*/  MOV R38, R119 ;  /* 0x0000007700267202 */ /* 0x000fe20000000f00 */
[----:B----4-:R-:W-:Y:S01]  /*5520*/  FADD.FTZ R5, R61, R12 ;  /* 0x0000000c3d057221 */ /* 0x010fe20000010000 */
[----:B-1----:R-:W-:Y:S01]  /*5530*/  IMAD.MOV.U32 R31, RZ, RZ, R119 ;  /* 0x000000ffff1f7224 */ /* 0x002fe200078e0077 */
[C---:B--2---:R-:W-:Y:S02]  /*5540*/  F2FP.F16.F32.PACK_AB R179, R10.reuse, R61 ;  /* 0x0000003d0ab3723e */ /* 0x044fe400000000ff */
[----:B------:R-:W-:Y:S01]  /*5550*/  FADD.FTZ R5, R10, R5 ;  /* 0x000000050a057221 */ /* 0x000fe20000010000 */
[----:B------:R-:W-:Y:S01]  /*5560*/  IMAD.MOV.U32 R61, RZ, RZ, R119 ;  /* 0x000000ffff3d7224 */ /* 0x000fe200078e0077 */
[----:B------:R-:W-:Y:S06]  /*5570*/  @!P2 BRA `(.L_x_15) ;  /* 0x0000003c00b4a947 */ /* 0x000fec0003800000 */
[----:B------:R-:W-:Y:S01]  /*5580*/  R2UR UR60, R17 ;  /* 0x00000000113c72ca */ /* 0x000fe200000e0000 */
[----:B------:R-:W-:Y:S01]  /*5590*/  IMAD.MOV.U32 R9, RZ, RZ, R4 ;  /* 0x000000ffff097224 */ /* 0x000fe200078e0004 */
[----:B------:R-:W-:Y:S01]  /*55a0*/  MOV R10, R3 ;  /* 0x00000003000a7202 */ /* 0x000fe20000000f00 */
[----:B------:R-:W-:Y:S01]  /*55b0*/  IMAD.MOV.U32 R2, RZ, RZ, 0x3f800000 ;  /* 0x3f800000ff027424 */ /* 0x000fe200078e00ff */
[----:B------:R-:W-:Y:S02]  /*55c0*/  CS2R R118, SRZ ;  /* 0x0000000000767805 */ /* 0x000fe4000001ff00 */
[----:B------:R-:W-:Y:S02]  /*55d0*/  CS2R R114, SRZ ;  /* 0x0000000000727805 */ /* 0x000fe4000001ff00 */
[----:B------:R-:W-:Y:S02]  /*55e0*/  CS2R R110, SRZ ;  /* 0x00000000006e7805 */ /* 0x000fe4000001ff00 */
[----:B------:R-:W-:-:S02]  /*55f0*/  CS2R R106, SRZ ;  /* 0x00000000006a7805 */ /* 0x000fc4000001ff00 */
[----:B------:R-:W-:Y:S02]  /*5600*/  CS2R R102, SRZ ;  /* 0x0000000000667805 */ /* 0x000fe4000001ff00 */
[----:B------:R-:W-:Y:S02]  /*5610*/  CS2R R98, SRZ ;  /* 0x0000000000627805 */ /* 0x000fe4000001ff00 */
        /* <DEDUP_REMOVED lines=41> */
[----:B------:R-:W-:Y:S01]  /*58b0*/  CS2R R24, SRZ ;  /* 0x0000000000187805 */ /* 0x000fe2000001ff00 */
[----:B------:R-:W-:Y:S01]  /*58c0*/  UIADD3 UR61, UR61, -0x2, URZ ;  /* 0xfffffffe3d3d7890 */ /* 0x000fe2000fffe03f */
[----:B------:R-:W-:-:S11]  /*58d0*/  UMOV UR37, UR38 ;  /* 0x0000002600257c82 */ /* 0x000fd60008000000 */
.L_x_24:
[----:B------:R-:W-:-:S04]  /*58e0*/  UIADD3 UR4, UR37, 0x1, URZ ;  /* 0x0000000125047890 */ /* 0x000fc8000fffe03f */
[----:B------:R-:W-:-:S04]  /*58f0*/  UISETP.NE.AND UP0, UPT, UR4, 0x2, UPT ;  /* 0x000000020400788c */ /* 0x000fc8000bf05270 */
[----:B------:R-:W-:Y:S02]  /*5900*/  USEL UR5, URZ, 0x1, UP0 ;  /* 0x000000013f057887 */ /* 0x000fe40008000000 */
[----:B------:R-:W-:Y:S02]  /*5910*/  USEL UR38, UR4, URZ, UP0 ;  /* 0x0000003f04267287 */ /* 0x000fe40008000000 */
[----:B------:R-:W-:-:S06]  /*5920*/  ULOP3.LUT UR4, UR60, UR5, URZ, 0x3c, !UPT ;  /* 0x000000053c047292 */ /* 0x000fcc000f8e3c3f */
[----:B------:R-:W-:Y:S01]  /*5930*/  IMAD.U32 R17, RZ, RZ, UR4 ;  /* 0x00000004ff117e24 */ /* 0x000fe2000f8e00ff */
[----:B------:R-:W-:Y:S06]  /*5940*/  @!P0 BRA `(.L_x_16) ;  /* 0x0000000000048947 */ /* 0x000fec0003800000 */
[----:B------:R-:W-:Y:S01]  /*5950*/  BPT.TRAP 0x1 ;  /* 0x000000040000795c */ /* 0x000fe20000300000 */
.L_x_16:
[----:B------:R-:W-:Y:S02]  /*5960*/  R2UR UR5, R16 ;  /* 0x00000000100572ca */ /* 0x000fe400000e0000 */
[----:B------:R-:W-:-:S11]  /*5970*/  R2UR UR4, R17 ;  /* 0x00000000110472ca */ /* 0x000fd600000e0000 */
[----:B------:R-:W-:Y:S02]  /*5980*/  ULEA UR39, UR38, UR5, 0x3 ;  /* 0x0000000526277291 */ /* 0x000fe4000f8e183f */
[----:B------:R-:W-:-:S05]  /*5990*/  IMAD.U32 R0, RZ, RZ, UR4 ;  /* 0x00000004ff007e24 */ /* 0x000fca000f8e00ff */
[----:B------:R-:W-:-:S04]  /*59a0*/  SHF.L.U32 R0, R0, 0x1f, RZ ;  /* 0x0000001f00007819 */ /* 0x000fc800000006ff */
[----:B------:R1:W2:Y:S01]  /*59b0*/  SYNCS.PHASECHK.TRANS64.TRYWAIT P2, [UR39+0x36830], R0 ;  /* 0x03683000ff0075a7 */ /* 0x0002a20008040167 */
[----:B------:R-:W-:Y:S05]  /*59c0*/  @!P0 BRA `(.L_x_17) ;  /* 0x0000000000048947 */ /* 0x000fea0003800000 */
[----:B------:R-:W-:Y:S01]  /*59d0*/  BPT.TRAP 0x1 ;  /* 0x000000040000795c */ /* 0x000fe20000300000 */
.L_x_17:
[----:B--2---:R-:W-:Y:S05]  /*59e0*/  @P2 BRA `(.L_x_18) ;  /* 0x0000000000082947 */ /* 0x004fea0003800000 */
[----:B------:R-:W2:Y:S02]  /*59f0*/  SYNCS.PHASECHK.TRANS64.TRYWAIT P2, [UR39+0x36830], R0 ;  /* 0x03683000ff0075a7 */ /* 0x000ea40008040167 */
[----:B--2---:R-:W-:Y:S05]  /*5a00*/  @!P2 BRA `(.L_x_19) ;  /* 0x0000008c0074a947 */ /* 0x004fea0003800000 */
.L_x_18:
[----:B------:R-:W-:Y:S01]  /*5a10*/  R2UR UR4, R8 ;  /* 0x00000000080472ca */ /* 0x000fe200000e0000 */
[----:B------:R-:W-:Y:S01]  /*5a20*/  WARPGROUP.ARRIVE ;  /* 0x00000000000079c5 */ /* 0x000fe20000000000 */
[----:B------:R-:W-:Y:S01]  /*5a30*/  UMOV UR59, 0x40000040 ;  /* 0x40000040003b7882 */ /* 0x000fe20000000000 */
        /* <DEDUP_REMOVED lines=10> */
[----:B------:R-:W-:Y:S01]  /*5ae0*/  UIMAD UR4, UR38, 0xa80, UR4 ;  /* 0x00000a80260478a4 */ /* 0x000fe2000f8e0204 */
[-C--:B------:R-:W-:Y:S01]  /*5af0*/  FMUL.FTZ R24, R24, R6.reuse ;  /* 0x0000000618187220 */ /* 0x080fe20000410000 */
[----:B------:R-:W-:Y:S01]  /*5b00*/  UMOV UR55, 0x40000040 ;  /* 0x4000004000377882 */ /* 0x000fe20000000000 */
[----:B------:R-:W-:Y:S01]  /*5b10*/  UMOV UR7, 0x40000040 ;  /* 0x4000004000077882 */ /* 0x000fe20000000000 */
[----:B------:R-:W-:Y:S01]  /*5b20*/  UIADD3 UR5, UR4, 0x80, URZ ;  /* 0x0000008004057890 */ /* 0x000fe2000fffe03f */
[-C--:B------:R-:W-:Y:S01]  /*5b30*/  FMUL.FTZ R25, R25, R6.reuse ;  /* 0x0000000619197220 */ /* 0x080fe20000410000 */
[----:B------:R-:W-:Y:S01]  /*5b40*/  UIADD3 UR6, UR4, 0x100, URZ ;  /* 0x0000010004067890 */ /* 0x000fe2000fffe03f */
[-C--:B------:R-:W-:Y:S01]  /*5b50*/  FMUL.FTZ R28, R28, R6.reuse ;  /* 0x000000061c1c7220 */ /* 0x080fe20000410000 */
[----:B------:R-:W-:Y:S01]  /*5b60*/  UMOV UR58, UR4 ;  /* 0x00000004003a7c82 */ /* 0x000fe20008000000 */
[----:B------:R-:W-:Y:S01]  /*5b70*/  UIADD3 UR10, UR4, 0x2, URZ ;  /* 0x00000002040a7890 */ /* 0x000fe2000fffe03f */
[----:B------:R-:W-:Y:S01]  /*5b80*/  HGMMA.64x16x16.F32 R168, gdesc[UR56], RZ, !UPT, gsb0 ;  /* 0x0020000038a879f0 */ /* 0x000fe2000c0008ff */
[----:B------:R-:W-:Y:S01]  /*5b90*/  UMOV UR58, UR5 ;  /* 0x00000005003a7c82 */ /* 0x000fe20008000000 */
[----:B------:R-:W-:Y:S01]  /*5ba0*/  UMOV UR59, 0x40000040 ;  /* 0x40000040003b7882 */ /* 0x000fe20000000000 */
[----:B------:R-:W-:Y:S01]  /*5bb0*/  UIADD3 UR5, UR4, 0x180, URZ ;  /* 0x0000018004057890 */ /* 0x000fe2000fffe03f */
[-C--:B------:R-:W-:Y:S01]  /*5bc0*/  FMUL.FTZ R29, R29, R6.reuse ;  /* 0x000000061d1d7220 */ /* 0x080fe20000410000 */
        /* <DEDUP_REMOVED lines=46> */
[----:B------:R-:W-:Y:S01]  /*5eb0*/  FMUL.FTZ R104, R104, R6 ;  /* 0x0000000668687220 */ /* 0x000fe20000410000 */
[----:B------:R-:W-:-:S02]  /*5ec0*/  WARPGROUP.DEPBAR.LE gsb0, 0x0 ;  /* 0x00008000000079c5 */ /* 0x000fc40000010000 */
[----:B------:R-:W-:Y:S01]  /*5ed0*/  WARPGROUP.ARRIVE ;  /* 0x00000000000079c5 */ /* 0x000fe20000000000 */
[-C--:B------:R-:W-:Y:S01]  /*5ee0*/  FMUL.FTZ R105, R105, R6.reuse ;  /* 0x0000000669697220 */ /* 0x080fe20000410000 */
[-C--:B------:R-:W-:Y:S01]  /*5ef0*/  FMUL.FTZ R108, R108, R6.reuse ;  /* 0x000000066c6c7220 */ /* 0x080fe20000410000 */
[-C--:B------:R-:W-:Y:S01]  /*5f00*/  FMUL.FTZ R109, R109, R6.reuse ;  /* 0x000000066d6d7220 */ /* 0x080fe20000410000 */
[-C--:B------:R-:W-:Y:S01]  /*5f10*/  FMUL.FTZ R112, R112, R6.reuse ;  /* 0x0000000670707220 */ /* 0x080fe20000410000 */
[-C--:B------:R-:W-:Y:S01]  /*5f20*/  FMUL.FTZ R113, R113, R6.reuse ;  /* 0x0000000671717220 */ /* 0x080fe20000410000 */
[----:B------:R-:W-:Y:S01]  /*5f30*/  HGMMA.64x16x16.F32 R160, gdesc[UR56], RZ, !UPT, gsb0 ;  /* 0x0020000038a079f0 */ /* 0x000fe2000c0008ff */
[----:B------:R-:W-:Y:S01]  /*5f40*/  UMOV UR58, UR6 ;  /* 0x00000006003a7c82 */ /* 0x000fe20008000000 */
[----:B------:R-:W-:Y:S01]  /*5f50*/  UMOV UR59, 0x40000040 ;  /* 0x40000040003b7882 */ /* 0x000fe20000000000 */
[----:B------:R-:W-:Y:S01]  /*5f60*/  UIADD3 UR6, UR4, 0x200, URZ ;  /* 0x0000020004067890 */ /* 0x000fe2000fffe03f */
[-C--:B------:R-:W-:Y:S01]  /*5f70*/  FMUL.FTZ R116, R116, R6.reuse ;  /* 0x0000000674747220 */ /* 0x080fe20000410000 */
[----:B------:R-:W-:Y:S01]  /*5f80*/  FMUL.FTZ R117, R117, R6 ;  /* 0x0000000675757220 */ /* 0x000fe20000410000 */
        /* <DEDUP_REMOVED lines=49> */
[----:B------:R-:W-:-:S04]  /*62a0*/  FMUL.FTZ R119, R119, R2 ;  /* 0x0000000277777220 */ /* 0x000fc80000410000 */
[----:B------:R-:W-:Y:S01]  /*62b0*/  HGMMA.64x16x16.F32 R152, gdesc[UR56], RZ, !UPT, gsb0 ;  /* 0x00200000389879f0 */ /* 0x000fe2000c0008ff */
[----:B------:R-:W-:Y:S01]  /*62c0*/  UMOV UR58, UR5 ;  /* 0x00000005003a7c82 */ /* 0x000fe20008000000 */
[----:B------:R-:W-:Y:S01]  /*62d0*/  UMOV UR59, 0x40000040 ;  /* 0x40000040003b7882 */ /* 0x000fe20000000000 */
[----:B------:R-:W-:Y:S01]  /*62e0*/  UIADD3 UR5, UR4, 0x280, URZ ;  /* 0x0000028004057890 */ /* 0x000fe2000fffe03f */
[----:B------:R-:W-:Y:S02]  /*62f0*/  WARPGROUP.DEPBAR.LE gsb0, 0x0 ;  /* 0x00008000000079c5 */ /* 0x000fe40000010000 */
[----:B------:R-:W-:-:S06]  /*6300*/  WARPGROUP.ARRIVE ;  /* 0x00000000000079c5 */ /* 0x000fcc0000000000 */
        /* <DEDUP_REMOVED lines=18> */
[----:B------:R-:W-:Y:S03]  /*6430*/  HGMMA.64x16x16.F32 R120, gdesc[UR56], RZ, !UPT, gsb0 ;  /* 0x00200000387879f0 */ /* 0x000fe6000c0008ff */
[----:B------:R-:W-:Y:S02]  /*6440*/  WARPGROUP.DEPBAR.LE gsb0, 0x0 ;  /* 0x00008000000079c5 */ /* 0x000fe40000010000 */
[----:B------:R-:W-:-:S06]  /*6450*/  WARPGROUP.ARRIVE ;  /* 0x00000000000079c5 */ /* 0x000fcc0000000000 */
[----:B------:R-:W-:Y:S01]  /*6460*/  HGMMA.64x16x16.F32 R168, gdesc[UR8], R168, gsb0 ;  /* 0x0020000008a879f0 */ /* 0x000fe200080008a8 */
[----:B------:R-:W-:Y:S01]  /*6470*/  UMOV UR10, UR5 ;  /* 0x00000005000a7c82 */ /* 0x000fe20008000000 */
[----:B------:R-:W-:Y:S01]  /*6480*/  UMOV UR11, 0x40000040 ;  /* 0x40000040000b7882 */ /* 0x000fe20000000000 */
[----:B------:R-:W-:Y:S01]  /*6490*/  UIADD3 UR5, UR4, 0x182, URZ ;  /* 0x0000018204057890 */ /* 0x000fe2000fffe03f */
        /* <DEDUP_REMOVED lines=397> */
[----:B------:R-:W-:-:S03]  /*7d70*/  UIADD3 UR6, UR4, 0x906, URZ ;  /* 0x0000090604067890 */ /* 0x000fc6000fffe03f */
[----:B------:R-:W-:Y:S01]  /*7d80*/  UMOV UR4, UR52 ;  /* 0x0000003400047c82 */ /* 0x000fe20008000000 */
[----:B------:R-:W-:Y:S02]  /*7d90*/  WARPGROUP.DEPBAR.LE gsb0, 0x0 ;  /* 0x00008000000079c5 */ /* 0x000fe40000010000 */
[----:B------:R-:W-:-:S06]  /*7da0*/  WARPGROUP.ARRIVE ;  /* 0x00000000000079c5 */ /* 0x000fcc0000000000 */
[----:B------:R-:W-:Y:S01]  /*7db0*/  HGMMA.64x16x16.F32 R152, gdesc[UR52], R152, gsb0 ;  /* 0x00200000349879f0 */ /* 0x000fe20008000898 */
[----:B------:R-:W-:Y:S01]  /*7dc0*/  UMOV UR54, UR5 ;  /* 0x0000000500367c82 */ /* 0x000fe20008000000 */
[----:B------:R-:W-:Y:S01]  /*7dd0*/  UMOV UR55, 0x40000040 ;  /* 0x4000004000377882 */ /* 0x000fe20000000000 */
        /* <DEDUP_REMOVED lines=19> */
[----:B------:R-:W-:Y:S03]  /*7f10*/  HGMMA.64x16x16.F32 R120, gdesc[UR4], R120, gsb0 ;  /* 0x00200000047879f0 */ /* 0x000fe60008000878 */
[----:B------:R-:W-:Y:S02]  /*7f20*/  WARPGROUP.DEPBAR.LE gsb0, 0x0 ;  /* 0x00008000000079c5 */ /* 0x000fe40000010000 */
[----:B------:R-:W-:Y:S05]  /*7f30*/  @!P0 BRA `(.L_x_20) ;  /* 0x0000000000048947 */ /* 0x000fea0003800000 */
[----:B------:R-:W-:Y:S01]  /*7f40*/  BPT.TRAP 0x1 ;  /* 0x000000040000795c */ /* 0x000fe20000300000 */
.L_x_20:
[----:B------:R-:W-:Y:S02]  /*7f50*/  R2UR UR4, R16 ;  /* 0x00000000100472ca */ /* 0x000fe400000e0000 */
[----:B-12---:R-:W-:-:S04]  /*7f60*/  MOV R0, UR60 ;  /* 0x0000003c00007c02 */ /* 0x006fc80008000f00 */
[----:B------:R-:W-:-:S07]  /*7f70*/  SHF.L.U32 R0, R0, 0x1f, RZ ;  /* 0x0000001f00007819 */ /* 0x000fce00000006ff */
[----:B------:R-:W-:-:S09]  /*7f80*/  ULEA UR4, UR37, UR4, 0x3 ;  /* 0x0000000425047291 */ /* 0x000fd2000f8e183f */
[----:B------:R1:W2:Y:S01]  /*7f90*/  SYNCS.PHASECHK.TRANS64.TRYWAIT P2, [UR4+0x36850], R0 ;  /* 0x03685000ff0075a7 */ /* 0x0002a20008040144 */
[----:B------:R-:W-:Y:S05]  /*7fa0*/  @!P0 BRA `(.L_x_21) ;  /* 0x0000000000048947 */ /* 0x000fea0003800000 */
[----:B------:R-:W-:Y:S01]  /*7fb0*/  BPT.TRAP 0x1 ;  /* 0x000000040000795c */ /* 0x000fe20000300000 */
.L_x_21:
[----:B--2---:R-:W-:Y:S05]  /*7fc0*/  @P2 BRA `(.L_x_22) ;  /* 0x0000000000082947 */ /* 0x004fea0003800000 */
[----:B------:R-:W2:Y:S02]  /*7fd0*/  SYNCS.PHASECHK.TRANS64.TRYWAIT P2, [UR4+0x36850], R0 ;  /* 0x03685000ff0075a7 */ /* 0x000ea40008040144 */
[----:B--2---:R-:W-:Y:S05]  /*7fe0*/  @!P2 BRA `(.L_x_23) ;  /* 0x000000680014a947 */ /* 0x004fea0003800000 */
.L_x_22:
[----:B------:R-:W-:Y:S01]  /*7ff0*/  R2UR UR5, R16 ;  /* 0x00000000100572ca */ /* 0x000fe200000e0000 */
[----:B------:R-:W-:Y:S01]  /*8000*/  WARPGROUP.ARRIVE ;  /* 0x00000000000079c5 */ /* 0x000fe20000000000 */
[----:B------:R-:W-:Y:S01]  /*8010*/  UMOV UR7, 0x40000040 ;  /* 0x4000004000077882 */ /* 0x000fe20000000000 */
[----:B-12---:R-:W-:Y:S02]  /*8020*/  FMNMX.FTZ R0, R168, R9, !PT ;  /* 0x00000009a8007209 */ /* 0x006fe40007810000 */
[----:B------:R-:W-:Y:S02]  /*8030*/  ISETP.LT.AND P2, PT, RZ, UR61, PT ;  /* 0x0000003dff007c0c */ /* 0x000fe4000bf41270 */
[----:B------:R-:W-:Y:S02]  /*8040*/  FMNMX.FTZ R3, R169, R0, !PT ;  /* 0x00000000a9037209 */ /* 0x000fe40007810000 */
[----:B------:R-:W-:Y:S02]  /*8050*/  R2UR UR60, R17 ;  /* 0x00000000113c72ca */ /* 0x000fe400000e0000 */
[----:B------:R-:W-:-:S02]  /*8060*/  FMNMX.FTZ R0, R172, R3, !PT ;  /* 0x00000003ac007209 */ /* 0x000fc40007810000 */
[----:B------:R-:W-:Y:S02]  /*8070*/  UIADD3 UR5, UR5, 0x400, URZ ;  /* 0x0000040005057890 */ /* 0x000fe4000fffe03f */
[----:B------:R-:W-:Y:S02]  /*8080*/  FMNMX.FTZ R3, R173, R0, !PT ;  /* 0x00000000ad037209 */ /* 0x000fe40007810000 */
[----:B------:R-:W-:Y:S02]  /*8090*/  USHF.R.U32.HI UR5, URZ, 0x4, UR5 ;  /* 0x000000043f057899 */ /* 0x000fe40008011605 */
[----:B------:R-:W-:Y:S02]  /*80a0*/  FMNMX.FTZ R0, R160, R3, !PT ;  /* 0x00000003a0007209 */ /* 0x000fe40007810000 */
[----:B------:R-:W-:Y:S02]  /*80b0*/  ULOP3.LUT UR5, UR5, 0x3fff, URZ, 0xc0, !UPT ;  /* 0x00003fff05057892 */ /* 0x000fe4000f8ec03f */
[----:B------:R-:W-:-:S02]  /*80c0*/  FMNMX.FTZ R3, R161, R0, !PT ;  /* 0x00000000a1037209 */ /* 0x000fc40007810000 */
[----:B------:R-:W-:Y:S02]  /*80d0*/  ULOP3.LUT UR5, UR5, 0x3800000, URZ, 0xfc, !UPT ;  /* 0x0380000005057892 */ /* 0x000fe4000f8efc3f */
[----:B------:R-:W-:Y:S02]  /*80e0*/  FMNMX.FTZ R0, R164, R3, !PT ;  /* 0x00000003a4007209 */ /* 0x000fe40007810000 */
[----:B------:R-:W-:Y:S02]  /*80f0*/  UIMAD UR5, UR37, 0xa80, UR5 ;  /* 0x00000a80250578a4 */ /* 0x000fe4000f8e0205 */
[----:B------:R-:W-:Y:S01]  /*8100*/  FMNMX.FTZ R3, R165, R0, !PT ;  /* 0x00000000a5037209 */ /* 0x000fe20007810000 */
[----:B------:R-:W-:-:S03]  /*8110*/  UMOV UR37, UR38 ;  /* 0x0000002600257c82 */ /* 0x000fc60008000000 */
[----:B------:R-:W-:Y:S01]  /*8120*/  FMNMX.FTZ R0, R152, R3, !PT ;  /* 0x0000000398007209 */ /* 0x000fe20007810000 */
[----:B------:R-:W-:Y:S02]  /*8130*/  UMOV UR6, UR5 ;  /* 0x0000000500067c82 */ /* 0x000fe40008000000 */
[----:B------:R-:W-:Y:S01]  /*8140*/  HGMMA.64x192x16.F32 R24, R200, gdesc[UR4].tnspB, R24, gsb0 ;  /* 0x42e00004c8187df0 */ /* 0x000fe20008000818 */
[----:B------:R-:W-:Y:S01]  /*8150*/  UIADD3 UR6, UR5, 0x80, URZ ;  /* 0x0000008005067890 */ /* 0x000fe2000fffe03f */
[----:B------:R-:W-:Y:S01]  /*8160*/  FMNMX.FTZ R3, R153, R0, !PT ;  /* 0x0000000099037209 */ /* 0x000fe20007810000 */
[----:B------:R-:W-:-:S03]  /*8170*/  UMOV UR7, 0x40000040 ;  /* 0x4000004000077882 */ /* 0x000fc60000000000 */
[----:B------:R-:W-:-:S04]  /*8180*/  FMNMX.FTZ R0, R156, R3, !PT ;  /* 0x000000039c007209 */ /* 0x000fc80007810000 */
        /* <DEDUP_REMOVED lines=16> */
[----:B------:R-:W-:Y:S02]  /*8290*/  FMNMX.FTZ R2, R125, R0, !PT ;  /* 0x000000007d027209 */ /* 0x000fe40007810000 */
[----:B------:R-:W1:Y:S03]  /*82a0*/  LDC R0, c[0x0][0x988] ;  /* 0x00026200ff007b82 */ /* 0x000e660000000800 */
[----:B------:R-:W2:Y:S02]  /*82b0*/  SHFL.BFLY PT, R3, R2, 0x2, 0x1f ;  /* 0x0c401f0002037f89 */ /* 0x000ea400000e0000 */
[----:B--2---:R-:W-:Y:S02]  /*82c0*/  FMNMX.FTZ R3, R2, R3, !PT ;  /* 0x0000000302037209 */ /* 0x004fe40007810000 */
[----:B------:R-:W-:-:S03]  /*82d0*/  FMNMX.FTZ R2, R170, R10, !PT ;  /* 0x0000000aaa027209 */ /* 0x000fc60007810000 */
[----:B------:R-:W2:Y:S02]  /*82e0*/  SHFL.BFLY PT, R4, R3, 0x1, 0x1f ;  /* 0x0c201f0003047f89 */ /* 0x000ea400000e0000 */
[----:B--2---:R-:W-:Y:S02]  /*82f0*/  FMNMX.FTZ R4, R3, R4, !PT ;  /* 0x0000000403047209 */ /* 0x004fe40007810000 */
[----:B------:R-:W-:-:S03]  /*8300*/  FMNMX.FTZ R3, R171, R2, !PT ;  /* 0x00000002ab037209 */ /* 0x000fc60007810000 */
[----:B------:R-:W-:Y:S01]  /*8310*/  FADD.FTZ R9, -R4, R9 ;  /* 0x0000000904097221 */ /* 0x000fe20000010100 */
[----:B------:R-:W-:-:S03]  /*8320*/  FMNMX.FTZ R2, R174, R3, !PT ;  /* 0x00000003ae027209 */ /* 0x000fc60007810000 */
[----:B-1----:R-:W-:Y:S01]  /*8330*/  FMUL.FTZ R6, R9, R0 ;  /* 0x0000000009067220 */ /* 0x002fe20000410000 */
[----:B------:R-:W-:-:S04]  /*8340*/  FMNMX.FTZ R3, R175, R2, !PT ;  /* 0x00000002af037209 */ /* 0x000fc80007810000 */
[----:B------:R-:W-:Y:S01]  /*8350*/  FMNMX.FTZ R2, R162, R3, !PT ;  /* 0x00000003a2027209 */ /* 0x000fe20007810000 */
[----:B------:R-:W-:Y:S03]  /*8360*/  MUFU.EX2 R6, R6 ;  /* 0x0000000600067308 */ /* 0x000fe60000000800 */
        /* <DEDUP_REMOVED lines=13> */
[----:B------:R-:W-:Y:S01]  /*8440*/  FMNMX.FTZ R2, R142, R3, !PT ;  /* 0x000000038e027209 */ /* 0x000fe20007810000 */
[----:B------:R-:W-:Y:S02]  /*8450*/  WARPGROUP.DEPBAR.LE gsb0, 0x0 ;  /* 0x00008000000079c5 */ /* 0x000fe40000010000 */
[----:B------:R-:W-:Y:S01]  /*8460*/  WARPGROUP.ARRIVE ;  /* 0x00000000000079c5 */ /* 0x000fe20000000000 */
[----:B------:R-:W-:-:S04]  /*8470*/  FMNMX.FTZ R3, R143, R2, !PT ;  /* 0x000000028f037209 */ /* 0x000fc80007810000 */
[----:B------:R-:W-:Y:S01]  /*8480*/  FMNMX.FTZ R2, R130, R3, !PT ;  /* 0x0000000382027209 */ /* 0x000fe20007810000 */
[----:B------:R-:W-:Y:S01]  /*8490*/  HGMMA.64x192x16.F32 R24, R196, gdesc[UR4].tnspB, R24, gsb0 ;  /* 0x42e00004c4187df0 */ /* 0x000fe20008000818 */
[----:B------:R-:W-:Y:S01]  /*84a0*/  UIADD3 UR6, UR5, 0x100, URZ ;  /* 0x0000010005067890 */ /* 0x000fe2000fffe03f */
[----:B------:R-:W-:Y:S01]  /*84b0*/  UMOV UR7, 0x40000040 ;  /* 0x4000004000077882 */ /* 0x000fe20000000000 */
[----:B------:R-:W-:-:S04]  /*84c0*/  FMNMX.FTZ R3, R131, R2, !PT ;  /* 0x0000000283037209 */ /* 0x000fc80007810000 */
[----:B------:R-:W-:-:S04]  /*84d0*/  FMNMX.FTZ R2, R134, R3, !PT ;  /* 0x0000000386027209 */ /* 0x000fc80007810000 */
[----:B------:R-:W-:-:S04]  /*84e0*/  FMNMX.FTZ R3, R135, R2, !PT ;  /* 0x0000000287037209 */ /* 0x000fc80007810000 */
[----:B------:R-:W-:-:S04]  /*84f0*/  FMNMX.FTZ R2, R122, R3, !PT ;  /* 0x000000037a027209 */ /* 0x000fc80007810000 */
[----:B------:R-:W-:-:S04]  /*8500*/  FMNMX.FTZ R3, R123, R2, !PT ;  /* 0x000000027b037209 */ /* 0x000fc80007810000 */
[----:B------:R-:W-:-:S04]  /*8510*/  FMNMX.FTZ R2, R126, R3, !PT ;  /* 0x000000037e027209 */ /* 0x000fc80007810000 */
[----:B------:R-:W-:-:S05]  /*8520*/  FMNMX.FTZ R2, R127, R2, !PT ;  /* 0x000000027f027209 */ /* 0x000fca0007810000 */
[----:B------:R-:W1:Y:S02]  /*8530*/  SHFL.BFLY PT, R3, R2, 0x2, 0x1f ;  /* 0x0c401f0002037f89 */ /* 0x000e6400000e0000 */
[----:B-1----:R-:W-:-:S05]  /*8540*/  FMNMX.FTZ R14, R2, R3, !PT ;  /* 0x00000003020e7209 */ /* 0x002fca0007810000 */
[----:B------:R-:W1:Y:S02]  /*8550*/  SHFL.BFLY PT, R3, R14, 0x1, 0x1f ;  /* 0x0c201f000e037f89 */ /* 0x000e6400000e0000 */
[----:B-1----:R-:W-:Y:S01]  /*8560*/  FMNMX.FTZ R3, R14, R3, !PT ;  /* 0x000000030e037209 */ /* 0x002fe20007810000 */
[----:B------:R-:W-:Y:S02]  /*8570*/  WARPGROUP.DEPBAR.LE gsb0, 0x0 ;  /* 0x00008000000079c5 */ /* 0x000fe40000010000 */
[----:B------:R-:W-:-:S06]  /*8580*/  WARPGROUP.ARRIVE ;  /* 0x00000000000079c5 */ /* 0x000fcc0000000000 */
[----:B------:R-:W-:Y:S01]  /*8590*/  HGMMA.64x192x16.F32 R24, R192, gdesc[UR4].tnspB, R24, gsb0 ;  /* 0x42e00004c0187df0 */ /* 0x000fe20008000818 */
[----:B------:R-:W-:Y:S01]  /*85a0*/  UIADD3 UR6, UR5, 0x180, URZ ;  /* 0x0000018005067890 */ /* 0x000fe2000fffe03f */
[----:B------:R-:W-:Y:S01]  /*85b0*/  UMOV UR7, 0x40000040 ;  /* 0x4000004000077882 */ /* 0x000fe20000000000 */
[----:B------:R-:W-:Y:S02]  /*85c0*/  WARPGROUP.DEPBAR.LE gsb0, 0x0 ;  /* 0x00008000000079c5 */ /* 0x000fe40000010000 */
[----:B------:R-:W-:-:S15]  /*85d0*/  WARPGROUP.ARRIVE ;  /* 0x00000000000079c5 */ /* 0x000fde0000000000 */
[----:B------:R-:W-:Y:S01]  /*85e0*/  HGMMA.64x192x16.F32 R24, R188, gdesc[UR4].tnspB, R24, gsb0 ;  /* 0x42e00004bc187df0 */ /* 0x000fe20008000818 */
[----:B------:R-:W-:Y:S01]  /*85f0*/  UIADD3 UR6, UR5, 0x200, URZ ;  /* 0x0000020005067890 */ /* 0x000fe2000fffe03f */
[----:B------:R-:W-:Y:S01]  /*8600*/  UMOV UR7, 0x40000040 ;  /* 0x4000004000077882 */ /* 0x000fe20000000000 */
[----:B------:R-:W-:Y:S02]  /*8610*/  WARPGROUP.DEPBAR.LE gsb0, 0x0 ;  /* 0x00008000000079c5 */ /* 0x000fe40000010000 */
[----:B------:R-:W-:Y:S01]  /*8620*/  WARPGROUP.ARRIVE ;  /* 0x00000000000079c5 */ /* 0x000fe20000000000 */
[----:B------:R-:W-:-:S04]  /*8630*/  FMUL.FTZ R189, R4, R0 ;  /* 0x0000000004bd7220 */ /* 0x000fc80000410000 */
[----:B------:R-:W-:-:S10]  /*8640*/  FFMA.FTZ R21, R153, R0, -R189 ;  /* 0x0000000099157223 */ /* 0x000fd400000108bd */
[----:B------:R-:W-:Y:S01]  /*8650*/  HGMMA.64x192x16.F32 R24, R184, gdesc[UR4].tnspB, R24, gsb0 ;  /* 0x42e00004b8187df0 */ /* 0x000fe20008000818 */
[----:B------:R-:W-:Y:S01]  /*8660*/  UIADD3 UR6, UR5, 0x280, URZ ;  /* 0x0000028005067890 */ /* 0x000fe2000fffe03f */
[-CC-:B------:R-:W-:Y:S01]  /*8670*/  FFMA.FTZ R153, R157, R0.reuse, -R189.reuse ;  /* 0x000000009d997223 */ /* 0x180fe200000108bd */
[----:B------:R-:W-:Y:S01]  /*8680*/  UMOV UR7, 0x40000040 ;  /* 0x4000004000077882 */ /* 0x000fe20000000000 */
[----:B------:R-:W-:Y:S01]  /*8690*/  FADD.FTZ R157, -R3, R10 ;  /* 0x0000000a039d7221 */ /* 0x000fe20000010100 */
[-CC-:B------:R-:W-:Y:S01]  /*86a0*/  FFMA.FTZ R9, R168, R0.reuse, -R189.reuse ;  /* 0x00000000a8097223 */ /* 0x180fe200000108bd */
[-CC-:B------:R-:W-:Y:S01]  /*86b0*/  FFMA.FTZ R200, R169, R0.reuse, -R189.reuse ;  /* 0x00000000a9c87223 */ /* 0x180fe200000108bd */
[-CC-:B------:R-:W-:Y:S01]  /*86c0*/  FFMA.FTZ R202, R172, R0.reuse, -R189.reuse ;  /* 0x00000000acca7223 */ /* 0x180fe200000108bd */
[-C--:B------:R-:W-:Y:S01]  /*86d0*/  FMUL.FTZ R2, R157, R0.reuse ;  /* 0x000000009d027220 */ /* 0x080fe20000410000 */
[-C--:B------:R-:W-:Y:S01]  /*86e0*/  FMUL.FTZ R157, R3, R0.reuse ;  /* 0x00000000039d7220 */ /* 0x080fe20000410000 */
[-CC-:B------:R-:W-:Y:S01]  /*86f0*/  FFMA.FTZ R11, R173, R0.reuse, -R189.reuse ;  /* 0x00000000ad0b7223 */ /* 0x180fe200000108bd */
[----:B------:R-:W1:Y:S01]  /*8700*/  MUFU.EX2 R9, R9 ;  /* 0x0000000900097308 */ /* 0x000e620000000800 */
[-C--:B------:R-:W-:Y:S01]  /*8710*/  FFMA.FTZ R196, R160, R0.reuse, -R189 ;  /* 0x00000000a0c47223 */ /* 0x080fe200000108bd */
[-CC-:B------:R-:W-:Y:S01]  /*8720*/  FFMA.FTZ R201, R170, R0.reuse, -R157.reuse ;  /* 0x00000000aac97223 */ /* 0x180fe2000001089d */
[-CC-:B------:R-:W-:Y:S01]  /*8730*/  FFMA.FTZ R10, R171, R0.reuse, -R157.reuse ;  /* 0x00000000ab0a7223 */ /* 0x180fe2000001089d */
[-CC-:B------:R-:W-:Y:S01]  /*8740*/  FFMA.FTZ R203, R174, R0.reuse, -R157.reuse ;  /* 0x00000000aecb7223 */ /* 0x180fe2000001089d */
[-C--:B------:R-:W-:Y:S01]  /*8750*/  FFMA.FTZ R20, R175, R0.reuse, -R157 ;  /* 0x00000000af147223 */ /* 0x080fe2000001089d */
[-CC-:B------:R-:W-:Y:S01]  /*8760*/  FFMA.FTZ R13, R161, R0.reuse, -R189.reuse ;  /* 0x00000000a10d7223 */ /* 0x180fe200000108bd */
[-CC-:B------:R-:W-:Y:S01]  /*8770*/  FFMA.FTZ R198, R164, R0.reuse, -R189.reuse ;  /* 0x00000000a4c67223 */ /* 0x180fe200000108bd */
        /* <DEDUP_REMOVED lines=8> */
[----:B------:R-:W2:Y:S01]  /*8800*/  MUFU.EX2 R201, R201 ;  /* 0x000000c900c97308 */ /* 0x000ea20000000800 */
[-CC-:B------:R-:W-:Y:S01]  /*8810*/  FFMA.FTZ R137, R137, R0.reuse, -R189.reuse ;  /* 0x0000000089897223 */ /* 0x180fe200000108bd */
[-CC-:B------:R-:W-:Y:S01]  /*8820*/  FFMA.FTZ R141, R141, R0.reuse, -R189.reuse ;  /* 0x000000008d8d7223 */ /* 0x180fe200000108bd */
[-CC-:B------:R-:W-:Y:S01]  /*8830*/  FFMA.FTZ R129, R129, R0.reuse, -R189.reuse ;  /* 0x0000000081817223 */ /* 0x180fe200000108bd */
[-CC-:B------:R-:W-:Y:S01]  /*8840*/  FFMA.FTZ R133, R133, R0.reuse, -R189.reuse ;  /* 0x0000000085857223 */ /* 0x180fe200000108bd */
[-CC-:B------:R-:W-:Y:S01]  /*8850*/  FFMA.FTZ R12, R120, R0.reuse, -R189.reuse ;  /* 0x00000000780c7223 */ /* 0x180fe200000108bd */
[-CC-:B------:R-:W-:Y:S01]  /*8860*/  FFMA.FTZ R121, R121, R0.reuse, -R189.reuse ;  /* 0x0000000079797223 */ /* 0x180fe200000108bd */
[-CC-:B------:R-:W-:Y:S01]  /*8870*/  FFMA.FTZ R124, R124, R0.reuse, -R189.reuse ;  /* 0x000000007c7c7223 */ /* 0x180fe200000108bd */
[----:B------:R-:W3:Y:S01]  /*8880*/  MUFU.EX2 R200, R200 ;  /* 0x000000c800c87308 */ /* 0x000ee20000000800 */
[-C--:B------:R-:W-:Y:S01]  /*8890*/  FFMA.FTZ R125, R125, R0.reuse, -R189 ;  /* 0x000000007d7d7223 */ /* 0x080fe200000108bd */
[-CC-:B------:R-:W-:Y:S01]  /*88a0*/  FFMA.FTZ R197, R162, R0.reuse, -R157.reuse ;  /* 0x00000000a2c57223 */ /* 0x180fe2000001089d */
[-C--:B------:R-:W-:Y:S01]  /*88b0*/  FFMA.FTZ R120, R163, R0.reuse, -R157 ;  /* 0x00000000a3787223 */ /* 0x080fe2000001089d */
[----:B-1----:R-:W-:Y:S01]  /*88c0*/  FFMA.FTZ R7, R6, R7, R9 ;  /* 0x0000000706077223 */ /* 0x002fe20000010009 */
[-CC-:B------:R-:W-:Y:S01]  /*88d0*/  FFMA.FTZ R199, R166, R0.reuse, -R157.reuse ;  /* 0x00000000a6c77223 */ /* 0x180fe2000001089d */
[-CC-:B------:R-:W-:Y:S01]  /*88e0*/  FFMA.FTZ R193, R154, R0.reuse, -R157.reuse ;  /* 0x000000009ac17223 */ /* 0x180fe2000001089d */
[-C--:B------:R-:W-:Y:S01]  /*88f0*/  FFMA.FTZ R195, R158, R0.reuse, -R157 ;  /* 0x000000009ec37223 */ /* 0x080fe2000001089d */
[----:B------:R-:W1:Y:S01]  /*8900*/  MUFU.EX2 R10, R10 ;  /* 0x0000000a000a7308 */ /* 0x000e620000000800 */
[----:B--2---:R-:W-:Y:S01]  /*8910*/  FFMA.FTZ R5, R2, R5, R201 ;  /* 0x0000000502057223 */ /* 0x004fe200000100c9 */
[-CC-:B------:R-:W-:Y:S01]  /*8920*/  FFMA.FTZ R191, R150, R0.reuse, -R157.reuse ;  /* 0x0000000096bf7223 */ /* 0x180fe2000001089d */
[-CC-:B------:R-:W-:Y:S01]  /*8930*/  FFMA.FTZ R151, R151, R0.reuse, -R157.reuse ;  /* 0x0000000097977223 */ /* 0x180fe2000001089d */
[-CC-:B------:R-:W-:Y:S01]  /*8940*/  FFMA.FTZ R143, R143, R0.reuse, -R157.reuse ;  /* 0x000000008f8f7223 */ /* 0x180fe2000001089d */
[-CC-:B------:R-:W-:Y:S01]  /*8950*/  FFMA.FTZ R130, R130, R0.reuse, -R157.reuse ;  /* 0x0000000082827223 */ /* 0x180fe2000001089d */
[-CC-:B------:R-:W-:Y:S01]  /*8960*/  FFMA.FTZ R131, R131, R0.reuse, -R157.reuse ;  /* 0x0000000083837223 */ /* 0x180fe2000001089d */
[-C--:B------:R-:W-:Y:S01]  /*8970*/  FFMA.FTZ R134, R134, R0.reuse, -R157 ;  /* 0x0000000086867223 */ /* 0x080fe2000001089d */
[----:B------:R-:W-:Y:S01]  /*8980*/  MUFU.EX2 R202, R202 ;  /* 0x000000ca00ca7308 */ /* 0x000fe20000000800 */
[----:B---3--:R-:W-:Y:S01]  /*8990*/  FADD.FTZ R7, R200, R7 ;  /* 0x00000007c8077221 */ /* 0x008fe20000010000 */
[-CC-:B------:R-:W-:Y:S01]  /*89a0*/  FFMA.FTZ R135, R135, R0.reuse, -R157.reuse ;  /* 0x0000000087877223 */ /* 0x180fe2000001089d */
[-CC-:B------:R-:W-:Y:S01]  /*89b0*/  FFMA.FTZ R122, R122, R0.reuse, -R157.reuse ;  /* 0x000000007a7a7223 */ /* 0x180fe2000001089d */
[-CC-:B------:R-:W-:Y:S01]  /*89c0*/  FFMA.FTZ R123, R123, R0.reuse, -R157.reuse ;  /* 0x000000007b7b7223 */ /* 0x180fe2000001089d */
[-CC-:B------:R-:W-:Y:S01]  /*89d0*/  FFMA.FTZ R126, R126, R0.reuse, -R157.reuse ;  /* 0x000000007e7e7223 */ /* 0x180fe2000001089d */
[----:B------:R-:W-:Y:S01]  /*89e0*/  FFMA.FTZ R127, R127, R0, -R157 ;  /* 0x000000007f7f7223 */ /* 0x000fe2000001089d */
[----:B------:R-:W-:Y:S01]  /*89f0*/  F2FP.F16.F32.PACK_AB R200, R200, R9 ;  /* 0x00000009c8c8723e */ /* 0x000fe200000000ff */
[----:B------:R-:W-:Y:S01]  /*8a00*/  MUFU.EX2 R203, R203 ;  /* 0x000000cb00cb7308 */ /* 0x000fe20000000800 */
[----:B-1----:R-:W-:Y:S01]  /*8a10*/  F2FP.F16.F32.PACK_AB R201, R10, R201 ;  /* 0x000000c90ac9723e */ /* 0x002fe200000000ff */
[----:B------:R-:W-:-:S06]  /*8a20*/  IMAD.MOV.U32 R9, RZ, RZ, R4 ;  /* 0x000000ffff097224 */ /* 0x000fcc00078e0004 */
[----:B------:R-:W-:Y:S08]  /*8a30*/  MUFU.EX2 R11, R11 ;  /* 0x0000000b000b7308 */ /* 0x000ff00000000800 */
[----:B------:R-:W-:Y:S08]  /*8a40*/  MUFU.EX2 R20, R20 ;  /* 0x0000001400147308 */ /* 0x000ff00000000800 */
[----:B------:R-:W-:Y:S08]  /*8a50*/  MUFU.EX2 R196, R196 ;  /* 0x000000c400c47308 */ /* 0x000ff00000000800 */
[----:B------:R-:W-:Y:S08]  /*8a60*/  MUFU.EX2 R197, R197 ;  /* 0x000000c500c57308 */ /* 0x000ff00000000800 */
[----:B------:R-:W-:Y:S08]  /*8a70*/  MUFU.EX2 R13, R13 ;  /* 0x0000000d000d7308 */ /* 0x000ff00000000800 */
[----:B------:R-:W-:Y:S08]  /*8a80*/  MUFU.EX2 R120, R120 ;  /* 0x0000007800787308 */ /* 0x000ff00000000800 */
[----:B------:R1:W-:Y:S08]  /*8a90*/  MUFU.EX2 R14, R124 ;  /* 0x0000007c000e7308 */ /* 0x0003f00000000800 */
[----:B------:R-:W-:Y:S01]  /*8aa0*/  MUFU.EX2 R198, R198 ;  /* 0x000000c600c67308 */ /* 0x000fe20000000800 */
[----:B-1----:R-:W-:-:S07]  /*8ab0*/  FFMA.FTZ R124, R167, R0, -R157 ;  /* 0x00000000a77c7223 */ /* 0x002fce000001089d */
[----:B------:R-:W-:Y:S08]  /*8ac0*/  MUFU.EX2 R199, R199 ;  /* 0x000000c700c77308 */ /* 0x000ff00000000800 */
        /* <DEDUP_REMOVED lines=8> */
[----:B------:R-:W-:Y:S01]  /*8b50*/  MUFU.EX2 R188, R188 ;  /* 0x000000bc00bc7308 */ /* 0x000fe20000000800 */
[----:B------:R-:W-:-:S02]  /*8b60*/  WARPGROUP.DEPBAR.LE gsb0, 0x0 ;  /* 0x00008000000079c5 */ /* 0x000fc40000010000 */
[----:B------:R-:W-:Y:S01]  /*8b70*/  WARPGROUP.ARRIVE ;  /* 0x00000000000079c5 */ /* 0x000fe20000000000 */
[-CC-:B------:R-:W-:Y:S01]  /*8b80*/  FFMA.FTZ R186, R140, R0.reuse, -R189.reuse ;  /* 0x000000008cba7223 */ /* 0x180fe200000108bd */
[----:B------:R-:W-:Y:S02]  /*8b90*/  IMAD.U32 R140, RZ, RZ, UR39 ;  /* 0x00000027ff8c7e24 */ /* 0x000fe4000f8e00ff */
[-C--:B------:R-:W-:Y:S01]  /*8ba0*/  FFMA.FTZ R184, R136, R0.reuse, -R189 ;  /* 0x0000000088b87223 */ /* 0x080fe200000108bd */
[-CC-:B------:R-:W-:Y:S01]  /*8bb0*/  FFMA.FTZ R185, R138, R0.reuse, -R157.reuse ;  /* 0x000000008ab97223 */ /* 0x180fe2000001089d */
[-CC-:B------:R-:W-:Y:S01]  /*8bc0*/  FFMA.FTZ R187, R142, R0.reuse, -R157.reuse ;  /* 0x000000008ebb7223 */ /* 0x180fe2000001089d */
[----:B------:R-:W-:Y:S01]  /*8bd0*/  HGMMA.64x192x16.F32 R24, R180, gdesc[UR4].tnspB, R24, gsb0 ;  /* 0x42e00004b4187df0 */ /* 0x000fe20008000818 */
[----:B------:R-:W-:Y:S01]  /*8be0*/  UIADD3 UR6, UR5, 0x300, URZ ;  /* 0x0000030005067890 */ /* 0x000fe2000fffe03f */
[----:B------:R-:W-:Y:S01]  /*8bf0*/  @!P1 VIADD R140, R140, 0x36840 ;  /* 0x000368408c8c9836 */ /* 0x000fe20000000000 */
[----:B------:R-:W-:Y:S01]  /*8c00*/  UMOV UR7, 0x40000040 ;  /* 0x4000004000077882 */ /* 0x000fe20000000000 */
[----:B------:R-:W-:Y:S01]  /*8c10*/  FFMA.FTZ R136, R147, R0, -R157 ;  /* 0x0000000093887223 */ /* 0x000fe2000001089d */
[----:B------:R-:W-:Y:S02]  /*8c20*/  MUFU.EX2 R145, R145 ;  /* 0x0000009100917308 */ /* 0x000fe40000000800 */
[----:B------:R-:W-:-:S06]  /*8c30*/  @!P1 PRMT R144, RZ, 0x654, R140 ;  /* 0x00000654ff909816 */ /* 0x000fcc000000008c */
        /* <DEDUP_REMOVED lines=18> */
[----:B------:R-:W1:Y:S08]  /*8d60*/  MUFU.EX2 R121, R121 ;  /* 0x0000007900797308 */ /* 0x000e700000000800 */
[----:B------:R-:W-:Y:S08]  /*8d70*/  MUFU.EX2 R127, R127 ;  /* 0x0000007f007f7308 */ /* 0x000ff00000000800 */
[----:B------:R-:W2:Y:S01]  /*8d80*/  MUFU.EX2 R125, R125 ;  /* 0x0000007d007d7308 */ /* 0x000ea20000000800 */
[----:B------:R-:W-:-:S02]  /*8d90*/  WARPGROUP.DEPBAR.LE gsb0, 0x0 ;  /* 0x00008000000079c5 */ /* 0x000fc40000010000 */
[----:B------:R-:W-:Y:S01]  /*8da0*/  WARPGROUP.ARRIVE ;  /* 0x00000000000079c5 */ /* 0x000fe20000000000 */
[-CC-:B------:R-:W-:Y:S01]  /*8db0*/  FFMA.FTZ R180, R128, R0.reuse, -R189.reuse ;  /* 0x0000000080b47223 */ /* 0x180fe200000108bd */
[-C--:B------:R-:W-:Y:S01]  /*8dc0*/  FFMA.FTZ R182, R132, R0.reuse, -R189 ;  /* 0x0000000084b67223 */ /* 0x080fe200000108bd */
[-CC-:B------:R-:W-:Y:S01]  /*8dd0*/  FFMA.FTZ R189, R146, R0.reuse, -R157.reuse ;  /* 0x0000000092bd7223 */ /* 0x180fe2000001089d */
[----:B------:R-:W-:Y:S02]  /*8de0*/  IMAD.U32 R146, RZ, RZ, UR4 ;  /* 0x00000004ff927e24 */ /* 0x000fe4000f8e00ff */
[-CC-:B------:R-:W-:Y:S01]  /*8df0*/  FFMA.FTZ R128, R155, R0.reuse, -R157.reuse ;  /* 0x000000009b807223 */ /* 0x180fe2000001089d */
[----:B------:R-:W-:Y:S01]  /*8e00*/  HGMMA.64x192x16.F32 R24, R176, gdesc[UR4].tnspB, R24, gsb0 ;  /* 0x42e00004b0187df0 */ /* 0x000fe20008000818 */
[----:B------:R-:W-:Y:S01]  /*8e10*/  FFMA.FTZ R132, R159, R0, -R157 ;  /* 0x000000009f847223 */ /* 0x000fe2000001089d */
[----:B------:R-:W-:Y:S01]  /*8e20*/  MUFU.EX2 R181, R130 ;  /* 0x0000008200b57308 */ /* 0x000fe20000000800 */
[----:B------:R-:W-:-:S07]  /*8e30*/  UIADD3 UR4, UR61, -0x1, URZ ;  /* 0xffffffff3d047890 */ /* 0x000fce000fffe03f */
[----:B------:R-:W3:Y:S01]  /*8e40*/  MUFU.EX2 R128, R128 ;  /* 0x0000008000807308 */ /* 0x000ee20000000800 */
[----:B------:R-:W-:-:S07]  /*8e50*/  UMOV UR61, UR4 ;  /* 0x00000004003d7c82 */ /* 0x000fce0008000000 */
[----:B------:R-:W4:Y:S08]  /*8e60*/  MUFU.EX2 R132, R132 ;  /* 0x0000008400847308 */ /* 0x000f300000000800 */
[----:B------:R-:W5:Y:S08]  /*8e70*/  MUFU.EX2 R189, R189 ;  /* 0x000000bd00bd7308 */ /* 0x000f700000000800 */
[----:B------:R-:W-:Y:S08]  /*8e80*/  MUFU.EX2 R180, R180 ;  /* 0x000000b400b47308 */ /* 0x000ff00000000800 */
[----:B------:R-:W-:Y:S08]  /*8e90*/  MUFU.EX2 R183, R134 ;  /* 0x0000008600b77308 */ /* 0x000ff00000000800 */
[----:B------:R-:W-:Y:S01]  /*8ea0*/  MUFU.EX2 R182, R182 ;  /* 0x000000b600b67308 */ /* 0x000fe20000000800 */
[----:B------:R-:W-:-:S02]  /*8eb0*/  WARPGROUP.DEPBAR.LE gsb0, 0x0 ;  /* 0x00008000000079c5 */ /* 0x000fc40000010000 */
[----:B------:R3:W-:Y:S05]  /*8ec0*/  @!P1 SYNCS.ARRIVE.TRANS64.RED.A1T0 RZ, [R144+URZ], RZ ;  /* 0x000000ff90ff99a7 */ /* 0x0007ea000810043f */
[----:B------:R-:W-:Y:S01]  /*8ed0*/  MUFU.EX2 R177, R122 ;  /* 0x0000007a00b17308 */ /* 0x000fe20000000800 */
[----:B-1----:R-:W-:Y:S02]  /*8ee0*/  F2FP.F16.F32.PACK_AB R176, R121, R12 ;  /* 0x0000000c79b0723e */ /* 0x002fe400000000ff */
[----:B--2---:R-:W-:Y:S01]  /*8ef0*/  F2FP.F16.F32.PACK_AB R178, R125, R14 ;  /* 0x0000000e7db2723e */ /* 0x004fe200000000ff */
[----:B---3--:R-:W-:Y:S02]  /*8f00*/  @!P1 VIADD R144, R146, 0x36860 ;  /* 0x0003686092909836 */ /* 0x008fe40000000000 */
[----:B------:R-:W-:-:S02]  /*8f10*/  FADD.FTZ R146, R202, R7 ;  /* 0x00000007ca927221 */ /* 0x000fc40000010000 */
[----:B------:R-:W-:Y:S01]  /*8f20*/  MUFU.EX2 R179, R126 ;  /* 0x0000007e00b37308 */ /* 0x000fe20000000800 */
[C---:B------:R-:W-:Y:S02]  /*8f30*/  F2FP.F16.F32.PACK_AB R202, R11.reuse, R202 ;  /* 0x000000ca0bca723e */ /* 0x040fe400000000ff */
[----:B------:R-:W-:Y:S01]  /*8f40*/  @!P1 PRMT R138, RZ, 0x654, R144 ;  /* 0x00000654ff8a9816 */ /* 0x000fe20000000090 */
[----:B------:R-:W-:Y:S01]  /*8f50*/  FADD.FTZ R144, R10, R5 ;  /* 0x000000050a907221 */ /* 0x000fe20000010000 */
[----:B------:R-:W-:Y:S02]  /*8f60*/  FADD.FTZ R7, R11, R146 ;  /* 0x000000920b077221 */ /* 0x000fe40000010000 */
[----:B------:R1:W-:Y:S01]  /*8f70*/  @!P1 SYNCS.ARRIVE.TRANS64.RED.A1T0 RZ, [R138+URZ], RZ ;  /* 0x000000ff8aff99a7 */ /* 0x0003e2000810043f */
[----:B------:R-:W-:Y:S01]  /*8f80*/  FADD.FTZ R5, R203, R144 ;  /* 0x00000090cb057221 */ /* 0x000fe20000010000 */
[----:B------:R-:W-:Y:S01]  /*8f90*/  FADD.FTZ R144, R196, R7 ;  /* 0x00000007c4907221 */ /* 0x000fe20000010000 */
[----:B------:R-:W-:-:S02]  /*8fa0*/  F2FP.F16.F32.PACK_AB R203, R20, R203 ;  /* 0x000000cb14cb723e */ /* 0x000fc400000000ff */
[----:B------:R-:W-:Y:S01]  /*8fb0*/  FADD.FTZ R142, R20, R5 ;  /* 0x00000005148e7221 */ /* 0x000fe20000010000 */
[C---:B------:R-:W-:Y:S01]  /*8fc0*/  FADD.FTZ R7, R13.reuse, R144 ;  /* 0x000000900d077221 */ /* 0x040fe20000010000 */
[----:B------:R-:W-:Y:S01]  /*8fd0*/  F2FP.F16.F32.PACK_AB R196, R13, R196 ;  /* 0x000000c40dc4723e */ /* 0x000fe200000000ff */
[----:B-1----:R-:W-:Y:S01]  /*8fe0*/  FFMA.FTZ R138, R139, R0, -R157 ;  /* 0x000000008b8a7223 */ /* 0x002fe2000001089d */
[----:B------:R-:W-:Y:S01]  /*8ff0*/  FADD.FTZ R5, R197, R142 ;  /* 0x0000008ec5057221 */ /* 0x000fe20000010000 */
[----:B------:R-:W-:Y:S01]  /*9000*/  FADD.FTZ R144, R198, R7 ;  /* 0x00000007c6907221 */ /* 0x000fe20000010000 */
[C---:B------:R-:W-:Y:S02]  /*9010*/  F2FP.F16.F32.PACK_AB R197, R120.reuse, R197 ;  /* 0x000000c578c5723e */ /* 0x040fe400000000ff */
[----:B------:R-:W-:Y:S01]  /*9020*/  FADD.FTZ R142, R120, R5 ;  /* 0x00000005788e7221 */ /* 0x000fe20000010000 */
[C---:B------:R-:W-:Y:S01]  /*9030*/  FADD.FTZ R7, R15.reuse, R144 ;  /* 0x000000900f077221 */ /* 0x040fe20000010000 */
[----:B------:R-:W1:Y:S01]  /*9040*/  MUFU.EX2 R138, R138 ;  /* 0x0000008a008a7308 */ /* 0x000e620000000800 */
[----:B------:R-:W-:Y:S01]  /*9050*/  F2FP.F16.F32.PACK_AB R198, R15, R198 ;  /* 0x000000c60fc6723e */ /* 0x000fe200000000ff */
[----:B------:R-:W-:Y:S01]  /*9060*/  FADD.FTZ R5, R199, R142 ;  /* 0x0000008ec7057221 */ /* 0x000fe20000010000 */
[----:B------:R-:W-:Y:S01]  /*9070*/  FADD.FTZ R144, R192, R7 ;  /* 0x00000007c0907221 */ /* 0x000fe20000010000 */
[----:B------:R-:W-:-:S02]  /*9080*/  F2FP.F16.F32.PACK_AB R199, R124, R199 ;  /* 0x000000c77cc7723e */ /* 0x000fc400000000ff */
[----:B------:R-:W-:Y:S01]  /*9090*/  FADD.FTZ R142, R124, R5 ;  /* 0x000000057c8e7221 */ /* 0x000fe20000010000 */
[C---:B------:R-:W-:Y:S01]  /*90a0*/  FADD.FTZ R7, R21.reuse, R144 ;  /* 0x0000009015077221 */ /* 0x040fe20000010000 */
[----:B------:R-:W-:Y:S02]  /*90b0*/  F2FP.F16.F32.PACK_AB R192, R21, R192 ;  /* 0x000000c015c0723e */ /* 0x000fe400000000ff */
[----:B------:R-:W-:Y:S01]  /*90c0*/  FADD.FTZ R5, R193, R142 ;  /* 0x0000008ec1057221 */ /* 0x000fe20000010000 */
[----:B------:R-:W-:Y:S01]  /*90d0*/  FADD.FTZ R144, R194, R7 ;  /* 0x00000007c2907221 */ /* 0x000fe20000010000 */
[C---:B------:R-:W-:Y:S02]  /*90e0*/  F2FP.F16.F32.PACK_AB R193, R128.reuse, R193 ;  /* 0x000000c180c1723e */ /* 0x040fe400000000ff */
[----:B------:R-:W-:Y:S01]  /*90f0*/  FADD.FTZ R142, R128, R5 ;  /* 0x00000005808e7221 */ /* 0x000fe20000010000 */
[C---:B------:R-:W-:Y:S01]  /*9100*/  FADD.FTZ R7, R153.reuse, R144 ;  /* 0x0000009099077221 */ /* 0x040fe20000010000 */
[----:B------:R-:W-:-:S02]  /*9110*/  F2FP.F16.F32.PACK_AB R194, R153, R194 ;  /* 0x000000c299c2723e */ /* 0x000fc400000000ff */
[----:B------:R-:W-:Y:S01]  /*9120*/  FADD.FTZ R5, R195, R142 ;  /* 0x0000008ec3057221 */ /* 0x000fe20000010000 */
[----:B------:R-:W-:Y:S01]  /*9130*/  FADD.FTZ R10, R188, R7 ;  /* 0x00000007bc0a7221 */ /* 0x000fe20000010000 */
[C---:B----4-:R-:W-:Y:S02]  /*9140*/  F2FP.F16.F32.PACK_AB R195, R132.reuse, R195 ;  /* 0x000000c384c3723e */ /* 0x050fe400000000ff */
[----:B------:R-:W-:Y:S01]  /*9150*/  FADD.FTZ R142, R132, R5 ;  /* 0x00000005848e7221 */ /* 0x000fe20000010000 */
[C---:B------:R-:W-:Y:S01]  /*9160*/  FADD.FTZ R7, R145.reuse, R10 ;  /* 0x0000000a91077221 */ /* 0x040fe20000010000 */
[----:B------:R-:W-:Y:S02]  /*9170*/  F2FP.F16.F32.PACK_AB R188, R145, R188 ;  /* 0x000000bc91bc723e */ /* 0x000fe400000000ff */
[----:B-----5:R-:W-:Y:S01]  /*9180*/  FADD.FTZ R5, R189, R142 ;  /* 0x0000008ebd057221 */ /* 0x020fe20000010000 */
        /* <DEDUP_REMOVED lines=13> */
[C---:B-1----:R-:W-:Y:S02]  /*9260*/  F2FP.F16.F32.PACK_AB R185, R138.reuse, R185 ;  /* 0x000000b98ab9723e */ /* 0x042fe400000000ff */
[----:B------:R-:W-:Y:S01]  /*9270*/  FADD.FTZ R10, R138, R5 ;  /* 0x000000058a0a7221 */ /* 0x000fe20000010000 */
[C---:B------:R-:W-:Y:S01]  /*9280*/  FADD.FTZ R5, R141.reuse, R20 ;  /* 0x000000148d057221 */ /* 0x040fe20000010000 */
[----:B------:R-:W-:Y:S02]  /*9290*/  F2FP.F16.F32.PACK_AB R186, R141, R186 ;  /* 0x000000ba8dba723e */ /* 0x000fe400000000ff */
        /* <DEDUP_REMOVED lines=14> */
[C---:B------:R-:W-:Y:S02]  /*9380*/  F2FP.F16.F32.PACK_AB R183, R135.reuse, R183 ;  /* 0x000000b787b7723e */ /* 0x040fe400000000ff */
[----:B------:R-:W-:Y:S01]  /*9390*/  FADD.FTZ R10, R135, R10 ;  /* 0x0000000a870a7221 */ /* 0x000fe20000010000 */
[----:B------:R-:W-:-:S03]  /*93a0*/  FADD.FTZ R5, R121, R20 ;  /* 0x0000001479057221 */ /* 0x000fc60000010000 */
[----:B------:R-:W-:Y:S01]  /*93b0*/  FADD.FTZ R10, R177, R10 ;  /* 0x0000000ab10a7221 */ /* 0x000fe20000010000 */
[----:B------:R-:W-:Y:S01]  /*93c0*/  FADD.FTZ R12, R14, R5 ;  /* 0x000000050e0c7221 */ /* 0x000fe20000010000 */
[C---:B------:R-:W-:Y:S02]  /*93d0*/  F2FP.F16.F32.PACK_AB R177, R123.reuse, R177 ;  /* 0x000000b17bb1723e */ /* 0x040fe400000000ff */
[----:B------:R-:W-:Y:S01]  /*93e0*/  FADD.FTZ R10, R123, R10 ;  /* 0x0000000a7b0a7221 */ /* 0x000fe20000010000 */
[----:B------:R-:W-:-:S03]  /*93f0*/  FADD.FTZ R7, R125, R12 ;  /* 0x0000000c7d077221 */ /* 0x000fc60000010000 */
[----:B------:R-:W-:Y:S01]  /*9400*/  FADD.FTZ R10, R179, R10 ;  /* 0x0000000ab30a7221 */ /* 0x000fe20000010000 */
[----:B------:R-:W-:-:S03]  /*9410*/  F2FP.F16.F32.PACK_AB R179, R127, R179 ;  /* 0x000000b37fb3723e */ /* 0x000fc600000000ff */
[----:B------:R-:W-:Y:S01]  /*9420*/  FADD.FTZ R5, R127, R10 ;  /* 0x0000000a7f057221 */ /* 0x000fe20000010000 */
[----:B------:R-:W-:Y:S01]  /*9430*/  MOV R10, R3 ;  /* 0x00000003000a7202 */ /* 0x000fe20000000f00 */
[----:B------:R-:W-:Y:S06]  /*9440*/  @P2 BRA `(.L_x_24) ;  /* 0xffffffc400242947 */ /* 0x000fec000383ffff */
.L_x_15:
[----:B------:R-:W-:Y:S06]  /*9450*/  BAR.ARV 0x8, 0x120 ;  /* 0x0204800000007b1d */ /* 0x000fec0000002000 */
        /* <DEDUP_REMOVED lines=96> */
[----:B------:R-:W-:Y:S06]  /*9a60*/  @!P0 BRA `(.L_x_25) ;  /* 0x0000000000048947 */ /* 0x000fec0003800000 */
[----:B------:R-:W-:Y:S01]  /*9a70*/  BPT.TRAP 0x1 ;  /* 0x000000040000795c */ /* 0x000fe20000300000 */
.L_x_25:
        /* <DEDUP_REMOVED lines=8> */
.L_x_26:
[----:B--2---:R-:W-:Y:S05]  /*9b00*/  @P2 BRA `(.L_x_27) ;  /* 0x0000000000082947 */ /* 0x004fea0003800000 */
[----:B------:R-:W2:Y:S02]  /*9b10*/  SYNCS.PHASECHK.TRANS64.TRYWAIT P0, [UR7+0x36850], R2 ;  /* 0x03685002ff0075a7 */ /* 0x000ea40008000147 */
[----:B--2---:R-:W-:Y:S05]  /*9b20*/  @!P0 BRA `(.L_x_28) ;  /* 0x0000004c005c8947 */ /* 0x004fea0003800000 */
.L_x_27:
[----:B------:R-:W-:Y:S01]  /*9b30*/  R2UR UR4, R16 ;  /* 0x00000000100472ca */ /* 0x000fe200000e0000 */
[----:B------:R-:W-:Y:S01]  /*9b40*/  WARPGROUP.ARRIVE ;  /* 0x00000000000079c5 */ /* 0x000fe20000000000 */
[----:B------:R-:W-:Y:S01]  /*9b50*/  UMOV UR11, 0x40000040 ;  /* 0x40000040000b7882 */ /* 0x000fe20000000000 */
[C---:B------:R-:W-:Y:S01]  /*9b60*/  IADD3 R15, P4, R18.reuse, 0x40, RZ ;  /* 0x00000040120f7810 */ /* 0x040fe20007f9e0ff */
[----:B-12---:R-:W1:Y:S01]  /*9b70*/  SHFL.BFLY PT, R2, R7, 0x2, 0x1f ;  /* 0x0c401f0007027f89 */ /* 0x006e6200000e0000 */
[----:B------:R-:W-:Y:S01]  /*9b80*/  IADD3 R123, P0, R18, 0x4020, RZ ;  /* 0x00004020127b7810 */ /* 0x000fe20007f1e0ff */
[----:B------:R-:W-:Y:S01]  /*9b90*/  UIADD3 UR35, -UR36, URZ, URZ ;  /* 0x0000003f24237290 */ /* 0x000fe2000fffe13f */
[----:B------:R-:W-:Y:S01]  /*9ba0*/  LOP3.LUT R14, R15, 0x380, RZ, 0xc0, !PT ;  /* 0x000003800f0e7812 */ /* 0x000fe200078ec0ff */
[----:B------:R-:W2:Y:S01]  /*9bb0*/  SHFL.BFLY PT, R6, R5, 0x2, 0x1f ;  /* 0x0c401f0005067f89 */ /* 0x000ea200000e0000 */
[----:B------:R-:W-:Y:S01]  /*9bc0*/  LOP3.LUT R122, R123, 0x380, RZ, 0xc0, !PT ;  /* 0x000003807b7a7812 */ /* 0x000fe200078ec0ff */
[----:B------:R-:W-:Y:S01]  /*9bd0*/  ULDC.64 UR8, c[0x0][0xb70] ;  /* 0x0002dc0000087ab9 */ /* 0x000fe20000000a00 */
[----:B------:R-:W-:-:S02]  /*9be0*/  SHF.R.U64 R14, R14, 0x3, RZ ;  /* 0x000000030e0e7819 */ /* 0x000fc400000012ff */
[----:B------:R-:W-:Y:S01]  /*9bf0*/  UIADD3 UR4, UR4, 0x400, URZ ;  /* 0x0000040004047890 */ /* 0x000fe2000fffe03f */
[----:B------:R-:W-:Y:S02]  /*9c00*/  SHF.R.U64 R122, R122, 0x3, RZ ;  /* 0x000000037a7a7819 */ /* 0x000fe400000012ff */
[----:B------:R-:W-:Y:S01]  /*9c10*/  LOP3.LUT R14, R14, R15, RZ, 0x3c, !PT ;  /* 0x0000000f0e0e7212 */ /* 0x000fe200078e3cff */
[----:B------:R-:W-:Y:S01]  /*9c20*/  USHF.R.U32.HI UR4, URZ, 0x4, UR4 ;  /* 0x000000043f047899 */ /* 0x000fe20008011604 */
[--C-:B------:R-:W-:Y:S01]  /*9c30*/  IMAD.X R15, RZ, RZ, R19.reuse, P4 ;  /* 0x000000ffff0f7224 */ /* 0x100fe200020e0613 */
[----:B------:R-:W-:Y:S02]  /*9c40*/  IADD3 R13, P4, R18, 0x8000, RZ ;  /* 0x00008000120d7810 */ /* 0x000fe40007f9e0ff */
[----:B------:R-:W-:Y:S01]  /*9c50*/  ULOP3.LUT UR4, UR4, 0x3fff, URZ, 0xc0, !UPT ;  /* 0x00003fff04047892 */ /* 0x000fe2000f8ec03f */
[----:B------:R-:W-:Y:S01]  /*9c60*/  LOP3.LUT R122, R122, R123, RZ, 0x3c, !PT ;  /* 0x0000007b7a7a7212 */ /* 0x000fe200078e3cff */
[----:B------:R-:W-:Y:S01]  /*9c70*/  IMAD.X R123, RZ, RZ, R19, P0 ;  /* 0x000000ffff7b7224 */ /* 0x000fe200000e0613 */
[----:B------:R-:W-:Y:S01]  /*9c80*/  LOP3.LUT R12, R13, 0x380, RZ, 0xc0, !PT ;  /* 0x000003800d0c7812 */ /* 0x000fe200078ec0ff */
[----:B------:R-:W-:Y:S01]  /*9c90*/  ULOP3.LUT UR4, UR4, 0x3800000, URZ, 0xfc, !UPT ;  /* 0x0380000004047892 */ /* 0x000fe2000f8efc3f */
[----:B------:R-:W-:-:S02]  /*9ca0*/  IADD3 R132, P0, R18, 0x8060, RZ ;  /* 0x0000806012847810 */ /* 0x000fc40007f1e0ff */
[----:B------:R-:W-:Y:S01]  /*9cb0*/  SHF.R.U64 R12, R12, 0x3, RZ ;  /* 0x000000030c0c7819 */ /* 0x000fe200000012ff */
[----:B------:R-:W-:Y:S01]  /*9cc0*/  UIMAD UR4, UR38, 0xa80, UR4 ;  /* 0x00000a80260478a4 */ /* 0x000fe2000f8e0204 */
[----:B-1----:R-:W-:Y:S01]  /*9cd0*/  FADD.FTZ R2, R2, R7 ;  /* 0x0000000702027221 */ /* 0x002fe20000010000 */
[----:B------:R-:W-:Y:S01]  /*9ce0*/  IADD3 R21, P5, R18, 0x60, RZ ;  /* 0x0000006012157810 */ /* 0x000fe20007fbe0ff */
[----:B--2---:R-:W-:Y:S01]  /*9cf0*/  FADD.FTZ R5, R6, R5 ;  /* 0x0000000506057221 */ /* 0x004fe20000010000 */
[----:B------:R-:W-:Y:S01]  /*9d00*/  UIADD3 UR6, UR4, 0x80, URZ ;  /* 0x0000008004067890 */ /* 0x000fe2000fffe03f */
[----:B------:R-:W-:Y:S01]  /*9d10*/  LOP3.LUT R12, R12, R13, RZ, 0x3c, !PT ;  /* 0x0000000d0c0c7212 */ /* 0x000fe200078e3cff */
[----:B------:R-:W-:Y:S01]  /*9d20*/  SHFL.BFLY PT, R7, R2, 0x1, 0x1f ;  /* 0x0c201f0002077f89 */ /* 0x000fe200000e0000 */
[----:B------:R-:W-:Y:S01]  /*9d30*/  UMOV UR10, UR4 ;  /* 0x00000004000a7c82 */ /* 0x000fe20008000000 */
[----:B------:R-:W-:Y:S01]  /*9d40*/  LOP3.LUT R13, R132, 0x380, RZ, 0xc0, !PT ;  /* 0x00000380840d7812 */ /* 0x000fe200078ec0ff */
[----:B------:R-:W-:Y:S01]  /*9d50*/  HGMMA.64x192x16.F32 R24, R200, gdesc[UR8].tnspB, R24, gsb0 ;  /* 0x42e00008c8187df0 */ /* 0x000fe20008000818 */
[----:B------:R-:W-:Y:S01]  /*9d60*/  UMOV UR11, 0x40000040 ;  /* 0x40000040000b7882 */ /* 0x000fe20000000000 */
[----:B------:R-:W-:Y:S01]  /*9d70*/  UMOV UR10, UR6 ;  /* 0x00000006000a7c82 */ /* 0x000fe20008000000 */
[----:B------:R-:W-:Y:S01]  /*9d80*/  UIADD3 UR6, UR4, 0x100, URZ ;  /* 0x0000010004067890 */ /* 0x000fe2000fffe03f */
[----:B------:R-:W-:-:S02]  /*9d90*/  SHF.R.U64 R13, R13, 0x3, RZ ;  /* 0x000000030d0d7819 */ /* 0x000fc400000012ff */
[C---:B------:R-:W-:Y:S02]  /*9da0*/  LOP3.LUT R127, R18.reuse, 0x380, RZ, 0xc0, !PT ;  /* 0x00000380127f7812 */ /* 0x040fe400078ec0ff */
[----:B------:R-:W-:Y:S01]  /*9db0*/  LOP3.LUT R6, R13, R132, RZ, 0x3c, !PT ;  /* 0x000000840d067212 */ /* 0x000fe200078e3cff */
[----:B------:R-:W-:Y:S01]  /*9dc0*/  IMAD.X R13, RZ, RZ, R19, P4 ;  /* 0x000000ffff0d7224 */ /* 0x000fe200020e0613 */
[----:B------:R-:W1:Y:S01]  /*9dd0*/  SHFL.BFLY PT, R132, R5, 0x1, 0x1f ;  /* 0x0c201f0005847f89 */ /* 0x000e6200000e0000 */
[C---:B------:R-:W-:Y:S02]  /*9de0*/  IADD3 R129, P3, R18.reuse, 0x20, RZ ;  /* 0x0000002012817810 */ /* 0x040fe40007f7e0ff */
[----:B------:R-:W-:Y:S02]  /*9df0*/  IADD3 R121, P6, R18, 0x4000, RZ ;  /* 0x0000400012797810 */ /* 0x000fe40007fde0ff */
[----:B------:R-:W-:Y:S02]  /*9e00*/  LOP3.LUT R20, R21, 0x380, RZ, 0xc0, !PT ;  /* 0x0000038015147812 */ /* 0x000fe400078ec0ff */
[----:B------:R-:W-:-:S02]  /*9e10*/  SHF.R.U64 R127, R127, 0x3, RZ ;  /* 0x000000037f7f7819 */ /* 0x000fc400000012ff */
[----:B------:R-:W-:Y:S02]  /*9e20*/  IADD3 R131, P2, R18, 0x4040, RZ ;  /* 0x0000404012837810 */ /* 0x000fe40007f5e0ff */
[----:B------:R-:W-:Y:S02]  /*9e30*/  LOP3.LUT R128, R129, 0x380, RZ, 0xc0, !PT ;  /* 0x0000038081807812 */ /* 0x000fe400078ec0ff */
[----:B------:R-:W-:Y:S02]  /*9e40*/  LOP3.LUT R120, R121, 0x380, RZ, 0xc0, !PT ;  /* 0x0000038079787812 */ /* 0x000fe400078ec0ff */
[----:B------:R-:W-:Y:S02]  /*9e50*/  SHF.R.U64 R20, R20, 0x3, RZ ;  /* 0x0000000314147819 */ /* 0x000fe400000012ff */
[----:B------:R-:W-:Y:S01]  /*9e60*/  LOP3.LUT R126, R127, R18, RZ, 0x3c, !PT ;  /* 0x000000127f7e7212 */ /* 0x000fe200078e3cff */
[----:B------:R-:W-:Y:S01]  /*9e70*/  IMAD.MOV.U32 R127, RZ, RZ, R19 ;  /* 0x000000ffff7f7224 */ /* 0x000fe200078e0013 */
[----:B------:R-:W-:-:S02]  /*9e80*/  LOP3.LUT R130, R131, 0x380, RZ, 0xc0, !PT ;  /* 0x0000038083827812 */ /* 0x000fc400078ec0ff */
[----:B------:R-:W-:Y:S02]  /*9e90*/  SHF.R.U64 R128, R128, 0x3, RZ ;  /* 0x0000000380807819 */ /* 0x000fe400000012ff */
[----:B------:R-:W-:Y:S01]  /*9ea0*/  SHF.R.U64 R120, R120, 0x3, RZ ;  /* 0x0000000378787819 */ /* 0x000fe200000012ff */
[----:B-1----:R-:W-:Y:S01]  /*9eb0*/  FADD.FTZ R132, R5, R132 ;  /* 0x0000008405847221 */ /* 0x002fe20000010000 */
[----:B------:R-:W-:Y:S02]  /*9ec0*/  LOP3.LUT R20, R20, R21, RZ, 0x3c, !PT ;  /* 0x0000001514147212 */ /* 0x000fe400078e3cff */
[----:B------:R-:W-:Y:S02]  /*9ed0*/  IADD3.X R21, RZ, R19, RZ, P5, !PT ;  /* 0x00000013ff157210 */ /* 0x000fe40002ffe4ff */
[----:B------:R-:W-:Y:S02]  /*9ee0*/  SHF.R.U64 R130, R130, 0x3, RZ ;  /* 0x0000000382827819 */ /* 0x000fe400000012ff */
[----:B------:R-:W-:-:S02]  /*9ef0*/  IADD3 R11, P5, R18, 0x8020, RZ ;  /* 0x00008020120b7810 */ /* 0x000fc40007fbe0ff */
[----:B------:R-:W-:Y:S01]  /*9f00*/  MOV R126, R126 ;  /* 0x0000007e007e7202 */ /* 0x000fe20000000f00 */
[----:B------:R-:W-:Y:S01]  /*9f10*/  FADD.FTZ R127, R2, R7 ;  /* 0x00000007027f7221 */ /* 0x000fe20000010000 */
[----:B------:R-:W-:Y:S01]  /*9f20*/  LOP3.LUT R128, R128, R129, RZ, 0x3c, !PT ;  /* 0x0000008180807212 */ /* 0x000fe200078e3cff */
[--C-:B------:R-:W-:Y:S01]  /*9f30*/  IMAD.X R129, RZ, RZ, R19.reuse, P3 ;  /* 0x000000ffff817224 */ /* 0x100fe200018e0613 */
[----:B------:R-:W-:Y:S01]  /*9f40*/  LOP3.LUT R120, R120, R121, RZ, 0x3c, !PT ;  /* 0x0000007978787212 */ /* 0x000fe200078e3cff */
[--C-:B------:R-:W-:Y:S01]  /*9f50*/  IMAD.X R121, RZ, RZ, R19.reuse, P6 ;  /* 0x000000ffff797224 */ /* 0x100fe200030e0613 */
[----:B------:R-:W-:Y:S02]  /*9f60*/  IADD3 R125, P3, R18, 0x4060, RZ ;  /* 0x00004060127d7810 */ /* 0x000fe40007f7e0ff */
[----:B------:R-:W-:Y:S01]  /*9f70*/  LOP3.LUT R130, R130, R131, RZ, 0x3c, !PT ;  /* 0x0000008382827212 */ /* 0x000fe200078e3cff */
[----:B------:R-:W-:Y:S01]  /*9f80*/  IMAD.X R131, RZ, RZ, R19, P2 ;  /* 0x000000ffff837224 */ /* 0x000fe200010e0613 */
[----:B------:R-:W-:-:S02]  /*9f90*/  IADD3 R9, P6, R18, 0x8040, RZ ;  /* 0x0000804012097810 */ /* 0x000fc40007fde0ff */
[----:B------:R-:W-:Y:S02]  /*9fa0*/  LOP3.LUT R10, R11, 0x380, RZ, 0xc0, !PT ;  /* 0x000003800b0a7812 */ /* 0x000fe400078ec0ff */
[----:B------:R-:W-:Y:S02]  /*9fb0*/  FSETP.NE.FTZ.AND P2, PT, R127, RZ, PT ;  /* 0x000000ff7f00720b */ /* 0x000fe40003f55000 */
[----:B------:R-:W-:Y:S02]  /*9fc0*/  LOP3.LUT R124, R125, 0x380, RZ, 0xc0, !PT ;  /* 0x000003807d7c7812 */ /* 0x000fe400078ec0ff */
[----:B------:R-:W-:Y:S02]  /*9fd0*/  LOP3.LUT R8, R9, 0x380, RZ, 0xc0, !PT ;  /* 0x0000038009087812 */ /* 0x000fe400078ec0ff */
[----:B------:R-:W-:Y:S02]  /*9fe0*/  SHF.R.U64 R10, R10, 0x3, RZ ;  /* 0x000000030a0a7819 */ /* 0x000fe400000012ff */
[----:B------:R-:W-:-:S02]  /*9ff0*/  FSETP.NE.FTZ.AND P4, PT, R132, RZ, PT ;  /* 0x000000ff8400720b */ /* 0x000fc40003f95000 */
[----:B------:R-:W-:Y:S02]  /*a000*/  R2UR UR5, R206 ;  /* 0x00000000ce0572ca */ /* 0x000fe400000e0000 */
[----:B------:R-:W-:Y:S01]  /*a010*/  SHF.R.U64 R124, R124, 0x3, RZ ;  /* 0x000000037c7c7819 */ /* 0x000fe200000012ff */
[----:B------:R-:W-:Y:S01]  /*a020*/  @P2 FMUL.FTZ R5, R0, 0.69314718246459960938 ;  /* 0x3f31721800052820 */ /* 0x000fe20000410000 */
[----:B------:R-:W-:Y:S02]  /*a030*/  SHF.R.U64 R8, R8, 0x3, RZ ;  /* 0x0000000308087819 */ /* 0x000fe400000012ff */
[----:B------:R-:W-:Y:S01]  /*a040*/  LOP3.LUT R10, R10, R11, RZ, 0x3c, !PT ;  /* 0x0000000b0a0a7212 */ /* 0x000fe200078e3cff */
[----:B------:R-:W-:Y:S01]  /*a050*/  IMAD.X R11, RZ, RZ, R19, P5 ;  /* 0x000000ffff0b7224 */ /* 0x000fe200028e0613 */
[----:B------:R-:W-:Y:S02]  /*a060*/  R2UR UR12, R205 ;  /* 0x00000000cd0c72ca */ /* 0x000fe400000e0000 */
[----:B------:R-:W-:-:S02]  /*a070*/  LOP3.LUT R124, R124, R125, RZ, 0x3c, !PT ;  /* 0x0000007d7c7c7212 */ /* 0x000fc400078e3cff */
[----:B------:R-:W-:Y:S01]  /*a080*/  LOP3.LUT R8, R8, R9, RZ, 0x3c, !PT ;  /* 0x0000000908087212 */ /* 0x000fe200078e3cff */
[----:B------:R-:W-:Y:S01]  /*a090*/  IMAD.X R9, RZ, RZ, R19, P6 ;  /* 0x000000ffff097224 */ /* 0x000fe200030e0613 */
[----:B------:R-:W-:Y:S01]  /*a0a0*/  MOV R121, R120 ;  /* 0x0000007800797202 */ /* 0x000fe20000000f00 */
[----:B------:R-:W-:Y:S01]  /*a0b0*/  UIADD3 UR34, -UR5, URZ, URZ ;  /* 0x0000003f05227290 */ /* 0x000fe2000fffe13f */
[----:B------:R-:W-:Y:S02]  /*a0c0*/  IADD3.X R125, RZ, R19, RZ, P3, !PT ;  /* 0x00000013ff7d7210 */ /* 0x000fe40001ffe4ff */
[----:B------:R-:W-:Y:S01]  /*a0d0*/  MOV R2, R130 ;  /* 0x0000008200027202 */ /* 0x000fe20000000f00 */
[----:B------:R-:W-:Y:S01]  /*a0e0*/  IMAD.MOV.U32 R130, RZ, RZ, RZ ;  /* 0x000000ffff827224 */ /* 0x000fe200078e00ff */
[----:B------:R-:W-:Y:S02]  /*a0f0*/  MOV R120, R10 ;  /* 0x0000000a00787202 */ /* 0x000fe40000000f00 */
[----:B------:R-:W-:Y:S01]  /*a100*/  IADD3.X R7, RZ, R19, RZ, P0, !PT ;  /* 0x00000013ff077210 */ /* 0x000fe200007fe4ff */
[----:B------:R-:W1:Y:S01]  /*a110*/  @P2 MUFU.LG2 R10, R127 ;  /* 0x0000007f000a2308 */ /* 0x000e620000000c00 */
[----:B------:R-:W-:-:S02]  /*a120*/  MOV R14, R14 ;  /* 0x0000000e000e7202 */ /* 0x000fc40000000f00 */
[----:B------:R-:W-:Y:S02]  /*a130*/  MOV R123, R122 ;  /* 0x0000007a007b7202 */ /* 0x000fe40000000f00 */
[----:B------:R-:W-:Y:S01]  /*a140*/  MOV R15, R124 ;  /* 0x0000007c000f7202 */ /* 0x000fe20000000f00 */
[----:B------:R-:W-:Y:S01]  /*a150*/  IMAD.MOV.U32 R124, RZ, RZ, -0x800000 ;  /* 0xff800000ff7c7424 */ /* 0x000fe200078e00ff */
[----:B------:R-:W-:Y:S01]  /*a160*/  MOV R122, R8 ;  /* 0x00000008007a7202 */ /* 0x000fe20000000f00 */
[----:B------:R-:W-:Y:S01]  /*a170*/  @P2 MUFU.RCP R130, R127 ;  /* 0x0000007f00822308 */ /* 0x000fe20000001000 */
[----:B------:R-:W-:Y:S01]  /*a180*/  MOV R125, R6 ;  /* 0x00000006007d7202 */ /* 0x000fe20000000f00 */
[----:B------:R-:W-:Y:S01]  /*a190*/  IMAD.U32 R6, RZ, RZ, UR7 ;  /* 0x00000007ff067e24 */ /* 0x000fe2000f8e00ff */
[----:B------:R-:W-:Y:S01]  /*a1a0*/  MOV R128, R128 ;  /* 0x0000008000807202 */ /* 0x000fe20000000f00 */
[----:B------:R-:W-:Y:S02]  /*a1b0*/  IMAD.MOV.U32 R129, RZ, RZ, RZ ;  /* 0x000000ffff817224 */ /* 0x000fe400078e00ff */
[----:B------:R-:W-:Y:S01]  /*a1c0*/  @P4 FMUL.FTZ R7, R0, 0.69314718246459960938 ;  /* 0x3f31721800074820 */ /* 0x000fe20000410000 */
[----:B------:R-:W-:Y:S01]  /*a1d0*/  LOP3.LUT P0, RZ, R204, 0x3, RZ, 0xc0, !PT ;  /* 0x00000003ccff7812 */ /* 0x000fe2000780c0ff */
[----:B------:R-:W-:Y:S01]  /*a1e0*/  ULDC UR7, c[0x0][0xa88] ;  /* 0x0002a20000077ab9 */ /* 0x000fe20000000800 */
[----:B------:R-:W2:Y:S01]  /*a1f0*/  @P4 MUFU.LG2 R8, R132 ;  /* 0x0000008400084308 */ /* 0x000ea20000000c00 */
[----:B------:R-:W-:Y:S01]  /*a200*/  @!P1 IADD3 R6, R6, 0x36860, RZ ;  /* 0x0003686006069810 */ /* 0x000fe20007ffe0ff */
[----:B-1----:R-:W-:Y:S01]  /*a210*/  @P2 FMUL.FTZ R10, R10, 0.69314718246459960938 ;  /* 0x3f3172180a0a2820 */ /* 0x002fe20000410000 */
[----:B------:R-:W-:-:S02]  /*a220*/  MOV R20, R20 ;  /* 0x0000001400147202 */ /* 0x000fc40000000f00 */
[----:B------:R-:W-:Y:S01]  /*a230*/  @!P1 PRMT R6, RZ, 0x654, R6 ;  /* 0x00000654ff069816 */ /* 0x000fe20000000006 */
[----:B------:R-:W-:Y:S01]  /*a240*/  @P2 FFMA.FTZ R124, R5, R4, R10 ;  /* 0x00000004057c2223 */ /* 0x000fe2000001000a */
[----:B------:R-:W-:Y:S01]  /*a250*/  MOV R21, R12 ;  /* 0x0000000c00157202 */ /* 0x000fe20000000f00 */
[----:B------:R-:W1:Y:S01]  /*a260*/  @P4 MUFU.RCP R129, R132 ;  /* 0x0000008400814308 */ /* 0x000e620000001000 */
[----:B--2---:R-:W-:Y:S01]  /*a270*/  @P4 FMUL.FTZ R8, R8, 0.69314718246459960938 ;  /* 0x3f31721808084820 */ /* 0x004fe20000410000 */
[----:B------:R-:W-:Y:S02]  /*a280*/  WARPGROUP.DEPBAR.LE gsb0, 0x0 ;  /* 0x00008000000079c5 */ /* 0x000fe40000010000 */
[----:B------:R-:W-:-:S06]  /*a290*/  WARPGROUP.ARRIVE ;  /* 0x00000000000079c5 */ /* 0x000fcc0000000000 */
[----:B------:R-:W-:Y:S01]  /*a2a0*/  HGMMA.64x192x16.F32 R24, R196, gdesc[UR8].tnspB, R24, gsb0 ;  /* 0x42e00008c4187df0 */ /* 0x000fe20008000818 */
[----:B------:R-:W-:Y:S01]  /*a2b0*/  UMOV UR10, UR6 ;  /* 0x00000006000a7c82 */ /* 0x000fe20008000000 */
[----:B------:R-:W-:Y:S01]  /*a2c0*/  UMOV UR11, 0x40000040 ;  /* 0x40000040000b7882 */ /* 0x000fe20000000000 */
[----:B------:R-:W-:Y:S01]  /*a2d0*/  UIADD3 UR6, UR4, 0x180, URZ ;  /* 0x0000018004067890 */ /* 0x000fe2000fffe03f */
[----:B------:R-:W-:Y:S02]  /*a2e0*/  WARPGROUP.DEPBAR.LE gsb0, 0x0 ;  /* 0x00008000000079c5 */ /* 0x000fe40000010000 */
[----:B------:R-:W-:-:S14]  /*a2f0*/  WARPGROUP.ARRIVE ;  /* 0x00000000000079c5 */ /* 0x000fdc0000000000 */
        /* <DEDUP_REMOVED lines=9> */
[----:B------:R-:W-:Y:S02]  /*a390*/  UIADD3 UR6, UR4, 0x280, URZ ;  /* 0x0000028004067890 */ /* 0x000fe4000fffe03f */
[----:B------:R-:W-:Y:S01]  /*a3a0*/  UIADD3 UR4, UR4, 0x300, URZ ;  /* 0x0000030004047890 */ /* 0x000fe2000fffe03f */
[----:B------:R-:W-:Y:S02]  /*a3b0*/  WARPGROUP.DEPBAR.LE gsb0, 0x0 ;  /* 0x00008000000079c5 */ /* 0x000fe40000010000 */
[----:B------:R-:W-:-:S12]  /*a3c0*/  WARPGROUP.ARRIVE ;  /* 0x00000000000079c5 */ /* 0x000fd80000000000 */
[----:B------:R-:W-:Y:S01]  /*a3d0*/  HGMMA.64x192x16.F32 R24, R184, gdesc[UR8].tnspB, R24, gsb0 ;  /* 0x42e00008b8187df0 */ /* 0x000fe20008000818 */
[----:B------:R-:W-:Y:S01]  /*a3e0*/  UMOV UR10, UR6 ;  /* 0x00000006000a7c82 */ /* 0x000fe20008000000 */
[----:B------:R-:W-:Y:S01]  /*a3f0*/  UMOV UR11, 0x40000040 ;  /* 0x40000040000b7882 */ /* 0x000fe20000000000 */
[----:B------:R-:W-:Y:S02]  /*a400*/  WARPGROUP.DEPBAR.LE gsb0, 0x0 ;  /* 0x00008000000079c5 */ /* 0x000fe40000010000 */
[----:B------:R-:W-:-:S15]  /*a410*/  WARPGROUP.ARRIVE ;  /* 0x00000000000079c5 */ /* 0x000fde0000000000 */
[----:B------:R-:W-:Y:S01]  /*a420*/  HGMMA.64x192x16.F32 R24, R180, gdesc[UR8].tnspB, R24, gsb0 ;  /* 0x42e00008b4187df0 */ /* 0x000fe20008000818 */
[----:B------:R-:W-:Y:S01]  /*a430*/  UMOV UR10, UR4 ;  /* 0x00000004000a7c82 */ /* 0x000fe20008000000 */
[----:B------:R-:W-:Y:S01]  /*a440*/  UMOV UR11, 0x40000040 ;  /* 0x40000040000b7882 */ /* 0x000fe20000000000 */
[----:B------:R-:W-:Y:S02]  /*a450*/  ULDC UR4, c[0x0][0xdb4] ;  /* 0x00036d0000047ab9 */ /* 0x000fe40000000800 */
[----:B------:R-:W-:-:S03]  /*a460*/  UIMAD UR35, UR4, UR35, UR5 ;  /* 0x00000023042372a4 */ /* 0x000fc6000f8e0205 */
[----:B------:R-:W-:Y:S01]  /*a470*/  ULDC UR5, c[0x0][0xda8] ;  /* 0x00036a0000057ab9 */ /* 0x000fe20000000800 */
[----:B------:R-:W-:Y:S02]  /*a480*/  USHF.R.S32.HI UR4, URZ, 0x1f, UR35 ;  /* 0x0000001f3f047899 */ /* 0x000fe40008011423 */
[----:B------:R-:W-:Y:S02]  /*a490*/  UIMAD UR34, UR5, UR34, UR12 ;  /* 0x00000022052272a4 */ /* 0x000fe4000f8e020c */
[----:B------:R-:W-:Y:S02]  /*a4a0*/  UIMAD UR6, UR4, UR8, URZ ;  /* 0x00000008040672a4 */ /* 0x000fe4000f8e023f */
[----:B------:R-:W-:Y:S02]  /*a4b0*/  USHF.L.U32 UR34, UR34, 0x7, URZ ;  /* 0x0000000722227899 */ /* 0x000fe4000800063f */
[----:B------:R-:W-:Y:S02]  /*a4c0*/  UIMAD.WIDE.U32 UR4, UR35, UR8, URZ ;  /* 0x00000008230472a5 */ /* 0x000fe4000f8e003f */
[----:B------:R-:W-:-:S02]  /*a4d0*/  UIMAD UR6, UR35, UR9, UR6 ;  /* 0x00000009230672a4 */ /* 0x000fc4000f8e0206 */
[----:B------:R-:W-:Y:S01]  /*a4e0*/  VIADD R127, R209, UR34 ;  /* 0x00000022d17f7c36 */ /* 0x000fe20008000000 */
[----:B------:R-:W-:Y:S01]  /*a4f0*/  ULDC.64 UR12, c[0x0][0x208] ;  /* 0x00008200000c7ab9 */ /* 0x000fe20000000a00 */
[----:B------:R-:W-:Y:S01]  /*a500*/  IMAD.U32 R12, RZ, RZ, UR4 ;  /* 0x00000004ff0c7e24 */ /* 0x000fe2000f8e00ff */
[----:B------:R-:W-:Y:S01]  /*a510*/  UIADD3 UR4, UR5, UR6, URZ ;  /* 0x0000000605047290 */ /* 0x000fe2000fffe03f */
[----:B------:R-:W-:Y:S02]  /*a520*/  VIADD R9, R127, 0x8 ;  /* 0x000000087f097836 */ /* 0x000fe40000000000 */
[----:B------:R-:W-:-:S03]  /*a530*/  IMAD.U32 R13, RZ, RZ, UR5 ;  /* 0x00000005ff0d7e24 */ /* 0x000fc6000f8e00ff */
[----:B------:R-:W-:Y:S02]  /*a540*/  ISETP.GE.OR P3, PT, R9, UR7, P0 ;  /* 0x0000000709007c0c */ /* 0x000fe40008766670 */
[----:B------:R-:W-:Y:S01]  /*a550*/  MOV R13, UR4 ;  /* 0x00000004000d7c02 */ /* 0x000fe20008000f00 */
[----:B------:R-:W-:Y:S01]  /*a560*/  USHF.R.S32.HI UR4, URZ, 0x1f, UR36 ;  /* 0x0000001f3f047899 */ /* 0x000fe20008011424 */
[----:B------:R-:W-:Y:S01]  /*a570*/  ISETP.GE.OR P0, PT, R127, UR7, P0 ;  /* 0x000000077f007c0c */ /* 0x000fe20008706670 */
[----:B------:R-:W-:Y:S02]  /*a580*/  WARPGROUP.DEPBAR.LE gsb0, 0x0 ;  /* 0x00008000000079c5 */ /* 0x000fe40000010000 */
[----:B------:R-:W-:-:S06]  /*a590*/  WARPGROUP.ARRIVE ;  /* 0x00000000000079c5 */ /* 0x000fcc0000000000 */
[----:B------:R-:W-:Y:S01]  /*a5a0*/  HGMMA.64x192x16.F32 R24, R176, gdesc[UR8].tnspB, R24, gsb0 ;  /* 0x42e00008b0187df0 */ /* 0x000fe20008000818 */
[----:B------:R-:W-:Y:S01]  /*a5b0*/  R2UR UR10, R22 ;  /* 0x00000000160a72ca */ /* 0x000fe200000e0000 */
[----:B------:R-:W-:Y:S02]  /*a5c0*/  IMAD.MOV.U32 R22, RZ, RZ, -0x800000 ;  /* 0xff800000ff167424 */ /* 0x000fe400078e00ff */
[----:B------:R-:W-:Y:S01]  /*a5d0*/  @P4 FFMA.FTZ R22, R7, R3, R8 ;  /* 0x0000000307164223 */ /* 0x000fe20000010008 */
[----:B------:R-:W-:Y:S02]  /*a5e0*/  WARPGROUP.DEPBAR.LE gsb0, 0x0 ;  /* 0x00008000000079c5 */ /* 0x000fe40000010000 */
[----:B------:R2:W-:Y:S01]  /*a5f0*/  @!P1 SYNCS.ARRIVE.TRANS64.RED.A1T0 RZ, [R6+URZ], RZ ;  /* 0x000000ff06ff99a7 */ /* 0x0005e2000810043f */
[-C--:B------:R-:W-:Y:S01]  /*a600*/  FMUL.FTZ R10, R37, R130.reuse ;  /* 0x00000082250a7220 */ /* 0x080fe20000410000 */
[-C--:B------:R-:W-:Y:S01]  /*a610*/  FMUL.FTZ R11, R36, R130.reuse ;  /* 0x00000082240b7220 */ /* 0x080fe20000410000 */
[-C--:B------:R-:W-:Y:S01]  /*a620*/  FMUL.FTZ R7, R28, R130.reuse ;  /* 0x000000821c077220 */ /* 0x080fe20000410000 */
[-C--:B------:R-:W-:Y:S01]  /*a630*/  FMUL.FTZ R8, R33, R130.reuse ;  /* 0x0000008221087220 */ /* 0x080fe20000410000 */
[-C--:B------:R-:W-:Y:S01]  /*a640*/  FMUL.FTZ R9, R32, R130.reuse ;  /* 0x0000008220097220 */ /* 0x080fe20000410000 */
[-C--:B-1----:R-:W-:Y:S01]  /*a650*/  FMUL.FTZ R35, R35, R129.reuse ;  /* 0x0000008123237220 */ /* 0x082fe20000410000 */
[-C--:B------:R-:W-:Y:S01]  /*a660*/  FMUL.FTZ R34, R34, R129.reuse ;  /* 0x0000008122227220 */ /* 0x080fe20000410000 */
[----:B------:R-:W1:Y:S01]  /*a670*/  LDC.64 R36, c[0x0][0xb78] ;  /* 0x0002de00ff247b82 */ /* 0x000e620000000a00 */
[-C--:B--2---:R-:W-:Y:S01]  /*a680*/  FMUL.FTZ R6, R29, R130.reuse ;  /* 0x000000821d067220 */ /* 0x084fe20000410000 */
[-C--:B------:R-:W-:Y:S01]  /*a690*/  FMUL.FTZ R4, R25, R130.reuse ;  /* 0x0000008219047220 */ /* 0x080fe20000410000 */
[-C--:B------:R-:W-:Y:S01]  /*a6a0*/  FMUL.FTZ R3, R24, R130.reuse ;  /* 0x0000008218037220 */ /* 0x080fe20000410000 */
[-C--:B------:R-:W-:Y:S01]  /*a6b0*/  FMUL.FTZ R5, R27, R129.reuse ;  /* 0x000000811b057220 */ /* 0x080fe20000410000 */
[----:B------:R-:W-:Y:S01]  /*a6c0*/  FMUL.FTZ R26, R26, R129 ;  /* 0x000000811a1a7220 */ /* 0x000fe20000410000 */
[----:B------:R-:W-:Y:S01]  /*a6d0*/  F2FP.F16.F32.PACK_AB R6, R6, R7 ;  /* 0x000000070606723e */ /* 0x000fe200000000ff */
        /* <DEDUP_REMOVED lines=14> */
[----:B------:R-:W-:Y:S01]  /*a7c0*/  F2FP.F16.F32.PACK_AB R8, R8, R9 ;  /* 0x000000090808723e */ /* 0x000fe200000000ff */
        /* <DEDUP_REMOVED lines=8> */
[----:B------:R-:W-:Y:S01]  /*a850*/  FMUL.FTZ R54, R54, R129 ;  /* 0x0000008136367220 */ /* 0x000fe20000410000 */
[-C--:B------:R-:W-:Y:S01]  /*a860*/  FMUL.FTZ R61, R61, R130.reuse ;  /* 0x000000823d3d7220 */ /* 0x080fe20000410000 */
[----:B------:R-:W-:Y:S01]  /*a870*/  FMUL.FTZ R60, R60, R130 ;  /* 0x000000823c3c7220 */ /* 0x000fe20000410000 */
[----:B------:R-:W-:Y:S01]  /*a880*/  F2FP.F16.F32.PACK_AB R4, R4, R3 ;  /* 0x000000030404723e */ /* 0x000fe200000000ff */
[-C--:B------:R-:W-:Y:S01]  /*a890*/  FMUL.FTZ R59, R59, R129.reuse ;  /* 0x000000813b3b7220 */ /* 0x080fe20000410000 */
[----:B------:R-:W-:Y:S01]  /*a8a0*/  F2FP.F16.F32.PACK_AB R5, R5, R26 ;  /* 0x0000001a0505723e */ /* 0x000fe200000000ff */
[----:B------:R-:W-:Y:S01]  /*a8b0*/  FMUL.FTZ R58, R58, R129 ;  /* 0x000000813a3a7220 */ /* 0x000fe20000410000 */
[----:B------:R-:W-:Y:S01]  /*a8c0*/  F2FP.F16.F32.PACK_AB R7, R7, R30 ;  /* 0x0000001e0707723e */ /* 0x000fe200000000ff */
[----:B------:R-:W-:Y:S01]  /*a8d0*/  BAR.SYNC.DEFER_BLOCKING 0x1, 0x100 ;  /* 0x0044000000007b1d */ /* 0x000fe20000010000 */
[----:B------:R-:W-:Y:S01]  /*a8e0*/  F2FP.F16.F32.PACK_AB R10, R10, R11 ;  /* 0x0000000b0a0a723e */ /* 0x000fe200000000ff */
[-C--:B------:R-:W-:Y:S01]  /*a8f0*/  FMUL.FTZ R35, R63, R129.reuse ;  /* 0x000000813f237220 */ /* 0x080fe20000410000 */
[-C--:B------:R-:W-:Y:S01]  /*a900*/  FMUL.FTZ R62, R62, R129.reuse ;  /* 0x000000813e3e7220 */ /* 0x080fe20000410000 */
        /* <DEDUP_REMOVED lines=20> */
[----:B------:R-:W-:Y:S01]  /*aa50*/  F2FP.F16.F32.PACK_AB R25, R43, R42 ;  /* 0x0000002a2b19723e */ /* 0x000fe200000000ff */
[----:B------:R-:W-:Y:S01]  /*aa60*/  FMUL.FTZ R81, R81, R130 ;  /* 0x0000008251517220 */ /* 0x000fe20000410000 */
[----:B------:R-:W-:Y:S01]  /*aa70*/  F2FP.F16.F32.PACK_AB R26, R45, R44 ;  /* 0x0000002c2d1a723e */ /* 0x000fe200000000ff */
        /* <DEDUP_REMOVED lines=18> */
[-C--:B------:R-:W-:Y:S01]  /*aba0*/  FMUL.FTZ R94, R94, R129.reuse ;  /* 0x000000815e5e7220 */ /* 0x080fe20000410000 */
[-C--:B------:R-:W-:Y:S01]  /*abb0*/  FMUL.FTZ R99, R99, R129.reuse ;  /* 0x0000008163637220 */ /* 0x080fe20000410000 */
[----:B------:R-:W-:Y:S01]  /*abc0*/  FMUL.FTZ R98, R98, R129 ;  /* 0x0000008162627220 */ /* 0x000fe20000410000 */
[----:B------:R-:W-:Y:S01]  /*abd0*/  F2FP.F16.F32.PACK_AB R29, R51, R50 ;  /* 0x00000032331d723e */ /* 0x000fe200000000ff */
[----:B------:R-:W-:Y:S01]  /*abe0*/  FMUL.FTZ R101, R101, R130 ;  /* 0x0000008265657220 */ /* 0x000fe20000410000 */
[----:B------:R-:W-:Y:S01]  /*abf0*/  F2FP.F16.F32.PACK_AB R30, R53, R52 ;  /* 0x00000034351e723e */ /* 0x000fe200000000ff */
[----:B------:R-:W-:Y:S01]  /*ac00*/  FMUL.FTZ R100, R100, R130 ;  /* 0x0000008264647220 */ /* 0x000fe20000410000 */
[----:B------:R-:W-:Y:S01]  /*ac10*/  F2FP.F16.F32.PACK_AB R31, R31, R54 ;  /* 0x000000361f1f723e */ /* 0x000fe200000000ff */
[-C--:B------:R-:W-:Y:S01]  /*ac20*/  FMUL.FTZ R113, R113, R130.reuse ;  /* 0x0000008271717220 */ /* 0x080fe20000410000 */
[----:B------:R-:W-:Y:S01]  /*ac30*/  F2FP.F16.F32.PACK_AB R32, R32, R33 ;  /* 0x000000212020723e */ /* 0x000fe200000000ff */
[----:B------:R-:W-:Y:S01]  /*ac40*/  FMUL.FTZ R112, R112, R130 ;  /* 0x0000008270707220 */ /* 0x000fe20000410000 */
[-C--:B------:R-:W-:Y:S01]  /*ac50*/  FMUL.FTZ R103, R103, R129.reuse ;  /* 0x0000008167677220 */ /* 0x080fe20000410000 */
[-C--:B------:R-:W-:Y:S01]  /*ac60*/  FMUL.FTZ R102, R102, R129.reuse ;  /* 0x0000008166667220 */ /* 0x080fe20000410000 */
[-C--:B------:R-:W-:Y:S01]  /*ac70*/  FMUL.FTZ R107, R107, R129.reuse ;  /* 0x000000816b6b7220 */ /* 0x080fe20000410000 */
[-C--:B------:R-:W-:Y:S01]  /*ac80*/  FMUL.FTZ R106, R106, R129.reuse ;  /* 0x000000816a6a7220 */ /* 0x080fe20000410000 */
[----:B------:R2:W-:Y:S01]  /*ac90*/  STSM.16.M88.4 [R126], R4 ;  /* 0x000000047e007844 */ /* 0x0005e20000000200 */
        /* <DEDUP_REMOVED lines=9> */
[----:B------:R3:W-:Y:S01]  /*ad30*/  STSM.16.M88.4 [R128], R8 ;  /* 0x0000000880007844 */ /* 0x0007e20000000200 */
[-C--:B------:R-:W-:Y:S01]  /*ad40*/  FMUL.FTZ R117, R117, R130.reuse ;  /* 0x0000008275757220 */ /* 0x080fe20000410000 */
[----:B------:R-:W-:Y:S01]  /*ad50*/  FMUL.FTZ R116, R116, R130 ;  /* 0x0000008274747220 */ /* 0x000fe20000410000 */
[-C--:B------:R-:W-:Y:S01]  /*ad60*/  FMUL.FTZ R119, R119, R129.reuse ;  /* 0x0000008177777220 */ /* 0x080fe20000410000 */
[----:B------:R-:W-:Y:S01]  /*ad70*/  FMUL.FTZ R118, R118, R129 ;  /* 0x0000008176767220 */ /* 0x000fe20000410000 */
[----:B------:R4:W-:Y:S01]  /*ad80*/  STSM.16.M88.4 [R14], R24 ;  /* 0x000000180e007844 */ /* 0x0009e20000000200 */
[----:B--2---:R-:W-:Y:S01]  /*ad90*/  F2FP.F16.F32.PACK_AB R4, R65, R64 ;  /* 0x000000404104723e */ /* 0x004fe200000000ff */
[C---:B-1----:R-:W-:Y:S01]  /*ada0*/  IMAD R0, R36.reuse, UR4, RZ ;  /* 0x0000000424007c24 */ /* 0x042fe2000f8e02ff */
[----:B------:R-:W-:Y:S01]  /*adb0*/  F2FP.F16.F32.PACK_AB R5, R67, R66 ;  /* 0x000000424305723e */ /* 0x000fe200000000ff */
[----:B------:R-:W-:Y:S01]  /*adc0*/  STSM.16.M88.4 [R20], R28 ;  /* 0x0000001c14007844 */ /* 0x000fe20000000200 */
[----:B------:R-:W-:Y:S01]  /*add0*/  F2FP.F16.F32.PACK_AB R6, R69, R68 ;  /* 0x000000444506723e */ /* 0x000fe200000000ff */
[----:B------:R-:W-:Y:S01]  /*ade0*/  IMAD.WIDE.U32 R12, R36, UR36, R12 ;  /* 0x00000024240c7c25 */ /* 0x000fe2000f8e000c */
[----:B------:R-:W-:Y:S01]  /*adf0*/  F2FP.F16.F32.PACK_AB R7, R71, R70 ;  /* 0x000000464707723e */ /* 0x000fe200000000ff */
[----:B------:R-:W-:Y:S01]  /*ae00*/  STSM.16.M88.4 [R121], R32 ;  /* 0x0000002079007844 */ /* 0x000fe20000000200 */
[----:B------:R-:W-:Y:S01]  /*ae10*/  F2FP.F16.F32.PACK_AB R88, R89, R88 ;  /* 0x000000585958723e */ /* 0x000fe200000000ff */
[----:B------:R-:W-:Y:S01]  /*ae20*/  IMAD R0, R37, UR36, R0 ;  /* 0x0000002425007c24 */ /* 0x000fe2000f8e0200 */
[----:B---3--:R-:W-:Y:S01]  /*ae30*/  F2FP.F16.F32.PACK_AB R8, R73, R72 ;  /* 0x000000484908723e */ /* 0x008fe200000000ff */
[----:B------:R-:W-:Y:S01]  /*ae40*/  STSM.16.M88.4 [R123], R4 ;  /* 0x000000047b007844 */ /* 0x000fe20000000200 */
[----:B------:R-:W-:Y:S01]  /*ae50*/  F2FP.F16.F32.PACK_AB R9, R75, R74 ;  /* 0x0000004a4b09723e */ /* 0x000fe200000000ff */
[----:B------:R-:W-:Y:S01]  /*ae60*/  ULDC.64 UR4, c[0x0][0xb40] ;  /* 0x0002d00000047ab9 */ /* 0x000fe20000000a00 */
[----:B------:R-:W-:-:S02]  /*ae70*/  F2FP.F16.F32.PACK_AB R10, R77, R76 ;  /* 0x0000004c4d0a723e */ /* 0x000fc400000000ff */
[----:B------:R-:W-:Y:S02]  /*ae80*/  F2FP.F16.F32.PACK_AB R11, R79, R78 ;  /* 0x0000004e4f0b723e */ /* 0x000fe400000000ff */
[----:B----4-:R-:W-:Y:S02]  /*ae90*/  F2FP.F16.F32.PACK_AB R24, R81, R80 ;  /* 0x000000505118723e */ /* 0x010fe400000000ff */
[----:B------:R-:W-:Y:S01]  /*aea0*/  F2FP.F16.F32.PACK_AB R25, R83, R82 ;  /* 0x000000525319723e */ /* 0x000fe200000000ff */
[----:B------:R1:W-:Y:S01]  /*aeb0*/  STSM.16.M88.4 [R2], R8 ;  /* 0x0000000802007844 */ /* 0x0003e20000000200 */
[----:B------:R-:W-:Y:S02]  /*aec0*/  F2FP.F16.F32.PACK_AB R26, R85, R84 ;  /* 0x00000054551a723e */ /* 0x000fe400000000ff */
[----:B------:R-:W-:Y:S02]  /*aed0*/  F2FP.F16.F32.PACK_AB R27, R87, R86 ;  /* 0x00000056571b723e */ /* 0x000fe400000000ff */
[----:B------:R-:W-:-:S02]  /*aee0*/  F2FP.F16.F32.PACK_AB R89, R91, R90 ;  /* 0x0000005a5b59723e */ /* 0x000fc400000000ff */
[----:B------:R-:W-:Y:S01]  /*aef0*/  F2FP.F16.F32.PACK_AB R96, R97, R96 ;  /* 0x000000606160723e */ /* 0x000fe200000000ff */
[----:B------:R-:W-:Y:S01]  /*af00*/  STSM.16.M88.4 [R15], R24 ;  /* 0x000000180f007844 */ /* 0x000fe20000000200 */
[----:B------:R-:W-:Y:S02]  /*af10*/  F2FP.F16.F32.PACK_AB R90, R93, R92 ;  /* 0x0000005c5d5a723e */ /* 0x000fe400000000ff */
[----:B------:R-:W-:Y:S02]  /*af20*/  F2FP.F16.F32.PACK_AB R91, R95, R94 ;  /* 0x0000005e5f5b723e */ /* 0x000fe400000000ff */
[----:B------:R-:W-:Y:S02]  /*af30*/  F2FP.F16.F32.PACK_AB R97, R99, R98 ;  /* 0x000000626361723e */ /* 0x000fe400000000ff */
[----:B------:R-:W-:Y:S01]  /*af40*/  F2FP.F16.F32.PACK_AB R104, R105, R104 ;  /* 0x000000686968723e */ /* 0x000fe200000000ff */
[----:B------:R-:W-:Y:S01]  /*af50*/  STSM.16.M88.4 [R21], R88 ;  /* 0x0000005815007844 */ /* 0x000fe20000000200 */
[----:B------:R-:W-:-:S02]  /*af60*/  F2FP.F16.F32.PACK_AB R98, R101, R100 ;  /* 0x000000646562723e */ /* 0x000fc400000000ff */
[----:B------:R-:W-:Y:S02]  /*af70*/  F2FP.F16.F32.PACK_AB R99, R103, R102 ;  /* 0x000000666763723e */ /* 0x000fe400000000ff */
[----:B------:R-:W-:Y:S02]  /*af80*/  F2FP.F16.F32.PACK_AB R105, R107, R106 ;  /* 0x0000006a6b69723e */ /* 0x000fe400000000ff */
[----:B------:R-:W-:Y:S01]  /*af90*/  F2FP.F16.F32.PACK_AB R112, R113, R112 ;  /* 0x000000707170723e */ /* 0x000fe200000000ff */
[----:B------:R-:W-:Y:S01]  /*afa0*/  STSM.16.M88.4 [R120], R96 ;  /* 0x0000006078007844 */ /* 0x000fe20000000200 */
[----:B------:R-:W-:Y:S02]  /*afb0*/  F2FP.F16.F32.PACK_AB R106, R109, R108 ;  /* 0x0000006c6d6a723e */ /* 0x000fe400000000ff */
[----:B------:R-:W-:Y:S02]  /*afc0*/  F2FP.F16.F32.PACK_AB R107, R111, R110 ;  /* 0x0000006e6f6b723e */ /* 0x000fe400000000ff */
[----:B------:R-:W-:-:S02]  /*afd0*/  F2FP.F16.F32.PACK_AB R113, R115, R114 ;  /* 0x000000727371723e */ /* 0x000fc400000000ff */
[----:B------:R-:W-:Y:S01]  /*afe0*/  F2FP.F16.F32.PACK_AB R114, R117, R116 ;  /* 0x000000747572723e */ /* 0x000fe200000000ff */
[----:B------:R-:W-:Y:S01]  /*aff0*/  STSM.16.M88.4 [R122], R104 ;  /* 0x000000687a007844 */ /* 0x000fe20000000200 */
[----:B------:R-:W-:Y:S02]  /*b000*/  F2FP.F16.F32.PACK_AB R115, R119, R118 ;  /* 0x000000767773723e */ /* 0x000fe400000000ff */
[----:B------:R-:W-:Y:S02]  /*b010*/  SHF.R.S32.HI R3, RZ, 0x1f, R127 ;  /* 0x0000001fff037819 */ /* 0x000fe4000001147f */
[----:B------:R-:W-:Y:S01]  /*b020*/  IADD3 R127, P1, R127, R12, RZ ;  /* 0x0000000c7f7f7210 */ /* 0x000fe20007f3e0ff */
[----:B------:R-:W-:Y:S03]  /*b030*/  STSM.16.M88.4 [R125], R112 ;  /* 0x000000707d007844 */ /* 0x000fe60000000200 */
[----:B------:R-:W-:Y:S01]  /*b040*/  IADD3.X R12, R3, R13, R0, P1, !PT ;  /* 0x0000000d030c7210 */ /* 0x000fe20000ffe400 */
[----:B------:R-:W-:Y:S01]  /*b050*/  @!PT LDS RZ, [RZ] ;  /* 0x00000000fffff984 */ /* 0x000fe20000000800 */
[----:B------:R-:W-:Y:S01]  /*b060*/  @!PT LDS RZ, [RZ] ;  /* 0x00000000fffff984 */ /* 0x000fe20000000800 */
[----:B------:R-:W-:Y:S01]  /*b070*/  @!PT LDS RZ, [RZ] ;  /* 0x00000000fffff984 */ /* 0x000fe20000000800 */
[----:B------:R-:W-:Y:S01]  /*b080*/  @!PT LDS RZ, [RZ] ;  /* 0x00000000fffff984 */ /* 0x000fe20000000800 */
[----:B------:R2:W-:Y:S06]  /*b090*/  MEMBAR.ALL.CTA ;  /* 0x0000000000007992 */ /* 0x0005ec0000008000 */
[----:B--2---:R-:W2:Y:S02]  /*b0a0*/  FENCE.VIEW.ASYNC.S ;  /* 0x00000000000073c6 */ /* 0x004ea40000000000 */
[----:B--2---:R-:W-:Y:S06]  /*b0b0*/  BAR.ARV 0x1, 0x120 ;  /* 0x0044800000007b1d */ /* 0x004fec0000002000 */
[C---:B-1----:R-:W-:Y:S01]  /*b0c0*/  LEA R2, P1, R127.reuse, UR4, 0x2 ;  /* 0x000000047f027c11 */ /* 0x042fe2000f8210ff */
[----:B------:R-:W-:Y:S01]  /*b0d0*/  ULDC UR4, c[0x0][0xc] ;  /* 0x0000030000047ab9 */ /* 0x000fe20000000800 */
[----:B------:R-:W1:Y:S01]  /*b0e0*/  SHFL.IDX PT, R0, R208, RZ, 0x1f ;  /* 0x00001fffd0007589 */ /* 0x000e6200000e0000 */
[----:B------:R-:W-:Y:S01]  /*b0f0*/  UIADD3 UR10, UR4, UR10, URZ ;  /* 0x0000000a040a7290 */ /* 0x000fe2000fffe03f */
[----:B------:R-:W-:-:S05]  /*b100*/  LEA.HI.X R3, R127, UR5, R12, 0x2, P1 ;  /* 0x000000057f037c11 */ /* 0x000fca00088f140c */
[----:B------:R-:W-:Y:S04]  /*b110*/  @!P0 STG.E desc[UR12][R2.64], R124 ;  /* 0x0000007c02008986 */ /* 0x000fe8000c10190c */
[----:B------:R2:W-:Y:S02]  /*b120*/  @!P3 STG.E desc[UR12][R2.64+0x20], R22 ;  /* 0x000020160200b986 */ /* 0x0005e4000c10190c */
[----:B--2---:R-:W-:Y:S01]  /*b130*/  IMAD.U32 R22, RZ, RZ, UR10 ;  /* 0x0000000aff167e24 */ /* 0x004fe2000f8e00ff */
[----:B-1----:R-:W-:-:S13]  /*b140*/  ISETP.NE.AND P0, PT, R0, 0x7, PT ;  /* 0x000000070000780c */ /* 0x002fda0003f05270 */
[----:B------:R-:W-:Y:S05]  /*b150*/  @P0 BRA `(.L_x_29) ;  /* 0x0000000000700947 */ /* 0x000fea0003800000 */
[----:B------:R-:W-:Y:S01]  /*b160*/  BAR.SYNC.DEFER_BLOCKING 0x1, 0x120 ;  /* 0x0044800000007b1d */ /* 0x000fe20000010000 */
[----:B------:R-:W-:-:S05]  /*b170*/  ELECT P0, URZ, PT ;  /* 0x00000000003f782f */ /* 0x000fca0003800000 */
[----:B------:R-:W-:Y:S08]  /*b180*/  BSSY B0, `(.L_x_29) ;  /* 0x0000019000007945 */ /* 0x000ff00003800000 */
[----:B------:R-:W-:Y:S05]  /*b190*/  @!P0 BRA `(.L_x_30) ;  /* 0x00000000005c8947 */ /* 0x000fea0003800000 */
[----:B------:R-:W-:Y:S01]  /*b1a0*/  R2UR UR9, R16 ;  /* 0x00000000100972ca */ /* 0x000fe200000e0000 */
[----:B------:R-:W-:Y:S01]  /*b1b0*/  ULDC.64 UR10, c[0x0][0x198] ;  /* 0x00006600000a7ab9 */ /* 0x000fe20000000a00 */
[----:B------:R-:W-:Y:S01]  /*b1c0*/  UMOV UR33, URZ ;  /* 0x0000003f00217c82 */ /* 0x000fe20008000000 */
[----:B------:R-:W-:Y:S01]  /*b1d0*/  UIADD3 UR4, UP0, UR10, 0x9f0, URZ ;  /* 0x000009f00a047890 */ /* 0x000fe2000ff1e03f */
[----:B------:R-:W-:Y:S01]  /*b1e0*/  UMOV UR37, URZ ;  /* 0x0000003f00257c82 */ /* 0x000fe20008000000 */
[----:B------:R-:W-:Y:S02]  /*b1f0*/  UMOV UR7, 0x40 ;  /* 0x0000004000077882 */ /* 0x000fe40000000000 */
[----:B------:R-:W-:-:S06]  /*b200*/  UIADD3.X UR5, URZ, UR11, URZ, UP0, !UPT ;  /* 0x0000000b3f057290 */ /* 0x000fcc00087fe43f */
[----:B------:R-:W-:Y:S02]  /*b210*/  UIADD3 UR6, UR9, 0x4000, URZ ;  /* 0x0000400009067890 */ /* 0x000fe4000fffe03f */
[----:B------:R-:W-:Y:S02]  /*b220*/  UIADD3 UR8, UR9, 0x8000, URZ ;  /* 0x0000800009087890 */ /* 0x000fe4000fffe03f */
[----:B------:R-:W-:Y:S02]  /*b230*/  UMOV UR32, UR9 ;  /* 0x0000000900207c82 */ /* 0x000fe40008000000 */
[----:B------:R1:W-:Y:S02]  /*b240*/  UTMASTG.5D [UR32], [UR4] ;  /* 0x00000020040073b5 */ /* 0x0003e40008020000 */
[----:B-1----:R-:W-:Y:S01]  /*b250*/  UMOV UR32, UR6 ;  /* 0x0000000600207c82 */ /* 0x002fe20008000000 */
[----:B------:R-:W-:Y:S01]  /*b260*/  UMOV UR33, UR7 ;  /* 0x0000000700217c82 */ /* 0x000fe20008000000 */
[----:B------:R-:W-:Y:S01]  /*b270*/  UMOV UR6, 0x80 ;  /* 0x0000008000067882 */ /* 0x000fe20000000000 */
[----:B------:R1:W-:Y:S02]  /*b280*/  UTMASTG.5D [UR32], [UR4] ;  /* 0x00000020040073b5 */ /* 0x0003e40008020000 */
[----:B-1----:R-:W-:Y:S01]  /*b290*/  UMOV UR32, UR8 ;  /* 0x0000000800207c82 */ /* 0x002fe20008000000 */
[----:B------:R-:W-:Y:S01]  /*b2a0*/  UMOV UR33, UR6 ;  /* 0x0000000600217c82 */ /* 0x000fe20008000000 */
[----:B------:R-:W-:Y:S01]  /*b2b0*/  UIADD3 UR6, UR9, 0x36820, URZ ;  /* 0x0003682009067890 */ /* 0x000fe2000fffe03f */
[----:B------:R1:W-:Y:S03]  /*b2c0*/  UTMASTG.5D [UR32], [UR4] ;  /* 0x00000020040073b5 */ /* 0x0003e60008020000 */
[----:B------:R-:W-:Y:S01]  /*b2d0*/  UPRMT UR6, URZ, 0x654, UR6 ;  /* 0x000006543f067896 */ /* 0x000fe20008000006 */
[----:B------:R0:W-:Y:S01]  /*b2e0*/  UTMACMDFLUSH ;  /* 0x00000000000079b7 */ /* 0x0001e20000000000 */
[----:B------:R-:W-:-:S07]  /*b2f0*/  DEPBAR.LE SB0, 0x0 ;  /* 0x000080000000791a */ /* 0x000fce0000000000 */
[----:B-1----:R-:W-:Y:S03]  /*b300*/  SYNCS.ARRIVE.TRANS64.RED.A1T0 RZ, [UR6], RZ ;  /* 0x000000ffffff79a7 */ /* 0x002fe60008100406 */
.L_x_30:
[----:B------:R-:W-:Y:S05]  /*b310*/  BSYNC B0 ;  /* 0x0000000000007941 */ /* 0x000fea0003800000 */
.L_x_29:
[----:B------:R-:W1:Y:S01]  /*b320*/  LDC R0, c[0x0][0xda4] ;  /* 0x00036900ff007b82 */ /* 0x000e620000000800 */
[----:B------:R-:W-:Y:S01]  /*b330*/  R2UR UR4, R23 ;  /* 0x00000000170472ca */ /* 0x000fe200000e0000 */
[----:B------:R-:W-:Y:S01]  /*b340*/  UIADD3 UR38, UR38, 0x1, URZ ;  /* 0x0000000126267890 */ /* 0x000fe2000fffe03f */
[----:B------:R-:W-:Y:S02]  /*b350*/  R2UR UR6, R22 ;  /* 0x00000000160672ca */ /* 0x000fe400000e0000 */
[----:B------:R-:W-:Y:S01]  /*b360*/  R2UR UR5, R17 ;  /* 0x00000000110572ca */ /* 0x000fe200000e0000 */
[----:B------:R-:W-:-:S04]  /*b370*/  UISETP.NE.AND UP0, UPT, UR38, 0x2, UPT ;  /* 0x000000022600788c */ /* 0x000fc8000bf05270 */
[----:B------:R-:W-:-:S04]  /*b380*/  USEL UR38, UR38, URZ, UP0 ;  /* 0x0000003f26267287 */ /* 0x000fc80008000000 */
[----:B------:R-:W-:-:S06]  /*b390*/  UIADD3 UR4, UR4, 0x1, URZ ;  /* 0x0000000104047890 */ /* 0x000fcc000fffe03f */
[----:B------:R-:W-:Y:S01]  /*b3a0*/  IMAD.U32 R23, RZ, RZ, UR4 ;  /* 0x00000004ff177e24 */ /* 0x000fe2000f8e00ff */
[----:B------:R-:W-:Y:S01]  /*b3b0*/  USEL UR4, URZ, 0x1, UP0 ;  /* 0x000000013f047887 */ /* 0x000fe20008000000 */
[----:B-1----:R-:W-:-:S03]  /*b3c0*/  ISETP.LE.AND P0, PT, R0, UR6, PT ;  /* 0x0000000600007c0c */ /* 0x002fc6000bf03270 */
[----:B------:R-:W-:-:S06]  /*b3d0*/  ULOP3.LUT UR5, UR5, UR4, URZ, 0x3c, !UPT ;  /* 0x0000000405057292 */ /* 0x000fcc000f8e3c3f */
[----:B------:R-:W-:-:S04]  /*b3e0*/  IMAD.U32 R17, RZ, RZ, UR5 ;  /* 0x00000005ff117e24 */ /* 0x000fc8000f8e00ff */
[----:B------:R-:W-:Y:S05]  /*b3f0*/  @!P0 BRA `(.L_x_31) ;  /* 0xffffff58006c8947 */ /* 0x000fea000383ffff */
[----:B------:R-:W-:Y:S05]  /*b400*/  EXIT ;  /* 0x000000000000794d */ /* 0x000fea0003800000 */
.L_x_7:
[----:B------:R-:W-:-:S08]  /*b410*/  NOP ;  /* 0x0000000000007918 */ /* 0x000fd00000000000 */
[----:B-1----:R-:W1:-:S00]  /*b420*/  USETMAXREG.DEALLOC.CTAPOOL 0x18 ;  /* 0x00000018000079c8 */ /* 0x002e4000080e0500 */
[----:B-1----:R-:W-:-:S06]  /*b430*/  LOP3.LUT R0, R0, 0x3, RZ, 0xc0, !PT ;  /* 0x0000000300007812 */ /* 0x002fcc00078ec0ff */
[----:B------:R-:W1:Y:S02]  /*b440*/  SHFL.IDX PT, R0, R0, RZ, 0x1f ;  /* 0x00001fff00007589 */ /* 0x000e6400000e0000 */
[----:B-1----:R-:W-:-:S13]  /*b450*/  ISETP.NE.AND P0, PT, R0, RZ, PT ;  /* 0x000000ff0000720c */ /* 0x002fda0003f05270 */
[----:B------:R-:W-:Y:S05]  /*b460*/  @P0 EXIT ;  /* 0x000000000000094d */ /* 0x000fea0003800000 */
[----:B------:R-:W1:Y:S01]  /*b470*/  S2UR UR4, SR_CTAID.X ;  /* 0x00000000000479c3 */ /* 0x000e620000002500 */
[----:B------:R-:W-:Y:S01]  /*b480*/  IMAD.MOV.U32 R16, RZ, RZ, RZ ;  /* 0x000000ffff107224 */ /* 0x000fe200078e00ff */
[----:B------:R-:W-:Y:S01]  /*b490*/  MOV R2, 0x1 ;  /* 0x0000000100027802 */ /* 0x000fe20000000f00 */
[----:B------:R-:W-:-:S05]  /*b4a0*/  IMAD.MOV.U32 R17, RZ, RZ, 0x1 ;  /* 0x00000001ff117424 */ /* 0x000fca00078e00ff */
[----:B------:R-:W1:Y:S02]  /*b4b0*/  LDC R0, c[0x0][0xda4] ;  /* 0x00036900ff007b82 */ /* 0x000e640000000800 */
[----:B-1----:R-:W-:-:S13]  /*b4c0*/  ISETP.LE.AND P0, PT, R0, UR4, PT ;  /* 0x0000000400007c0c */ /* 0x002fda000bf03270 */
[----:B------:R-:W-:Y:S05]  /*b4d0*/  @P0 BRA `(.L_x_32) ;  /* 0x0000002c00b40947 */ /* 0x000fea0003800000 */
[----:B------:R-:W-:Y:S01]  /*b4e0*/  IMAD.U32 R0, RZ, RZ, UR4 ;  /* 0x00000004ff007e24 */ /* 0x000fe2000f8e00ff */
[----:B------:R-:W-:Y:S01]  /*b4f0*/  ULDC.64 UR36, c[0x0][0x198] ;  /* 0x0000660000247ab9 */ /* 0x000fe20000000a00 */
[----:B------:R-:W-:Y:S01]  /*b500*/  IMAD.MOV.U32 R16, RZ, RZ, RZ ;  /* 0x000000ffff107224 */ /* 0x000fe200078e00ff */
[----:B------:R-:W-:Y:S01]  /*b510*/  ULDC UR38, c[0x0][0xc] ;  /* 0x0000030000267ab9 */ /* 0x000fe20000000800 */
[----:B------:R-:W-:Y:S01]  /*b520*/  IMAD.MOV.U32 R17, RZ, RZ, 0x1 ;  /* 0x00000001ff117424 */ /* 0x000fe200078e00ff */
[----:B------:R1:W-:Y:S04]  /*b530*/  STL [R1+0x10], R0 ;  /* 0x0000100001007387 */ /* 0x0003e80000100800 */
[----:B------:R1:W-:Y:S02]  /*b540*/  STL [R1+0x18], RZ ;  /* 0x000018ff01007387 */ /* 0x0003e40000100800 */
.L_x_76:
[----:B------:R-:W2:Y:S01]  /*b550*/  LDL R4, [R1+0x10] ;  /* 0x0000100001047983 */ /* 0x000ea20000100800 */
[----:B-1----:R-:W1:Y:S01]  /*b560*/  LDC R0, c[0x0][0xda8] ;  /* 0x00036a00ff007b82 */ /* 0x002e620000000800 */
[----:B------:R-:W-:Y:S05]  /*b570*/  YIELD ;  /* 0x0000000000007946 */ /* 0x000fea0003800000 */
[----:B------:R-:W3:Y:S01]  /*b580*/  S2R R5, SR_CgaCtaId ;  /* 0x0000000000057919 */ /* 0x000ee20000008800 */
[----:B------:R-:W-:Y:S02]  /*b590*/  ULDC.64 UR4, c[0x0][0x3f8] ;  /* 0x0000fe0000047ab9 */ /* 0x000fe40000000a00 */
[----:B------:R-:W-:-:S03]  /*b5a0*/  UISETP.NE.U32.AND UP0, UPT, UR4, URZ, UPT ;  /* 0x0000003f0400728c */ /* 0x000fc6000bf05070 */
[----:B------:R-:W-:Y:S01]  /*b5b0*/  ULDC UR4, c[0x0][0x404] ;  /* 0x0001010000047ab9 */ /* 0x000fe20000000800 */
[----:B------:R-:W-:-:S04]  /*b5c0*/  UISETP.NE.AND.EX UP0, UPT, UR5, URZ, UPT, UP0 ;  /* 0x0000003f0500728c */ /* 0x000fc8000bf05300 */
[----:B------:R-:W-:Y:S01]  /*b5d0*/  USEL UR4, UR4, 0x1, UP0 ;  /* 0x0000000104047887 */ /* 0x000fe20008000000 */
[----:B-1----:R-:W-:Y:S02]  /*b5e0*/  ISETP.NE.AND P0, PT, R0, 0x1, PT ;  /* 0x000000010000780c */ /* 0x002fe40003f05270 */
[----:B------:R-:W1:Y:S11]  /*b5f0*/  LDC R0, c[0x0][0xdb4] ;  /* 0x00036d00ff007b82 */ /* 0x000e760000000800 */
[----:B------:R-:W2:Y:S08]  /*b600*/  @P0 LDC R2, c[0x0][0xdac] ;  /* 0x00036b00ff020b82 */ /* 0x000eb00000000800 */
[----:B------:R-:W4:Y:S01]  /*b610*/  @P0 LDC R3, c[0x0][0xdb0] ;  /* 0x00036c00ff030b82 */ /* 0x000f220000000800 */
[----:B-1----:R-:W-:Y:S01]  /*b620*/  ISETP.NE.AND P1, PT, R0, 0x1, PT ;  /* 0x000000010000780c */ /* 0x002fe20003f25270 */
[----:B--2---:R-:W-:Y:S01]  /*b630*/  @P0 IMAD.HI.U32 R2, R4, R2, RZ ;  /* 0x0000000204020227 */ /* 0x004fe200078e00ff */
[----:B------:R-:W-:-:S05]  /*b640*/  MOV R6, R4 ;  /* 0x0000000400067202 */ /* 0x000fca0000000f00 */
[----:B------:R-:W1:Y:S01]  /*b650*/  LDC R4, c[0x0][0x2e0] ;  /* 0x0000b800ff047b82 */ /* 0x000e620000000800 */
[----:B----4-:R-:W-:-:S05]  /*b660*/  @P0 SHF.R.U32.HI R6, RZ, R3, R2 ;  /* 0x00000003ff060219 */ /* 0x010fca0000011602 */
[----:B------:R-:W-:Y:S02]  /*b670*/  IMAD.MOV.U32 R19, RZ, RZ, R6 ;  /* 0x000000ffff137224 */ /* 0x000fe400078e0006 */
[----:B------:R-:W2:Y:S01]  /*b680*/  @P1 LDC.64 R2, c[0x0][0xdb8] ;  /* 0x00036e00ff021b82 */ /* 0x000ea20000000a00 */
[----:B------:R4:W-:Y:S01]  /*b690*/  STL [R1+0x8], R6 ;  /* 0x0000080601007387 */ /* 0x0009e20000100800 */
[----:B-1----:R-:W-:-:S05]  /*b6a0*/  IMAD R8, R4, UR4, RZ ;  /* 0x0000000404087c24 */ /* 0x002fca000f8e02ff */
[----:B------:R4:W-:Y:S01]  /*b6b0*/  STL [R1+0x14], R8 ;  /* 0x0000140801007387 */ /* 0x0009e20000100800 */
[----:B--2---:R-:W-:-:S05]  /*b6c0*/  @P1 IMAD.HI.U32 R2, R6, R2, RZ ;  /* 0x0000000206021227 */ /* 0x004fca00078e00ff */
[----:B------:R-:W-:Y:S01]  /*b6d0*/  @P1 SHF.R.U32.HI R19, RZ, R3, R2 ;  /* 0x00000003ff131219 */ /* 0x000fe20000011602 */
[----:B------:R-:W-:Y:S01]  /*b6e0*/  VIADD R3, R8, 0x6f ;  /* 0x0000006f08037836 */ /* 0x000fe20000000000 */
[----:B------:R-:W-:-:S04]  /*b6f0*/  MOV R2, 0x400 ;  /* 0x0000040000027802 */ /* 0x000fc80000000f00 */
[----:B---3--:R-:W-:Y:S01]  /*b700*/  LEA R7, R5, R2, 0x18 ;  /* 0x0000000205077211 */ /* 0x008fe200078ec0ff */
[----:B------:R-:W-:-:S04]  /*b710*/  IMAD.MOV.U32 R2, RZ, RZ, RZ ;  /* 0x000000ffff027224 */ /* 0x000fc800078e00ff */
[----:B------:R-:W-:Y:S01]  /*b720*/  IMAD.HI R2, R3, -0x6db6db6d, R2 ;  /* 0x9249249303027827 */ /* 0x000fe200078e0202 */
[----:B------:R-:W-:Y:S01]  /*b730*/  IADD3 R3, -R19, RZ, RZ ;  /* 0x000000ff13037210 */ /* 0x000fe20007ffe1ff */
[----:B------:R4:W-:Y:S02]  /*b740*/  STL [R1+0x4], R7 ;  /* 0x0000040701007387 */ /* 0x0009e40000100800 */
[----:B------:R-:W-:-:S05]  /*b750*/  VIADD R4, R7, 0x21400 ;  /* 0x0002140007047836 */ /* 0x000fca0000000000 */
[----:B------:R-:W-:Y:S01]  /*b760*/  LOP3.LUT P0, RZ, R4, 0x3ff, RZ, 0xc0, !PT ;  /* 0x000003ff04ff7812 */ /* 0x000fe2000780c0ff */
[----:B------:R-:W-:Y:S01]  /*b770*/  IMAD R4, R0, R3, R6 ;  /* 0x0000000300047224 */ /* 0x000fe200078e0206 */
[----:B------:R-:W-:-:S04]  /*b780*/  SHF.R.U32.HI R3, RZ, 0x1f, R2 ;  /* 0x0000001fff037819 */ /* 0x000fc80000011602 */
[----:B------:R-:W-:Y:S01]  /*b790*/  LEA.HI.SX32 R0, R2, R3, 0x1a ;  /* 0x0000000302007211 */ /* 0x000fe200078fd2ff */
[----:B------:R4:W-:Y:S04]  /*b7a0*/  STL [R1], R4 ;  /* 0x0000000401007387 */ /* 0x0009e80000100800 */
[----:B------:R4:W-:Y:S02]  /*b7b0*/  STL [R1+0xc], R0 ;  /* 0x00000c0001007387 */ /* 0x0009e40000100800 */
[----:B------:R-:W-:Y:S05]  /*b7c0*/  @!P0 BRA `(.L_x_33) ;  /* 0x0000000000408947 */ /* 0x000fea0003800000 */
[----:B------:R-:W-:Y:S01]  /*b7d0*/  MOV R2, 0x0 ;  /* 0x0000000000027802 */ /* 0x000fe20000000f00 */
[----:B------:R-:W-:Y:S01]  /*b7e0*/  ULDC.64 UR6, c[0x4][0xa8] ;  /* 0x01002a0000067ab9 */ /* 0x000fe20000000a00 */
[----:B------:R-:W-:Y:S01]  /*b7f0*/  ULDC.64 UR8, c[0x4][0xb0] ;  /* 0x01002c0000087ab9 */ /* 0x000fe20000000a00 */
[----:B------:R-:W-:Y:S01]  /*b800*/  ULDC.64 UR4, c[0x4][0x8] ;  /* 0x0100020000047ab9 */ /* 0x000fe20000000a00 */
[----:B----4-:R-:W-:Y:S01]  /*b810*/  IMAD.U32 R4, RZ, RZ, UR6 ;  /* 0x00000006ff047e24 */ /* 0x010fe2000f8e00ff */
[----:B------:R-:W-:Y:S01]  /*b820*/  MOV R10, UR4 ;  /* 0x00000004000a7c02 */ /* 0x000fe20008000f00 */
[----:B------:R-:W1:Y:S01]  /*b830*/  LDC.64 R2, c[0x4][R2] ;  /* 0x0100000002027b82 */ /* 0x000e620000000a00 */
[----:B------:R-:W-:Y:S02]  /*b840*/  IMAD.U32 R5, RZ, RZ, UR7 ;  /* 0x00000007ff057e24 */ /* 0x000fe4000f8e00ff */
[----:B------:R-:W-:Y:S02]  /*b850*/  IMAD.U32 R6, RZ, RZ, UR8 ;  /* 0x00000008ff067e24 */ /* 0x000fe4000f8e00ff */
[----:B------:R-:W-:-:S02]  /*b860*/  IMAD.U32 R7, RZ, RZ, UR9 ;  /* 0x00000009ff077e24 */ /* 0x000fc4000f8e00ff */
[----:B------:R-:W-:Y:S02]  /*b870*/  IMAD.U32 R11, RZ, RZ, UR5 ;  /* 0x00000005ff0b7e24 */ /* 0x000fe4000f8e00ff */
[----:B------:R-:W-:Y:S02]  /*b880*/  IMAD.MOV.U32 R8, RZ, RZ, 0x70 ;  /* 0x00000070ff087424 */ /* 0x000fe400078e00ff */
[----:B------:R-:W-:Y:S02]  /*b890*/  IMAD.MOV.U32 R12, RZ, RZ, 0x1 ;  /* 0x00000001ff0c7424 */ /* 0x000fe400078e00ff */
[----:B------:R-:W-:-:S07]  /*b8a0*/  IMAD.MOV.U32 R13, RZ, RZ, RZ ;  /* 0x000000ffff0d7224 */ /* 0x000fce00078e00ff */
[----:B------:R-:W-:-:S07]  /*b8b0*/  LEPC R20, `(.L_x_33) ;  /* 0x000000001014794e */ /* 0x000fce0000000000 */
[----:B-1----:R-:W-:Y:S05]  /*b8c0*/  CALL.ABS.NOINC R2 ;  /* 0x0000000002007343 */ /* 0x002fea0003c00000 */
.L_x_33:
[----:B------:R-:W4:Y:S02]  /*b8d0*/  LDL R2, [R1+0x4] ;  /* 0x0000040001027983 */ /* 0x000f240000100800 */
[----:B----4-:R-:W-:-:S04]  /*b8e0*/  IADD3 R0, R2, 0x400, RZ ;  /* 0x0000040002007810 */ /* 0x010fc80007ffe0ff */
[----:B------:R-:W-:-:S13]  /*b8f0*/  LOP3.LUT P0, RZ, R0, 0x3ff, RZ, 0xc0, !PT ;  /* 0x000003ff00ff7812 */ /* 0x000fda000780c0ff */
[----:B------:R-:W-:Y:S05]  /*b900*/  @!P0 BRA `(.L_x_34) ;  /* 0x0000000000808947 */ /* 0x000fea0003800000 */
[----:B------:R-:W-:Y:S01]  /*b910*/  MOV R0, 0x0 ;  /* 0x0000000000007802 */ /* 0x000fe20000000f00 */
[----:B------:R-:W-:Y:S01]  /*b920*/  ULDC.64 UR6, c[0x4][0xa8] ;  /* 0x01002a0000067ab9 */ /* 0x000fe20000000a00 */
[----:B------:R-:W-:Y:S01]  /*b930*/  ULDC.64 UR8, c[0x4][0xb0] ;  /* 0x01002c0000087ab9 */ /* 0x000fe20000000a00 */
[----:B------:R-:W-:Y:S01]  /*b940*/  ULDC.64 UR4, c[0x4][0x10] ;  /* 0x0100040000047ab9 */ /* 0x000fe20000000a00 */
[----:B------:R1:W2:Y:S01]  /*b950*/  LDC.64 R2, c[0x4][R0] ;  /* 0x0100000000027b82 */ /* 0x0002a20000000a00 */
[----:B------:R-:W-:Y:S01]  /*b960*/  IMAD.U32 R4, RZ, RZ, UR6 ;  /* 0x00000006ff047e24 */ /* 0x000fe2000f8e00ff */
[----:B------:R-:W-:Y:S01]  /*b970*/  MOV R10, UR4 ;  /* 0x00000004000a7c02 */ /* 0x000fe20008000f00 */
[----:B------:R-:W-:Y:S02]  /*b980*/  IMAD.U32 R5, RZ, RZ, UR7 ;  /* 0x00000007ff057e24 */ /* 0x000fe4000f8e00ff */
[----:B------:R-:W-:Y:S02]  /*b990*/  IMAD.U32 R6, RZ, RZ, UR8 ;  /* 0x00000008ff067e24 */ /* 0x000fe4000f8e00ff */
[----:B------:R-:W-:-:S02]  /*b9a0*/  IMAD.U32 R7, RZ, RZ, UR9 ;  /* 0x00000009ff077e24 */ /* 0x000fc4000f8e00ff */
[----:B------:R-:W-:Y:S02]  /*b9b0*/  IMAD.U32 R11, RZ, RZ, UR5 ;  /* 0x00000005ff0b7e24 */ /* 0x000fe4000f8e00ff */
[----:B------:R-:W-:Y:S02]  /*b9c0*/  IMAD.MOV.U32 R8, RZ, RZ, 0x70 ;  /* 0x00000070ff087424 */ /* 0x000fe400078e00ff */
[----:B------:R-:W-:Y:S02]  /*b9d0*/  IMAD.MOV.U32 R12, RZ, RZ, 0x1 ;  /* 0x00000001ff0c7424 */ /* 0x000fe400078e00ff */
[----:B-1----:R-:W-:-:S07]  /*b9e0*/  IMAD.MOV.U32 R13, RZ, RZ, RZ ;  /* 0x000000ffff0d7224 */ /* 0x002fce00078e00ff */
[----:B------:R-:W-:-:S07]  /*b9f0*/  LEPC R20, `(.L_x_35) ;  /* 0x000000001014794e */ /* 0x000fce0000000000 */
[----:B--2---:R-:W-:Y:S05]  /*ba00*/  CALL.ABS.NOINC R2 ;  /* 0x0000000002007343 */ /* 0x004fea0003c00000 */
.L_x_35:
[----:B------:R-:W-:Y:S01]  /*ba10*/  MOV R2, 0x0 ;  /* 0x0000000000027802 */ /* 0x000fe20000000f00 */
[----:B------:R-:W-:Y:S01]  /*ba20*/  ULDC.64 UR6, c[0x4][0xa8] ;  /* 0x01002a0000067ab9 */ /* 0x000fe20000000a00 */
[----:B------:R-:W-:Y:S01]  /*ba30*/  ULDC.64 UR8, c[0x4][0xb0] ;  /* 0x01002c0000087ab9 */ /* 0x000fe20000000a00 */
[----:B------:R-:W-:Y:S01]  /*ba40*/  ULDC.64 UR4, c[0x4][0x18] ;  /* 0x0100060000047ab9 */ /* 0x000fe20000000a00 */
[----:B------:R-:W-:Y:S01]  /*ba50*/  MOV R4, UR6 ;  /* 0x0000000600047c02 */ /* 0x000fe20008000f00 */
[----:B------:R-:W-:Y:S01]  /*ba60*/  IMAD.U32 R5, RZ, RZ, UR7 ;  /* 0x00000007ff057e24 */ /* 0x000fe2000f8e00ff */
[----:B------:R-:W1:Y:S01]  /*ba70*/  LDC.64 R2, c[0x4][R2] ;  /* 0x0100000002027b82 */ /* 0x000e620000000a00 */
[----:B------:R-:W-:Y:S01]  /*ba80*/  IMAD.U32 R6, RZ, RZ, UR8 ;  /* 0x00000008ff067e24 */ /* 0x000fe2000f8e00ff */
[----:B------:R-:W-:Y:S01]  /*ba90*/  MOV R11, UR5 ;  /* 0x00000005000b7c02 */ /* 0x000fe20008000f00 */
[----:B------:R-:W-:Y:S02]  /*baa0*/  IMAD.U32 R7, RZ, RZ, UR9 ;  /* 0x00000009ff077e24 */ /* 0x000fe4000f8e00ff */
[----:B------:R-:W-:-:S02]  /*bab0*/  IMAD.U32 R10, RZ, RZ, UR4 ;  /* 0x00000004ff0a7e24 */ /* 0x000fc4000f8e00ff */
[----:B------:R-:W-:Y:S02]  /*bac0*/  IMAD.MOV.U32 R8, RZ, RZ, 0x70 ;  /* 0x00000070ff087424 */ /* 0x000fe400078e00ff */
[----:B------:R-:W-:Y:S02]  /*bad0*/  IMAD.MOV.U32 R12, RZ, RZ, 0x1 ;  /* 0x00000001ff0c7424 */ /* 0x000fe400078e00ff */
[----:B------:R-:W-:-:S07]  /*bae0*/  IMAD.MOV.U32 R13, RZ, RZ, RZ ;  /* 0x000000ffff0d7224 */ /* 0x000fce00078e00ff */
[----:B------:R-:W-:-:S07]  /*baf0*/  LEPC R20, `(.L_x_34) ;  /* 0x000000001014794e */ /* 0x000fce0000000000 */
[----:B-1----:R-:W-:Y:S05]  /*bb00*/  CALL.ABS.NOINC R2 ;  /* 0x0000000002007343 */ /* 0x002fea0003c00000 */
.L_x_34:
[----:B------:R-:W2:Y:S01]  /*bb10*/  LDL R2, [R1] ;  /* 0x0000000001027983 */ /* 0x000ea20000100800 */
[----:B------:R-:W1:Y:S01]  /*bb20*/  LDC R0, c[0x0][0x428] ;  /* 0x00010a00ff007b82 */ /* 0x000e620000000800 */
[----:B------:R-:W-:Y:S02]  /*bb30*/  ULDC.64 UR4, c[0x0][0x9f8] ;  /* 0x00027e0000047ab9 */ /* 0x000fe40000000a00 */
[----:B------:R-:W3:Y:S01]  /*bb40*/  LDL.LU R6, [R1+0x8] ;  /* 0x0000080001067983 */ /* 0x000ee20000300800 */
[----:B-1----:R-:W-:-:S03]  /*bb50*/  ISETP.NE.AND P1, PT, R0, 0x1, PT ;  /* 0x000000010000780c */ /* 0x002fc60003f25270 */
[----:B------:R-:W4:Y:S01]  /*bb60*/  LDL R5, [R1+0x10] ;  /* 0x0000100001057983 */ /* 0x000f220000100800 */
[----:B------:R-:W-:Y:S01]  /*bb70*/  ISETP.NE.U32.AND P0, PT, RZ, UR4, PT ;  /* 0x00000004ff007c0c */ /* 0x000fe2000bf05070 */
[----:B------:R-:W-:Y:S01]  /*bb80*/  ULDC.64 UR6, c[0x0][0x208] ;  /* 0x0000820000067ab9 */ /* 0x000fe20000000a00 */
[----:B------:R-:W-:Y:S01]  /*bb90*/  ULDC UR4, c[0x0][0xda8] ;  /* 0x00036a0000047ab9 */ /* 0x000fe20000000800 */
[----:B------:R-:W1:Y:S01]  /*bba0*/  S2R R7, SR_TID.X ;  /* 0x0000000000077919 */ /* 0x000e620000002100 */
[----:B------:R-:W-:-:S05]  /*bbb0*/  ISETP.NE.AND.EX P0, PT, RZ, UR5, PT, P0 ;  /* 0x00000005ff007c0c */ /* 0x000fca000bf05300 */
[----:B------:R-:W2:Y:S08]  /*bbc0*/  @P1 LDC R0, c[0x0][0x42c] ;  /* 0x00010b00ff001b82 */ /* 0x000eb00000000800 */
[----:B------:R-:W2:Y:S01]  /*bbd0*/  @P1 LDC R3, c[0x0][0x430] ;  /* 0x00010c00ff031b82 */ /* 0x000ea20000000800 */
[----:B-1----:R-:W-:Y:S01]  /*bbe0*/  LOP3.LUT R7, R7, 0x1f, RZ, 0xc0, !PT ;  /* 0x0000001f07077812 */ /* 0x002fe200078ec0ff */
[----:B--2---:R-:W-:-:S04]  /*bbf0*/  @P1 IMAD.HI.U32 R0, R2, R0, RZ ;  /* 0x0000000002001227 */ /* 0x004fc800078e00ff */
[----:B------:R-:W-:Y:S01]  /*bc00*/  IMAD.MOV.U32 R4, RZ, RZ, R2 ;  /* 0x000000ffff047224 */ /* 0x000fe200078e0002 */
[----:B------:R-:W-:Y:S02]  /*bc10*/  @P1 SHF.R.U32.HI R4, RZ, R3, R0 ;  /* 0x00000003ff041219 */ /* 0x000fe40000011600 */
[----:B------:R-:W1:Y:S01]  /*bc20*/  @P0 LDC.64 R2, c[0x0][0x9f8] ;  /* 0x00027e00ff020b82 */ /* 0x000e620000000a00 */
[----:B------:R-:W-:Y:S01]  /*bc30*/  MOV R0, R19 ;  /* 0x0000001300007202 */ /* 0x000fe20000000f00 */
[----:B-1----:R-:W-:-:S05]  /*bc40*/  @P0 IMAD.WIDE R2, R19, 0x4, R2 ;  /* 0x0000000413020825 */ /* 0x002fca00078e0202 */
[----:B------:R1:W5:Y:S01]  /*bc50*/  @P0 LDG.E R0, desc[UR6][R2.64] ;  /* 0x0000000602000981 */ /* 0x000362000c1e1900 */
[----:B------:R-:W-:Y:S01]  /*bc60*/  ISETP.NE.AND P1, PT, R7, RZ, PT ;  /* 0x000000ff0700720c */ /* 0x000fe20003f25270 */
[----:B---3--:R-:W-:-:S03]  /*bc70*/  IMAD.MOV R8, RZ, RZ, -R6 ;  /* 0x000000ffff087224 */ /* 0x008fc600078e0a06 */
[----:B------:R-:W-:Y:S01]  /*bc80*/  PLOP3.LUT P2, PT, P1, PT, PT, 0x8, 0x0 ;  /* 0x000000000000781c */ /* 0x000fe20000f4e170 */
[----:B----4-:R-:W-:-:S04]  /*bc90*/  IMAD R8, R8, UR4, R5 ;  /* 0x0000000408087c24 */ /* 0x010fc8000f8e0205 */
[----:B------:R-:W-:-:S04]  /*bca0*/  IMAD.SHL.U32 R8, R8, 0x80, RZ ;  /* 0x0000008008087824 */ /* 0x000fc800078e00ff */
[----:B------:R-:W-:-:S05]  /*bcb0*/  VOTEU.ALL UP1, P1 ;  /* 0x00000000003f7886 */ /* 0x000fca0000820000 */
[----:B------:R-:W-:-:S04]  /*bcc0*/  @!UP1 UIADD3 UR8, UP0, UR36, 0x270, URZ ;  /* 0x0000027024089890 */ /* 0x000fc8000ff1e03f */
[----:B------:R-:W-:-:S03]  /*bcd0*/  @!UP1 UIADD3.X UR9, URZ, UR37, URZ, UP0, !UPT ;  /* 0x000000253f099290 */ /* 0x000fc600087fe43f */
[----:B-1----:R-:W-:-:S09]  /*bce0*/  VOTEU.ALL UP0, P1 ;  /* 0x00000000003f7886 */ /* 0x002fd20000800000 */
.L_x_36:
[----:B------:R-:W2:Y:S01]  /*bcf0*/  LDL R2, [R1] ;  /* 0x0000000001027983 */ /* 0x000ea20000100800 */
[----:B------:R-:W-:Y:S02]  /*bd00*/  PLOP3.LUT P0, PT, P0, P2, PT, 0xa2, 0x0 ;  /* 0x000000000000781c */ /* 0x000fe40000705472 */
[----:B------:R-:W-:Y:S01]  /*bd10*/  @P2 R2UR P0, UR7, R19 ;  /* 0x00000000130722ca */ /* 0x000fe20000000000 */
[----:B------:R-:W-:-:S07]  /*bd20*/  UMOV UR4, URZ ;  /* 0x0000003f00047c82 */ /* 0x000fce0008000000 */
[----:B------:R-:W-:Y:S02]  /*bd30*/  PLOP3.LUT P0, PT, P0, P2, PT, 0xa2, 0x0 ;  /* 0x000000000000781c */ /* 0x000fe40000705472 */
[----:B--2---:R-:W-:-:S08]  /*bd40*/  @P2 R2UR.OR P0, UR6, R2 ;  /* 0x00000000020622ca */ /* 0x004fd00000100000 */
[----:B------:R-:W-:Y:S02]  /*bd50*/  PLOP3.LUT P0, PT, P0, P2, PT, 0xa2, 0x0 ;  /* 0x000000000000781c */ /* 0x000fe40000705472 */
[----:B------:R-:W-:-:S08]  /*bd60*/  @P2 R2UR.OR P0, UR5, R8 ;  /* 0x00000000080522ca */ /* 0x000fd00000100000 */
[----:B------:R-:W-:-:S05]  /*bd70*/  @P2 PLOP3.LUT P2, PT, P0, PT, PT, 0x80, 0x0 ;  /* 0x000000000000281c */ /* 0x000fca000074f070 */
[----:B------:R1:W-:Y:S08]  /*bd80*/  @!UP0 UTMAPF.L2.4D [UR4], [UR8] ;  /* 0x00000004080085b8 */ /* 0x0003f00008018000 */
[----:B-1----:R-:W-:Y:S05]  /*bd90*/  @P2 BRA.U.ANY `(.L_x_36) ;  /* 0xfffffffd00d42947 */ /* 0x002fea000393ffff */
[----:B------:R-:W-:Y:S01]  /*bda0*/  PLOP3.LUT P2, PT, P1, PT, PT, 0x8, 0x0 ;  /* 0x000000000000781c */ /* 0x000fe20000f4e170 */
[----:B------:R-:W-:Y:S01]  /*bdb0*/  VOTEU.ALL UP0, P1 ;  /* 0x00000000003f7886 */ /* 0x000fe20000800000 */
[----:B------:R-:W-:-:S11]  /*bdc0*/  UMOV UR4, 0x40 ;  /* 0x0000004000047882 */ /* 0x000fd60000000000 */
.L_x_37:
[----:B------:R-:W2:Y:S01]  /*bdd0*/  LDL R2, [R1] ;  /* 0x0000000001027983 */ /* 0x000ea20000100800 */
[----:B------:R-:W-:Y:S02]  /*bde0*/  PLOP3.LUT P0, PT, P0, P2, PT, 0xa2, 0x0 ;  /* 0x000000000000781c */ /* 0x000fe40000705472 */
[----:B------:R-:W-:-:S08]  /*bdf0*/  @P2 R2UR P0, UR7, R19 ;  /* 0x00000000130722ca */ /* 0x000fd00000000000 */
        /* <DEDUP_REMOVED lines=10> */
.L_x_38:
        /* <DEDUP_REMOVED lines=10> */
[----:B------:R-:W1:Y:S01]  /*bf40*/  LDC.64 R2, c[0x0][0x3f8] ;  /* 0x0000fe00ff027b82 */ /* 0x000e620000000a00 */
[----:B------:R-:W-:Y:S01]  /*bf50*/  UMOV UR4, 0xffffffff ;  /* 0xffffffff00047882 */ /* 0x000fe20000000000 */
[----:B-1----:R-:W-:-:S04]  /*bf60*/  ISETP.NE.U32.AND P0, PT, R2, RZ, PT ;  /* 0x000000ff0200720c */ /* 0x002fc80003f05070 */
[----:B------:R-:W-:-:S04]  /*bf70*/  ISETP.NE.AND.EX P0, PT, R3, RZ, PT, P0 ;  /* 0x000000ff0300720c */ /* 0x000fc80003f05300 */
[----:B-----5:R-:W-:Y:S01]  /*bf80*/  SEL R5, R0, RZ, !P0 ;  /* 0x000000ff00057207 */ /* 0x020fe20004000000 */
[----:B------:R-:W-:Y:S08]  /*bf90*/  BRA.DIV UR4, `(.L_x_39) ;  /* 0x0000002a04587947 */ /* 0x000ff0000b800000 */
.L_x_92:
[----:B------:R-:W2:Y:S01]  /*bfa0*/  LDL R6, [R1+0xc] ;  /* 0x00000c0001067983 */ /* 0x000ea20000100800 */
[----:B------:R-:W-:Y:S01]  /*bfb0*/  UMOV UR4, 0xffffffff ;  /* 0xffffffff00047882 */ /* 0x000fe20000000000 */
[----:B------:R-:W-:Y:S01]  /*bfc0*/  SHF.R.S32.HI R11, RZ, 0x1f, R0 ;  /* 0x0000001fff0b7819 */ /* 0x000fe20000011400 */
[----:B--2---:R-:W-:Y:S01]  /*bfd0*/  VIADD R10, R6, 0xffffffff ;  /* 0xffffffff060a7836 */ /* 0x004fe20000000000 */
[----:B------:R-:W-:Y:S06]  /*bfe0*/  BRA.DIV UR4, `(.L_x_40) ;  /* 0x0000002a04787947 */ /* 0x000fec000b800000 */
[----:B------:R-:W-:-:S13]  /*bff0*/  ELECT P6, URZ, PT ;  /* 0x00000000003f782f */ /* 0x000fda00038c0000 */
.L_x_95:
[----:B------:R-:W-:Y:S05]  /*c000*/  @!P6 BRA `(.L_x_41) ;  /* 0x000000040018e947 */ /* 0x000fea0003800000 */
[----:B------:R-:W-:Y:S01]  /*c010*/  IMAD.MOV.U32 R18, RZ, RZ, R10 ;  /* 0x000000ffff127224 */ /* 0x000fe200078e000a */
[----:B------:R-:W-:Y:S01]  /*c020*/  MOV R5, R0 ;  /* 0x0000000000057202 */ /* 0x000fe20000000f00 */
[----:B------:R-:W-:Y:S06]  /*c030*/  @!P0 BRA `(.L_x_42) ;  /* 0x00000000004c8947 */ /* 0x000fec0003800000 */
[----:B------:R-:W1:Y:S01]  /*c040*/  LDC R9, c[0x0][0x41c] ;  /* 0x00010700ff097b82 */ /* 0x000e620000000800 */
[----:B------:R-:W-:Y:S01]  /*c050*/  IMAD.MOV.U32 R5, RZ, RZ, R10 ;  /* 0x000000ffff057224 */ /* 0x000fe200078e000a */
[----:B------:R-:W-:Y:S01]  /*c060*/  ULDC.64 UR4, c[0x0][0x408] ;  /* 0x0001020000047ab9 */ /* 0x000fe20000000a00 */
[----:B------:R-:W-:Y:S01]  /*c070*/  ULDC.64 UR6, c[0x0][0x208] ;  /* 0x0000820000067ab9 */ /* 0x000fe20000000a00 */
[----:B-1----:R-:W-:-:S13]  /*c080*/  ISETP.NE.AND P1, PT, R9, 0x1, PT ;  /* 0x000000010900780c */ /* 0x002fda0003f25270 */
[----:B------:R-:W1:Y:S02]  /*c090*/  @P1 LDC.64 R6, c[0x0][0x420] ;  /* 0x00010800ff061b82 */ /* 0x000e640000000a00 */
[----:B-1----:R-:W-:-:S05]  /*c0a0*/  @P1 IMAD.HI.U32 R6, R10, R6, RZ ;  /* 0x000000060a061227 */ /* 0x002fca00078e00ff */
[----:B------:R-:W-:Y:S01]  /*c0b0*/  @P1 SHF.R.U32.HI R5, RZ, R7, R6 ;  /* 0x00000007ff051219 */ /* 0x000fe20000011606 */
[----:B------:R-:W-:-:S03]  /*c0c0*/  IMAD R6, R11, UR4, RZ ;  /* 0x000000040b067c24 */ /* 0x000fc6000f8e02ff */
[--C-:B------:R-:W-:Y:S01]  /*c0d0*/  SHF.R.S32.HI R7, RZ, 0x1f, R5.reuse ;  /* 0x0000001fff077819 */ /* 0x100fe20000011405 */
[----:B------:R-:W-:-:S04]  /*c0e0*/  IMAD.MOV R18, RZ, RZ, -R5 ;  /* 0x000000ffff127224 */ /* 0x000fc800078e0a05 */
[----:B------:R-:W-:Y:S02]  /*c0f0*/  IMAD R18, R9, R18, R10 ;  /* 0x0000001209127224 */ /* 0x000fe400078e020a */
[----:B------:R-:W-:Y:S02]  /*c100*/  IMAD R9, R0, UR5, R6 ;  /* 0x0000000500097c24 */ /* 0x000fe4000f8e0206 */
[----:B------:R-:W-:-:S04]  /*c110*/  IMAD.MOV.U32 R6, RZ, RZ, R5 ;  /* 0x000000ffff067224 */ /* 0x000fc800078e0005 */
[----:B------:R-:W-:-:S04]  /*c120*/  IMAD.WIDE.U32 R6, R0, UR4, R6 ;  /* 0x0000000400067c25 */ /* 0x000fc8000f8e0006 */
[----:B------:R-:W-:Y:S01]  /*c130*/  IMAD.IADD R5, R7, 0x1, R9 ;  /* 0x0000000107057824 */ /* 0x000fe200078e0209 */
[----:B------:R-:W-:-:S04]  /*c140*/  LEA R12, P1, R6, R2, 0x2 ;  /* 0x00000002060c7211 */ /* 0x000fc800078210ff */
[----:B------:R-:W-:-:S05]  /*c150*/  LEA.HI.X R13, R6, R3, R5, 0x2, P1 ;  /* 0x00000003060d7211 */ /* 0x000fca00008f1405 */
[----:B------:R1:W5:Y:S04]  /*c160*/  LDG.E R5, desc[UR6][R12.64] ;  /* 0x000000060c057981 */ /* 0x000368000c1e1900 */
.L_x_42:
[----:B------:R-:W2:Y:S01]  /*c170*/  S2R R7, SR_CgaCtaId ;  /* 0x0000000000077919 */ /* 0x000ea20000008800 */
[----:B------:R-:W-:-:S04]  /*c180*/  MOV R6, 0x400 ;  /* 0x0000040000067802 */ /* 0x000fc80000000f00 */
[----:B--2---:R-:W-:Y:S02]  /*c190*/  LEA R6, R7, R6, 0x18 ;  /* 0x0000000607067211 */ /* 0x004fe400078ec0ff */
[----:B------:R-:W-:Y:S02]  /*c1a0*/  SHF.L.U32 R7, R17, 0x1f, RZ ;  /* 0x0000001f11077819 */ /* 0x000fe400000006ff */
[----:B------:R-:W-:-:S04]  /*c1b0*/  LEA R6, R16, R6, 0x3 ;  /* 0x0000000610067211 */ /* 0x000fc800078e18ff */
[----:B------:R-:W2:Y:S02]  /*c1c0*/  SYNCS.PHASECHK.TRANS64.TRYWAIT P1, [R6+URZ+0x36840], R7 ;  /* 0x03684007060075a7 */ /* 0x000ea4000802017f */
[----:B--2---:R-:W-:Y:S05]  /*c1d0*/  @!P1 BRA `(.L_x_43) ;  /* 0x00000028001c9947 */ /* 0x004fea0003800000 */
.L_x_96:
[----:B------:R-:W3:Y:S02]  /*c1e0*/  S2R R9, SR_TID.X ;  /* 0x0000000000097919 */ /* 0x000ee40000002100 */
[----:B---3--:R-:W-:-:S04]  /*c1f0*/  LOP3.LUT R9, R9, 0x7f, RZ, 0xc0, !PT ;  /* 0x0000007f09097812 */ /* 0x008fc800078ec0ff */
[----:B------:R-:W-:-:S13]  /*c200*/  ISETP.NE.AND P1, PT, R9, RZ, PT ;  /* 0x000000ff0900720c */ /* 0x000fda0003f25270 */
[----:B------:R-:W-:Y:S05]  /*c210*/  @P1 BRA `(.L_x_44) ;  /* 0x00000000001c1947 */ /* 0x000fea0003800000 */
[----:B------:R-:W3:Y:S01]  /*c220*/  S2R R9, SR_TID.X ;  /* 0x0000000000097919 */ /* 0x000ee20000002100 */
[----:B--2---:R-:W-:-:S04]  /*c230*/  IMAD.MOV.U32 R7, RZ, RZ, 0xa800 ;  /* 0x0000a800ff077424 */ /* 0x004fc800078e00ff */
[----:B------:R4:W-:Y:S01]  /*c240*/  SYNCS.ARRIVE.TRANS64 RZ, [R6+URZ+0x36830], R7 ;  /* 0x0368300706ff79a7 */ /* 0x0009e2000800003f */
[----:B---3--:R-:W-:-:S04]  /*c250*/  LOP3.LUT R9, R9, 0x1f, RZ, 0xc0, !PT ;  /* 0x0000001f09097812 */ /* 0x008fc800078ec0ff */
[----:B------:R-:W-:-:S13]  /*c260*/  ISETP.NE.AND P1, PT, R9, RZ, PT ;  /* 0x000000ff0900720c */ /* 0x000fda0003f25270 */
[----:B----4-:R-:W-:Y:S05]  /*c270*/  @!P1 BRA `(.L_x_44) ;  /* 0x0000000000049947 */ /* 0x010fea0003800000 */
[----:B------:R-:W-:Y:S01]  /*c280*/  BPT.TRAP 0x1 ;  /* 0x000000040000795c */ /* 0x000fe20000300000 */
.L_x_44:
[----:B------:R-:W3:Y:S01]  /*c290*/  S2R R9, SR_CgaCtaId ;  /* 0x0000000000097919 */ /* 0x000ee20000008800 */
[----:B--2---:R-:W-:Y:S01]  /*c2a0*/  MOV R7, 0x400 ;  /* 0x0000040000077802 */ /* 0x004fe20000000f00 */
[----:B------:R-:W-:Y:S01]  /*c2b0*/  UIADD3 UR4, UP0, UR36, 0x370, URZ ;  /* 0x0000037024047890 */ /* 0x000fe2000ff1e03f */
[----:B------:R-:W-:Y:S01]  /*c2c0*/  R2UR UR9, R6 ;  /* 0x00000000060972ca */ /* 0x000fe200000e0000 */
[----:B------:R-:W-:Y:S01]  /*c2d0*/  UMOV UR10, URZ ;  /* 0x0000003f000a7c82 */ /* 0x000fe20008000000 */
[----:B------:R-:W-:Y:S01]  /*c2e0*/  R2UR UR11, R18 ;  /* 0x00000000120b72ca */ /* 0x000fe200000e0000 */
[----:B------:R-:W-:Y:S01]  /*c2f0*/  UIADD3.X UR5, URZ, UR37, URZ, UP0, !UPT ;  /* 0x000000253f057290 */ /* 0x000fe200087fe43f */
[----:B------:R-:W-:Y:S01]  /*c300*/  R2UR UR12, R4 ;  /* 0x00000000040c72ca */ /* 0x000fe200000e0000 */
[----:B------:R-:W-:Y:S01]  /*c310*/  UMOV UR6, 0x0 ;  /* 0x0000000000067882 */ /* 0x000fe20000000000 */
[----:B-----5:R-:W-:Y:S01]  /*c320*/  R2UR UR13, R5 ;  /* 0x00000000050d72ca */ /* 0x020fe200000e0000 */
[----:B------:R-:W-:Y:S01]  /*c330*/  UMOV UR7, 0x14f00000 ;  /* 0x14f0000000077882 */ /* 0x000fe20000000000 */
[----:B------:R-:W-:-:S05]  /*c340*/  UMOV UR16, 0x40 ;  /* 0x0000004000107882 */ /* 0x000fca0000000000 */
[----:B------:R-:W-:Y:S02]  /*c350*/  UIADD3 UR9, UR9, 0x36830, URZ ;  /* 0x0003683009097890 */ /* 0x000fe4000fffe03f */
[----:B------:R-:W-:Y:S01]  /*c360*/  UIMAD UR11, UR11, 0x70, URZ ;  /* 0x000000700b0b78a4 */ /* 0x000fe2000f8e023f */
[----:B---3--:R-:W-:-:S05]  /*c370*/  LEA R7, R9, R7, 0x18 ;  /* 0x0000000709077211 */ /* 0x008fca00078ec0ff */
[----:B------:R-:W-:-:S05]  /*c380*/  IMAD R6, R16, 0xa800, R7 ;  /* 0x0000a80010067824 */ /* 0x000fca00078e0207 */
[----:B------:R-:W-:-:S13]  /*c390*/  R2UR UR8, R6 ;  /* 0x00000000060872ca */ /* 0x000fda00000e0000 */
[----:B------:R-:W-:Y:S02]  /*c3a0*/  UIADD3 UR14, UR8, 0x21400, URZ ;  /* 0x00021400080e7890 */ /* 0x000fe4000fffe03f */
[----:B------:R-:W-:Y:S02]  /*c3b0*/  UIADD3 UR15, UR8, 0x24c00, URZ ;  /* 0x00024c00080f7890 */ /* 0x000fe4000fffe03f */
[----:B------:R-:W-:-:S03]  /*c3c0*/  UIADD3 UR17, UR8, 0x28400, URZ ;  /* 0x0002840008117890 */ /* 0x000fc6000fffe03f */
[----:B------:R-:W-:Y:S01]  /*c3d0*/  UMOV UR8, UR14 ;  /* 0x0000000e00087c82 */ /* 0x000fe20008000000 */
[----:B------:R-:W-:Y:S01]  /*c3e0*/  UMOV UR14, 0x80 ;  /* 0x00000080000e7882 */ /* 0x000fe20000000000 */
[----:B------:R2:W-:Y:S02]  /*c3f0*/  UTMALDG.4D [UR8], [UR4], desc[UR6] ;  /* 0x00000608040075b4 */ /* 0x0005e40008019000 */
[----:B--2---:R-:W-:Y:S01]  /*c400*/  UMOV UR8, UR15 ;  /* 0x0000000f00087c82 */ /* 0x004fe20008000000 */
[----:B------:R-:W-:Y:S02]  /*c410*/  UMOV UR10, UR16 ;  /* 0x00000010000a7c82 */ /* 0x000fe40008000000 */
[----:B------:R2:W-:Y:S02]  /*c420*/  UTMALDG.4D [UR8], [UR4], desc[UR6] ;  /* 0x00000608040075b4 */ /* 0x0005e40008019000 */
[----:B--2---:R-:W-:Y:S01]  /*c430*/  UMOV UR8, UR17 ;  /* 0x0000001100087c82 */ /* 0x004fe20008000000 */
[----:B------:R-:W-:-:S02]  /*c440*/  UMOV UR10, UR14 ;  /* 0x0000000e000a7c82 */ /* 0x000fc40008000000 */
[----:B------:R2:W-:Y:S02]  /*c450*/  UTMALDG.4D [UR8], [UR4], desc[UR6] ;  /* 0x00000608040075b4 */ /* 0x0005e40008019000 */
[----:B--2---:R-:W-:Y:S01]  /*c460*/  NOP ;  /* 0x0000000000007918 */ /* 0x004fe20000000000 */
.L_x_41:
[----:B------:R-:W2:Y:S04]  /*c470*/  LDL.LU R14, [R1] ;  /* 0x00000000010e7983 */ /* 0x000ea80000300800 */
[----:B-1----:R-:W3:Y:S01]  /*c480*/  LDL R13, [R1+0x18] ;  /* 0x00001800010d7983 */ /* 0x002ee20000100800 */
[----:B------:R-:W-:-:S03]  /*c490*/  MOV R9, 0x400 ;  /* 0x0000040000097802 */ /* 0x000fc60000000f00 */
[----:B------:R-:W4:Y:S01]  /*c4a0*/  LDL.LU R7, [R1+0x14] ;  /* 0x0000140001077983 */ /* 0x000f220000300800 */
[----:B------:R-:W1:Y:S01]  /*c4b0*/  S2R R12, SR_CgaCtaId ;  /* 0x00000000000c7919 */ /* 0x000e620000008800 */
[----:B------:R-:W-:Y:S05]  /*c4c0*/  WARPSYNC.ALL ;  /* 0x0000000000007948 */ /* 0x000fea0003800000 */
[----:B------:R-:W-:-:S13]  /*c4d0*/  ELECT P1, URZ, PT ;  /* 0x00000000003f782f */ /* 0x000fda0003820000 */
[----:B------:R-:W-:Y:S01]  /*c4e0*/  @P1 R2UR UR13, R19 ;  /* 0x00000000130d12ca */ /* 0x000fe200000e0000 */
[----:B------:R-:W-:Y:S01]  /*c4f0*/  UIADD3 UR4, UP0, UR36, 0x270, URZ ;  /* 0x0000027024047890 */ /* 0x000fe2000ff1e03f */
[----:B------:R-:W-:-:S03]  /*c500*/  @P1 R2UR UR11, R8 ;  /* 0x00000000080b12ca */ /* 0x000fc600000e0000 */
[----:B------:R-:W-:Y:S01]  /*c510*/  UIADD3.X UR5, URZ, UR37, URZ, UP0, !UPT ;  /* 0x000000253f057290 */ /* 0x000fe200087fe43f */
[----:B-1----:R-:W-:-:S04]  /*c520*/  LEA R9, R12, R9, 0x18 ;  /* 0x000000090c097211 */ /* 0x002fc800078ec0ff */
[----:B------:R-:W-:Y:S01]  /*c530*/  R2UR UR24, R9 ;  /* 0x00000000091872ca */ /* 0x000fe200000e0000 */
[----:B------:R-:W-:Y:S01]  /*c540*/  @P1 IMAD.MOV.U32 R6, RZ, RZ, 0xc000 ;  /* 0x0000c000ff061424 */ /* 0x000fe200078e00ff */
[----:B------:R-:W-:Y:S01]  /*c550*/  BAR.SYNC.DEFER_BLOCKING 0x8, 0x120 ;  /* 0x0204800000007b1d */ /* 0x000fe20000010000 */
[----:B------:R-:W-:-:S10]  /*c560*/  @P1 R2UR UR21, R19 ;  /* 0x00000000131512ca */ /* 0x000fd400000e0000 */
[----:B------:R-:W-:Y:S02]  /*c570*/  UIADD3 UR8, UR24, 0x15400, URZ ;  /* 0x0001540018087890 */ /* 0x000fe4000fffe03f */
[----:B------:R-:W-:Y:S01]  /*c580*/  UIADD3 UR9, UR24, 0x36800, URZ ;  /* 0x0003680018097890 */ /* 0x000fe2000fffe03f */
[----:B------:R-:W-:Y:S01]  /*c590*/  UMOV UR6, 0x0 ;  /* 0x0000000000067882 */ /* 0x000fe20000000000 */
[----:B------:R-:W-:Y:S01]  /*c5a0*/  UMOV UR7, 0x12f00000 ;  /* 0x12f0000000077882 */ /* 0x000fe20000000000 */
[----:B------:R-:W-:Y:S01]  /*c5b0*/  UMOV UR10, URZ ;  /* 0x0000003f000a7c82 */ /* 0x000fe20008000000 */
[----:B------:R-:W-:Y:S01]  /*c5c0*/  @P1 R2UR UR19, R8 ;  /* 0x00000000081312ca */ /* 0x000fe200000e0000 */
[----:B------:R-:W-:Y:S01]  /*c5d0*/  UIADD3 UR16, UR24, 0x19400, URZ ;  /* 0x0001940018107890 */ /* 0x000fe2000fffe03f */
[----:B------:R3:W-:Y:S01]  /*c5e0*/  @P1 SYNCS.ARRIVE.TRANS64 RZ, [R9+URZ+0x36800], R6 ;  /* 0x0368000609ff19a7 */ /* 0x0007e2000800003f */
[----:B------:R-:W-:Y:S01]  /*c5f0*/  UMOV UR14, 0x0 ;  /* 0x00000000000e7882 */ /* 0x000fe20000000000 */
[----:B------:R-:W-:Y:S01]  /*c600*/  UMOV UR15, 0x12f00000 ;  /* 0x12f00000000f7882 */ /* 0x000fe20000000000 */
[----:B------:R-:W-:Y:S01]  /*c610*/  UMOV UR18, 0x40 ;  /* 0x0000004000127882 */ /* 0x000fe20000000000 */
[----:B------:R-:W-:Y:S01]  /*c620*/  UMOV UR17, UR9 ;  /* 0x0000000900117c82 */ /* 0x000fe20008000000 */
[----:B------:R-:W-:Y:S01]  /*c630*/  UMOV UR22, 0x0 ;  /* 0x0000000000167882 */ /* 0x000fe20000000000 */
[----:B------:R-:W-:Y:S01]  /*c640*/  UMOV UR23, 0x12f00000 ;  /* 0x12f0000000177882 */ /* 0x000fe20000000000 */
[----:B------:R-:W-:Y:S01]  /*c650*/  BSSY B0, `(.L_x_45) ;  /* 0x0000010000007945 */ /* 0x000fe20003800000 */
[----:B--2---:R-:W-:-:S02]  /*c660*/  @P1 R2UR UR12, R14 ;  /* 0x000000000e0c12ca */ /* 0x004fc400000e0000 */
[----:B------:R-:W-:Y:S02]  /*c670*/  @P1 R2UR UR20, R14 ;  /* 0x000000000e1412ca */ /* 0x000fe400000e0000 */
[----:B---3--:R-:W-:-:S09]  /*c680*/  LOP3.LUT R6, R13, 0x1, RZ, 0xc, !PT ;  /* 0x000000010d067812 */ /* 0x008fd200078e0cff */
[----:B------:R1:W-:Y:S01]  /*c690*/  UTMALDG.4D [UR8], [UR4], desc[UR6] ;  /* 0x00000608040075b4 */ /* 0x0003e20008019000 */
[----:B------:R-:W-:Y:S01]  /*c6a0*/  SHF.L.U32 R6, R6, 0x1f, RZ ;  /* 0x0000001f06067819 */ /* 0x000fe200000006ff */
[----:B------:R2:W-:Y:S01]  /*c6b0*/  UTMALDG.4D [UR16], [UR4], desc[UR14] ;  /* 0x00000e10040075b4 */ /* 0x0005e20008019000 */
[----:B-1----:R-:W-:Y:S02]  /*c6c0*/  @P1 R2UR UR13, R19 ;  /* 0x00000000130d12ca */ /* 0x002fe400000e0000 */
[----:B------:R-:W-:Y:S02]  /*c6d0*/  @P1 R2UR UR12, R14 ;  /* 0x000000000e0c12ca */ /* 0x000fe400000e0000 */
[----:B------:R-:W-:Y:S01]  /*c6e0*/  @P1 R2UR UR11, R8 ;  /* 0x00000000080b12ca */ /* 0x000fe200000e0000 */
[----:B------:R-:W-:Y:S01]  /*c6f0*/  UIADD3 UR8, UR24, 0x1d400, URZ ;  /* 0x0001d40018087890 */ /* 0x000fe2000fffe03f */
[----:B------:R-:W-:-:S11]  /*c700*/  UMOV UR10, 0x80 ;  /* 0x00000080000a7882 */ /* 0x000fd60000000000 */
[----:B------:R2:W-:Y:S01]  /*c710*/  UTMALDG.4D [UR8], [UR4], desc[UR22] ;  /* 0x00001608040075b4 */ /* 0x0005e20008019000 */
[----:B------:R-:W1:Y:S01]  /*c720*/  SYNCS.PHASECHK.TRANS64.TRYWAIT P1, [R9+URZ+0x36820], R6 ;  /* 0x03682006090075a7 */ /* 0x000e62000802017f */
[----:B----4-:R-:W-:Y:S01]  /*c730*/  ISETP.GE.AND P2, PT, R7, 0x71, PT ;  /* 0x000000710700780c */ /* 0x010fe20003f46270 */
[----:B-12---:R-:W-:-:S12]  /*c740*/  @!P1 BRA `(.L_x_46) ;  /* 0x0000002000d49947 */ /* 0x006fd80003800000 */
.L_x_97:
[----:B------:R-:W-:Y:S05]  /*c750*/  BSYNC B0 ;  /* 0x0000000000007941 */ /* 0x000fea0003800000 */
.L_x_45:
[----:B------:R-:W-:Y:S05]  /*c760*/  @!P2 BRA `(.L_x_47) ;  /* 0x000000180008a947 */ /* 0x000fea0003800000 */
[----:B------:R-:W2:Y:S01]  /*c770*/  LDL R8, [R1+0xc] ;  /* 0x00000c0001087983 */ /* 0x000ea20000100800 */
[----:B-1----:R-:W-:Y:S02]  /*c780*/  IMAD.MOV.U32 R7, RZ, RZ, 0x1 ;  /* 0x00000001ff077424 */ /* 0x002fe400078e00ff */
[----:B--2---:R-:W-:-:S05]  /*c790*/  IMAD.MOV R12, RZ, RZ, -R8 ;  /* 0x000000ffff0c7224 */ /* 0x004fca00078e0a08 */
[----:B------:R-:W-:-:S04]  /*c7a0*/  VIADDMNMX R12, R12, R7, 0xffffffff, !PT ;  /* 0xffffffff0c0c7446 */ /* 0x000fc80007800107 */
[----:B------:R-:W-:-:S04]  /*c7b0*/  IADD3 R6, R8, R12, RZ ;  /* 0x0000000c08067210 */ /* 0x000fc80007ffe0ff */
[----:B------:R-:W-:-:S04]  /*c7c0*/  LOP3.LUT R6, R6, 0x1, RZ, 0xc0, !PT ;  /* 0x0000000106067812 */ /* 0x000fc800078ec0ff */
[----:B------:R-:W-:Y:S01]  /*c7d0*/  ISETP.NE.U32.AND P1, PT, R6, 0x1, PT ;  /* 0x000000010600780c */ /* 0x000fe20003f25070 */
[----:B------:R-:W-:-:S12]  /*c7e0*/  VIADD R6, R8, 0xfffffffe ;  /* 0xfffffffe08067836 */ /* 0x000fd80000000000 */
[----:B------:R-:W-:Y:S05]  /*c7f0*/  @P1 BRA `(.L_x_48) ;  /* 0x0000000400fc1947 */ /* 0x000fea0003800000 */
[----:B------:R-:W-:Y:S01]  /*c800*/  VIADD R7, R16, 0x1 ;  /* 0x0000000110077836 */ /* 0x000fe20000000000 */
[----:B------:R-:W-:Y:S04]  /*c810*/  BSSY B0, `(.L_x_49) ;  /* 0x0000079000007945 */ /* 0x000fe80003800000 */
[----:B------:R-:W-:-:S04]  /*c820*/  ISETP.NE.AND P1, PT, R7, 0x2, PT ;  /* 0x000000020700780c */ /* 0x000fc80003f25270 */
[----:B------:R-:W-:Y:S02]  /*c830*/  SEL R13, RZ, 0x1, P1 ;  /* 0x00000001ff0d7807 */ /* 0x000fe40000800000 */
[----:B------:R-:W-:Y:S02]  /*c840*/  SEL R7, R7, RZ, P1 ;  /* 0x000000ff07077207 */ /* 0x000fe40000800000 */
[----:B------:R-:W-:Y:S01]  /*c850*/  LOP3.LUT R13, R17, R13, RZ, 0x3c, !PT ;  /* 0x0000000d110d7212 */ /* 0x000fe200078e3cff */
[----:B------:R-:W-:Y:S06]  /*c860*/  @!P6 BRA `(.L_x_50) ;  /* 0x0000000400cce947 */ /* 0x000fec0003800000 */
[----:B------:R-:W-:Y:S01]  /*c870*/  IMAD.MOV.U32 R8, RZ, RZ, R5 ;  /* 0x000000ffff087224 */ /* 0x000fe200078e0005 */
[----:B------:R-:W-:Y:S06]  /*c880*/  @!P0 BRA `(.L_x_51) ;  /* 0x0000000000488947 */ /* 0x000fec0003800000 */
[----:B------:R-:W1:Y:S01]  /*c890*/  LDC R15, c[0x0][0x41c] ;  /* 0x00010700ff0f7b82 */ /* 0x000e620000000800 */
[----:B------:R-:W-:Y:S01]  /*c8a0*/  ULDC.64 UR4, c[0x0][0x408] ;  /* 0x0001020000047ab9 */ /* 0x000fe20000000a00 */
[----:B------:R-:W-:Y:S01]  /*c8b0*/  ULDC.64 UR6, c[0x0][0x208] ;  /* 0x0000820000067ab9 */ /* 0x000fe20000000a00 */
[----:B-1----:R-:W-:-:S13]  /*c8c0*/  ISETP.NE.AND P1, PT, R15, 0x1, PT ;  /* 0x000000010f00780c */ /* 0x002fda0003f25270 */
[----:B------:R-:W1:Y:S02]  /*c8d0*/  @P1 LDC.64 R8, c[0x0][0x420] ;  /* 0x00010800ff081b82 */ /* 0x000e640000000a00 */
[----:B-1----:R-:W-:-:S04]  /*c8e0*/  @P1 IMAD.HI.U32 R14, R6, R8, RZ ;  /* 0x00000008060e1227 */ /* 0x002fc800078e00ff */
[----:B------:R-:W-:Y:S01]  /*c8f0*/  IMAD.MOV.U32 R8, RZ, RZ, R6 ;  /* 0x000000ffff087224 */ /* 0x000fe200078e0006 */
[----:B------:R-:W-:Y:S01]  /*c900*/  @P1 SHF.R.U32.HI R8, RZ, R9, R14 ;  /* 0x00000009ff081219 */ /* 0x000fe2000001160e */
[----:B------:R-:W-:-:S03]  /*c910*/  IMAD R14, R11, UR4, RZ ;  /* 0x000000040b0e7c24 */ /* 0x000fc6000f8e02ff */
[----:B------:R-:W-:Y:S01]  /*c920*/  IADD3 R9, -R8, RZ, RZ ;  /* 0x000000ff08097210 */ /* 0x000fe20007ffe1ff */
[----:B------:R-:W-:-:S04]  /*c930*/  IMAD R14, R0, UR5, R14 ;  /* 0x00000005000e7c24 */ /* 0x000fc8000f8e020e */
[----:B------:R-:W-:Y:S01]  /*c940*/  IMAD R6, R15, R9, R6 ;  /* 0x000000090f067224 */ /* 0x000fe200078e0206 */
[----:B------:R-:W-:-:S03]  /*c950*/  SHF.R.S32.HI R9, RZ, 0x1f, R8 ;  /* 0x0000001fff097819 */ /* 0x000fc60000011408 */
[----:B------:R-:W-:-:S04]  /*c960*/  IMAD.WIDE.U32 R8, R0, UR4, R8 ;  /* 0x0000000400087c25 */ /* 0x000fc8000f8e0008 */
[----:B------:R-:W-:Y:S01]  /*c970*/  IMAD.IADD R9, R14, 0x1, R9 ;  /* 0x000000010e097824 */ /* 0x000fe200078e0209 */
[----:B------:R-:W-:-:S04]  /*c980*/  LEA R2, P1, R8, R2, 0x2 ;  /* 0x0000000208027211 */ /* 0x000fc800078210ff */
[----:B------:R-:W-:-:S05]  /*c990*/  LEA.HI.X R3, R8, R3, R9, 0x2, P1 ;  /* 0x0000000308037211 */ /* 0x000fca00008f1409 */
[----:B------:R1:W5:Y:S04]  /*c9a0*/  LDG.E R8, desc[UR6][R2.64] ;  /* 0x0000000602087981 */ /* 0x000368000c1e1900 */
.L_x_51:
[----:B-1----:R-:W1:Y:S01]  /*c9b0*/  S2R R3, SR_CgaCtaId ;  /* 0x0000000000037919 */ /* 0x002e620000008800 */
[----:B------:R-:W-:-:S04]  /*c9c0*/  MOV R2, 0x400 ;  /* 0x0000040000027802 */ /* 0x000fc80000000f00 */
[----:B-1----:R-:W-:Y:S02]  /*c9d0*/  LEA R2, R3, R2, 0x18 ;  /* 0x0000000203027211 */ /* 0x002fe400078ec0ff */
[----:B------:R-:W-:-:S03]  /*c9e0*/  SHF.L.U32 R3, R13, 0x1f, RZ ;  /* 0x0000001f0d037819 */ /* 0x000fc600000006ff */
[----:B------:R-:W-:-:S04]  /*c9f0*/  IMAD R2, R7, 0x8, R2 ;  /* 0x0000000807027824 */ /* 0x000fc800078e0202 */
[----:B------:R-:W1:Y:S02]  /*ca00*/  SYNCS.PHASECHK.TRANS64.TRYWAIT P1, [R2+URZ+0x36840], R3 ;  /* 0x03684003020075a7 */ /* 0x000e64000802017f */
[----:B-1----:R-:W-:Y:S05]  /*ca10*/  @!P1 BRA `(.L_x_52) ;  /* 0x0000002000409947 */ /* 0x002fea0003800000 */
.L_x_98:
[----:B------:R-:W2:Y:S02]  /*ca20*/  S2R R9, SR_TID.X ;  /* 0x0000000000097919 */ /* 0x000ea40000002100 */
[----:B--2---:R-:W-:-:S04]  /*ca30*/  LOP3.LUT R9, R9, 0x7f, RZ, 0xc0, !PT ;  /* 0x0000007f09097812 */ /* 0x004fc800078ec0ff */
[----:B------:R-:W-:-:S13]  /*ca40*/  ISETP.NE.AND P2, PT, R9, RZ, PT ;  /* 0x000000ff0900720c */ /* 0x000fda0003f45270 */
[----:B------:R-:W-:Y:S05]  /*ca50*/  @P2 BRA `(.L_x_53) ;  /* 0x00000000001c2947 */ /* 0x000fea0003800000 */
[----:B------:R-:W2:Y:S01]  /*ca60*/  S2R R9, SR_TID.X ;  /* 0x0000000000097919 */ /* 0x000ea20000002100 */
[----:B-1----:R-:W-:-:S04]  /*ca70*/  IMAD.MOV.U32 R3, RZ, RZ, 0xa800 ;  /* 0x0000a800ff037424 */ /* 0x002fc800078e00ff */
[----:B------:R3:W-:Y:S01]  /*ca80*/  SYNCS.ARRIVE.TRANS64 RZ, [R2+URZ+0x36830], R3 ;  /* 0x0368300302ff79a7 */ /* 0x0007e2000800003f */
[----:B--2---:R-:W-:-:S04]  /*ca90*/  LOP3.LUT R9, R9, 0x1f, RZ, 0xc0, !PT ;  /* 0x0000001f09097812 */ /* 0x004fc800078ec0ff */
[----:B------:R-:W-:-:S13]  /*caa0*/  ISETP.NE.AND P1, PT, R9, RZ, PT ;  /* 0x000000ff0900720c */ /* 0x000fda0003f25270 */
[----:B---3--:R-:W-:Y:S05]  /*cab0*/  @!P1 BRA `(.L_x_53) ;  /* 0x0000000000049947 */ /* 0x008fea0003800000 */
[----:B------:R-:W-:Y:S01]  /*cac0*/  BPT.TRAP 0x1 ;  /* 0x000000040000795c */ /* 0x000fe20000300000 */
.L_x_53:
[----:B------:R-:W2:Y:S01]  /*cad0*/  S2R R14, SR_CgaCtaId ;  /* 0x00000000000e7919 */ /* 0x000ea20000008800 */
[----:B------:R-:W-:Y:S01]  /*cae0*/  MOV R9, 0x400 ;  /* 0x0000040000097802 */ /* 0x000fe20000000f00 */
        /* <DEDUP_REMOVED lines=9> */
[----:B------:R-:W-:Y:S01]  /*cb80*/  UMOV UR16, 0x40 ;  /* 0x0000004000107882 */ /* 0x000fe20000000000 */
[----:B------:R-:W-:Y:S01]  /*cb90*/  UMOV UR17, 0x80 ;  /* 0x0000008000117882 */ /* 0x000fe20000000000 */
[----:B-1----:R-:W-:-:S03]  /*cba0*/  SHF.L.U32 R3, R17, 0x1f, RZ ;  /* 0x0000001f11037819 */ /* 0x002fc600000006ff */
[----:B------:R-:W-:Y:S02]  /*cbb0*/  UIADD3 UR9, UR9, 0x36830, URZ ;  /* 0x0003683009097890 */ /* 0x000fe4000fffe03f */
[----:B------:R-:W-:Y:S01]  /*cbc0*/  UIMAD UR11, UR11, 0x70, URZ ;  /* 0x000000700b0b78a4 */ /* 0x000fe2000f8e023f */
[----:B--2---:R-:W-:-:S05]  /*cbd0*/  LEA R9, R14, R9, 0x18 ;  /* 0x000000090e097211 */ /* 0x004fca00078ec0ff */
[----:B------:R-:W-:-:S05]  /*cbe0*/  IMAD R2, R7, 0xa800, R9 ;  /* 0x0000a80007027824 */ /* 0x000fca00078e0209 */
[----:B------:R-:W-:Y:S01]  /*cbf0*/  R2UR UR14, R2 ;  /* 0x00000000020e72ca */ /* 0x000fe200000e0000 */
[----:B------:R-:W-:-:S05]  /*cc00*/  VIADD R2, R9, 0x36800 ;  /* 0x0003680009027836 */ /* 0x000fca0000000000 */
[----:B------:R-:W-:-:S07]  /*cc10*/  LEA R2, R16, R2, 0x3 ;  /* 0x0000000210027211 */ /* 0x000fce00078e18ff */
[----:B------:R-:W-:Y:S02]  /*cc20*/  UIADD3 UR8, UR14, 0x21400, URZ ;  /* 0x000214000e087890 */ /* 0x000fe4000fffe03f */
[----:B------:R-:W-:Y:S02]  /*cc30*/  UIADD3 UR15, UR14, 0x24c00, URZ ;  /* 0x00024c000e0f7890 */ /* 0x000fe4000fffe03f */
[----:B------:R-:W-:-:S05]  /*cc40*/  UIADD3 UR14, UR14, 0x28400, URZ ;  /* 0x000284000e0e7890 */ /* 0x000fca000fffe03f */
[----:B------:R1:W-:Y:S02]  /*cc50*/  UTMALDG.4D [UR8], [UR4], desc[UR6] ;  /* 0x00000608040075b4 */ /* 0x0003e40008019000 */
[----:B-1----:R-:W-:Y:S01]  /*cc60*/  UMOV UR8, UR15 ;  /* 0x0000000f00087c82 */ /* 0x002fe20008000000 */
[----:B------:R-:W-:Y:S02]  /*cc70*/  UMOV UR10, UR16 ;  /* 0x00000010000a7c82 */ /* 0x000fe40008000000 */
[----:B------:R1:W-:Y:S02]  /*cc80*/  UTMALDG.4D [UR8], [UR4], desc[UR6] ;  /* 0x00000608040075b4 */ /* 0x0003e40008019000 */
[----:B-1----:R-:W-:Y:S01]  /*cc90*/  UMOV UR8, UR14 ;  /* 0x0000000e00087c82 */ /* 0x002fe20008000000 */
[----:B------:R-:W-:Y:S02]  /*cca0*/  UMOV UR10, UR17 ;  /* 0x00000011000a7c82 */ /* 0x000fe40008000000 */
[----:B------:R1:W-:Y:S01]  /*ccb0*/  UTMALDG.4D [UR8], [UR4], desc[UR6] ;  /* 0x00000608040075b4 */ /* 0x0003e20008019000 */
[----:B------:R-:W2:Y:S02]  /*ccc0*/  SYNCS.PHASECHK.TRANS64.TRYWAIT P1, [R2+URZ+0x60], R3 ;  /* 0x00006003020075a7 */ /* 0x000ea4000802017f */
[----:B-12---:R-:W-:Y:S05]  /*ccd0*/  @!P1 BRA `(.L_x_54) ;  /* 0x0000001c00a49947 */ /* 0x006fea0003800000 */
.L_x_99:
[----:B------:R-:W-:Y:S05]  /*cce0*/  @P2 BRA `(.L_x_55) ;  /* 0x00000000002c2947 */ /* 0x000fea0003800000 */
[----:B------:R-:W2:Y:S01]  /*ccf0*/  S2R R9, SR_TID.X ;  /* 0x0000000000097919 */ /* 0x000ea20000002100 */
[----:B------:R-:W-:Y:S01]  /*cd00*/  MOV R14, 0x400 ;  /* 0x00000400000e7802 */ /* 0x000fe20000000f00 */
[----:B-1----:R-:W-:Y:S01]  /*cd10*/  IMAD.MOV.U32 R3, RZ, RZ, 0xa800 ;  /* 0x0000a800ff037424 */ /* 0x002fe200078e00ff */
[----:B------:R-:W1:Y:S01]  /*cd20*/  S2R R15, SR_CgaCtaId ;  /* 0x00000000000f7919 */ /* 0x000e620000008800 */
[----:B--2---:R-:W-:-:S04]  /*cd30*/  LOP3.LUT R9, R9, 0x1f, RZ, 0xc0, !PT ;  /* 0x0000001f09097812 */ /* 0x004fc800078ec0ff */
[----:B------:R-:W-:Y:S02]  /*cd40*/  ISETP.NE.AND P1, PT, R9, RZ, PT ;  /* 0x000000ff0900720c */ /* 0x000fe40003f25270 */
[----:B-1----:R-:W-:-:S05]  /*cd50*/  LEA R14, R15, R14, 0x18 ;  /* 0x0000000e0f0e7211 */ /* 0x002fca00078ec0ff */
[----:B------:R-:W-:-:S04]  /*cd60*/  IMAD R2, R16, 0x8, R14 ;  /* 0x0000000810027824 */ /* 0x000fc800078e020e */
[----:B------:R2:W-:Y:S02]  /*cd70*/  SYNCS.ARRIVE.TRANS64 RZ, [R2+URZ+0x36850], R3 ;  /* 0x0368500302ff79a7 */ /* 0x0005e4000800003f */
[----:B------:R-:W-:Y:S05]  /*cd80*/  @!P1 BRA `(.L_x_55) ;  /* 0x0000000000049947 */ /* 0x000fea0003800000 */
[----:B------:R-:W-:Y:S01]  /*cd90*/  BPT.TRAP 0x1 ;  /* 0x000000040000795c */ /* 0x000fe20000300000 */
.L_x_55:
[----:B------:R-:W3:Y:S01]  /*cda0*/  S2R R9, SR_CgaCtaId ;  /* 0x0000000000097919 */ /* 0x000ee20000008800 */
[----:B-12---:R-:W-:Y:S01]  /*cdb0*/  MOV R3, 0x400 ;  /* 0x0000040000037802 */ /* 0x006fe20000000f00 */
[----:B------:R-:W-:Y:S01]  /*cdc0*/  UIADD3 UR4, UP0, UR36, 0x470, URZ ;  /* 0x0000047024047890 */ /* 0x000fe2000ff1e03f */
[----:B------:R-:W-:Y:S01]  /*cdd0*/  R2UR UR11, R18 ;  /* 0x00000000120b72ca */ /* 0x000fe200000e0000 */
[----:B------:R-:W-:Y:S01]  /*cde0*/  UMOV UR10, URZ ;  /* 0x0000003f000a7c82 */ /* 0x000fe20008000000 */
[----:B------:R-:W-:Y:S01]  /*cdf0*/  R2UR UR13, R5 ;  /* 0x00000000050d72ca */ /* 0x000fe200000e0000 */
[----:B------:R-:W-:Y:S01]  /*ce00*/  UIADD3.X UR5, URZ, UR37, URZ, UP0, !UPT ;  /* 0x000000253f057290 */ /* 0x000fe200087fe43f */
[----:B------:R-:W-:Y:S01]  /*ce10*/  R2UR UR12, R4 ;  /* 0x00000000040c72ca */ /* 0x000fe200000e0000 */
[----:B------:R-:W-:Y:S01]  /*ce20*/  UMOV UR6, 0x0 ;  /* 0x0000000000067882 */ /* 0x000fe20000000000 */
[----:B------:R-:W-:Y:S01]  /*ce30*/  UMOV UR7, 0x14f00000 ;  /* 0x14f0000000077882 */ /* 0x000fe20000000000 */
[----:B------:R-:W-:Y:S01]  /*ce40*/  UMOV UR16, 0x40 ;  /* 0x0000004000107882 */ /* 0x000fe20000000000 */
[----:B------:R-:W-:Y:S01]  /*ce50*/  IMAD.MOV.U32 R5, RZ, RZ, R8 ;  /* 0x000000ffff057224 */ /* 0x000fe200078e0008 */
[----:B------:R-:W-:-:S04]  /*ce60*/  MOV R18, R6 ;  /* 0x0000000600127202 */ /* 0x000fc80000000f00 */
[----:B------:R-:W-:Y:S01]  /*ce70*/  UIMAD UR11, UR11, 0x70, URZ ;  /* 0x000000700b0b78a4 */ /* 0x000fe2000f8e023f */
[----:B---3--:R-:W-:-:S05]  /*ce80*/  LEA R3, R9, R3, 0x18 ;  /* 0x0000000309037211 */ /* 0x008fca00078ec0ff */
[----:B------:R-:W-:-:S05]  /*ce90*/  IMAD R2, R16, 0x8, R3 ;  /* 0x0000000810027824 */ /* 0x000fca00078e0203 */
[----:B------:R-:W-:Y:S01]  /*cea0*/  R2UR UR9, R2 ;  /* 0x00000000020972ca */ /* 0x000fe200000e0000 */
[----:B------:R-:W-:-:S05]  /*ceb0*/  IMAD R2, R16, 0xa800, R3 ;  /* 0x0000a80010027824 */ /* 0x000fca00078e0203 */
[----:B------:R-:W-:-:S07]  /*cec0*/  R2UR UR15, R2 ;  /* 0x00000000020f72ca */ /* 0x000fce00000e0000 */
[----:B------:R-:W-:-:S06]  /*ced0*/  UIADD3 UR9, UR9, 0x36850, URZ ;  /* 0x0003685009097890 */ /* 0x000fcc000fffe03f */
[----:B------:R-:W-:Y:S02]  /*cee0*/  UIADD3 UR8, UR15, 0x400, URZ ;  /* 0x000004000f087890 */ /* 0x000fe4000fffe03f */
[----:B------:R-:W-:Y:S02]  /*cef0*/  UIADD3 UR14, UR15, 0x3c00, URZ ;  /* 0x00003c000f0e7890 */ /* 0x000fe4000fffe03f */
[----:B------:R-:W-:-:S05]  /*cf00*/  UIADD3 UR15, UR15, 0x7400, URZ ;  /* 0x000074000f0f7890 */ /* 0x000fca000fffe03f */
[----:B------:R1:W-:Y:S02]  /*cf10*/  UTMALDG.4D [UR8], [UR4], desc[UR6] ;  /* 0x00000608040075b4 */ /* 0x0003e40008019000 */
[----:B-1----:R-:W-:Y:S01]  /*cf20*/  UMOV UR8, UR14 ;  /* 0x0000000e00087c82 */ /* 0x002fe20008000000 */
[----:B------:R-:W-:Y:S01]  /*cf30*/  UMOV UR10, UR16 ;  /* 0x00000010000a7c82 */ /* 0x000fe20008000000 */
[----:B------:R-:W-:Y:S01]  /*cf40*/  UMOV UR14, 0x80 ;  /* 0x00000080000e7882 */ /* 0x000fe20000000000 */
[----:B------:R1:W-:Y:S02]  /*cf50*/  UTMALDG.4D [UR8], [UR4], desc[UR6] ;  /* 0x00000608040075b4 */ /* 0x0003e40008019000 */
[----:B-1----:R-:W-:Y:S01]  /*cf60*/  UMOV UR8, UR15 ;  /* 0x0000000f00087c82 */ /* 0x002fe20008000000 */
[----:B------:R-:W-:Y:S02]  /*cf70*/  UMOV UR10, UR14 ;  /* 0x0000000e000a7c82 */ /* 0x000fe40008000000 */
[----:B------:R1:W-:Y:S02]  /*cf80*/  UTMALDG.4D [UR8], [UR4], desc[UR6] ;  /* 0x00000608040075b4 */ /* 0x0003e40008019000 */
[----:B-1----:R-:W-:Y:S01]  /*cf90*/  NOP ;  /* 0x0000000000007918 */ /* 0x002fe20000000000 */
.L_x_50:
[----:B------:R-:W-:Y:S05]  /*cfa0*/  BSYNC B0 ;  /* 0x0000000000007941 */ /* 0x000fea0003800000 */
.L_x_49:
[----:B------:R-:W2:Y:S01]  /*cfb0*/  LDL.LU R2, [R1+0xc] ;  /* 0x00000c0001027983 */ /* 0x000ea20000300800 */
[----:B------:R-:W-:Y:S02]  /*cfc0*/  IMAD.MOV.U32 R16, RZ, RZ, R7 ;  /* 0x000000ffff107224 */ /* 0x000fe400078e0007 */
[----:B------:R-:W-:Y:S02]  /*cfd0*/  IMAD.MOV.U32 R17, RZ, RZ, R13 ;  /* 0x000000ffff117224 */ /* 0x000fe400078e000d */
[----:B--2---:R-:W-:-:S07]  /*cfe0*/  VIADD R6, R2, 0xfffffffd ;  /* 0xfffffffd02067836 */ /* 0x004fce0000000000 */
.L_x_48:
[----:B------:R-:W-:Y:S01]  /*cff0*/  IMAD.MOV R3, RZ, RZ, -R12 ;  /* 0x000000ffff037224 */ /* 0x000fe200078e0a0c */
[----:B------:R-:W-:Y:S04]  /*d000*/  BSSY B0, `(.L_x_47) ;  /* 0x00000f8000007945 */ /* 0x000fe80003800000 */
[----:B------:R-:W-:-:S13]  /*d010*/  ISETP.NE.AND P1, PT, R10, R3, PT ;  /* 0x000000030a00720c */ /* 0x000fda0003f25270 */
[----:B------:R-:W-:Y:S05]  /*d020*/  @!P1 BRA `(.L_x_56) ;  /* 0x0000000c00d49947 */ /* 0x000fea0003800000 */
[----:B------:R-:W-:-:S07]  /*d030*/  MOV R8, R5 ;  /* 0x0000000500087202 */ /* 0x000fce0000000f00 */
.L_x_71:
        /* <DEDUP_REMOVED lines=12> */
[----:B------:R-:W-:-:S04]  /*d100*/  IMAD R13, R11, UR4, RZ ;  /* 0x000000040b0d7c24 */ /* 0x000fc8000f8e02ff */
[----:B------:R-:W-:Y:S01]  /*d110*/  IMAD R13, R0, UR5, R13 ;  /* 0x00000005000d7c24 */ /* 0x000fe2000f8e020d */
[----:B-1----:R-:W-:-:S13]  /*d120*/  ISETP.NE.AND P1, PT, R9, 0x1, PT ;  /* 0x000000010900780c */ /* 0x002fda0003f25270 */
[----:B------:R-:W1:Y:S02]  /*d130*/  @P1 LDC.64 R2, c[0x0][0x420] ;  /* 0x00010800ff021b82 */ /* 0x000e640000000a00 */
[----:B-1----:R-:W-:-:S04]  /*d140*/  @P1 IMAD.HI.U32 R8, R6, R2, RZ ;  /* 0x0000000206081227 */ /* 0x002fc800078e00ff */
[----:B------:R-:W-:Y:S01]  /*d150*/  IMAD.MOV.U32 R2, RZ, RZ, R6 ;  /* 0x000000ffff027224 */ /* 0x000fe200078e0006 */
[----:B------:R-:W-:-:S04]  /*d160*/  @P1 SHF.R.U32.HI R2, RZ, R3, R8 ;  /* 0x00000003ff021219 */ /* 0x000fc80000011608 */
[--C-:B------:R-:W-:Y:S01]  /*d170*/  SHF.R.S32.HI R3, RZ, 0x1f, R2.reuse ;  /* 0x0000001fff037819 */ /* 0x100fe20000011402 */
[----:B------:R-:W-:-:S04]  /*d180*/  IMAD.MOV R12, RZ, RZ, -R2 ;  /* 0x000000ffff0c7224 */ /* 0x000fc800078e0a02 */
[----:B------:R-:W-:Y:S02]  /*d190*/  IMAD R12, R9, R12, R6 ;  /* 0x0000000c090c7224 */ /* 0x000fe400078e0206 */
[----:B------:R-:W1:Y:S01]  /*d1a0*/  LDC.64 R8, c[0x0][0x3f8] ;  /* 0x0000fe00ff087b82 */ /* 0x000e620000000a00 */
[----:B------:R-:W-:-:S05]  /*d1b0*/  IMAD.WIDE.U32 R2, R0, UR4, R2 ;  /* 0x0000000400027c25 */ /* 0x000fca000f8e0002 */
[----:B------:R-:W-:Y:S02]  /*d1c0*/  IADD3 R13, R13, R3, RZ ;  /* 0x000000030d0d7210 */ /* 0x000fe40007ffe0ff */
[----:B-1----:R-:W-:-:S04]  /*d1d0*/  LEA R8, P1, R2, R8, 0x2 ;  /* 0x0000000802087211 */ /* 0x002fc800078210ff */
[----:B------:R-:W-:-:S05]  /*d1e0*/  LEA.HI.X R9, R2, R9, R13, 0x2, P1 ;  /* 0x0000000902097211 */ /* 0x000fca00008f140d */
[----:B------:R1:W5:Y:S04]  /*d1f0*/  LDG.E R8, desc[UR6][R8.64] ;  /* 0x0000000608087981 */ /* 0x000368000c1e1900 */
.L_x_59:
[----:B------:R-:W2:Y:S01]  /*d200*/  S2R R3, SR_CgaCtaId ;  /* 0x0000000000037919 */ /* 0x000ea20000008800 */
[----:B------:R-:W-:-:S04]  /*d210*/  MOV R2, 0x400 ;  /* 0x0000040000027802 */ /* 0x000fc80000000f00 */
[----:B--2---:R-:W-:Y:S02]  /*d220*/  LEA R2, R3, R2, 0x18 ;  /* 0x0000000203027211 */ /* 0x004fe400078ec0ff */
[----:B------:R-:W-:-:S03]  /*d230*/  SHF.L.U32 R3, R10, 0x1f, RZ ;  /* 0x0000001f0a037819 */ /* 0x000fc600000006ff */
[----:B------:R-:W-:-:S04]  /*d240*/  IMAD R2, R7, 0x8, R2 ;  /* 0x0000000807027824 */ /* 0x000fc800078e0202 */
[----:B------:R-:W2:Y:S02]  /*d250*/  SYNCS.PHASECHK.TRANS64.TRYWAIT P1, [R2+URZ+0x36840], R3 ;  /* 0x03684003020075a7 */ /* 0x000ea4000802017f */
[----:B--2---:R-:W-:Y:S05]  /*d260*/  @!P1 BRA `(.L_x_60) ;  /* 0x0000001800549947 */ /* 0x004fea0003800000 */
.L_x_100:
[----:B-1----:R-:W1:Y:S02]  /*d270*/  S2R R9, SR_TID.X ;  /* 0x0000000000097919 */ /* 0x002e640000002100 */
[----:B-1----:R-:W-:-:S04]  /*d280*/  LOP3.LUT R9, R9, 0x7f, RZ, 0xc0, !PT ;  /* 0x0000007f09097812 */ /* 0x002fc800078ec0ff */
[----:B------:R-:W-:-:S13]  /*d290*/  ISETP.NE.AND P2, PT, R9, RZ, PT ;  /* 0x000000ff0900720c */ /* 0x000fda0003f45270 */
[----:B------:R-:W-:Y:S05]  /*d2a0*/  @P2 BRA `(.L_x_61) ;  /* 0x00000000001c2947 */ /* 0x000fea0003800000 */
[----:B------:R-:W1:Y:S01]  /*d2b0*/  S2R R9, SR_TID.X ;  /* 0x0000000000097919 */ /* 0x000e620000002100 */
[----:B--2---:R-:W-:-:S04]  /*d2c0*/  IMAD.MOV.U32 R3, RZ, RZ, 0xa800 ;  /* 0x0000a800ff037424 */ /* 0x004fc800078e00ff */
[----:B------:R3:W-:Y:S01]  /*d2d0*/  SYNCS.ARRIVE.TRANS64 RZ, [R2+URZ+0x36830], R3 ;  /* 0x0368300302ff79a7 */ /* 0x0007e2000800003f */
[----:B-1----:R-:W-:-:S04]  /*d2e0*/  LOP3.LUT R9, R9, 0x1f, RZ, 0xc0, !PT ;  /* 0x0000001f09097812 */ /* 0x002fc800078ec0ff */
[----:B------:R-:W-:-:S13]  /*d2f0*/  ISETP.NE.AND P1, PT, R9, RZ, PT ;  /* 0x000000ff0900720c */ /* 0x000fda0003f25270 */
[----:B---3--:R-:W-:Y:S05]  /*d300*/  @!P1 BRA `(.L_x_61) ;  /* 0x0000000000049947 */ /* 0x008fea0003800000 */
[----:B------:R-:W-:Y:S01]  /*d310*/  BPT.TRAP 0x1 ;  /* 0x000000040000795c */ /* 0x000fe20000300000 */
.L_x_61:
[----:B------:R-:W1:Y:S01]  /*d320*/  S2R R9, SR_CgaCtaId ;  /* 0x0000000000097919 */ /* 0x000e620000008800 */
        /* <DEDUP_REMOVED lines=12> */
[----:B------:R-:W-:-:S03]  /*d3f0*/  SHF.L.U32 R17, R17, 0x1f, RZ ;  /* 0x0000001f11117819 */ /* 0x000fc600000006ff */
[----:B------:R-:W-:Y:S02]  /*d400*/  UIADD3 UR9, UR9, 0x36830, URZ ;  /* 0x0003683009097890 */ /* 0x000fe4000fffe03f */
[----:B------:R-:W-:Y:S01]  /*d410*/  UIMAD UR11, UR11, 0x70, URZ ;  /* 0x000000700b0b78a4 */ /* 0x000fe2000f8e023f */
[----:B-1----:R-:W-:-:S05]  /*d420*/  LEA R3, R9, R3, 0x18 ;  /* 0x0000000309037211 */ /* 0x002fca00078ec0ff */
[----:B------:R-:W-:Y:S02]  /*d430*/  IMAD R2, R7, 0xa800, R3 ;  /* 0x0000a80007027824 */ /* 0x000fe400078e0203 */
[----:B------:R-:W-:-:S03]  /*d440*/  VIADD R3, R3, 0x36800 ;  /* 0x0003680003037836 */ /* 0x000fc60000000000 */
[----:B------:R-:W-:Y:S01]  /*d450*/  R2UR UR14, R2 ;  /* 0x00000000020e72ca */ /* 0x000fe200000e0000 */
[----:B------:R-:W-:-:S12]  /*d460*/  IMAD R2, R16, 0x8, R3 ;  /* 0x0000000810027824 */ /* 0x000fd800078e0203 */
        /* <DEDUP_REMOVED lines=12> */
.L_x_101:
[----:B------:R-:W-:Y:S05]  /*d530*/  @P2 BRA `(.L_x_63) ;  /* 0x00000000001c2947 */ /* 0x000fea0003800000 */
[----:B------:R-:W2:Y:S01]  /*d540*/  S2R R9, SR_TID.X ;  /* 0x0000000000097919 */ /* 0x000ea20000002100 */
[----:B------:R-:W-:-:S04]  /*d550*/  MOV R3, 0xa800 ;  /* 0x0000a80000037802 */ /* 0x000fc80000000f00 */
[----:B------:R3:W-:Y:S01]  /*d560*/  SYNCS.ARRIVE.TRANS64 RZ, [R2+URZ+0x50], R3 ;  /* 0x0000500302ff79a7 */ /* 0x0007e2000800003f */
[----:B--2---:R-:W-:-:S04]  /*d570*/  LOP3.LUT R9, R9, 0x1f, RZ, 0xc0, !PT ;  /* 0x0000001f09097812 */ /* 0x004fc800078ec0ff */
[----:B------:R-:W-:-:S13]  /*d580*/  ISETP.NE.AND P1, PT, R9, RZ, PT ;  /* 0x000000ff0900720c */ /* 0x000fda0003f25270 */
[----:B---3--:R-:W-:Y:S05]  /*d590*/  @!P1 BRA `(.L_x_63) ;  /* 0x0000000000049947 */ /* 0x008fea0003800000 */
[----:B------:R-:W-:Y:S01]  /*d5a0*/  BPT.TRAP 0x1 ;  /* 0x000000040000795c */ /* 0x000fe20000300000 */
.L_x_63:
        /* <DEDUP_REMOVED lines=9> */
[----:B------:R-:W-:Y:S01]  /*d640*/  R2UR UR12, R4 ;  /* 0x00000000040c72ca */ /* 0x000fe200000e0000 */
[----:B------:R-:W-:Y:S01]  /*d650*/  UMOV UR7, 0x14f00000 ;  /* 0x14f0000000077882 */ /* 0x000fe20000000000 */
[----:B------:R-:W-:Y:S01]  /*d660*/  UMOV UR17, 0x40 ;  /* 0x0000004000117882 */ /* 0x000fe20000000000 */
[----:B------:R-:W-:-:S02]  /*d670*/  IMAD.MOV.U32 R18, RZ, RZ, R12 ;  /* 0x000000ffff127224 */ /* 0x000fc400078e000c */
[----:B------:R-:W-:Y:S02]  /*d680*/  IMAD.MOV.U32 R5, RZ, RZ, R8 ;  /* 0x000000ffff057224 */ /* 0x000fe400078e0008 */
[----:B------:R-:W-:Y:S02]  /*d690*/  UIMAD UR11, UR11, 0x70, URZ ;  /* 0x000000700b0b78a4 */ /* 0x000fe4000f8e023f */
[----:B------:R-:W-:Y:S01]  /*d6a0*/  UIADD3 UR9, UR9, 0x50, URZ ;  /* 0x0000005009097890 */ /* 0x000fe2000fffe03f */
[----:B--2---:R-:W-:-:S05]  /*d6b0*/  LEA R3, R9, R3, 0x18 ;  /* 0x0000000309037211 */ /* 0x004fca00078ec0ff */
        /* <DEDUP_REMOVED lines=15> */
.L_x_58:
[----:B------:R-:W-:Y:S05]  /*d7b0*/  BSYNC B1 ;  /* 0x0000000000017941 */ /* 0x000fea0003800000 */
.L_x_57:
[----:B------:R-:W-:Y:S01]  /*d7c0*/  VIADD R16, R7, 0x1 ;  /* 0x0000000107107836 */ /* 0x000fe20000000000 */
[----:B------:R-:W-:Y:S04]  /*d7d0*/  BSSY B1, `(.L_x_64) ;  /* 0x0000077000017945 */ /* 0x000fe80003800000 */
[----:B------:R-:W-:-:S04]  /*d7e0*/  ISETP.NE.AND P1, PT, R16, 0x2, PT ;  /* 0x000000021000780c */ /* 0x000fc80003f25270 */
[----:B-1----:R-:W-:Y:S02]  /*d7f0*/  SEL R17, RZ, 0x1, P1 ;  /* 0x00000001ff117807 */ /* 0x002fe40000800000 */
[----:B------:R-:W-:Y:S02]  /*d800*/  SEL R16, R16, RZ, P1 ;  /* 0x000000ff10107207 */ /* 0x000fe40000800000 */
[----:B------:R-:W-:Y:S01]  /*d810*/  LOP3.LUT R17, R10, R17, RZ, 0x3c, !PT ;  /* 0x000000110a117212 */ /* 0x000fe200078e3cff */
[----:B------:R-:W-:Y:S06]  /*d820*/  @!P6 BRA `(.L_x_65) ;  /* 0x0000000400c4e947 */ /* 0x000fec0003800000 */
[----:B------:R-:W-:Y:S01]  /*d830*/  VIADD R12, R6, 0xffffffff ;  /* 0xffffffff060c7836 */ /* 0x000fe20000000000 */
        /* <DEDUP_REMOVED lines=8> */
[----:B-1----:R-:W-:Y:S01]  /*d8c0*/  @P1 IMAD.HI.U32 R9, R12, R2, RZ ;  /* 0x000000020c091227 */ /* 0x002fe200078e00ff */
[----:B------:R-:W-:-:S04]  /*d8d0*/  MOV R2, R12 ;  /* 0x0000000c00027202 */ /* 0x000fc80000000f00 */
[----:B------:R-:W-:-:S05]  /*d8e0*/  @P1 SHF.R.U32.HI R2, RZ, R3, R9 ;  /* 0x00000003ff021219 */ /* 0x000fca0000011609 */
[----:B------:R-:W-:-:S04]  /*d8f0*/  IMAD.MOV R3, RZ, RZ, -R2 ;  /* 0x000000ffff037224 */ /* 0x000fc800078e0a02 */
[----:B------:R-:W-:Y:S01]  /*d900*/  IMAD R12, R8, R3, R12 ;  /* 0x00000003080c7224 */ /* 0x000fe200078e020c */
[--C-:B------:R-:W-:Y:S01]  /*d910*/  SHF.R.S32.HI R3, RZ, 0x1f, R2.reuse ;  /* 0x0000001fff037819 */ /* 0x100fe20000011402 */
[----:B------:R-:W1:Y:S02]  /*d920*/  LDC.64 R8, c[0x0][0x3f8] ;  /* 0x0000fe00ff087b82 */ /* 0x000e640000000a00 */
[----:B------:R-:W-:-:S04]  /*d930*/  IMAD.WIDE.U32 R2, R0, UR4, R2 ;  /* 0x0000000400027c25 */ /* 0x000fc8000f8e0002 */
[----:B------:R-:W-:Y:S01]  /*d940*/  IMAD.IADD R13, R13, 0x1, R3 ;  /* 0x000000010d0d7824 */ /* 0x000fe200078e0203 */
[----:B-1----:R-:W-:-:S04]  /*d950*/  LEA R8, P1, R2, R8, 0x2 ;  /* 0x0000000802087211 */ /* 0x002fc800078210ff */
[----:B------:R-:W-:-:S05]  /*d960*/  LEA.HI.X R9, R2, R9, R13, 0x2, P1 ;  /* 0x0000000902097211 */ /* 0x000fca00008f140d */
[----:B------:R1:W5:Y:S04]  /*d970*/  LDG.E R8, desc[UR6][R8.64] ;  /* 0x0000000608087981 */ /* 0x000368000c1e1900 */
.L_x_66:
[----:B------:R-:W2:Y:S01]  /*d980*/  S2R R3, SR_CgaCtaId ;  /* 0x0000000000037919 */ /* 0x000ea20000008800 */
[----:B------:R-:W-:-:S04]  /*d990*/  MOV R2, 0x400 ;  /* 0x0000040000027802 */ /* 0x000fc80000000f00 */
[----:B--2---:R-:W-:Y:S02]  /*d9a0*/  LEA R2, R3, R2, 0x18 ;  /* 0x0000000203027211 */ /* 0x004fe400078ec0ff */
[----:B------:R-:W-:-:S03]  /*d9b0*/  SHF.L.U32 R3, R17, 0x1f, RZ ;  /* 0x0000001f11037819 */ /* 0x000fc600000006ff */
[----:B------:R-:W-:-:S04]  /*d9c0*/  IMAD R2, R16, 0x8, R2 ;  /* 0x0000000810027824 */ /* 0x000fc800078e0202 */
[----:B------:R-:W2:Y:S02]  /*d9d0*/  SYNCS.PHASECHK.TRANS64.TRYWAIT P1, [R2+URZ+0x36840], R3 ;  /* 0x03684003020075a7 */ /* 0x000ea4000802017f */
[----:B--2---:R-:W-:Y:S05]  /*d9e0*/  @!P1 BRA `(.L_x_67) ;  /* 0x00000010009c9947 */ /* 0x004fea0003800000 */
.L_x_102:
        /* <DEDUP_REMOVED lines=11> */
.L_x_68:
[----:B------:R-:W1:Y:S01]  /*daa0*/  S2R R13, SR_CgaCtaId ;  /* 0x00000000000d7919 */ /* 0x000e620000008800 */
[----:B------:R-:W-:Y:S01]  /*dab0*/  MOV R9, 0x400 ;  /* 0x0000040000097802 */ /* 0x000fe20000000f00 */
[----:B------:R-:W-:Y:S01]  /*dac0*/  UIADD3 UR4, UP0, UR36, 0x370, URZ ;  /* 0x0000037024047890 */ /* 0x000fe2000ff1e03f */
[----:B------:R-:W-:Y:S01]  /*dad0*/  R2UR UR11, R12 ;  /* 0x000000000c0b72ca */ /* 0x000fe200000e0000 */
[----:B------:R-:W-:Y:S01]  /*dae0*/  UMOV UR10, URZ ;  /* 0x0000003f000a7c82 */ /* 0x000fe20008000000 */
[----:B------:R-:W-:Y:S01]  /*daf0*/  R2UR UR12, R4 ;  /* 0x00000000040c72ca */ /* 0x000fe200000e0000 */
[----:B------:R-:W-:Y:S01]  /*db00*/  UIADD3.X UR5, URZ, UR37, URZ, UP0, !UPT ;  /* 0x000000253f057290 */ /* 0x000fe200087fe43f */
[----:B-----5:R-:W-:Y:S01]  /*db10*/  R2UR UR13, R8 ;  /* 0x00000000080d72ca */ /* 0x020fe200000e0000 */
[----:B------:R-:W-:Y:S01]  /*db20*/  UMOV UR6, 0x0 ;  /* 0x0000000000067882 */ /* 0x000fe20000000000 */
[----:B------:R-:W-:Y:S01]  /*db30*/  UMOV UR7, 0x14f00000 ;  /* 0x14f0000000077882 */ /* 0x000fe20000000000 */
[----:B------:R-:W-:Y:S01]  /*db40*/  UMOV UR17, 0x40 ;  /* 0x0000004000117882 */ /* 0x000fe20000000000 */
[----:B------:R-:W-:-:S05]  /*db50*/  UMOV UR18, 0x80 ;  /* 0x0000008000127882 */ /* 0x000fca0000000000 */
[----:B------:R-:W-:Y:S01]  /*db60*/  UIMAD UR11, UR11, 0x70, URZ ;  /* 0x000000700b0b78a4 */ /* 0x000fe2000f8e023f */
[----:B-1----:R-:W-:-:S04]  /*db70*/  LEA R9, R13, R9, 0x18 ;  /* 0x000000090d097211 */ /* 0x002fc800078ec0ff */
[----:B--2---:R-:W-:-:S05]  /*db80*/  IADD3 R2, R9, 0x36800, RZ ;  /* 0x0003680009027810 */ /* 0x004fca0007ffe0ff */
[--C-:B------:R-:W-:Y:S02]  /*db90*/  IMAD R3, R16, 0x8, R2.reuse ;  /* 0x0000000810037824 */ /* 0x100fe400078e0202 */
[----:B------:R-:W-:-:S03]  /*dba0*/  IMAD R2, R7, 0x8, R2 ;  /* 0x0000000807027824 */ /* 0x000fc600078e0202 */
[----:B------:R-:W-:Y:S01]  /*dbb0*/  R2UR UR9, R3 ;  /* 0x00000000030972ca */ /* 0x000fe200000e0000 */
[----:B------:R-:W-:-:S05]  /*dbc0*/  IMAD R3, R16, 0xa800, R9 ;  /* 0x0000a80010037824 */ /* 0x000fca00078e0209 */
[----:B------:R-:W-:Y:S02]  /*dbd0*/  R2UR UR8, R3 ;  /* 0x00000000030872ca */ /* 0x000fe400000e0000 */
[----:B------:R-:W-:-:S05]  /*dbe0*/  SHF.L.U32 R3, R10, 0x1f, RZ ;  /* 0x0000001f0a037819 */ /* 0x000fca00000006ff */
[----:B------:R-:W-:-:S06]  /*dbf0*/  UIADD3 UR9, UR9, 0x30, URZ ;  /* 0x0000003009097890 */ /* 0x000fcc000fffe03f */
[----:B------:R-:W-:Y:S02]  /*dc00*/  UIADD3 UR14, UR8, 0x21400, URZ ;  /* 0x00021400080e7890 */ /* 0x000fe4000fffe03f */
[----:B------:R-:W-:Y:S02]  /*dc10*/  UIADD3 UR15, UR8, 0x24c00, URZ ;  /* 0x00024c00080f7890 */ /* 0x000fe4000fffe03f */
[----:B------:R-:W-:-:S03]  /*dc20*/  UIADD3 UR16, UR8, 0x28400, URZ ;  /* 0x0002840008107890 */ /* 0x000fc6000fffe03f */
[----:B------:R-:W-:Y:S02]  /*dc30*/  UMOV UR8, UR14 ;  /* 0x0000000e00087c82 */ /* 0x000fe40008000000 */
[----:B------:R1:W-:Y:S02]  /*dc40*/  UTMALDG.4D [UR8], [UR4], desc[UR6] ;  /* 0x00000608040075b4 */ /* 0x0003e40008019000 */
[----:B-1----:R-:W-:Y:S01]  /*dc50*/  UMOV UR8, UR15 ;  /* 0x0000000f00087c82 */ /* 0x002fe20008000000 */
[----:B------:R-:W-:Y:S02]  /*dc60*/  UMOV UR10, UR17 ;  /* 0x00000011000a7c82 */ /* 0x000fe40008000000 */
[----:B------:R1:W-:Y:S02]  /*dc70*/  UTMALDG.4D [UR8], [UR4], desc[UR6] ;  /* 0x00000608040075b4 */ /* 0x0003e40008019000 */
[----:B-1----:R-:W-:Y:S01]  /*dc80*/  UMOV UR8, UR16 ;  /* 0x0000001000087c82 */ /* 0x002fe20008000000 */
[----:B------:R-:W-:-:S02]  /*dc90*/  UMOV UR10, UR18 ;  /* 0x00000012000a7c82 */ /* 0x000fc40008000000 */
[----:B------:R1:W-:Y:S01]  /*dca0*/  UTMALDG.4D [UR8], [UR4], desc[UR6] ;  /* 0x00000608040075b4 */ /* 0x0003e20008019000 */
[----:B------:R-:W2:Y:S02]  /*dcb0*/  SYNCS.PHASECHK.TRANS64.TRYWAIT P1, [R2+URZ+0x60], R3 ;  /* 0x00006003020075a7 */ /* 0x000ea4000802017f */
[----:B-12---:R-:W-:Y:S05]  /*dcc0*/  @!P1 BRA `(.L_x_69) ;  /* 0x0000000c00f89947 */ /* 0x006fea0003800000 */
.L_x_103:
        /* <DEDUP_REMOVED lines=8> */
.L_x_70:
[----:B------:R-:W2:Y:S01]  /*dd50*/  S2R R9, SR_CgaCtaId ;  /* 0x0000000000097919 */ /* 0x000ea20000008800 */
[----:B-1----:R-:W-:Y:S01]  /*dd60*/  MOV R3, 0x400 ;  /* 0x0000040000037802 */ /* 0x002fe20000000f00 */
        /* <DEDUP_REMOVED lines=10> */
[----:B------:R-:W-:Y:S01]  /*de10*/  IMAD.MOV.U32 R18, RZ, RZ, R12 ;  /* 0x000000ffff127224 */ /* 0x000fe200078e000c */
[----:B------:R-:W-:-:S03]  /*de20*/  MOV R5, R8 ;  /* 0x0000000800057202 */ /* 0x000fc60000000f00 */
[----:B------:R-:W-:Y:S02]  /*de30*/  UIMAD UR11, UR11, 0x70, URZ ;  /* 0x000000700b0b78a4 */ /* 0x000fe4000f8e023f */
[----:B------:R-:W-:Y:S01]  /*de40*/  UIADD3 UR9, UR9, 0x50, URZ ;  /* 0x0000005009097890 */ /* 0x000fe2000fffe03f */
[----:B--2---:R-:W-:-:S05]  /*de50*/  LEA R3, R9, R3, 0x18 ;  /* 0x0000000309037211 */ /* 0x004fca00078ec0ff */
[----:B------:R-:W-:-:S05]  /*de60*/  IMAD R7, R7, 0xa800, R3 ;  /* 0x0000a80007077824 */ /* 0x000fca00078e0203 */
[----:B------:R-:W-:-:S13]  /*de70*/  R2UR UR15, R7 ;  /* 0x00000000070f72ca */ /* 0x000fda00000e0000 */
        /* <DEDUP_REMOVED lines=12> */
.L_x_65:
[----:B------:R-:W-:Y:S05]  /*df40*/  BSYNC B1 ;  /* 0x0000000000017941 */ /* 0x000fea0003800000 */
.L_x_64:
[C---:B------:R-:W-:Y:S01]  /*df50*/  ISETP.GT.AND P1, PT, R6.reuse, 0x1, PT ;  /* 0x000000010600780c */ /* 0x040fe20003f24270 */
[----:B------:R-:W-:-:S12]  /*df60*/  VIADD R6, R6, 0xfffffffe ;  /* 0xfffffffe06067836 */ /* 0x000fd80000000000 */
[----:B------:R-:W-:Y:S05]  /*df70*/  @P1 BRA `(.L_x_71) ;  /* 0xfffffff000301947 */ /* 0x000fea000383ffff */
.L_x_56:
[----:B------:R-:W-:Y:S05]  /*df80*/  BSYNC B0 ;  /* 0x0000000000007941 */ /* 0x000fea0003800000 */
.L_x_47:
[----:B------:R-:W-:Y:S04]  /*df90*/  BSSY B0, `(.L_x_72) ;  /* 0x0000032000007945 */ /* 0x000fe80003800000 */
[----:B------:R-:W-:Y:S05]  /*dfa0*/  @!P6 BRA `(.L_x_73) ;  /* 0x0000000000c0e947 */ /* 0x000fea0003800000 */
[----:B------:R-:W2:Y:S01]  /*dfb0*/  S2R R3, SR_CgaCtaId ;  /* 0x0000000000037919 */ /* 0x000ea20000008800 */
[----:B------:R-:W-:Y:S01]  /*dfc0*/  MOV R0, 0x400 ;  /* 0x0000040000007802 */ /* 0x000fe20000000f00 */
[----:B------:R-:W3:Y:S03]  /*dfd0*/  S2R R2, SR_TID.X ;  /* 0x0000000000027919 */ /* 0x000ee60000002100 */
[----:B--2---:R-:W-:Y:S02]  /*dfe0*/  LEA R0, R3, R0, 0x18 ;  /* 0x0000000003007211 */ /* 0x004fe400078ec0ff */
[----:B---3--:R-:W-:-:S03]  /*dff0*/  LOP3.LUT R2, R2, 0x7f, RZ, 0xc0, !PT ;  /* 0x0000007f02027812 */ /* 0x008fc600078ec0ff */
[----:B------:R-:W-:Y:S01]  /*e000*/  IMAD R3, R16, 0x8, R0 ;  /* 0x0000000810037824 */ /* 0x000fe200078e0200 */
[----:B------:R-:W-:Y:S02]  /*e010*/  SHF.L.U32 R0, R17, 0x1f, RZ ;  /* 0x0000001f11007819 */ /* 0x000fe400000006ff */
[----:B------:R-:W-:Y:S02]  /*e020*/  ISETP.NE.AND P1, PT, R2, RZ, PT ;  /* 0x000000ff0200720c */ /* 0x000fe40003f25270 */
[----:B------:R-:W2:Y:S02]  /*e030*/  SYNCS.PHASECHK.TRANS64.TRYWAIT P0, [R3+URZ+0x36860], R0 ;  /* 0x03686000030075a7 */ /* 0x000ea4000800017f */
[----:B--2---:R-:W-:Y:S09]  /*e040*/  @!P0 BRA `(.L_x_74) ;  /* 0x0000000c002c8947 */ /* 0x004ff20003800000 */
.L_x_104:
        /* <DEDUP_REMOVED lines=8> */
.L_x_75:
        /* <DEDUP_REMOVED lines=30> */
.L_x_73:
[----:B------:R-:W-:Y:S05]  /*e2b0*/  BSYNC B0 ;  /* 0x0000000000007941 */ /* 0x000fea0003800000 */
.L_x_72:
[----:B------:R-:W2:Y:S01]  /*e2c0*/  LDL.LU R0, [R1+0x10] ;  /* 0x0000100001007983 */ /* 0x000ea20000300800 */
[----:B------:R-:W-:-:S03]  /*e2d0*/  ULDC UR4, c[0x0][0xda4] ;  /* 0x0003690000047ab9 */ /* 0x000fc60000000800 */
[----:B------:R-:W3:Y:S01]  /*e2e0*/  LDL.LU R2, [R1+0x18] ;  /* 0x0000180001027983 */ /* 0x000ee20000300800 */
[----:B------:R-:W-:-:S05]  /*e2f0*/  VIADD R16, R16, 0x1 ;  /* 0x0000000110107836 */ /* 0x000fca0000000000 */
[----:B------:R-:W-:-:S04]  /*e300*/  ISETP.NE.AND P0, PT, R16, 0x2, PT ;  /* 0x000000021000780c */ /* 0x000fc80003f05270 */
[----:B------:R-:W-:Y:S02]  /*e310*/  SEL R16, R16, RZ, P0 ;  /* 0x000000ff10107207 */ /* 0x000fe40000000000 */
[----:B--2---:R-:W-:Y:S01]  /*e320*/  IADD3 R0, R0, UR38, RZ ;  /* 0x0000002600007c10 */ /* 0x004fe2000fffe0ff */
[----:B---3--:R-:W-:-:S04]  /*e330*/  VIADD R2, R2, 0x1 ;  /* 0x0000000102027836 */ /* 0x008fc80000000000 */
[----:B------:R2:W-:Y:S01]  /*e340*/  STL [R1+0x10], R0 ;  /* 0x0000100001007387 */ /* 0x0005e20000100800 */
[----:B------:R-:W-:-:S03]  /*e350*/  ISETP.GE.AND P1, PT, R0, UR4, PT ;  /* 0x0000000400007c0c */ /* 0x000fc6000bf26270 */
[----:B------:R3:W-:Y:S01]  /*e360*/  STL [R1+0x18], R2 ;  /* 0x0000180201007387 */ /* 0x0007e20000100800 */
[----:B--2---:R-:W-:-:S04]  /*e370*/  SEL R0, RZ, 0x1, P0 ;  /* 0x00000001ff007807 */ /* 0x004fc80000000000 */
[----:B------:R-:W-:-:S05]  /*e380*/  LOP3.LUT R17, R17, R0, RZ, 0x3c, !PT ;  /* 0x0000000011117212 */ /* 0x000fca00078e3cff */
[----:B---3--:R-:W-:Y:S05]  /*e390*/  @!P1 BRA `(.L_x_76) ;  /* 0xffffffd0006c9947 */ /* 0x008fea000383ffff */
[----:B------:R-:W-:-:S07]  /*e3a0*/  LOP3.LUT R2, R2, 0x1, RZ, 0xc, !PT ;  /* 0x0000000102027812 */ /* 0x000fce00078e0cff */
.L_x_32:
[----:B------:R-:W2:Y:S01]  /*e3b0*/  S2R R3, SR_CgaCtaId ;  /* 0x0000000000037919 */ /* 0x000ea20000008800 */
[----:B------:R-:W-:Y:S01]  /*e3c0*/  MOV R0, 0x400 ;  /* 0x0000040000007802 */ /* 0x000fe20000000f00 */
[----:B------:R-:W-:Y:S03]  /*e3d0*/  BSSY B0, `(.L_x_77) ;  /* 0x0000005000007945 */ /* 0x000fe60003800000 */
[----:B--2---:R-:W-:Y:S02]  /*e3e0*/  LEA R0, R3, R0, 0x18 ;  /* 0x0000000003007211 */ /* 0x004fe400078ec0ff */
[----:B------:R-:W-:-:S04]  /*e3f0*/  SHF.L.U32 R3, R2, 0x1f, RZ ;  /* 0x0000001f02037819 */ /* 0x000fc800000006ff */
[----:B------:R-:W2:Y:S02]  /*e400*/  SYNCS.PHASECHK.TRANS64.TRYWAIT P0, [R0+URZ+0x36820], R3 ;  /* 0x03682003000075a7 */ /* 0x000ea4000800017f */
[----:B--2---:R-:W-:Y:S05]  /*e410*/  @!P0 BRA `(.L_x_78) ;  /* 0x00000008004c8947 */ /* 0x004fea0003800000 */
.L_x_105:
[----:B------:R-:W-:Y:S05]  /*e420*/  BSYNC B0 ;  /* 0x0000000000007941 */ /* 0x000fea0003800000 */
.L_x_77:
[----:B------:R-:W-:-:S03]  /*e430*/  UMOV UR4, 0xffffffff ;  /* 0xffffffff00047882 */ /* 0x000fc60000000000 */
[----:B------:R-:W-:Y:S05]  /*e440*/  BRA.DIV UR4, `(.L_x_79) ;  /* 0x0000000a04547947 */ /* 0x000fea000b800000 */
[----:B------:R-:W3:Y:S02]  /*e450*/  S2R R2, SR_TID.X ;  /* 0x0000000000027919 */ /* 0x000ee40000002100 */
[----:B---3--:R-:W-:-:S04]  /*e460*/  SHF.R.U32.HI R2, RZ, 0x5, R2 ;  /* 0x00000005ff027819 */ /* 0x008fc80000011602 */
[----:B------:R-:W-:-:S05]  /*e470*/  LOP3.LUT R2, R2, 0x3, RZ, 0xc0, !PT ;  /* 0x0000000302027812 */ /* 0x000fca00078ec0ff */
[----:B------:R3:W4:Y:S02]  /*e480*/  SHFL.IDX PT, R14, R2, RZ, 0x1f ;  /* 0x00001fff020e7589 */ /* 0x00072400000e0000 */
.L_x_108:
[----:B----4-:R-:W-:Y:S01]  /*e490*/  ISETP.NE.AND P0, PT, R14, RZ, PT ;  /* 0x000000ff0e00720c */ /* 0x010fe20003f05270 */
[----:B------:R-:W-:-:S12]  /*e4a0*/  BSSY B0, `(.L_x_80) ;  /* 0x0000026000007945 */ /* 0x000fd80003800000 */
[----:B------:R-:W-:Y:S05]  /*e4b0*/  @P0 BRA `(.L_x_81) ;  /* 0x0000000000900947 */ /* 0x000fea0003800000 */
[----:B------:R-:W-:-:S03]  /*e4c0*/  UMOV UR4, 0xffffffff ;  /* 0xffffffff00047882 */ /* 0x000fc60000000000 */
[----:B------:R-:W-:Y:S05]  /*e4d0*/  BRA.DIV UR4, `(.L_x_82) ;  /* 0x0000000a04647947 */ /* 0x000fea000b800000 */
[----:B------:R-:W-:-:S13]  /*e4e0*/  ELECT P6, URZ, PT ;  /* 0x00000000003f782f */ /* 0x000fda00038c0000 */
.L_x_111:
[----:B------:R-:W-:Y:S05]  /*e4f0*/  @!P6 BRA `(.L_x_81) ;  /* 0x000000000080e947 */ /* 0x000fea0003800000 */
[----:B---3--:R-:W3:Y:S02]  /*e500*/  LDL R2, [R1+0x1c] ;  /* 0x00001c0001027983 */ /* 0x008ee40000100800 */
[----:B---3--:R-:W-:-:S13]  /*e510*/  R2UR UR4, R2 ;  /* 0x00000000020472ca */ /* 0x008fda00000e0000 */
[----:B------:R-:W-:-:S06]  /*e520*/  ULOP3.LUT UR4, UR4, 0x2, URZ, 0xfc, !UPT ;  /* 0x0000000204047892 */ /* 0x000fcc000f8efc3f */
[----:B------:R-:W-:-:S05]  /*e530*/  IMAD.U32 R2, RZ, RZ, UR4 ;  /* 0x00000004ff027e24 */ /* 0x000fca000f8e00ff */
[----:B------:R-:W-:-:S13]  /*e540*/  ISETP.NE.AND P2, PT, R2, 0x3, PT ;  /* 0x000000030200780c */ /* 0x000fda0003f45270 */
[----:B------:R-:W-:Y:S05]  /*e550*/  @!P2 BRA `(.L_x_83) ;  /* 0x000000000004a947 */ /* 0x000fea0003800000 */
[----:B------:R-:W-:Y:S01]  /*e560*/  BPT.TRAP 0x1 ;  /* 0x000000040000795c */ /* 0x000fe20000300000 */
.L_x_83:
[----:B--2---:R-:W-:Y:S01]  /*e570*/  VIADD R3, R0, 0x36840 ;  /* 0x0003684000037836 */ /* 0x004fe20000000000 */
[----:B------:R-:W-:Y:S02]  /*e580*/  SHF.L.U32 R5, R17, 0x1f, RZ ;  /* 0x0000001f11057819 */ /* 0x000fe400000006ff */
[C---:B------:R-:W-:Y:S01]  /*e590*/  IADD3 R2, R16.reuse, 0x1, RZ ;  /* 0x0000000110027810 */ /* 0x040fe20007ffe0ff */
[----:B-1----:R-:W-:-:S03]  /*e5a0*/  IMAD R6, R16, 0x8, R3 ;  /* 0x0000000810067824 */ /* 0x002fc600078e0203 */
[----:B------:R-:W-:Y:S01]  /*e5b0*/  ISETP.NE.AND P1, PT, R2, 0x2, PT ;  /* 0x000000020200780c */ /* 0x000fe20003f25270 */
[----:B------:R-:W1:Y:S03]  /*e5c0*/  SYNCS.PHASECHK.TRANS64.TRYWAIT P0, [R6+URZ], R5 ;  /* 0x00000005060075a7 */ /* 0x000e66000800017f */
[----:B------:R-:W-:-:S04]  /*e5d0*/  SEL R4, RZ, 0x1, P1 ;  /* 0x00000001ff047807 */ /* 0x000fc80000800000 */
[----:B------:R-:W-:Y:S02]  /*e5e0*/  LOP3.LUT R17, R17, R4, RZ, 0x3c, !PT ;  /* 0x0000000411117212 */ /* 0x000fe400078e3cff */
[----:B------:R-:W-:Y:S02]  /*e5f0*/  SEL R4, R2, RZ, P1 ;  /* 0x000000ff02047207 */ /* 0x000fe40000800000 */
[----:B------:R-:W-:-:S03]  /*e600*/  SHF.L.U32 R2, R17, 0x1f, RZ ;  /* 0x0000001f11027819 */ /* 0x000fc600000006ff */
[----:B------:R-:W-:Y:S01]  /*e610*/  IMAD R3, R4, 0x8, R3 ;  /* 0x0000000804037824 */ /* 0x000fe200078e0203 */
[----:B-1----:R-:W-:Y:S06]  /*e620*/  @!P0 BRA `(.L_x_84) ;  /* 0x0000000800308947 */ /* 0x002fec0003800000 */
.L_x_112:
[----:B------:R-:W2:Y:S02]  /*e630*/  SYNCS.PHASECHK.TRANS64.TRYWAIT P0, [R3+URZ], R2 ;  /* 0x00000002030075a7 */ /* 0x000ea4000800017f */
[----:B--2---:R-:W-:Y:S05]  /*e640*/  @!P0 BRA `(.L_x_85) ;  /* 0x00000008003c8947 */ /* 0x004fea0003800000 */
.L_x_113:
[----:B------:R-:W-:Y:S05]  /*e650*/  @!P2 BRA `(.L_x_86) ;  /* 0x000000000004a947 */ /* 0x000fea0003800000 */
[----:B------:R-:W-:Y:S01]  /*e660*/  BPT.TRAP 0x1 ;  /* 0x000000040000795c */ /* 0x000fe20000300000 */
.L_x_86:
[----:B--2---:R-:W-:-:S04]  /*e670*/  VIADD R3, R0, 0x36860 ;  /* 0x0003686000037836 */ /* 0x004fc80000000000 */
[----:B------:R-:W-:-:S04]  /*e680*/  IMAD R16, R16, 0x8, R3 ;  /* 0x0000000810107824 */ /* 0x000fc800078e0203 */
[----:B------:R-:W2:Y:S02]  /*e690*/  SYNCS.PHASECHK.TRANS64.TRYWAIT P0, [R16+URZ], R5 ;  /* 0x00000005100075a7 */ /* 0x000ea4000800017f */
[----:B--2---:R-:W-:Y:S05]  /*e6a0*/  @!P0 BRA `(.L_x_87) ;  /* 0x0000000800388947 */ /* 0x004fea0003800000 */
.L_x_114:
[----:B------:R-:W-:-:S07]  /*e6b0*/  IMAD R3, R4, 0x8, R3 ;  /* 0x0000000804037824 */ /* 0x000fce00078e0203 */
.L_x_88:
[----:B---3--:R3:W4:Y:S02]  /*e6c0*/  SYNCS.PHASECHK.TRANS64.TRYWAIT P0, [R3+URZ], R2 ;  /* 0x00000002030075a7 */ /* 0x008724000800017f */
[----:B----4-:R-:W-:Y:S05]  /*e6d0*/  @!P0 NANOSLEEP.SYNCS 0x989680 ;  /* 0x009896800000895d */ /* 0x010fea0003900000 */
[----:B------:R-:W4:Y:S02]  /*e6e0*/  @!P0 SYNCS.PHASECHK.TRANS64 P0, [R3+URZ], R2 ;  /* 0x00000002030085a7 */ /* 0x000f24000800007f */
[----:B----4-:R-:W-:Y:S05]  /*e6f0*/  @!P0 BRA `(.L_x_88) ;  /* 0xfffffffc00f08947 */ /* 0x010fea000383ffff */
.L_x_81:
[----:B------:R-:W-:Y:S05]  /*e700*/  BSYNC B0 ;  /* 0x0000000000007941 */ /* 0x000fea0003800000 */
.L_x_80:
[----:B------:R-:W-:Y:S05]  /*e710*/  EXIT ;  /* 0x000000000000794d */ /* 0x000fea0003800000 */
.L_x_10:
[----:B------:R-:W-:-:S13]  /*e720*/  R2UR UR4, R16 ;  /* 0x00000000100472ca */ /* 0x000fda00000e0000 */
[----:B-1----:R-:W-:-:S04]  /*e730*/  MOV R3, UR4 ;  /* 0x0000000400037c02 */ /* 0x002fc80008000f00 */
[----:B------:R1:W2:Y:S03]  /*e740*/  SYNCS.PHASECHK.TRANS64.TRYWAIT P1, [R3+URZ+0x36800], R0 ;  /* 0x03680000030075a7 */ /* 0x0002a6000802017f */
[----:B--2---:R-:W-:Y:S05]  /*e750*/  @!P1 NANOSLEEP.SYNCS 0x989680 ;  /* 0x009896800000995d */ /* 0x004fea0003900000 */
[----:B------:R-:W2:Y:S02]  /*e760*/  @!P1 SYNCS.PHASECHK.TRANS64 P1, [R3+URZ+0x36800], R0 ;  /* 0x03680000030095a7 */ /* 0x000ea4000802007f */
[----:B--2---:R-:W-:Y:S05]  /*e770*/  @!P1 BRA `(.L_x_10) ;  /* 0xfffffffc00e89947 */ /* 0x004fea000383ffff */
[----:B------:R-:W-:Y:S05]  /*e780*/  BRA `(.L_x_89) ;  /* 0xffffff2800987947 */ /* 0x000fea000383ffff */
.L_x_14:
[----:B--2---:R2:W3:Y:S02]  /*e790*/  SYNCS.PHASECHK.TRANS64.TRYWAIT P2, [R2+URZ+0x36830], R3 ;  /* 0x03683003020075a7 */ /* 0x0044e4000804017f */
[----:B---3--:R-:W-:Y:S05]  /*e7a0*/  @!P2 NANOSLEEP.SYNCS 0x989680 ;  /* 0x009896800000a95d */ /* 0x008fea0003900000 */
[----:B------:R-:W3:Y:S02]  /*e7b0*/  @!P2 SYNCS.PHASECHK.TRANS64 P2, [R2+URZ+0x36830], R3 ;  /* 0x036830030200a5a7 */ /* 0x000ee4000804007f */
[----:B---3--:R-:W-:Y:S05]  /*e7c0*/  @!P2 BRA `(.L_x_14) ;  /* 0xfffffffc00f0a947 */ /* 0x008fea000383ffff */
[----:B------:R-:W-:Y:S05]  /*e7d0*/  BRA `(.L_x_13) ;  /* 0xffffff2800cc7947 */ /* 0x000fea000383ffff */
.L_x_19:
[----:B--2---:R-:W-:-:S04]  /*e7e0*/  IMAD.U32 R3, RZ, RZ, UR39 ;  /* 0x00000027ff037e24 */ /* 0x004fc8000f8e00ff */
[----:B------:R2:W3:Y:S03]  /*e7f0*/  SYNCS.PHASECHK.TRANS64.TRYWAIT P2, [R3+URZ+0x36830], R0 ;  /* 0x03683000030075a7 */ /* 0x0004e6000804017f */
[----:B---3--:R-:W-:Y:S05]  /*e800*/  @!P2 NANOSLEEP.SYNCS 0x989680 ;  /* 0x009896800000a95d */ /* 0x008fea0003900000 */
[----:B------:R-:W3:Y:S02]  /*e810*/  @!P2 SYNCS.PHASECHK.TRANS64 P2, [R3+URZ+0x36830], R0 ;  /* 0x036830000300a5a7 */ /* 0x000ee4000804007f */
[----:B---3--:R-:W-:Y:S05]  /*e820*/  @!P2 BRA `(.L_x_19) ;  /* 0xfffffffc00eca947 */ /* 0x008fea000383ffff */
[----:B------:R-:W-:Y:S05]  /*e830*/  BRA `(.L_x_18) ;  /* 0xffffff7000747947 */ /* 0x000fea000383ffff */
.L_x_23:
[----:B--2---:R-:W-:-:S04]  /*e840*/  IMAD.U32 R3, RZ, RZ, UR4 ;  /* 0x00000004ff037e24 */ /* 0x004fc8000f8e00ff */
[----:B------:R2:W3:Y:S03]  /*e850*/  SYNCS.PHASECHK.TRANS64.TRYWAIT P2, [R3+URZ+0x36850], R0 ;  /* 0x03685000030075a7 */ /* 0x0004e6000804017f */
[----:B---3--:R-:W-:Y:S05]  /*e860*/  @!P2 NANOSLEEP.SYNCS 0x989680 ;  /* 0x009896800000a95d */ /* 0x008fea0003900000 */
[----:B------:R-:W3:Y:S02]  /*e870*/  @!P2 SYNCS.PHASECHK.TRANS64 P2, [R3+URZ+0x36850], R0 ;  /* 0x036850000300a5a7 */ /* 0x000ee4000804007f */
[----:B---3--:R-:W-:Y:S05]  /*e880*/  @!P2 BRA `(.L_x_23) ;  /* 0xfffffffc00eca947 */ /* 0x008fea000383ffff */
[----:B------:R-:W-:Y:S05]  /*e890*/  BRA `(.L_x_22) ;  /* 0xffffff9400d47947 */ /* 0x000fea000383ffff */
.L_x_28:
[----:B--2---:R-:W-:-:S04]  /*e8a0*/  IMAD.U32 R9, RZ, RZ, UR7 ;  /* 0x00000007ff097e24 */ /* 0x004fc8000f8e00ff */
[----:B------:R2:W3:Y:S03]  /*e8b0*/  SYNCS.PHASECHK.TRANS64.TRYWAIT P0, [R9+URZ+0x36850], R2 ;  /* 0x03685002090075a7 */ /* 0x0004e6000800017f */
[----:B---3--:R-:W-:Y:S05]  /*e8c0*/  @!P0 NANOSLEEP.SYNCS 0x989680 ;  /* 0x009896800000895d */ /* 0x008fea0003900000 */
[----:B------:R-:W3:Y:S02]  /*e8d0*/  @!P0 SYNCS.PHASECHK.TRANS64 P0, [R9+URZ+0x36850], R2 ;  /* 0x03685002090085a7 */ /* 0x000ee4000800007f */
[----:B---3--:R-:W-:Y:S05]  /*e8e0*/  @!P0 BRA `(.L_x_28) ;  /* 0xfffffffc00ec8947 */ /* 0x008fea000383ffff */
[----:B------:R-:W-:Y:S05]  /*e8f0*/  BRA `(.L_x_27) ;  /* 0xffffffb0008c7947 */ /* 0x000fea000383ffff */
.L_x_39:
[----:B------:R-:W1:Y:S01]  /*e900*/  S2R R6, SR_TID.X ;  /* 0x0000000000067919 */ /* 0x000e620000002100 */
[----:B------:R-:W-:Y:S01]  /*e910*/  BSSY B0, `(.L_x_90) ;  /* 0x000000a000007945 */ /* 0x000fe20003800000 */
[----:B------:R-:W-:Y:S01]  /*e920*/  MOV R12, RZ ;  /* 0x000000ff000c7202 */ /* 0x000fe20000000f00 */
[----:B------:R-:W-:Y:S02]  /*e930*/  IMAD.MOV.U32 R11, RZ, RZ, 0x1f ;  /* 0x0000001fff0b7424 */ /* 0x000fe400078e00ff */
[----:B------:R-:W-:Y:S01]  /*e940*/  IMAD.MOV.U32 R15, RZ, RZ, -0x1 ;  /* 0xffffffffff0f7424 */ /* 0x000fe200078e00ff */
[----:B-1----:R-:W-:-:S04]  /*e950*/  SHF.R.U32.HI R6, RZ, 0x5, R6 ;  /* 0x00000005ff067819 */ /* 0x002fc80000011606 */
[----:B------:R-:W-:-:S05]  /*e960*/  LOP3.LUT R6, R6, 0x3, RZ, 0xc0, !PT ;  /* 0x0000000306067812 */ /* 0x000fca00078ec0ff */
[----:B------:R-:W-:-:S07]  /*e970*/  IMAD.MOV.U32 R13, RZ, RZ, R6 ;  /* 0x000000ffff0d7224 */ /* 0x000fce00078e0006 */
[----:B------:R-:W-:Y:S05]  /*e980*/  WARPSYNC.COLLECTIVE R15, `(.L_x_91) ;  /* 0x000000000f087348 */ /* 0x000fea0003c00000 */
[----:B------:R1:W2:Y:S02]  /*e990*/  SHFL.IDX P6, R14, R13, R12, R11 ;  /* 0x0000000c0d0e7389 */ /* 0x0002a400000c000b */
[----:B-12---:R-:W-:Y:S01]  /*e9a0*/  ENDCOLLECTIVE ;  /* 0x000000000000791b */ /* 0x006fe20003800000 */
.L_x_91:
[----:B------:R-:W-:Y:S05]  /*e9b0*/  BSYNC B0 ;  /* 0x0000000000007941 */ /* 0x000fea0003800000 */
.L_x_90:
[----:B------:R-:W-:Y:S05]  /*e9c0*/  BRA `(.L_x_92) ;  /* 0xffffffd400747947 */ /* 0x000fea000383ffff */
.L_x_40:
[----:B------:R-:W-:Y:S01]  /*e9d0*/  BSSY B0, `(.L_x_93) ;  /* 0x0000006000007945 */ /* 0x000fe20003800000 */
[----:B------:R-:W-:-:S07]  /*e9e0*/  IMAD.MOV.U32 R15, RZ, RZ, -0x1 ;  /* 0xffffffffff0f7424 */ /* 0x000fce00078e00ff */
[----:B------:R-:W-:Y:S05]  /*e9f0*/  WARPSYNC.COLLECTIVE R15, `(.L_x_94) ;  /* 0x000000000f0c7348 */ /* 0x000fea0003c00000 */
[----:B------:R-:W-:Y:S02]  /*ea00*/  ELECT P6, UR62, PT ;  /* 0x00000000003e782f */ /* 0x000fe400038c0000 */
[----:B------:R-:W-:Y:S01]  /*ea10*/  MOV R14, UR62 ;  /* 0x0000003e000e7c02 */ /* 0x000fe20008000f00 */
[----:B------:R-:W-:Y:S10]  /*ea20*/  ENDCOLLECTIVE ;  /* 0x000000000000791b */ /* 0x000ff40003800000 */
.L_x_94:
[----:B------:R-:W-:Y:S05]  /*ea30*/  BSYNC B0 ;  /* 0x0000000000007941 */ /* 0x000fea0003800000 */
.L_x_93:
[----:B------:R-:W-:Y:S05]  /*ea40*/  BRA `(.L_x_95) ;  /* 0xffffffd4006c7947 */ /* 0x000fea000383ffff */
.L_x_43:
[----:B--2---:R2:W3:Y:S02]  /*ea50*/  SYNCS.PHASECHK.TRANS64.TRYWAIT P1, [R6+URZ+0x36840], R7 ;  /* 0x03684007060075a7 */ /* 0x0044e4000802017f */
[----:B---3--:R-:W-:Y:S05]  /*ea60*/  @!P1 NANOSLEEP.SYNCS 0x989680 ;  /* 0x009896800000995d */ /* 0x008fea0003900000 */
[----:B------:R-:W3:Y:S02]  /*ea70*/  @!P1 SYNCS.PHASECHK.TRANS64 P1, [R6+URZ+0x36840], R7 ;  /* 0x03684007060095a7 */ /* 0x000ee4000802007f */
[----:B---3--:R-:W-:Y:S05]  /*ea80*/  @!P1 BRA `(.L_x_43) ;  /* 0xfffffffc00f09947 */ /* 0x008fea000383ffff */
[----:B------:R-:W-:Y:S05]  /*ea90*/  BRA `(.L_x_96) ;  /* 0xffffffd400d07947 */ /* 0x000fea000383ffff */
.L_x_46:
[----:B-1----:R-:W1:Y:S01]  /*eaa0*/  S2R R8, SR_CgaCtaId ;  /* 0x0000000000087919 */ /* 0x002e620000008800 */
[----:B------:R-:W-:-:S04]  /*eab0*/  MOV R7, 0x400 ;  /* 0x0000040000077802 */ /* 0x000fc80000000f00 */
[----:B-1----:R-:W-:-:S04]  /*eac0*/  LEA R7, R8, R7, 0x18 ;  /* 0x0000000708077211 */ /* 0x002fc800078ec0ff */
[----:B------:R1:W2:Y:S03]  /*ead0*/  SYNCS.PHASECHK.TRANS64.TRYWAIT P1, [R7+URZ+0x36820], R6 ;  /* 0x03682006070075a7 */ /* 0x0002a6000802017f */
[----:B--2---:R-:W-:Y:S05]  /*eae0*/  @!P1 NANOSLEEP.SYNCS 0x989680 ;  /* 0x009896800000995d */ /* 0x004fea0003900000 */
[----:B------:R-:W2:Y:S02]  /*eaf0*/  @!P1 SYNCS.PHASECHK.TRANS64 P1, [R7+URZ+0x36820], R6 ;  /* 0x03682006070095a7 */ /* 0x000ea4000802007f */
[----:B--2---:R-:W-:Y:S05]  /*eb00*/  @!P1 BRA `(.L_x_46) ;  /* 0xfffffffc00e49947 */ /* 0x004fea000383ffff */
[----:B------:R-:W-:Y:S05]  /*eb10*/  BRA `(.L_x_97) ;  /* 0xffffffdc000c7947 */ /* 0x000fea000383ffff */
.L_x_52:
[----:B-1----:R1:W2:Y:S02]  /*eb20*/  SYNCS.PHASECHK.TRANS64.TRYWAIT P1, [R2+URZ+0x36840], R3 ;  /* 0x03684003020075a7 */ /* 0x0022a4000802017f */
[----:B--2---:R-:W-:Y:S05]  /*eb30*/  @!P1 NANOSLEEP.SYNCS 0x989680 ;  /* 0x009896800000995d */ /* 0x004fea0003900000 */
[----:B------:R-:W2:Y:S02]  /*eb40*/  @!P1 SYNCS.PHASECHK.TRANS64 P1, [R2+URZ+0x36840], R3 ;  /* 0x03684003020095a7 */ /* 0x000ea4000802007f */
[----:B--2---:R-:W-:Y:S05]  /*eb50*/  @!P1 BRA `(.L_x_52) ;  /* 0xfffffffc00f09947 */ /* 0x004fea000383ffff */
[----:B------:R-:W-:Y:S05]  /*eb60*/  BRA `(.L_x_98) ;  /* 0xffffffdc00ac7947 */ /* 0x000fea000383ffff */
.L_x_54:
[----:B-1----:R1:W2:Y:S02]  /*eb70*/  SYNCS.PHASECHK.TRANS64.TRYWAIT P1, [R2+URZ+0x60], R3 ;  /* 0x00006003020075a7 */ /* 0x0022a4000802017f */
[----:B--2---:R-:W-:Y:S05]  /*eb80*/  @!P1 NANOSLEEP.SYNCS 0x989680 ;  /* 0x009896800000995d */ /* 0x004fea0003900000 */
[----:B------:R-:W2:Y:S02]  /*eb90*/  @!P1 SYNCS.PHASECHK.TRANS64 P1, [R2+URZ+0x60], R3 ;  /* 0x00006003020095a7 */ /* 0x000ea4000802007f */
[----:B--2---:R-:W-:Y:S05]  /*eba0*/  @!P1 BRA `(.L_x_54) ;  /* 0xfffffffc00f09947 */ /* 0x004fea000383ffff */
[----:B------:R-:W-:Y:S05]  /*ebb0*/  BRA `(.L_x_99) ;  /* 0xffffffe000487947 */ /* 0x000fea000383ffff */
.L_x_60:
[----:B--2---:R2:W3:Y:S02]  /*ebc0*/  SYNCS.PHASECHK.TRANS64.TRYWAIT P1, [R2+URZ+0x36840], R3 ;  /* 0x03684003020075a7 */ /* 0x0044e4000802017f */
[----:B---3--:R-:W-:Y:S05]  /*ebd0*/  @!P1 NANOSLEEP.SYNCS 0x989680 ;  /* 0x009896800000995d */ /* 0x008fea0003900000 */
[----:B------:R-:W3:Y:S02]  /*ebe0*/  @!P1 SYNCS.PHASECHK.TRANS64 P1, [R2+URZ+0x36840], R3 ;  /* 0x03684003020095a7 */ /* 0x000ee4000802007f */
[----:B---3--:R-:W-:Y:S05]  /*ebf0*/  @!P1 BRA `(.L_x_60) ;  /* 0xfffffffc00f09947 */ /* 0x008fea000383ffff */
[----:B------:R-:W-:Y:S05]  /*ec00*/  BRA `(.L_x_100) ;  /* 0xffffffe400987947 */ /* 0x000fea000383ffff */
.L_x_62:
[----:B-1----:R1:W2:Y:S02]  /*ec10*/  SYNCS.PHASECHK.TRANS64.TRYWAIT P1, [R2+URZ+0x60], R17 ;  /* 0x00006011020075a7 */ /* 0x0022a4000802017f */
[----:B--2---:R-:W-:Y:S05]  /*ec20*/  @!P1 NANOSLEEP.SYNCS 0x989680 ;  /* 0x009896800000995d */ /* 0x004fea0003900000 */
[----:B------:R-:W2:Y:S02]  /*ec30*/  @!P1 SYNCS.PHASECHK.TRANS64 P1, [R2+URZ+0x60], R17 ;  /* 0x00006011020095a7 */ /* 0x000ea4000802007f */
[----:B--2---:R-:W-:Y:S05]  /*ec40*/  @!P1 BRA `(.L_x_62) ;  /* 0xfffffffc00f09947 */ /* 0x004fea000383ffff */
[----:B------:R-:W-:Y:S05]  /*ec50*/  BRA `(.L_x_101) ;  /* 0xffffffe800347947 */ /* 0x000fea000383ffff */
.L_x_67:
[----:B--2---:R2:W3:Y:S02]  /*ec60*/  SYNCS.PHASECHK.TRANS64.TRYWAIT P1, [R2+URZ+0x36840], R3 ;  /* 0x03684003020075a7 */ /* 0x0044e4000802017f */
[----:B---3--:R-:W-:Y:S05]  /*ec70*/  @!P1 NANOSLEEP.SYNCS 0x989680 ;  /* 0x009896800000995d */ /* 0x008fea0003900000 */
[----:B------:R-:W3:Y:S02]  /*ec80*/  @!P1 SYNCS.PHASECHK.TRANS64 P1, [R2+URZ+0x36840], R3 ;  /* 0x03684003020095a7 */ /* 0x000ee4000802007f */
[----:B---3--:R-:W-:Y:S05]  /*ec90*/  @!P1 BRA `(.L_x_67) ;  /* 0xfffffffc00f09947 */ /* 0x008fea000383ffff */
[----:B------:R-:W-:Y:S05]  /*eca0*/  BRA `(.L_x_102) ;  /* 0xffffffec00507947 */ /* 0x000fea000383ffff */
.L_x_69:
[----:B-1----:R1:W2:Y:S02]  /*ecb0*/  SYNCS.PHASECHK.TRANS64.TRYWAIT P1, [R2+URZ+0x60], R3 ;  /* 0x00006003020075a7 */ /* 0x0022a4000802017f */
[----:B--2---:R-:W-:Y:S05]  /*ecc0*/  @!P1 NANOSLEEP.SYNCS 0x989680 ;  /* 0x009896800000995d */ /* 0x004fea0003900000 */
[----:B------:R-:W2:Y:S02]  /*ecd0*/  @!P1 SYNCS.PHASECHK.TRANS64 P1, [R2+URZ+0x60], R3 ;  /* 0x00006003020095a7 */ /* 0x000ea4000802007f */
[----:B--2---:R-:W-:Y:S05]  /*ece0*/  @!P1 BRA `(.L_x_69) ;  /* 0xfffffffc00f09947 */ /* 0x004fea000383ffff */
[----:B------:R-:W-:Y:S05]  /*ecf0*/  BRA `(.L_x_103) ;  /* 0xffffffec00f47947 */ /* 0x000fea000383ffff */
.L_x_74:
[----:B--2---:R2:W3:Y:S02]  /*ed00*/  SYNCS.PHASECHK.TRANS64.TRYWAIT P0, [R3+URZ+0x36860], R0 ;  /* 0x03686000030075a7 */ /* 0x0044e4000800017f */
[----:B---3--:R-:W-:Y:S05]  /*ed10*/  @!P0 NANOSLEEP.SYNCS 0x989680 ;  /* 0x009896800000895d */ /* 0x008fea0003900000 */
[----:B------:R-:W3:Y:S02]  /*ed20*/  @!P0 SYNCS.PHASECHK.TRANS64 P0, [R3+URZ+0x36860], R0 ;  /* 0x03686000030085a7 */ /* 0x000ee4000800007f */
[----:B---3--:R-:W-:Y:S05]  /*ed30*/  @!P0 BRA `(.L_x_74) ;  /* 0xfffffffc00f08947 */ /* 0x008fea000383ffff */
[----:B------:R-:W-:Y:S05]  /*ed40*/  BRA `(.L_x_104) ;  /* 0xfffffff000c07947 */ /* 0x000fea000383ffff */
.L_x_78:
[----:B--2---:R2:W3:Y:S02]  /*ed50*/  SYNCS.PHASECHK.TRANS64.TRYWAIT P0, [R0+URZ+0x36820], R3 ;  /* 0x03682003000075a7 */ /* 0x0044e4000800017f */
[----:B---3--:R-:W-:Y:S05]  /*ed60*/  @!P0 NANOSLEEP.SYNCS 0x989680 ;  /* 0x009896800000895d */ /* 0x008fea0003900000 */
[----:B------:R-:W3:Y:S02]  /*ed70*/  @!P0 SYNCS.PHASECHK.TRANS64 P0, [R0+URZ+0x36820], R3 ;  /* 0x03682003000085a7 */ /* 0x000ee4000800007f */
[----:B---3--:R-:W-:Y:S05]  /*ed80*/  @!P0 BRA `(.L_x_78) ;  /* 0xfffffffc00f08947 */ /* 0x008fea000383ffff */
[----:B------:R-:W-:Y:S05]  /*ed90*/  BRA `(.L_x_105) ;  /* 0xfffffff400a07947 */ /* 0x000fea000383ffff */
.L_x_79:
[----:B------:R-:W3:Y:S01]  /*eda0*/  S2R R2, SR_TID.X ;  /* 0x0000000000027919 */ /* 0x000ee20000002100 */
[----:B------:R-:W-:Y:S01]  /*edb0*/  BSSY B0, `(.L_x_106) ;  /* 0x000000a000007945 */ /* 0x000fe20003800000 */
[----:B------:R-:W-:Y:S01]  /*edc0*/  MOV R12, RZ ;  /* 0x000000ff000c7202 */ /* 0x000fe20000000f00 */
[----:B------:R-:W-:Y:S02]  /*edd0*/  IMAD.MOV.U32 R11, RZ, RZ, 0x1f ;  /* 0x0000001fff0b7424 */ /* 0x000fe400078e00ff */
[----:B------:R-:W-:Y:S01]  /*ede0*/  IMAD.MOV.U32 R15, RZ, RZ, -0x1 ;  /* 0xffffffffff0f7424 */ /* 0x000fe200078e00ff */
[----:B---3--:R-:W-:-:S04]  /*edf0*/  SHF.R.U32.HI R2, RZ, 0x5, R2 ;  /* 0x00000005ff027819 */ /* 0x008fc80000011602 */
[----:B------:R-:W-:-:S05]  /*ee00*/  LOP3.LUT R2, R2, 0x3, RZ, 0xc0, !PT ;  /* 0x0000000302027812 */ /* 0x000fca00078ec0ff */
[----:B------:R-:W-:-:S07]  /*ee10*/  IMAD.MOV.U32 R13, RZ, RZ, R2 ;  /* 0x000000ffff0d7224 */ /* 0x000fce00078e0002 */
[----:B-12---:R-:W-:Y:S05]  /*ee20*/  WARPSYNC.COLLECTIVE R15, `(.L_x_107) ;  /* 0x000000000f087348 */ /* 0x006fea0003c00000 */
[----:B------:R3:W4:Y:S02]  /*ee30*/  SHFL.IDX P6, R14, R13, R12, R11 ;  /* 0x0000000c0d0e7389 */ /* 0x00072400000c000b */
[----:B-1234-:R-:W-:Y:S01]  /*ee40*/  ENDCOLLECTIVE ;  /* 0x000000000000791b */ /* 0x01efe20003800000 */
.L_x_107:
[----:B------:R-:W-:Y:S05]  /*ee50*/  BSYNC B0 ;  /* 0x0000000000007941 */ /* 0x000fea0003800000 */
.L_x_106:
[----:B------:R-:W-:Y:S05]  /*ee60*/  BRA `(.L_x_108) ;  /* 0xfffffff400887947 */ /* 0x000fea000383ffff */
.L_x_82:
[----:B------:R-:W-:Y:S01]  /*ee70*/  BSSY B1, `(.L_x_109) ;  /* 0x0000006000017945 */ /* 0x000fe20003800000 */
[----:B------:R-:W-:-:S07]  /*ee80*/  IMAD.MOV.U32 R15, RZ, RZ, -0x1 ;  /* 0xffffffffff0f7424 */ /* 0x000fce00078e00ff */
[----:B-123--:R-:W-:Y:S05]  /*ee90*/  WARPSYNC.COLLECTIVE R15, `(.L_x_110) ;  /* 0x000000000f0c7348 */ /* 0x00efea0003c00000 */
[----:B------:R-:W-:Y:S02]  /*eea0*/  ELECT P6, UR62, PT ;  /* 0x00000000003e782f */ /* 0x000fe400038c0000 */
[----:B------:R-:W-:Y:S01]  /*eeb0*/  MOV R14, UR62 ;  /* 0x0000003e000e7c02 */ /* 0x000fe20008000f00 */
[----:B-123--:R-:W-:Y:S10]  /*eec0*/  ENDCOLLECTIVE ;  /* 0x000000000000791b */ /* 0x00eff40003800000 */
.L_x_110:
[----:B------:R-:W-:Y:S05]  /*eed0*/  BSYNC B1 ;  /* 0x0000000000017941 */ /* 0x000fea0003800000 */
.L_x_109:
[----:B------:R-:W-:Y:S05]  /*eee0*/  BRA `(.L_x_111) ;  /* 0xfffffff400807947 */ /* 0x000fea000383ffff */
.L_x_84:
[----:B-1----:R1:W2:Y:S02]  /*eef0*/  SYNCS.PHASECHK.TRANS64.TRYWAIT P0, [R6+URZ], R5 ;  /* 0x00000005060075a7 */ /* 0x0022a4000800017f */
[----:B--2---:R-:W-:Y:S05]  /*ef00*/  @!P0 NANOSLEEP.SYNCS 0x989680 ;  /* 0x009896800000895d */ /* 0x004fea0003900000 */
[----:B------:R-:W2:Y:S02]  /*ef10*/  @!P0 SYNCS.PHASECHK.TRANS64 P0, [R6+URZ], R5 ;  /* 0x00000005060085a7 */ /* 0x000ea4000800007f */
[----:B--2---:R-:W-:Y:S05]  /*ef20*/  @!P0 BRA `(.L_x_84) ;  /* 0xfffffffc00f08947 */ /* 0x004fea000383ffff */
[----:B------:R-:W-:Y:S05]  /*ef30*/  BRA `(.L_x_112) ;  /* 0xfffffff400bc7947 */ /* 0x000fea000383ffff */
.L_x_85:
[----:B--2---:R2:W3:Y:S02]  /*ef40*/  SYNCS.PHASECHK.TRANS64.TRYWAIT P0, [R3+URZ], R2 ;  /* 0x00000002030075a7 */ /* 0x0044e4000800017f */
[----:B---3--:R-:W-:Y:S05]  /*ef50*/  @!P0 NANOSLEEP.SYNCS 0x989680 ;  /* 0x009896800000895d */ /* 0x008fea0003900000 */
[----:B------:R-:W3:Y:S02]  /*ef60*/  @!P0 SYNCS.PHASECHK.TRANS64 P0, [R3+URZ], R2 ;  /* 0x00000002030085a7 */ /* 0x000ee4000800007f */
[----:B---3--:R-:W-:Y:S05]  /*ef70*/  @!P0 BRA `(.L_x_85) ;  /* 0xfffffffc00f08947 */ /* 0x008fea000383ffff */
[----:B------:R-:W-:Y:S05]  /*ef80*/  BRA `(.L_x_113) ;  /* 0xfffffff400b07947 */ /* 0x000fea000383ffff */
.L_x_87:
[----:B--2---:R2:W3:Y:S02]  /*ef90*/  SYNCS.PHASECHK.TRANS64.TRYWAIT P0, [R16+URZ], R5 ;  /* 0x00000005100075a7 */ /* 0x0044e4000800017f */
[----:B---3--:R-:W-:Y:S05]  /*efa0*/  @!P0 NANOSLEEP.SYNCS 0x989680 ;  /* 0x009896800000895d */ /* 0x008fea0003900000 */
[----:B------:R-:W3:Y:S02]  /*efb0*/  @!P0 SYNCS.PHASECHK.TRANS64 P0, [R16+URZ], R5 ;  /* 0x00000005100085a7 */ /* 0x000ee4000800007f */
[----:B---3--:R-:W-:Y:S05]  /*efc0*/  @!P0 BRA `(.L_x_87) ;  /* 0xfffffffc00f08947 */ /* 0x008fea000383ffff */
[----:B------:R-:W-:Y:S05]  /*efd0*/  BRA `(.L_x_114) ;  /* 0xfffffff400b47947 */ /* 0x000fea000383ffff */
.L_x_115:
[----:B------:R-:W-:-:S00]  /*efe0*/  BRA `(.L_x_115) ;  /* 0xfffffffc00fc7947 */ /* 0x000fc0000383ffff */
[----:B------:R-:W-:-:S00]  /*eff0*/  NOP ;  /* 0x0000000000007918 */ /* 0x000fc00000000000 */
        /* <DEDUP_REMOVED lines=8> */
.L_x_2655:


//--------------------- .text._ZN7cutlass13device_kernelIN5flash11enable_sm90INS1_16FlashAttnFwdSm90INS1_25CollectiveMainloopFwdSm90ILi2EN4cute5tupleIJNS5_1CILi2EEENS7_ILi1EEES9_EEENS6_IJNS7_ILi128EEENS7_ILi112EEENS7_ILi192EEEEEELi192ENS_6half_tEfNS_4arch4Sm90ELb0ELb0ELb0ELb0ELb0ELb0ELb0ELb1ELb1ELb0ELb0ELb0EEENS1_21CollectiveEpilogueFwdINS6_IJSB_SD_SC_EEESA_SF_SH_Li256ELb0ELb0ELb0ELb0EEENS1_29StaticPersistentTileSchedulerILb0EEEEEEEEEvNT_6ParamsE --------------------------
	.section	.text._ZN7cutlass13device_kernelIN5flash11enable_sm90INS1_16FlashAttnFwdSm90INS1_25CollectiveMainloopFwdSm90ILi2EN4cute5tupleIJNS5_1CILi2EEENS7_ILi1EEES9_EEENS6_IJNS7_ILi128EEENS7_ILi112EEENS7_ILi192EEEEEELi192ENS_6half_tEfNS_4arch4Sm90ELb0ELb0ELb0ELb0ELb0ELb0ELb0ELb1ELb1ELb0ELb0ELb0EEENS1_21CollectiveEpilogueFwdINS6_IJSB_SD_SC_EEESA_SF_SH_Li256ELb0ELb0ELb0ELb0EEENS1_29StaticPersistentTileSchedulerILb0EEEEEEEEEvNT_6ParamsE,"ax",@progbits
	.align	128
.text._ZN7cutlass13device_kernelIN5flash11enable_sm90INS1_16FlashAttnFwdSm90INS1_25CollectiveMainloopFwdSm90ILi2EN4cute5tupleIJNS5_1CILi2EEENS7_ILi1EEES9_EEENS6_IJNS7_ILi128EEENS7_ILi112EEENS7_ILi192EEEEEELi192ENS_6half_tEfNS_4arch4Sm90ELb0ELb0ELb0ELb0ELb0ELb0ELb0ELb1ELb1ELb0ELb0ELb0EEENS1_21CollectiveEpilogueFwdINS6_IJSB_SD_SC_EEESA_SF_SH_Li256ELb0ELb0ELb0ELb0EEENS1_29StaticPersistentTileSchedulerILb0EEEEEEEEEvNT_6ParamsE:
        .type           _ZN7cutlass13device_kernelIN5flash11enable_sm90INS1_16FlashAttnFwdSm90INS1_25CollectiveMainloopFwdSm90ILi2EN4cute5tupleIJNS5_1CILi2EEENS7_ILi1EEES9_EEENS6_IJNS7_ILi128EEENS7_ILi112EEENS7_ILi192EEEEEELi192ENS_6half_tEfNS_4arch4Sm90ELb0ELb0ELb0ELb0ELb0ELb0ELb0ELb1ELb1ELb0ELb0ELb0EEENS1_21CollectiveEpilogueFwdINS6_IJSB_SD_SC_EEESA_SF_SH_Li256ELb0ELb0ELb0ELb0EEENS1_29StaticPersistentTileSchedulerILb0EEEEEEEEEvNT_6ParamsE,@function
        .size           _ZN7cutlass13device_kernelIN5flash11enable_sm90INS1_16FlashAttnFwdSm90INS1_25CollectiveMainloopFwdSm90ILi2EN4cute5tupleIJNS5_1CILi2EEENS7_ILi1EEES9_EEENS6_IJNS7_ILi128EEENS7_ILi112EEENS7_ILi192EEEEEELi192ENS_6half_tEfNS_4arch4Sm90ELb0ELb0ELb0ELb0ELb0ELb0ELb0ELb1ELb1ELb0ELb0ELb0EEENS1_21CollectiveEpilogueFwdINS6_IJSB_SD_SC_EEESA_SF_SH_Li256ELb0ELb0ELb0ELb0EEENS1_29StaticPersistentTileSchedulerILb0EEEEEEEEEvNT_6ParamsE,(.L_x_2656 - _ZN7cutlass13device_kernelIN5flash11enable_sm90INS1_16FlashAttnFwdSm90INS1_25CollectiveMainloopFwdSm90ILi2EN4cute5tupleIJNS5_1CILi2EEENS7_ILi1EEES9_EEENS6_IJNS7_ILi128EEENS7_ILi112EEENS7_ILi192EEEEEELi192ENS_6half_tEfNS_4arch4Sm90ELb0ELb0ELb0ELb0ELb0ELb0ELb0ELb1ELb1ELb0ELb0ELb0EEENS1_21CollectiveEpilogueFwdINS6_IJSB_SD_SC_EEESA_SF_SH_Li256ELb0ELb0ELb0ELb0EEENS1_29StaticPersistentTileSchedulerILb0EEEEEEEEEvNT_6ParamsE)
        .other          _ZN7cutlass13device_kernelIN5flash11enable_sm90INS1_16FlashAttnFwdSm90INS1_25CollectiveMainloopFwdSm90ILi2EN4cute5tupleIJNS5_1CILi2EEENS7_ILi1EEES9_EEENS6_IJNS7_ILi128EEENS7_ILi112EEENS7_ILi192EEEEEELi192ENS_6half_tEfNS_4arch4Sm90ELb0ELb0ELb0ELb0ELb0ELb0ELb0ELb1ELb1ELb0ELb0ELb0EEENS1_21CollectiveEpilogueFwdINS6_IJSB_SD_SC_EEESA_SF_SH_Li256ELb0ELb0ELb0ELb0EEENS1_29StaticPersistentTileSchedulerILb0EEEEEEEEEvNT_6ParamsE,@"STO_CUDA_ENTRY STV_DEFAULT"
_ZN7cutlass13device_kernelIN5flash11enable_sm90INS1_16FlashAttnFwdSm90INS1_25CollectiveMainloopFwdSm90ILi2EN4cute5tupleIJNS5_1CILi2EEENS7_ILi1EEES9_EEENS6_IJNS7_ILi128EEENS7_ILi112EEENS7_ILi192EEEEEELi192ENS_6half_tEfNS_4arch4Sm90ELb0ELb0ELb0ELb0ELb0ELb0ELb0ELb1ELb1ELb0ELb0ELb0EEENS1_21CollectiveEpilogueFwdINS6_IJSB_SD_SC_EEESA_SF_SH_Li256ELb0ELb0ELb0ELb0EEENS1_29StaticPersistentTileSchedulerILb0EEEEEEEEEvNT_6ParamsE:
[----:B------:R-:W1:Y:S02]  /*0000*/  LDC R1, c[0x0][0x28] ;  /* 0x00000a00ff017b82 */ /* 0x000e640000000800 */
[----:B-1----:R-:W-:Y:S01]  /*0010*/  VIADD R1, R1, 0xffffffd0 ;  /* 0xffffffd001017836 */ /* 0x002fe20000000000 */
[----:B------:R-:W1:Y:S01]  /*0020*/  S2R R11, SR_TID.X ;  /* 0x00000000000b7919 */ /* 0x000e620000002100 */
[----:B------:R-:W-:Y:S01]  /*0030*/  ELECT P0, URZ, PT ;  /* 0x00000000003f782f */ /* 0x000fe20003800000 */
[----:B------:R-:W-:Y:S01]  /*0040*/  BSSY B0, `(.L_x_116) ;  /* 0x0000013000007945 */ /* 0x000fe20003800000 */
[----:B-1----:R-:W-:-:S05]  /*0050*/  SHF.R.U32.HI R0, RZ, 0x5, R11 ;  /* 0x00000005ff007819 */ /* 0x002fca000001160b */
[----:B------:R-:W1:Y:S02]  /*0060*/  SHFL.IDX PT, R2, R0, RZ, 0x1f ;  /* 0x00001fff00027589 */ /* 0x000e6400000e0000 */
[----:B-1----:R-:W-:-:S13]  /*0070*/  ISETP.EQ.AND P0, PT, R2, RZ, P0 ;  /* 0x000000ff0200720c */ /* 0x002fda0000702270 */
        /* <DEDUP_REMOVED lines=15> */
.L_x_117:
[----:B------:R-:W-:Y:S05]  /*0170*/  BSYNC B0 ;  /* 0x0000000000007941 */ /* 0x000fea0003800000 */
.L_x_116:
[----:B------:R-:W-:Y:S01]  /*0180*/  VOTEU.ANY UP0, P0 ;  /* 0x00000000003f7886 */ /* 0x000fe20000000100 */
[----:B------:R-:W1:Y:S01]  /*0190*/  SHFL.IDX PT, R3, R0, RZ, 0x1f ;  /* 0x00001fff00037589 */ /* 0x000e6200000e0000 */
[----:B------:R-:W-:Y:S01]  /*01a0*/  UMOV UR4, 0x1 ;  /* 0x0000000100047882 */ /* 0x000fe20000000000 */
[----:B------:R-:W-:Y:S01]  /*01b0*/  UMOV UR7, 0x2 ;  /* 0x0000000200077882 */ /* 0x000fe20000000000 */
[----:B------:R-:W-:Y:S01]  /*01c0*/  SHF.R.U32.HI R2, RZ, 0x7, R11 ;  /* 0x00000007ff027819 */ /* 0x000fe2000001160b */
[----:B------:R-:W2:Y:S01]  /*01d0*/  @UP0 S2UR UR8, SR_CgaCtaId ;  /* 0x00000000000809c3 */ /* 0x000ea20000008800 */
[----:B------:R-:W-:Y:S01]  /*01e0*/  @UP0 UMOV UR6, 0x400 ;  /* 0x0000040000060882 */ /* 0x000fe20000000000 */
[----:B------:R-:W-:-:S04]  /*01f0*/  @UP0 UIADD3 UR4, -UR4, 0x100000, URZ ;  /* 0x0010000004040890 */ /* 0x000fc8000fffe13f */
[----:B------:R-:W-:Y:S02]  /*0200*/  @UP0 USHF.L.U32 UR5, UR4, 0xb, URZ ;  /* 0x0000000b04050899 */ /* 0x000fe4000800063f */
[----:B------:R-:W-:Y:S01]  /*0210*/  @UP0 USHF.L.U32 UR4, UR4, 0x1, URZ ;  /* 0x0000000104040899 */ /* 0x000fe2000800063f */
[----:B------:R-:W-:Y:S01]  /*0220*/  VOTEU.ANY UP1, P0 ;  /* 0x00000000003f7886 */ /* 0x000fe20000020100 */
[----:B------:R-:W3:Y:S01]  /*0230*/  SHFL.IDX PT, R2, R2, RZ, 0x1f ;  /* 0x00001fff02027589 */ /* 0x000ee200000e0000 */
[----:B-1----:R-:W-:Y:S01]  /*0240*/  ISETP.NE.AND P1, PT, R3, RZ, PT ;  /* 0x000000ff0300720c */ /* 0x002fe20003f25270 */
[----:B--2---:R-:W-:Y:S02]  /*0250*/  @UP0 ULEA UR8, UR8, UR6, 0x18 ;  /* 0x0000000608080291 */ /* 0x004fe4000f8ec03f */
[----:B------:R-:W-:-:S04]  /*0260*/  @UP0 UIADD3 UR6, -UR7, 0x100000, URZ ;  /* 0x0010000007060890 */ /* 0x000fc8000fffe13f */
[----:B------:R-:W-:Y:S02]  /*0270*/  @UP0 USHF.L.U32 UR7, UR6, 0xb, URZ ;  /* 0x0000000b06070899 */ /* 0x000fe4000800063f */
[----:B------:R-:W-:Y:S01]  /*0280*/  @UP0 USHF.L.U32 UR6, UR6, 0x1, URZ ;  /* 0x0000000106060899 */ /* 0x000fe2000800063f */
[----:B------:R-:W-:Y:S01]  /*0290*/  VOTEU.ANY UP0, P0 ;  /* 0x00000000003f7886 */ /* 0x000fe20000000100 */
[----:B------:R-:W1:Y:S04]  /*02a0*/  FENCE.VIEW.ASYNC.S ;  /* 0x00000000000073c6 */ /* 0x000e680000000000 */
[----:B-1----:R1:W2:Y:S06]  /*02b0*/  @UP0 SYNCS.EXCH.64 URZ, [UR8+0x36800], UR4 ;  /* 0x03680004083f05b2 */ /* 0x0022ac0008000100 */
[----:B------:R1:W4:Y:S01]  /*02c0*/  @UP1 SYNCS.EXCH.64 URZ, [UR8+0x36820], UR6 ;  /* 0x03682006083f15b2 */ /* 0x0003220008000100 */
[----:B---3--:R-:W-:Y:S05]  /*02d0*/  @P1 BRA `(.L_x_118) ;  /* 0x0000000000481947 */ /* 0x008fea0003800000 */
        /* <DEDUP_REMOVED lines=17> */
[----:B---3--:R-:W-:Y:S01]  /*03f0*/  NOP ;  /* 0x0000000000007918 */ /* 0x008fe20000000000 */
.L_x_118:
[----:B-1----:R-:W1:Y:S01]  /*0400*/  S2UR UR4, SR_CTAID.Y ;  /* 0x00000000000479c3 */ /* 0x002e620000002600 */
[----:B------:R-:W3:Y:S01]  /*0410*/  SHFL.IDX PT, R7, R0, RZ, 0x1f ;  /* 0x00001fff00077589 */ /* 0x000ee200000e0000 */
[----:B------:R-:W-:Y:S01]  /*0420*/  ULDC UR5, c[0x0][0x154] ;  /* 0x0000550000057ab9 */ /* 0x000fe20000000800 */
[----:B------:R-:W-:-:S05]  /*0430*/  NOP ;  /* 0x0000000000007918 */ /* 0x000fca0000000000 */
[----:B------:R-:W5:Y:S08]  /*0440*/  S2UR UR6, SR_CTAID.X ;  /* 0x00000000000679c3 */ /* 0x000f700000002500 */
[----:B------:R-:W2:Y:S01]  /*0450*/  LDC R8, c[0x0][0x148] ;  /* 0x00005200ff087b82 */ /* 0x000ea20000000800 */
[----:B-1----:R-:W-:Y:S02]  /*0460*/  I2FP.F32.U32 R4, UR4 ;  /* 0x0000000400047c45 */ /* 0x002fe40008201000 */
[----:B---3--:R-:W-:-:S03]  /*0470*/  ISETP.NE.AND P0, PT, R7, RZ, PT ;  /* 0x000000ff0700720c */ /* 0x008fc60003f05270 */
[----:B------:R-:W-:Y:S01]  /*0480*/  FMUL R6, R4, UR5 ;  /* 0x0000000504067c20 */ /* 0x000fe20008400000 */
[----:B------:R-:W-:Y:S02]  /*0490*/  SHF.R.S32.HI R4, RZ, 0x1f, R11 ;  /* 0x0000001fff047819 */ /* 0x000fe4000001140b */
[----:B-----5:R-:W-:Y:S02]  /*04a0*/  I2FP.F32.U32 R5, UR6 ;  /* 0x0000000600057c45 */ /* 0x020fe40008201000 */
[----:B------:R-:W-:Y:S01]  /*04b0*/  LEA.HI R4, R4, R11, RZ, 0x7 ;  /* 0x0000000b04047211 */ /* 0x000fe200078f38ff */
[----:B------:R-:W1:Y:S02]  /*04c0*/  F2I.U32.TRUNC.NTZ R6, R6 ;  /* 0x0000000600067305 */ /* 0x000e64000020f000 */
[----:B-1----:R-:W-:-:S04]  /*04d0*/  IMAD.MOV R9, RZ, RZ, -R6 ;  /* 0x000000ffff097224 */ /* 0x002fc800078e0a06 */
[----:B--2---:R-:W-:Y:S01]  /*04e0*/  IMAD R12, R8, R9, UR4 ;  /* 0x00000004080c7e24 */ /* 0x004fe2000f8e0209 */
[----:B------:R-:W-:Y:S02]  /*04f0*/  ULDC UR4, c[0x0][0x150] ;  /* 0x0000540000047ab9 */ /* 0x000fe40000000800 */
[----:B------:R-:W-:Y:S01]  /*0500*/  FMUL R9, R5, UR4 ;  /* 0x0000000405097c20 */ /* 0x000fe20008400000 */
[----:B------:R-:W-:Y:S06]  /*0510*/  @P0 BRA `(.L_x_119) ;  /* 0x0000000000480947 */ /* 0x000fec0003800000 */
[----:B------:R-:W1:Y:S01]  /*0520*/  S2UR UR5, SR_CgaCtaId ;  /* 0x00000000000579c3 */ /* 0x000e620000008800 */
        /* <DEDUP_REMOVED lines=12> */
[----:B-1----:R1:W2:Y:S08]  /*05f0*/  SYNCS.EXCH.64 URZ, [UR8+0x36850], UR4 ;  /* 0x03685004083f75b2 */ /* 0x0022b00008000100 */
[----:B------:R1:W3:Y:S01]  /*0600*/  SYNCS.EXCH.64 URZ, [UR8+0x36860], UR6 ;  /* 0x03686006083f75b2 */ /* 0x0002e20008000100 */
[----:B------:R1:W1:Y:S01]  /*0610*/  SYNCS.EXCH.64 URZ, [UR8+0x36858], UR4 ;  /* 0x03685804083f75b2 */ /* 0x0002620008000100 */
[----:B------:R1:W1:Y:S01]  /*0620*/  SYNCS.EXCH.64 URZ, [UR8+0x36868], UR6 ;  /* 0x03686806083f75b2 */ /* 0x0002620008000100 */
[----:B------:R-:W-:Y:S01]  /*0630*/  NOP ;  /* 0x0000000000007918 */ /* 0x000fe20000000000 */
.L_x_119:
[----:B------:R-:W5:Y:S01]  /*0640*/  SHFL.IDX PT, R10, R0, RZ, 0x1f ;  /* 0x00001fff000a7589 */ /* 0x000f6200000e0000 */
[----:B------:R-:W-:Y:S01]  /*0650*/  LOP3.LUT R4, R4, 0xffffff80, RZ, 0xc0, !PT ;  /* 0xffffff8004047812 */ /* 0x000fe200078ec0ff */
[----:B------:R-:W1:Y:S01]  /*0660*/  F2I.U32.TRUNC.NTZ R9, R9 ;  /* 0x0000000900097305 */ /* 0x000e62000020f000 */
[----:B------:R-:W-:Y:S01]  /*0670*/  SHF.R.S32.HI R8, RZ, 0x1f, R3 ;  /* 0x0000001fff087819 */ /* 0x000fe20000011403 */
[----:B------:R-:W-:Y:S02]  /*0680*/  NOP ;  /* 0x0000000000007918 */ /* 0x000fe40000000000 */
[----:B------:R-:W-:Y:S01]  /*0690*/  IMAD.IADD R4, R11, 0x1, -R4 ;  /* 0x000000010b047824 */ /* 0x000fe200078e0a04 */
[----:B------:R-:W-:Y:S01]  /*06a0*/  LEA.HI R8, R8, R3, RZ, 0x2 ;  /* 0x0000000308087211 */ /* 0x000fe200078f10ff */
[----:B------:R-:W1:Y:S03]  /*06b0*/  LDC R11, c[0x0][0x144] ;  /* 0x00005100ff0b7b82 */ /* 0x000e660000000800 */
[----:B------:R-:W-:-:S02]  /*06c0*/  SHF.R.S32.HI R5, RZ, 0x1f, R4 ;  /* 0x0000001fff057819 */ /* 0x000fc40000011404 */
[----:B------:R-:W-:Y:S02]  /*06d0*/  LOP3.LUT R8, R8, 0x3ffffffc, RZ, 0xc0, !PT ;  /* 0x3ffffffc08087812 */ /* 0x000fe400078ec0ff */
[----:B------:R-:W-:-:S04]  /*06e0*/  LEA.HI R5, R5, R4, RZ, 0x3 ;  /* 0x0000000405057211 */ /* 0x000fc800078f18ff */
[--C-:B------:R-:W-:Y:S02]  /*06f0*/  SHF.R.S32.HI R6, RZ, 0x3, R5.reuse ;  /* 0x00000003ff067819 */ /* 0x100fe40000011405 */
[----:B------:R-:W-:Y:S02]  /*0700*/  SHF.R.S32.HI R5, RZ, 0x1f, R5 ;  /* 0x0000001fff057819 */ /* 0x000fe40000011405 */
[----:B-----5:R-:W-:Y:S02]  /*0710*/  ISETP.NE.AND P0, PT, R10, RZ, PT ;  /* 0x000000ff0a00720c */ /* 0x020fe40003f05270 */
[----:B------:R-:W-:Y:S02]  /*0720*/  LEA.HI R5, R5, R6, RZ, 0x2 ;  /* 0x0000000605057211 */ /* 0x000fe400078f10ff */
[----:B------:R-:W-:Y:S02]  /*0730*/  SHF.R.S32.HI R10, RZ, 0x1f, R7 ;  /* 0x0000001fff0a7819 */ /* 0x000fe40000011407 */
[----:B------:R-:W-:-:S02]  /*0740*/  LOP3.LUT R5, R5, 0xfffffffc, RZ, 0xc0, !PT ;  /* 0xfffffffc05057812 */ /* 0x000fc400078ec0ff */
[----:B------:R-:W-:-:S05]  /*0750*/  LEA.HI R10, R10, R7, RZ, 0x2 ;  /* 0x000000070a0a7211 */ /* 0x000fca00078f10ff */
        /* <DEDUP_REMOVED lines=17> */
[----:B------:R1:W1:Y:S01]  /*0870*/  SYNCS.EXCH.64 URZ, [UR8+0x36888], UR6 ;  /* 0x03688806083f75b2 */ /* 0x0002620008000100 */
[----:B------:R-:W-:Y:S01]  /*0880*/  NOP ;  /* 0x0000000000007918 */ /* 0x000fe20000000000 */
.L_x_120:
[----:B------:R-:W5:Y:S01]  /*0890*/  SHFL.IDX PT, R13, R0, RZ, 0x1f ;  /* 0x00001fff000d7589 */ /* 0x000f6200000e0000 */
[----:B-1----:R-:W1:Y:S01]  /*08a0*/  S2UR UR4, SR_CTAID.X ;  /* 0x00000000000479c3 */ /* 0x002e620000002500 */
[----:B------:R-:W-:Y:S01]  /*08b0*/  LOP3.LUT R10, R10, 0x3ffffffc, RZ, 0xc0, !PT ;  /* 0x3ffffffc0a0a7812 */ /* 0x000fe200078ec0ff */
[----:B------:R-:W-:Y:S01]  /*08c0*/  IMAD.IADD R5, R6, 0x1, -R5 ;  /* 0x0000000106057824 */ /* 0x000fe200078e0a05 */
[----:B------:R-:W-:Y:S01]  /*08d0*/  NOP ;  /* 0x0000000000007918 */ /* 0x000fe20000000000 */
[----:B------:R-:W-:Y:S02]  /*08e0*/  IMAD.IADD R8, R3, 0x1, -R8 ;  /* 0x0000000103087824 */ /* 0x000fe400078e0a08 */
[----:B------:R-:W-:Y:S02]  /*08f0*/  IMAD.IADD R10, R7, 0x1, -R10 ;  /* 0x00000001070a7824 */ /* 0x000fe400078e0a0a */
[----:B------:R-:W2:Y:S01]  /*0900*/  LDC R7, c[0x0][0x140] ;  /* 0x00005000ff077b82 */ /* 0x000ea20000000800 */
[----:B------:R-:W-:-:S02]  /*0910*/  IMAD R8, R8, 0x4, R5 ;  /* 0x0000000408087824 */ /* 0x000fc400078e0205 */
[----:B------:R-:W-:Y:S02]  /*0920*/  IMAD R10, R10, 0x4, R5 ;  /* 0x000000040a0a7824 */ /* 0x000fe400078e0205 */
[----:B------:R-:W-:Y:S01]  /*0930*/  IMAD.MOV R6, RZ, RZ, -R9 ;  /* 0x000000ffff067224 */ /* 0x000fe200078e0a09 */
[----:B------:R-:W-:Y:S02]  /*0940*/  LEA.HI R3, R8, R8, RZ, 0x1 ;  /* 0x0000000808037211 */ /* 0x000fe400078f08ff */
[----:B------:R-:W-:Y:S02]  /*0950*/  LEA.HI R5, R10, R10, RZ, 0x1 ;  /* 0x0000000a0a057211 */ /* 0x000fe400078f08ff */
[----:B------:R-:W-:Y:S02]  /*0960*/  LOP3.LUT R3, R3, 0xfffffffe, RZ, 0xc0, !PT ;  /* 0xfffffffe03037812 */ /* 0x000fe400078ec0ff */
[----:B------:R-:W-:Y:S02]  /*0970*/  LOP3.LUT R5, R5, 0xfffffffe, RZ, 0xc0, !PT ;  /* 0xfffffffe05057812 */ /* 0x000fe400078ec0ff */
[----:B-----5:R-:W-:Y:S01]  /*0980*/  ISETP.NE.AND P0, PT, R13, RZ, PT ;  /* 0x000000ff0d00720c */ /* 0x020fe20003f05270 */
[----:B-1----:R-:W-:-:S02]  /*0990*/  IMAD R6, R11, R6, UR4 ;  /* 0x000000040b067e24 */ /* 0x002fc4000f8e0206 */
[----:B------:R-:W-:Y:S02]  /*09a0*/  IMAD.IADD R3, R8, 0x1, -R3 ;  /* 0x0000000108037824 */ /* 0x000fe400078e0a03 */
[----:B------:R-:W-:-:S03]  /*09b0*/  IMAD.IADD R5, R10, 0x1, -R5 ;  /* 0x000000010a057824 */ /* 0x000fc600078e0a05 */
[-C--:B------:R-:W-:Y:S02]  /*09c0*/  ISETP.NE.AND P3, PT, R3, R6.reuse, PT ;  /* 0x000000060300720c */ /* 0x080fe40003f65270 */
[----:B------:R-:W-:-:S03]  /*09d0*/  ISETP.NE.AND P5, PT, R5, R6, PT ;  /* 0x000000060500720c */ /* 0x000fc60003fa5270 */
[----:B------:R-:W-:Y:S10]  /*09e0*/  @P0 BRA `(.L_x_121) ;  /* 0x0000000000480947 */ /* 0x000ff40003800000 */
        /* <DEDUP_REMOVED lines=18> */
.L_x_121:
[----:B------:R-:W5:Y:S01]  /*0b10*/  SHFL.IDX PT, R6, R0, RZ, 0x1f ;  /* 0x00001fff00067589 */ /* 0x000f6200000e0000 */
[----:B------:R-:W-:Y:S01]  /*0b20*/  IMAD.SHL.U32 R3, R8, 0x4, RZ ;  /* 0x0000000408037824 */ /* 0x000fe200078e00ff */
[----:B------:R-:W-:Y:S01]  /*0b30*/  LOP3.LUT P0, RZ, R4, 0x7, RZ, 0xc0, !PT ;  /* 0x0000000704ff7812 */ /* 0x000fe2000780c0ff */
[----:B------:R-:W-:Y:S01]  /*0b40*/  IMAD.SHL.U32 R5, R10, 0x4, RZ ;  /* 0x000000040a057824 */ /* 0x000fe200078e00ff */
[----:B------:R-:W-:Y:S01]  /*0b50*/  ISETP.NE.AND P2, PT, R2, RZ, PT ;  /* 0x000000ff0200720c */ /* 0x000fe20003f45270 */
[----:B------:R-:W-:Y:S01]  /*0b60*/  IMAD.MOV.U32 R23, RZ, RZ, 0x1 ;  /* 0x00000001ff177424 */ /* 0x000fe200078e00ff */
[----:B------:R-:W-:Y:S01]  /*0b70*/  LOP3.LUT R11, R8, 0xc, R3, 0x78, !PT ;  /* 0x0000000c080b7812 */ /* 0x000fe200078e7803 */
[----:B------:R-:W-:Y:S01]  /*0b80*/  IMAD.MOV.U32 R22, RZ, RZ, 0x1 ;  /* 0x00000001ff167424 */ /* 0x000fe200078e00ff */
[----:B------:R-:W-:Y:S01]  /*0b90*/  LOP3.LUT R9, R10, 0xc, R5, 0x78, !PT ;  /* 0x0000000c0a097812 */ /* 0x000fe200078e7805 */
[----:B------:R-:W-:Y:S01]  /*0ba0*/  NOP ;  /* 0x0000000000007918 */ /* 0x000fe20000000000 */
[----:B------:R-:W-:Y:S01]  /*0bb0*/  @P3 LEA.HI R3, R11, R11, RZ, 0x1 ;  /* 0x0000000b0b033211 */ /* 0x000fe200078f08ff */
[----:B------:R1:W-:Y:S01]  /*0bc0*/  STL [R1+0x4], R11 ;  /* 0x0000040b01007387 */ /* 0x0003e20000100800 */
[----:B------:R-:W-:-:S02]  /*0bd0*/  @P5 LEA.HI R5, R9, R9, RZ, 0x1 ;  /* 0x0000000909055211 */ /* 0x000fc400078f08ff */
[----:B------:R-:W-:Y:S01]  /*0be0*/  @P3 SHF.R.S32.HI R3, RZ, 0x1, R3 ;  /* 0x00000001ff033819 */ /* 0x000fe20000011403 */
[----:B------:R1:W-:Y:S01]  /*0bf0*/  STL [R1], R9 ;  /* 0x0000000901007387 */ /* 0x0003e20000100800 */
[----:B------:R-:W-:Y:S02]  /*0c00*/  @P5 SHF.R.S32.HI R5, RZ, 0x1, R5 ;  /* 0x00000001ff055819 */ /* 0x000fe40000011405 */
[-C--:B------:R-:W-:Y:S02]  /*0c10*/  @P3 ISETP.NE.AND P6, PT, R3, R12.reuse, PT ;  /* 0x0000000c0300320c */ /* 0x080fe40003fc5270 */
[----:B------:R-:W-:Y:S02]  /*0c20*/  @P5 ISETP.NE.AND P4, PT, R5, R12, PT ;  /* 0x0000000c0500520c */ /* 0x000fe40003f85270 */
[----:B------:R-:W-:Y:S02]  /*0c30*/  @P3 SEL R23, RZ, 0x1, P6 ;  /* 0x00000001ff173807 */ /* 0x000fe40003000000 */
[----:B-----5:R-:W-:-:S02]  /*0c40*/  ISETP.NE.AND P3, PT, R6, RZ, PT ;  /* 0x000000ff0600720c */ /* 0x020fc40003f65270 */
[----:B------:R-:W-:Y:S02]  /*0c50*/  ISETP.LT.U32.AND P6, PT, R11, 0x2, !P0 ;  /* 0x000000020b00780c */ /* 0x000fe400047c1070 */
[----:B------:R-:W-:Y:S02]  /*0c60*/  ISETP.LT.U32.AND P0, PT, R9, 0x2, !P0 ;  /* 0x000000020900780c */ /* 0x000fe40004701070 */
[----:B--2---:R-:W-:Y:S02]  /*0c70*/  ISETP.EQ.U32.AND P1, PT, R7, 0x1, PT ;  /* 0x000000010700780c */ /* 0x004fe40003f22070 */
[----:B------:R-:W-:Y:S02]  /*0c80*/  SEL R2, RZ, 0x1, !P6 ;  /* 0x00000001ff027807 */ /* 0x000fe40007000000 */
[----:B------:R-:W-:Y:S02]  /*0c90*/  SEL R3, RZ, 0x1, !P0 ;  /* 0x00000001ff037807 */ /* 0x000fe40004000000 */
[----:B------:R-:W-:Y:S01]  /*0ca0*/  @P5 SEL R22, RZ, 0x1, P4 ;  /* 0x00000001ff165807 */ /* 0x000fe20002000000 */
[----:B-1----:R-:W-:Y:S06]  /*0cb0*/  @P3 BRA `(.L_x_122) ;  /* 0x0000000000483947 */ /* 0x002fec0003800000 */
        /* <DEDUP_REMOVED lines=14> */
[----:B------:R1:W1:Y:S01]  /*0da0*/  SYNCS.EXCH.64 URZ, [UR8+0x368c0], UR6 ;  /* 0x0368c006083f75b2 */ /* 0x0002620008000100 */
[----:B------:R1:W1:Y:S01]  /*0db0*/  SYNCS.EXCH.64 URZ, [UR8+0x368b8], UR4 ;  /* 0x0368b804083f75b2 */ /* 0x0002620008000100 */
[----:B------:R1:W1:Y:S01]  /*0dc0*/  SYNCS.EXCH.64 URZ, [UR8+0x368c8], UR6 ;  /* 0x0368c806083f75b2 */ /* 0x0002620008000100 */
[----:B------:R-:W-:Y:S01]  /*0dd0*/  NOP ;  /* 0x0000000000007918 */ /* 0x000fe20000000000 */
.L_x_122:
[----:B------:R-:W-:Y:S01]  /*0de0*/  LOP3.LUT R23, R23, R2, RZ, 0xc0, !PT ;  /* 0x0000000217177212 */ /* 0x000fe200078ec0ff */
[----:B------:R-:W-:Y:S01]  /*0df0*/  NOP ;  /* 0x0000000000007918 */ /* 0x000fe20000000000 */
[----:B------:R-:W-:Y:S01]  /*0e00*/  LOP3.LUT R22, R22, R3, RZ, 0xc0, !PT ;  /* 0x0000000316167212 */ /* 0x000fe200078ec0ff */
[----:B------:R-:W-:Y:S06]  /*0e10*/  @!P1 BRA `(.L_x_123) ;  /* 0x0000000000089947 */ /* 0x000fec0003800000 */
[----:B-1234-:R-:W-:Y:S01]  /*0e20*/  UCGABAR_ARV ;  /* 0x00000000000079c7 */ /* 0x01efe20008000000 */
[----:B------:R-:W-:Y:S05]  /*0e30*/  BRA `(.L_x_124) ;  /* 0x0000000000047947 */ /* 0x000fea0003800000 */
.L_x_123:
[----:B-1234-:R-:W-:Y:S01]  /*0e40*/  NOP ;  /* 0x0000000000007918 */ /* 0x01efe20000000000 */
.L_x_124:
[----:B------:R-:W-:Y:S05]  /*0e50*/  @!P1 BRA `(.L_x_125) ;  /* 0x00000000000c9947 */ /* 0x000fea0003800000 */
[----:B------:R-:W-:Y:S01]  /*0e60*/  UCGABAR_WAIT ;  /* 0x0000000000007dc7 */ /* 0x000fe20008000000 */
[----:B------:R-:W-:Y:S01]  /*0e70*/  CCTL.IVALL ;  /* 0x00000000ff00798f */ /* 0x000fe20002000000 */
[----:B------:R-:W-:Y:S05]  /*0e80*/  BRA `(.L_x_126) ;  /* 0x0000000000047947 */ /* 0x000fea0003800000 */
.L_x_125:
[----:B------:R-:W-:Y:S06]  /*0e90*/  BAR.SYNC.DEFER_BLOCKING 0x0 ;  /* 0x0000000000007b1d */ /* 0x000fec0000010000 */
.L_x_126:
[----:B------:R-:W-:-:S05]  /*0ea0*/  IMAD.MOV.U32 R2, RZ, RZ, 0x1 ;  /* 0x00000001ff027424 */ /* 0x000fca00078e00ff */
[----:B------:R-:W-:-:S05]  /*0eb0*/  SEL R2, R2, 0x2, !P2 ;  /* 0x0000000202027807 */ /* 0x000fca0005000000 */
[----:B------:R1:W-:Y:S01]  /*0ec0*/  STL [R1+0x1c], R2 ;  /* 0x00001c0201007387 */ /* 0x0003e20000100800 */
[----:B------:R-:W-:Y:S05]  /*0ed0*/  @!P2 BRA `(.L_x_127) ;  /* 0x000000a00098a947 */ /* 0x000fea0003800000 */
.L_x_128:
        /* <DEDUP_REMOVED lines=9> */
[----:B------:R-:W2:Y:S01]  /*0f70*/  LDL.LU R8, [R1+0x1c] ;  /* 0x00001c0001087983 */ /* 0x000ea20000300800 */
[----:B-1----:R-:W1:Y:S01]  /*0f80*/  S2R R2, SR_TID.X ;  /* 0x0000000000027919 */ /* 0x002e620000002100 */
[----:B------:R-:W3:Y:S01]  /*0f90*/  S2UR UR5, SR_CgaCtaId ;  /* 0x00000000000579c3 */ /* 0x000ee20000008800 */
[----:B-1----:R-:W-:-:S05]  /*0fa0*/  VIADD R0, R2, 0xffffff80 ;  /* 0xffffff8002007836 */ /* 0x002fca0000000000 */
[----:B------:R-:W-:-:S04]  /*0fb0*/  SHF.R.S32.HI R3, RZ, 0x1f, R0 ;  /* 0x0000001fff037819 */ /* 0x000fc80000011400 */
[----:B------:R-:W-:-:S04]  /*0fc0*/  LEA.HI R2, R3, R0, RZ, 0x7 ;  /* 0x0000000003027211 */ /* 0x000fc800078f38ff */
[----:B------:R-:W-:Y:S02]  /*0fd0*/  LOP3.LUT R5, R2, 0xffffff80, RZ, 0xc0, !PT ;  /* 0xffffff8002057812 */ /* 0x000fe400078ec0ff */
[----:B------:R-:W-:-:S03]  /*0fe0*/  LEA.HI R6, R3, R0, RZ, 0x4 ;  /* 0x0000000003067211 */ /* 0x000fc600078f20ff */
[----:B------:R-:W-:Y:S01]  /*0ff0*/  IMAD.IADD R206, R0, 0x1, -R5 ;  /* 0x0000000100ce7824 */ /* 0x000fe200078e0a05 */
[----:B------:R-:W1:Y:S01]  /*1000*/  S2UR UR6, SR_SWINHI ;  /* 0x00000000000679c3 */ /* 0x000e620000002f00 */
[----:B------:R-:W-:-:S03]  /*1010*/  LOP3.LUT R7, R6, 0x3fffff0, RZ, 0xc0, !PT ;  /* 0x03fffff006077812 */ /* 0x000fc600078ec0ff */
[----:B------:R-:W-:Y:S02]  /*1020*/  SHF.R.S32.HI R5, RZ, 0x1f, R206 ;  /* 0x0000001fff057819 */ /* 0x000fe400000114ce */
[----:B------:R-:W-:Y:S02]  /*1030*/  SHF.R.S32.HI R9, RZ, 0x4, R6 ;  /* 0x00000004ff097819 */ /* 0x000fe40000011406 */
[----:B------:R-:W-:Y:S01]  /*1040*/  LEA.HI R4, R5, R206, RZ, 0x2 ;  /* 0x000000ce05047211 */ /* 0x000fe200078f10ff */
[----:B------:R-:W-:Y:S01]  /*1050*/  IMAD.IADD R7, R0, 0x1, -R7 ;  /* 0x0000000100077824 */ /* 0x000fe200078e0a07 */
[----:B------:R-:W-:Y:S02]  /*1060*/  LEA.HI R210, R3, R0, RZ, 0x5 ;  /* 0x0000000003d27211 */ /* 0x000fe400078f28ff */
[----:B------:R-:W-:Y:S02]  /*1070*/  LEA.HI R6, R6, R9, RZ, 0x1 ;  /* 0x0000000906067211 */ /* 0x000fe400078f08ff */
[----:B------:R-:W-:-:S02]  /*1080*/  SHF.R.S32.HI R0, RZ, 0x2, R4 ;  /* 0x00000002ff007819 */ /* 0x000fc40000011404 */
[----:B------:R-:W-:Y:S02]  /*1090*/  SHF.R.S32.HI R3, RZ, 0x1f, R4 ;  /* 0x0000001fff037819 */ /* 0x000fe40000011404 */
[----:B------:R-:W-:Y:S02]  /*10a0*/  LOP3.LUT R6, R6, 0x1ffffffe, RZ, 0xc0, !PT ;  /* 0x1ffffffe06067812 */ /* 0x000fe400078ec0ff */
[----:B------:R-:W-:Y:S02]  /*10b0*/  SHF.R.S32.HI R210, RZ, 0x5, R210 ;  /* 0x00000005ffd27819 */ /* 0x000fe400000114d2 */
[----:B------:R-:W-:Y:S02]  /*10c0*/  LEA.HI R3, R3, R0, RZ, 0x3 ;  /* 0x0000000003037211 */ /* 0x000fe400078f18ff */
[----:B------:R-:W-:Y:S01]  /*10d0*/  SHF.R.S32.HI R209, RZ, 0x7, R2 ;  /* 0x00000007ffd17819 */ /* 0x000fe20000011402 */
[----:B------:R-:W-:Y:S01]  /*10e0*/  UMOV UR4, 0x400 ;  /* 0x0000040000047882 */ /* 0x000fe20000000000 */
[----:B------:R-:W-:Y:S01]  /*10f0*/  IMAD.IADD R6, R9, 0x1, -R6 ;  /* 0x0000000109067824 */ /* 0x000fe200078e0a06 */
[----:B------:R-:W-:Y:S01]  /*1100*/  LOP3.LUT R3, R3, 0xfffffff8, RZ, 0xc0, !PT ;  /* 0xfffffff803037812 */ /* 0x000fe200078ec0ff */
[----:B------:R-:W-:Y:S01]  /*1110*/  IMAD R7, R210, 0x10, R7 ;  /* 0x00000010d2077824 */ /* 0x000fe200078e0207 */
[----:B---3--:R-:W-:Y:S01]  /*1120*/  ULEA UR8, UR5, UR4, 0x18 ;  /* 0x0000000405087291 */ /* 0x008fe2000f8ec03f */
[----:B------:R-:W-:-:S02]  /*1130*/  LEA.HI R5, R5, R206, RZ, 0x5 ;  /* 0x000000ce05057211 */ /* 0x000fc400078f28ff */
[----:B------:R-:W-:Y:S01]  /*1140*/  LEA.HI R2, R2, R209, RZ, 0x1 ;  /* 0x000000d102027211 */ /* 0x000fe200078f08ff */
[----:B------:R-:W-:Y:S02]  /*1150*/  IMAD R6, R7, 0x8, R6 ;  /* 0x0000000807067824 */ /* 0x000fe400078e0206 */
[----:B------:R-:W-:Y:S01]  /*1160*/  IMAD.IADD R7, R0, 0x1, -R3 ;  /* 0x0000000100077824 */ /* 0x000fe200078e0a03 */
[----:B------:R-:W-:Y:S02]  /*1170*/  LOP3.LUT R3, R4, 0x7ffffffc, RZ, 0xc0, !PT ;  /* 0x7ffffffc04037812 */ /* 0x000fe400078ec0ff */
[----:B------:R-:W-:Y:S02]  /*1180*/  SHF.R.S32.HI R0, RZ, 0x5, R5 ;  /* 0x00000005ff007819 */ /* 0x000fe40000011405 */
[----:B------:R-:W-:Y:S01]  /*1190*/  LOP3.LUT R2, R2, 0x3fffffe, RZ, 0xc0, !PT ;  /* 0x03fffffe02027812 */ /* 0x000fe200078ec0ff */
[----:B------:R-:W-:Y:S01]  /*11a0*/  UMOV UR4, UR8 ;  /* 0x0000000800047c82 */ /* 0x000fe20008000000 */
[----:B-1----:R-:W-:Y:S01]  /*11b0*/  UMOV UR5, UR6 ;  /* 0x0000000600057c82 */ /* 0x002fe20008000000 */
[----:B------:R-:W-:-:S02]  /*11c0*/  IMAD.MOV.U32 R212, RZ, RZ, -0x2 ;  /* 0xfffffffeffd47424 */ /* 0x000fc400078e00ff */
[----:B------:R-:W-:Y:S02]  /*11d0*/  IMAD.U32 R18, RZ, RZ, UR4 ;  /* 0x00000004ff127e24 */ /* 0x000fe4000f8e00ff */
[----:B------:R-:W-:Y:S02]  /*11e0*/  IMAD.U32 R19, RZ, RZ, UR5 ;  /* 0x00000005ff137e24 */ /* 0x000fe4000f8e00ff */
[----:B------:R-:W-:Y:S02]  /*11f0*/  IMAD.IADD R3, R206, 0x1, -R3 ;  /* 0x00000001ce037824 */ /* 0x000fe400078e0a03 */
[----:B------:R-:W-:Y:S02]  /*1200*/  IMAD.SHL.U32 R5, R6, 0x8, RZ ;  /* 0x0000000806057824 */ /* 0x000fe400078e00ff */
[----:B------:R-:W-:Y:S02]  /*1210*/  IMAD R7, R0, 0x10, R7 ;  /* 0x0000001000077824 */ /* 0x000fe400078e0207 */
[----:B------:R-:W-:-:S02]  /*1220*/  IMAD.IADD R2, R209, 0x1, -R2 ;  /* 0x00000001d1027824 */ /* 0x000fc400078e0a02 */
[----:B------:R-:W-:Y:S02]  /*1230*/  IMAD.U32 R16, RZ, RZ, UR8 ;  /* 0x00000008ff107e24 */ /* 0x000fe4000f8e00ff */
[----:B------:R-:W-:Y:S02]  /*1240*/  IMAD R212, R3, R212, 0x70 ;  /* 0x0000007003d47424 */ /* 0x000fe400078e02d4 */
[----:B------:R-:W-:Y:S01]  /*1250*/  IMAD.WIDE R18, R5, 0x2, R18 ;  /* 0x0000000205127825 */ /* 0x000fe200078e0212 */
[----:B------:R-:W-:-:S03]  /*1260*/  UMOV UR61, URZ ;  /* 0x0000003f003d7c82 */ /* 0x000fc60008000000 */
[----:B------:R-:W-:Y:S02]  /*1270*/  IMAD R211, R2, 0x40, R7 ;  /* 0x0000004002d37824 */ /* 0x000fe400078e0207 */
[----:B------:R-:W-:Y:S02]  /*1280*/  IMAD.U32 R204, RZ, RZ, UR7 ;  /* 0x00000007ffcc7e24 */ /* 0x000fe4000f8e00ff */
[----:B------:R-:W-:Y:S01]  /*1290*/  IMAD.MOV.U32 R205, RZ, RZ, RZ ;  /* 0x000000ffffcd7224 */ /* 0x000fe200078e00ff */
[----:B------:R-:W-:Y:S01]  /*12a0*/  UMOV UR38, URZ ;  /* 0x0000003f00267c82 */ /* 0x000fe20008000000 */
[----:B--2---:R-:W-:-:S07]  /*12b0*/  LOP3.LUT R17, R8, 0x1, RZ, 0xfc, !PT ;  /* 0x0000000108117812 */ /* 0x004fce00078efcff */
.L_x_155:
[----:B------:R-:W1:Y:S01]  /*12c0*/  SHFL.IDX PT, R0, R209, RZ, 0x1f ;  /* 0x00001fffd1007589 */ /* 0x000e6200000e0000 */
[----:B--2---:R-:W2:Y:S01]  /*12d0*/  LDC R81, c[0x0][0x2e0] ;  /* 0x0000b800ff517b82 */ /* 0x004ea20000000800 */
[----:B------:R-:W-:Y:S01]  /*12e0*/  R2UR UR12, R16 ;  /* 0x00000000100c72ca */ /* 0x000fe200000e0000 */
[----:B------:R-:W-:Y:S01]  /*12f0*/  ULDC UR4, c[0x0][0xda8] ;  /* 0x00036a0000047ab9 */ /* 0x000fe20000000800 */
[----:B------:R-:W-:Y:S01]  /*1300*/  ULDC.64 UR8, c[0x0][0x3f8] ;  /* 0x0000fe0000087ab9 */ /* 0x000fe20000000a00 */
[----:B------:R-:W-:Y:S01]  /*1310*/  R2UR UR10, R204 ;  /* 0x00000000cc0a72ca */ /* 0x000fe200000e0000 */
[----:B------:R-:W-:Y:S01]  /*1320*/  UISETP.NE.AND UP1, UPT, UR4, 0x1, UPT ;  /* 0x000000010400788c */ /* 0x000fe2000bf25270 */
[----:B------:R-:W-:Y:S01]  /*1330*/  IMAD.MOV.U32 R2, RZ, RZ, RZ ;  /* 0x000000ffff027224 */ /* 0x000fe200078e00ff */
[----:B------:R-:W-:Y:S01]  /*1340*/  UISETP.NE.U32.AND UP0, UPT, UR8, URZ, UPT ;  /* 0x0000003f0800728c */ /* 0x000fe2000bf05070 */
[----:B------:R-:W-:Y:S01]  /*1350*/  ULDC UR5, c[0x0][0xdb4] ;  /* 0x00036d0000057ab9 */ /* 0x000fe20000000800 */
[----:B------:R-:W-:-:S02]  /*1360*/  ULDC UR6, c[0x0][0x404] ;  /* 0x0001010000067ab9 */ /* 0x000fc40000000800 */
[----:B------:R-:W-:Y:S02]  /*1370*/  UISETP.NE.AND.EX UP0, UPT, UR9, URZ, UPT, UP0 ;  /* 0x0000003f0900728c */ /* 0x000fe4000bf05300 */
[----:B------:R-:W-:Y:S02]  /*1380*/  UISETP.NE.AND UP2, UPT, UR5, 0x1, UPT ;  /* 0x000000010500788c */ /* 0x000fe4000bf45270 */
[----:B------:R-:W-:Y:S02]  /*1390*/  UIADD3 UR9, UR12, 0x15400, URZ ;  /* 0x000154000c097890 */ /* 0x000fe4000fffe03f */
[----:B------:R-:W-:Y:S01]  /*13a0*/  USEL UR6, UR6, 0x1, UP0 ;  /* 0x0000000106067887 */ /* 0x000fe20008000000 */
[----:B------:R-:W-:Y:S01]  /*13b0*/  @UP1 ULDC UR5, c[0x0][0xdac] ;  /* 0x00036b0000051ab9 */ /* 0x000fe20000000800 */
[----:B------:R-:W-:Y:S01]  /*13c0*/  ULOP3.LUT UP0, URZ, UR9, 0x9f, URZ, 0xc0, !UPT ;  /* 0x0000009f093f7892 */ /* 0x000fe2000f80c03f */
[----:B------:R-:W-:Y:S01]  /*13d0*/  UMOV UR11, UR10 ;  /* 0x0000000a000b7c82 */ /* 0x000fe20008000000 */
[----:B-1----:R-:W-:-:S02]  /*13e0*/  R2UR UR7, R0 ;  /* 0x00000000000772ca */ /* 0x002fc400000e0000 */
[----:B--2---:R-:W-:Y:S01]  /*13f0*/  IMAD R81, R81, UR6, RZ ;  /* 0x0000000651517c24 */ /* 0x004fe2000f8e02ff */
[----:B------:R-:W-:Y:S01]  /*1400*/  @UP1 ULDC UR6, c[0x0][0xdb0] ;  /* 0x00036c0000061ab9 */ /* 0x000fe20000000800 */
[----:B------:R-:W-:Y:S02]  /*1410*/  PLOP3.LUT P0, PT, PT, PT, UP0, 0x80, 0x0 ;  /* 0x000000000000781c */ /* 0x000fe40003f0f008 */
[----:B------:R-:W-:-:S04]  /*1420*/  VIADD R3, R81, 0x6f ;  /* 0x0000006f51037836 */ /* 0x000fc80000000000 */
[----:B------:R-:W-:-:S03]  /*1430*/  IMAD.HI R2, R3, -0x6db6db6d, R2 ;  /* 0x9249249303027827 */ /* 0x000fc600078e0202 */
[----:B------:R-:W-:Y:S02]  /*1440*/  ULEA.HI UR4, UR7, UR7, URZ, 0x1 ;  /* 0x0000000707047291 */ /* 0x000fe4000f8f083f */
[----:B------:R-:W-:Y:S02]  /*1450*/  SHF.R.U32.HI R3, RZ, 0x1f, R2 ;  /* 0x0000001fff037819 */ /* 0x000fe40000011602 */
[----:B------:R-:W-:Y:S02]  /*1460*/  ULOP3.LUT UR8, UR4, 0x1e, URZ, 0xc0, !UPT ;  /* 0x0000001e04087892 */ /* 0x000fe4000f8ec03f */
[----:B------:R-:W-:Y:S01]  /*1470*/  LEA.HI.SX32 R120, R2, R3, 0x1a ;  /* 0x0000000302787211 */ /* 0x000fe200078fd2ff */
[----:B------:R-:W-:Y:S02]  /*1480*/  UIMAD.WIDE.U32 UR4, UR10, UR5, URZ ;  /* 0x000000050a0472a5 */ /* 0x000fe4000f8e003f */
[----:B------:R-:W-:Y:S02]  /*1490*/  UIADD3 UR8, UR7, -UR8, URZ ;  /* 0x8000000807087290 */ /* 0x000fe4000fffe03f */
[----:B------:R-:W-:-:S02]  /*14a0*/  @UP1 USHF.R.U32.HI UR11, URZ, UR6, UR5 ;  /* 0x000000063f0b1299 */ /* 0x000fc40008011605 */
[----:B------:R-:W-:Y:S01]  /*14b0*/  ULEA UR8, UR8, UR9, 0xd ;  /* 0x0000000908087291 */ /* 0x000fe2000f8e683f */
[----:B------:R-:W-:Y:S02]  /*14c0*/  @UP2 ULDC.64 UR6, c[0x0][0xdb8] ;  /* 0x00036e0000062ab9 */ /* 0x000fe40000000a00 */
[----:B------:R-:W-:Y:S02]  /*14d0*/  UIMAD.WIDE.U32 UR4, UR11, UR6, URZ ;  /* 0x000000060b0472a5 */ /* 0x000fe4000f8e003f */
[----:B------:R-:W-:Y:S01]  /*14e0*/  IMAD.U32 R208, RZ, RZ, UR11 ;  /* 0x0000000bffd07e24 */ /* 0x000fe2000f8e00ff */
[----:B------:R-:W-:Y:S01]  /*14f0*/  USHF.R.U32.HI UR8, URZ, 0x4, UR8 ;  /* 0x000000043f087899 */ /* 0x000fe20008011608 */
[----:B------:R-:W-:Y:S01]  /*1500*/  UMOV UR36, UR11 ;  /* 0x0000000b00247c82 */ /* 0x000fe20008000000 */
[----:B------:R-:W-:Y:S02]  /*1510*/  @UP2 USHF.R.U32.HI UR36, URZ, UR7, UR5 ;  /* 0x000000073f242299 */ /* 0x000fe40008011605 */
[----:B------:R-:W-:Y:S01]  /*1520*/  UMOV UR4, UR10 ;  /* 0x0000000a00047c82 */ /* 0x000fe20008000000 */
[----:B------:R-:W-:Y:S01]  /*1530*/  ULOP3.LUT UR37, UR8, 0x3fff, URZ, 0xc0, !UPT ;  /* 0x00003fff08257892 */ /* 0x000fe2000f8ec03f */
[----:B------:R-:W-:Y:S01]  /*1540*/  IMAD.U32 R207, RZ, RZ, UR4 ;  /* 0x00000004ffcf7e24 */ /* 0x000fe2000f8e00ff */
        /* <DEDUP_REMOVED lines=17> */
.L_x_129:
[----:B------:R-:W-:Y:S02]  /*1660*/  R2UR UR4, R16 ;  /* 0x00000000100472ca */ /* 0x000fe400000e0000 */
[----:B------:R-:W-:Y:S02]  /*1670*/  LOP3.LUT R0, R205, 0x1, RZ, 0xc0, !PT ;  /* 0x00000001cd007812 */ /* 0x000fe400078ec0ff */
[----:B------:R-:W-:Y:S02]  /*1680*/  ISETP.NE.AND P0, PT, R17, 0x3, PT ;  /* 0x000000031100780c */ /* 0x000fe40003f05270 */
[----:B------:R-:W-:-:S07]  /*1690*/  SHF.L.U32 R0, R0, 0x1f, RZ ;  /* 0x0000001f00007819 */ /* 0x000fce00000006ff */
[----:B------:R-:W1:Y:S02]  /*16a0*/  SYNCS.PHASECHK.TRANS64.TRYWAIT P1, [UR4+0x36800], R0 ;  /* 0x03680000ff0075a7 */ /* 0x000e640008020144 */
[----:B-1----:R-:W-:Y:S05]  /*16b0*/  @!P1 BRA `(.L_x_130) ;  /* 0x000000d0001c9947 */ /* 0x002fea0003800000 */
.L_x_221:
[----:B------:R-:W-:Y:S05]  /*16c0*/  @!P0 BRA `(.L_x_131) ;  /* 0x0000000000048947 */ /* 0x000fea0003800000 */
[----:B------:R-:W-:Y:S01]  /*16d0*/  BPT.TRAP 0x1 ;  /* 0x000000040000795c */ /* 0x000fe20000300000 */
.L_x_131:
[----:B------:R-:W-:Y:S01]  /*16e0*/  R2UR UR4, R16 ;  /* 0x00000000100472ca */ /* 0x000fe200000e0000 */
[----:B------:R-:W-:Y:S02]  /*16f0*/  IMAD.U32 R2, RZ, RZ, UR38 ;  /* 0x00000026ff027e24 */ /* 0x000fe4000f8e00ff */
[----:B-1----:R-:W-:-:S05]  /*1700*/  IMAD.U32 R3, RZ, RZ, UR61 ;  /* 0x0000003dff037e24 */ /* 0x002fca000f8e00ff */
[----:B------:R-:W-:-:S05]  /*1710*/  SHF.L.U32 R3, R3, 0x1f, RZ ;  /* 0x0000001f03037819 */ /* 0x000fca00000006ff */
[----:B------:R-:W-:-:S04]  /*1720*/  LEA R2, R2, UR4, 0x3 ;  /* 0x0000000402027c11 */ /* 0x000fc8000f8e18ff */
[----:B------:R1:W2:Y:S01]  /*1730*/  SYNCS.PHASECHK.TRANS64.TRYWAIT P1, [R2+URZ+0x36830], R3 ;  /* 0x03683003020075a7 */ /* 0x0002a2000802017f */
[----:B------:R-:W-:Y:S05]  /*1740*/  @!P0 BRA `(.L_x_132) ;  /* 0x0000000000048947 */ /* 0x000fea0003800000 */
[----:B------:R-:W-:Y:S01]  /*1750*/  BPT.TRAP 0x1 ;  /* 0x000000040000795c */ /* 0x000fe20000300000 */
.L_x_132:
[----:B--2---:R-:W-:Y:S05]  /*1760*/  @P1 BRA `(.L_x_133) ;  /* 0x0000000000081947 */ /* 0x004fea0003800000 */
[----:B------:R-:W2:Y:S02]  /*1770*/  SYNCS.PHASECHK.TRANS64.TRYWAIT P1, [R2+URZ+0x36830], R3 ;  /* 0x03683003020075a7 */ /* 0x000ea4000802017f */
[----:B--2---:R-:W-:Y:S05]  /*1780*/  @!P1 BRA `(.L_x_134) ;  /* 0x000000d000049947 */ /* 0x004fea0003800000 */
.L_x_133:
[----:B------:R-:W-:Y:S05]  /*1790*/  WARPSYNC.ALL ;  /* 0x0000000000007948 */ /* 0x000fea0003800000 */
[----:B------:R-:W-:Y:S01]  /*17a0*/  R2UR UR4, R16 ;  /* 0x00000000100472ca */ /* 0x000fe200000e0000 */
[----:B------:R-:W-:Y:S01]  /*17b0*/  WARPGROUP.ARRIVE ;  /* 0x00000000000079c5 */ /* 0x000fe20000000000 */
[----:B------:R-:W-:Y:S01]  /*17c0*/  UMOV UR57, 0x40000040 ;  /* 0x4000004000397882 */ /* 0x000fe20000000000 */
[----:B------:R-:W-:Y:S01]  /*17d0*/  UMOV UR59, 0x40000040 ;  /* 0x40000040003b7882 */ /* 0x000fe20000000000 */
[----:B------:R-:W-:Y:S01]  /*17e0*/  UMOV UR9, UR57 ;  /* 0x0000003900097c82 */ /* 0x000fe20008000000 */
[----:B------:R-:W-:Y:S01]  /*17f0*/  UMOV UR11, 0x40000040 ;  /* 0x40000040000b7882 */ /* 0x000fe20000000000 */
[----:B------:R-:W-:Y:S01]  /*1800*/  UMOV UR13, UR57 ;  /* 0x00000039000d7c82 */ /* 0x000fe20008000000 */
[----:B------:R-:W-:Y:S01]  /*1810*/  UMOV UR15, 0x40000040 ;  /* 0x40000040000f7882 */ /* 0x000fe20000000000 */
[----:B------:R-:W-:Y:S01]  /*1820*/  UMOV UR17, UR57 ;  /* 0x0000003900117c82 */ /* 0x000fe20008000000 */
[----:B------:R-:W-:Y:S01]  /*1830*/  UMOV UR19, 0x40000040 ;  /* 0x4000004000137882 */ /* 0x000fe20000000000 */
[----:B------:R-:W-:Y:S01]  /*1840*/  UMOV UR21, UR57 ;  /* 0x0000003900157c82 */ /* 0x000fe20008000000 */
[----:B------:R-:W-:Y:S01]  /*1850*/  UMOV UR23, 0x40000040 ;  /* 0x4000004000177882 */ /* 0x000fe20000000000 */
[----:B------:R-:W-:Y:S01]  /*1860*/  UMOV UR27, 0x40000040 ;  /* 0x40000040001b7882 */ /* 0x000fe20000000000 */
[----:B------:R-:W-:Y:S01]  /*1870*/  UIADD3 UR4, UR4, 0x21400, URZ ;  /* 0x0002140004047890 */ /* 0x000fe2000fffe03f */
[----:B------:R-:W-:Y:S01]  /*1880*/  MOV R4, UR38 ;  /* 0x0000002600047c02 */ /* 0x000fe20008000f00 */
[----:B------:R-:W-:Y:S01]  /*1890*/  UMOV UR31, 0x40000040 ;  /* 0x40000040001f7882 */ /* 0x000fe20000000000 */
[----:B------:R-:W-:Y:S01]  /*18a0*/  UMOV UR35, 0x40000040 ;  /* 0x4000004000237882 */ /* 0x000fe20000000000 */
[----:B------:R-:W-:Y:S01]  /*18b0*/  USHF.R.U32.HI UR5, URZ, 0x4, UR4 ;  /* 0x000000043f057899 */ /* 0x000fe20008011604 */
[----:B------:R-:W-:Y:S01]  /*18c0*/  MOV R5, UR36 ;  /* 0x0000002400057c02 */ /* 0x000fe20008000f00 */
[----:B------:R-:W-:Y:S01]  /*18d0*/  ULOP3.LUT UR4, UR37, 0x10000, URZ, 0xfc, !UPT ;  /* 0x0001000025047892 */ /* 0x000fe2000f8efc3f */
[----:B------:R-:W-:Y:S01]  /*18e0*/  MOV R0, UR57 ;  /* 0x0000003900007c02 */ /* 0x000fe20008000f00 */
[----:B------:R-:W-:Y:S01]  /*18f0*/  ULOP3.LUT UR5, UR5, 0x3fff, URZ, 0xc0, !UPT ;  /* 0x00003fff05057892 */ /* 0x000fe2000f8ec03f */
[----:B------:R-:W-:Y:S01]  /*1900*/  UMOV UR43, 0x40000040 ;  /* 0x40000040002b7882 */ /* 0x000fe20000000000 */
[----:B------:R-:W-:-:S02]  /*1910*/  UMOV UR47, 0x40000040 ;  /* 0x40000040002f7882 */ /* 0x000fc40000000000 */
[----:B------:R-:W-:Y:S01]  /*1920*/  ULOP3.LUT UR6, UR5, 0x10000, URZ, 0xfc, !UPT ;  /* 0x0001000005067892 */ /* 0x000fe2000f8efc3f */
[----:B------:R-:W-:Y:S01]  /*1930*/  UMOV UR56, UR4 ;  /* 0x0000000400387c82 */ /* 0x000fe20008000000 */
[----:B------:R-:W-:Y:S01]  /*1940*/  UMOV UR51, 0x40000040 ;  /* 0x4000004000337882 */ /* 0x000fe20000000000 */
[----:B------:R-:W-:Y:S01]  /*1950*/  UMOV UR8, UR56 ;  /* 0x0000003800087c82 */ /* 0x000fe20008000000 */
[----:B------:R-:W-:Y:S02]  /*1960*/  UMOV UR12, UR56 ;  /* 0x00000038000c7c82 */ /* 0x000fe40008000000 */
[----:B------:R-:W-:Y:S01]  /*1970*/  IMAD.U32 R8, RZ, RZ, UR6 ;  /* 0x00000006ff087e24 */ /* 0x000fe2000f8e00ff */
[----:B------:R-:W-:Y:S01]  /*1980*/  UIMAD UR6, UR38, 0xa80, UR6 ;  /* 0x00000a80260678a4 */ /* 0x000fe2000f8e0206 */
[----:B-12---:R-:W-:Y:S01]  /*1990*/  MOV R3, UR56 ;  /* 0x0000003800037c02 */ /* 0x006fe20008000f00 */
[----:B------:R-:W-:Y:S01]  /*19a0*/  UMOV UR16, UR56 ;  /* 0x0000003800107c82 */ /* 0x000fe20008000000 */
[----:B------:R-:W-:Y:S01]  /*19b0*/  UMOV UR20, UR56 ;  /* 0x0000003800147c82 */ /* 0x000fe20008000000 */
[----:B------:R-:W-:-:S02]  /*19c0*/  UIADD3 UR10, UR6, 0x80, URZ ;  /* 0x00000080060a7890 */ /* 0x000fc4000fffe03f */
[----:B------:R-:W-:Y:S02]  /*19d0*/  UIADD3 UR14, UR6, 0x100, URZ ;  /* 0x00000100060e7890 */ /* 0x000fe4000fffe03f */
[----:B------:R-:W-:Y:S01]  /*19e0*/  UMOV UR58, UR6 ;  /* 0x00000006003a7c82 */ /* 0x000fe20008000000 */
[----:B------:R-:W-:Y:S01]  /*19f0*/  UIADD3 UR18, UR6, 0x180, URZ ;  /* 0x0000018006127890 */ /* 0x000fe2000fffe03f */
[----:B------:R-:W-:Y:S01]  /*1a00*/  HGMMA.64x16x16.F32 R72, gdesc[UR56], RZ, !UPT, gsb0 ;  /* 0x00200000384879f0 */ /* 0x000fe2000c0008ff */
[----:B------:R-:W-:Y:S02]  /*1a10*/  UIADD3 UR22, UR6, 0x200, URZ ;  /* 0x0000020006167890 */ /* 0x000fe4000fffe03f */
[----:B------:R-:W-:Y:S01]  /*1a20*/  UIADD3 UR58, UR6, 0x280, URZ ;  /* 0x00000280063a7890 */ /* 0x000fe2000fffe03f */
[----:B------:R-:W-:Y:S01]  /*1a30*/  UMOV UR59, 0x40000040 ;  /* 0x40000040003b7882 */ /* 0x000fe20000000000 */
[----:B------:R-:W-:Y:S02]  /*1a40*/  UIADD3 UR5, UR6, 0x300, URZ ;  /* 0x0000030006057890 */ /* 0x000fe4000fffe03f */
[----:B------:R-:W-:-:S02]  /*1a50*/  UIADD3 UR26, UR6, 0x204, URZ ;  /* 0x00000204061a7890 */ /* 0x000fc4000fffe03f */
[----:B------:R-:W-:Y:S02]  /*1a60*/  UIADD3 UR30, UR6, 0x206, URZ ;  /* 0x00000206061e7890 */ /* 0x000fe4000fffe03f */
[----:B------:R-:W-:Y:S02]  /*1a70*/  UIADD3 UR34, UR6, 0x580, URZ ;  /* 0x0000058006227890 */ /* 0x000fe4000fffe03f */
[----:B------:R-:W-:Y:S02]  /*1a80*/  UIADD3 UR42, UR6, 0x582, URZ ;  /* 0x00000582062a7890 */ /* 0x000fe4000fffe03f */
[----:B------:R-:W-:Y:S02]  /*1a90*/  UIADD3 UR46, UR6, 0x584, URZ ;  /* 0x00000584062e7890 */ /* 0x000fe4000fffe03f */
[----:B------:R-:W-:Y:S02]  /*1aa0*/  UIADD3 UR50, UR6, 0x586, URZ ;  /* 0x0000058606327890 */ /* 0x000fe4000fffe03f */
[----:B------:R-:W-:Y:S01]  /*1ab0*/  UIADD3 UR54, UR6, 0x780, URZ ;  /* 0x0000078006367890 */ /* 0x000fe2000fffe03f */
[----:B------:R-:W-:Y:S01]  /*1ac0*/  UMOV UR55, 0x40000040 ;  /* 0x4000004000377882 */ /* 0x000fe20000000000 */
[----:B------:R-:W-:Y:S01]  /*1ad0*/  UMOV UR39, 0x40000040 ;  /* 0x4000004000277882 */ /* 0x000fe20000000000 */
[----:B------:R-:W-:Y:S01]  /*1ae0*/  UIADD3 UR7, UR6, 0xa02, URZ ;  /* 0x00000a0206077890 */ /* 0x000fe2000fffe03f */
[----:B------:R-:W-:-:S02]  /*1af0*/  WARPGROUP.DEPBAR.LE gsb0, 0x0 ;  /* 0x00008000000079c5 */ /* 0x000fc40000010000 */
[----:B------:R-:W-:-:S06]  /*1b00*/  WARPGROUP.ARRIVE ;  /* 0x00000000000079c5 */ /* 0x000fcc0000000000 */
[----:B------:R-:W-:Y:S01]  /*1b10*/  HGMMA.64x16x16.F32 R64, gdesc[UR8], RZ, !UPT, gsb0 ;  /* 0x00200000084079f0 */ /* 0x000fe2000c0008ff */
[----:B------:R-:W-:Y:S02]  /*1b20*/  UIADD3 UR8, UR4, 0x2, URZ ;  /* 0x0000000204087890 */ /* 0x000fe4000fffe03f */
[----:B------:R-:W-:Y:S01]  /*1b30*/  UIADD3 UR10, UR6, 0x2, URZ ;  /* 0x00000002060a7890 */ /* 0x000fe2000fffe03f */
[----:B------:R-:W-:Y:S01]  /*1b40*/  UMOV UR9, 0x40000040 ;  /* 0x4000004000097882 */ /* 0x000fe20000000000 */
        /* <DEDUP_REMOVED lines=31> */
[----:B------:R-:W-:Y:S02]  /*1d40*/  UMOV UR59, 0x40000040 ;  /* 0x40000040003b7882 */ /* 0x000fe40000000000 */
        /* <DEDUP_REMOVED lines=14> */
[----:B------:R-:W-:Y:S02]  /*1e30*/  UIADD3 UR12, UR4, 0x4, URZ ;  /* 0x00000004040c7890 */ /* 0x000fe4000fffe03f */
[----:B------:R-:W-:Y:S01]  /*1e40*/  UIADD3 UR14, UR6, 0x4, URZ ;  /* 0x00000004060e7890 */ /* 0x000fe2000fffe03f */
[----:B------:R-:W-:Y:S01]  /*1e50*/  UMOV UR13, 0x40000040 ;  /* 0x40000040000d7882 */ /* 0x000fe20000000000 */
[----:B------:R-:W-:Y:S01]  /*1e60*/  UMOV UR15, 0x40000040 ;  /* 0x40000040000f7882 */ /* 0x000fe20000000000 */
[----:B------:R-:W-:Y:S02]  /*1e70*/  UMOV UR25, UR13 ;  /* 0x0000000d00197c82 */ /* 0x000fe40008000000 */
        /* <DEDUP_REMOVED lines=310> */
[----:B------:R-:W-:Y:S01]  /*31e0*/  UMOV UR52, UR44 ;  /* 0x0000002c00347c82 */ /* 0x000fe20008000000 */
[----:B------:R-:W-:Y:S01]  /*31f0*/  UMOV UR53, UR45 ;  /* 0x0000002d00357c82 */ /* 0x000fe20008000000 */
        /* <DEDUP_REMOVED lines=12> */
[----:B------:R-:W-:-:S07]  /*32c0*/  UIADD3 UR5, UR6, 0x782, URZ ;  /* 0x0000078206057890 */ /* 0x000fce000fffe03f */
[----:B------:R-:W-:Y:S01]  /*32d0*/  UMOV UR38, UR5 ;  /* 0x0000000500267c82 */ /* 0x000fe20008000000 */
        /* <DEDUP_REMOVED lines=12> */
[----:B------:R-:W-:Y:S02]  /*33a0*/  UMOV UR39, 0x40000040 ;  /* 0x4000004000277882 */ /* 0x000fe40000000000 */
        /* <DEDUP_REMOVED lines=24> */
[----:B------:R-:W-:Y:S01]  /*3530*/  UMOV UR52, UR48 ;  /* 0x0000003000347c82 */ /* 0x000fe20008000000 */
[----:B------:R-:W-:Y:S01]  /*3540*/  UMOV UR53, UR49 ;  /* 0x0000003100357c82 */ /* 0x000fe20008000000 */
[----:B------:R-:W-:-:S02]  /*3550*/  WARPGROUP.DEPBAR.LE gsb0, 0x0 ;  /* 0x00008000000079c5 */ /* 0x000fc40000010000 */
        /* <DEDUP_REMOVED lines=48> */
[----:B------:R-:W-:-:S07]  /*3860*/  UIADD3 UR7, UR6, 0x786, URZ ;  /* 0x0000078606077890 */ /* 0x000fce000fffe03f */
        /* <DEDUP_REMOVED lines=9> */
[----:B------:R-:W-:Y:S02]  /*3900*/  UMOV UR55, 0x40000040 ;  /* 0x4000004000377882 */ /* 0x000fe40000000000 */
[----:B------:R-:W-:Y:S01]  /*3910*/  UMOV UR6, UR11 ;  /* 0x0000000b00067c82 */ /* 0x000fe20008000000 */
[----:B------:R-:W-:Y:S02]  /*3920*/  WARPGROUP.DEPBAR.LE gsb0, 0x0 ;  /* 0x00008000000079c5 */ /* 0x000fe40000010000 */
[----:B------:R-:W-:-:S06]  /*3930*/  WARPGROUP.ARRIVE ;  /* 0x00000000000079c5 */ /* 0x000fcc0000000000 */
[----:B------:R-:W-:Y:S01]  /*3940*/  HGMMA.64x16x16.F32 R64, gdesc[UR56], R64, gsb0 ;  /* 0x00200000384079f0 */ /* 0x000fe20008000840 */
[----:B------:R-:W-:Y:S02]  /*3950*/  R2UR UR57, R0 ;  /* 0x00000000003972ca */ /* 0x000fe400000e0000 */
[----:B------:R-:W-:Y:S01]  /*3960*/  R2UR UR56, R3 ;  /* 0x00000000033872ca */ /* 0x000fe200000e0000 */
[----:B------:R-:W-:Y:S02]  /*3970*/  WARPGROUP.DEPBAR.LE gsb0, 0x0 ;  /* 0x00008000000079c5 */ /* 0x000fe40000010000 */
[----:B------:R-:W-:-:S06]  /*3980*/  WARPGROUP.ARRIVE ;  /* 0x00000000000079c5 */ /* 0x000fcc0000000000 */
[----:B------:R-:W-:Y:S01]  /*3990*/  HGMMA.64x16x16.F32 R56, gdesc[UR36], R56, gsb0 ;  /* 0x00200000243879f0 */ /* 0x000fe20008000838 */
[----:B------:R-:W-:Y:S02]  /*39a0*/  R2UR UR38, R4 ;  /* 0x00000000042672ca */ /* 0x000fe400000e0000 */
[----:B------:R-:W-:Y:S01]  /*39b0*/  R2UR UR36, R5 ;  /* 0x00000000052472ca */ /* 0x000fe200000e0000 */
        /* <DEDUP_REMOVED lines=23> */
.L_x_135:
[----:B------:R-:W-:Y:S01]  /*3b30*/  IMAD.IADD R3, R212, 0x1, R81 ;  /* 0x00000001d4037824 */ /* 0x000fe200078e0251 */
[----:B------:R-:W2:Y:S01]  /*3b40*/  LDL R82, [R1+0x4] ;  /* 0x0000040001527983 */ /* 0x000ea20000100800 */
[----:B------:R-:W-:Y:S01]  /*3b50*/  P2R R80, PR, RZ, 0x1 ;  /* 0x00000001ff507803 */ /* 0x000fe20000000000 */
[----:B------:R-:W-:Y:S01]  /*3b60*/  ULDC UR4, c[0x0][0x988] ;  /* 0x0002620000047ab9 */ /* 0x000fe20000000800 */
[----:B------:R-:W-:-:S05]  /*3b70*/  IMAD R3, R120, -0x70, R3 ;  /* 0xffffff9078037824 */ /* 0x000fca00078e0203 */
[C---:B------:R-:W-:Y:S02]  /*3b80*/  ISETP.GT.AND P6, PT, R3.reuse, RZ, PT ;  /* 0x000000ff0300720c */ /* 0x040fe40003fc4270 */
[C---:B------:R-:W-:Y:S02]  /*3b90*/  ISETP.GT.AND P5, PT, R3.reuse, 0x1, PT ;  /* 0x000000010300780c */ /* 0x040fe40003fa4270 */
[----:B------:R-:W-:Y:S02]  /*3ba0*/  ISETP.GT.AND P4, PT, R3, 0x8, PT ;  /* 0x000000080300780c */ /* 0x000fe40003f84270 */
[----:B------:R-:W-:Y:S02]  /*3bb0*/  FSEL R21, R72, -INF , P6 ;  /* 0xff80000048157808 */ /* 0x000fe40003000000 */
[----:B------:R-:W-:Y:S02]  /*3bc0*/  FSEL R73, R73, -INF , P5 ;  /* 0xff80000049497808 */ /* 0x000fe40002800000 */
[----:B------:R-:W-:-:S02]  /*3bd0*/  ISETP.GT.AND P3, PT, R3, 0x9, PT ;  /* 0x000000090300780c */ /* 0x000fc40003f64270 */
[----:B------:R-:W-:Y:S02]  /*3be0*/  FSEL R83, R76, -INF , P4 ;  /* 0xff8000004c537808 */ /* 0x000fe40002000000 */
[----:B------:R-:W-:Y:S02]  /*3bf0*/  FMNMX.FTZ R0, R21, R73, !PT ;  /* 0x0000004915007209 */ /* 0x000fe40007810000 */
[----:B------:R-:W-:Y:S02]  /*3c00*/  ISETP.GT.AND P1, PT, R3, 0x10, PT ;  /* 0x000000100300780c */ /* 0x000fe40003f24270 */
[----:B------:R-:W-:Y:S02]  /*3c10*/  FSEL R77, R77, -INF , P3 ;  /* 0xff8000004d4d7808 */ /* 0x000fe40001800000 */
[----:B------:R-:W-:Y:S02]  /*3c20*/  FMNMX.FTZ R0, R83, R0, !PT ;  /* 0x0000000053007209 */ /* 0x000fe40007810000 */
[----:B------:R-:W-:-:S02]  /*3c30*/  ISETP.GT.AND P2, PT, R3, 0x11, PT ;  /* 0x000000110300780c */ /* 0x000fc40003f44270 */
[----:B------:R-:W-:Y:S02]  /*3c40*/  FSEL R85, R64, -INF , P1 ;  /* 0xff80000040557808 */ /* 0x000fe40000800000 */
[----:B------:R-:W-:Y:S02]  /*3c50*/  FMNMX.FTZ R0, R77, R0, !PT ;  /* 0x000000004d007209 */ /* 0x000fe40007810000 */
[----:B------:R-:W-:Y:S02]  /*3c60*/  FSEL R5, R74, -INF , P6 ;  /* 0xff8000004a057808 */ /* 0x000fe40003000000 */
[----:B------:R-:W-:Y:S02]  /*3c70*/  ISETP.GT.AND P6, PT, R3, 0x18, PT ;  /* 0x000000180300780c */ /* 0x000fe40003fc4270 */
[----:B------:R-:W-:Y:S02]  /*3c80*/  FSEL R65, R65, -INF , P2 ;  /* 0xff80000041417808 */ /* 0x000fe40001000000 */
[----:B------:R-:W-:-:S02]  /*3c90*/  FMNMX.FTZ R0, R85, R0, !PT ;  /* 0x0000000055007209 */ /* 0x000fc40007810000 */
[----:B------:R-:W-:Y:S02]  /*3ca0*/  FSEL R75, R75, -INF , P5 ;  /* 0xff8000004b4b7808 */ /* 0x000fe40002800000 */
[----:B------:R-:W-:Y:S02]  /*3cb0*/  ISETP.GT.AND P5, PT, R3, 0x19, PT ;  /* 0x000000190300780c */ /* 0x000fe40003fa4270 */
[----:B------:R-:W-:Y:S02]  /*3cc0*/  FSEL R87, R68, -INF , P6 ;  /* 0xff80000044577808 */ /* 0x000fe40003000000 */
[----:B------:R-:W-:Y:S02]  /*3cd0*/  FMNMX.FTZ R0, R65, R0, !PT ;  /* 0x0000000041007209 */ /* 0x000fe40007810000 */
[----:B------:R-:W-:Y:S02]  /*3ce0*/  FSEL R7, R78, -INF , P4 ;  /* 0xff8000004e077808 */ /* 0x000fe40002000000 */
        /* <DEDUP_REMOVED lines=43> */
[----:B------:R-:W-:Y:S02]  /*3fa0*/  ISETP.GT.AND P0, PT, R3, 0x49, PT ;  /* 0x000000490300780c */ /* 0x000fe40003f04270 */
[----:B------:R-:W-:Y:S02]  /*3fb0*/  FSEL R105, R44, -INF , P6 ;  /* 0xff8000002c697808 */ /* 0x000fe40003000000 */
[----:B------:R-:W-:Y:S02]  /*3fc0*/  FMNMX.FTZ R0, R103, R0, !PT ;  /* 0x0000000067007209 */ /* 0x000fe40007810000 */
[----:B------:R-:W-:Y:S02]  /*3fd0*/  FSEL R51, R51, -INF , P5 ;  /* 0xff80000033337808 */ /* 0x000fe40002800000 */
[----:B------:R-:W-:Y:S02]  /*3fe0*/  ISETP.GT.AND P5, PT, R3, 0x50, PT ;  /* 0x000000500300780c */ /* 0x000fe40003fa4270 */
[----:B------:R-:W-:-:S02]  /*3ff0*/  FSEL R107, R45, -INF , P0 ;  /* 0xff8000002d6b7808 */ /* 0x000fc40000000000 */
[----:B------:R-:W-:Y:S02]  /*4000*/  FMNMX.FTZ R0, R105, R0, !PT ;  /* 0x0000000069007209 */ /* 0x000fe40007810000 */
        /* <DEDUP_REMOVED lines=12> */
[----:B------:R-:W-:Y:S02]  /*40d0*/  FSEL R115, R37, -INF , P2 ;  /* 0xff80000025737808 */ /* 0x000fe40001000000 */
[----:B------:R-:W-:Y:S02]  /*40e0*/  FMNMX.FTZ R0, R113, R0, !PT ;  /* 0x0000000071007209 */ /* 0x000fe40007810000 */
[----:B------:R-:W-:Y:S02]  /*40f0*/  ISETP.GT.AND P3, PT, R3, 0x60, PT ;  /* 0x000000600300780c */ /* 0x000fe40003f64270 */
[----:B------:R-:W-:Y:S02]  /*4100*/  FSEL R53, R54, -INF , P4 ;  /* 0xff80000036357808 */ /* 0x000fe40002000000 */
[----:B------:R-:W-:-:S02]  /*4110*/  FSEL R117, R24, -INF , P3 ;  /* 0xff80000018757808 */ /* 0x000fc40001800000 */
[----:B------:R-:W-:Y:S02]  /*4120*/  FMNMX.FTZ R0, R115, R0, !PT ;  /* 0x0000000073007209 */ /* 0x000fe40007810000 */
[----:B------:R-:W-:Y:S02]  /*4130*/  ISETP.GT.AND P4, PT, R3, 0x61, PT ;  /* 0x000000610300780c */ /* 0x000fe40003f84270 */
[----:B------:R-:W-:Y:S02]  /*4140*/  FMNMX.FTZ R0, R117, R0, !PT ;  /* 0x0000000075007209 */ /* 0x000fe40007810000 */
[----:B------:R-:W-:Y:S02]  /*4150*/  FSEL R119, R25, -INF , P4 ;  /* 0xff80000019777808 */ /* 0x000fe40002000000 */
[----:B------:R-:W-:Y:S02]  /*4160*/  ISETP.GT.AND P5, PT, R3, 0x68, PT ;  /* 0x000000680300780c */ /* 0x000fe40003fa4270 */
[----:B------:R-:W-:-:S02]  /*4170*/  FMNMX.FTZ R0, R119, R0, !PT ;  /* 0x0000000077007209 */ /* 0x000fc40007810000 */
[----:B------:R-:W-:Y:S02]  /*4180*/  FSEL R121, R28, -INF , P5 ;  /* 0xff8000001c797808 */ /* 0x000fe40002800000 */
[----:B------:R-:W-:Y:S02]  /*4190*/  ISETP.GT.AND P6, PT, R3, 0x69, PT ;  /* 0x000000690300780c */ /* 0x000fe40003fc4270 */
[----:B------:R-:W-:Y:S02]  /*41a0*/  FMNMX.FTZ R0, R121, R0, !PT ;  /* 0x0000000079007209 */ /* 0x000fe40007810000 */
[----:B------:R-:W-:Y:S02]  /*41b0*/  FSEL R123, R29, -INF , P6 ;  /* 0xff8000001d7b7808 */ /* 0x000fe40003000000 */
[----:B------:R-:W-:Y:S02]  /*41c0*/  P2R R20, PR, RZ, 0x4 ;  /* 0x00000004ff147803 */ /* 0x000fe40000000000 */
[----:B------:R-:W-:Y:S01]  /*41d0*/  FMNMX.FTZ R6, R123, R0, !PT ;  /* 0x000000007b067209 */ /* 0x000fe20007810000 */
[----:B------:R-:W-:Y:S01]  /*41e0*/  IMAD.U32 R0, RZ, RZ, UR4 ;  /* 0x00000004ff007e24 */ /* 0x000fe2000f8e00ff */
[----:B------:R-:W-:-:S02]  /*41f0*/  ISETP.GT.AND P2, PT, R3, 0x48, PT ;  /* 0x000000480300780c */ /* 0x000fc40003f44270 */
[----:B------:R-:W-:Y:S01]  /*4200*/  P2R R32, PR, RZ, 0x2 ;  /* 0x00000002ff207803 */ /* 0x000fe20000000000 */
[----:B------:R-:W1:Y:S01]  /*4210*/  SHFL.BFLY PT, R25, R6, 0x2, 0x1f ;  /* 0x0c401f0006197f89 */ /* 0x000e6200000e0000 */
[C---:B------:R-:W-:Y:S02]  /*4220*/  ISETP.GT.AND P1, PT, R3.reuse, 0x49, PT ;  /* 0x000000490300780c */ /* 0x040fe40003f24270 */
[----:B------:R-:W-:Y:S02]  /*4230*/  FSEL R45, R46, -INF , P2 ;  /* 0xff8000002e2d7808 */ /* 0x000fe40001000000 */
[----:B------:R-:W-:Y:S02]  /*4240*/  P2R R33, PR, RZ, 0x1 ;  /* 0x00000001ff217803 */ /* 0x000fe40000000000 */
[----:B------:R-:W-:Y:S02]  /*4250*/  ISETP.GT.AND P0, PT, R3, 0x50, PT ;  /* 0x000000500300780c */ /* 0x000fe40003f04270 */
[----:B------:R-:W-:-:S02]  /*4260*/  FSEL R47, R47, -INF , P1 ;  /* 0xff8000002f2f7808 */ /* 0x000fc40000800000 */
[----:B------:R-:W-:Y:S02]  /*4270*/  P2R R14, PR, RZ, 0x8 ;  /* 0x00000008ff0e7803 */ /* 0x000fe40000000000 */
[----:B------:R-:W-:Y:S02]  /*4280*/  FSEL R37, R34, -INF , P0 ;  /* 0xff80000022257808 */ /* 0x000fe40000000000 */
[----:B------:R-:W-:Y:S02]  /*4290*/  ISETP.NE.AND P0, PT, R33, RZ, PT ;  /* 0x000000ff2100720c */ /* 0x000fe40003f05270 */
[----:B------:R-:W-:Y:S02]  /*42a0*/  ISETP.NE.AND P1, PT, R32, RZ, PT ;  /* 0x000000ff2000720c */ /* 0x000fe40003f25270 */
[----:B------:R-:W-:Y:S02]  /*42b0*/  FSEL R35, R35, -INF , P0 ;  /* 0xff80000023237808 */ /* 0x000fe40000000000 */
[----:B------:R-:W-:-:S02]  /*42c0*/  ISETP.NE.AND P2, PT, R20, RZ, PT ;  /* 0x000000ff1400720c */ /* 0x000fc40003f45270 */
[----:B------:R-:W-:Y:S02]  /*42d0*/  FSEL R27, R27, -INF , P4 ;  /* 0xff8000001b1b7808 */ /* 0x000fe40002000000 */
[----:B-1----:R-:W-:Y:S02]  /*42e0*/  FMNMX.FTZ R25, R6, R25, !PT ;  /* 0x0000001906197209 */ /* 0x002fe40007810000 */
[----:B------:R-:W-:Y:S02]  /*42f0*/  FMNMX.FTZ R6, R5, R75, !PT ;  /* 0x0000004b05067209 */ /* 0x000fe40007810000 */
[----:B------:R-:W-:Y:S01]  /*4300*/  FSEL R39, R39, -INF , P2 ;  /* 0xff80000027277808 */ /* 0x000fe20001000000 */
[----:B------:R-:W1:Y:S01]  /*4310*/  SHFL.BFLY PT, R4, R25, 0x1, 0x1f ;  /* 0x0c201f0019047f89 */ /* 0x000e6200000e0000 */
[----:B------:R-:W-:Y:S02]  /*4320*/  FMNMX.FTZ R6, R7, R6, !PT ;  /* 0x0000000607067209 */ /* 0x000fe40007810000 */
[----:B------:R-:W-:-:S02]  /*4330*/  FSEL R31, R31, -INF , P6 ;  /* 0xff8000001f1f7808 */ /* 0x000fc40003000000 */
[----:B------:R-:W-:Y:S02]  /*4340*/  FMNMX.FTZ R6, R79, R6, !PT ;  /* 0x000000064f067209 */ /* 0x000fe40007810000 */
[----:B------:R-:W-:Y:S02]  /*4350*/  ISETP.GE.AND P2, PT, R81, 0x71, PT ;  /* 0x000000715100780c */ /* 0x000fe40003f46270 */
[----:B------:R-:W-:Y:S02]  /*4360*/  FMNMX.FTZ R6, R9, R6, !PT ;  /* 0x0000000609067209 */ /* 0x000fe40007810000 */
[----:B------:R-:W-:Y:S02]  /*4370*/  ISETP.NE.AND P0, PT, R80, RZ, PT ;  /* 0x000000ff5000720c */ /* 0x000fe40003f05270 */
[----:B------:R-:W-:Y:S02]  /*4380*/  CS2R R80, SRZ ;  /* 0x0000000000507805 */ /* 0x000fe4000001ff00 */
[----:B------:R-:W-:-:S04]  /*4390*/  FMNMX.FTZ R6, R67, R6, !PT ;  /* 0x0000000643067209 */ /* 0x000fc80007810000 */
[----:B------:R-:W-:-:S04]  /*43a0*/  FMNMX.FTZ R6, R11, R6, !PT ;  /* 0x000000060b067209 */ /* 0x000fc80007810000 */
[----:B------:R-:W-:Y:S02]  /*43b0*/  FMNMX.FTZ R6, R71, R6, !PT ;  /* 0x0000000647067209 */ /* 0x000fe40007810000 */
[----:B-1----:R-:W-:Y:S02]  /*43c0*/  FMNMX.FTZ R4, R25, R4, !PT ;  /* 0x0000000419047209 */ /* 0x002fe40007810000 */
        /* <DEDUP_REMOVED lines=10> */
[-CC-:B------:R-:W-:Y:S01]  /*4470*/  FFMA.FTZ R10, R61, R0.reuse, -R12.reuse ;  /* 0x000000003d0a7223 */ /* 0x180fe2000001080c */
[----:B------:R-:W-:Y:S01]  /*4480*/  FSEL R57, R38, -INF , P1 ;  /* 0xff80000026397808 */ /* 0x000fe20000800000 */
        /* <DEDUP_REMOVED lines=15> */
[-CC-:B------:R-:W-:Y:S01]  /*4580*/  FFMA.FTZ R198, R87, R0.reuse, -R12.reuse ;  /* 0x0000000057c67223 */ /* 0x180fe2000001080c */
        /* <DEDUP_REMOVED lines=24> */
[--C-:B------:R-:W-:Y:S01]  /*4710*/  FFMA.FTZ R119, R119, R0, -R12.reuse ;  /* 0x0000000077777223 */ /* 0x100fe2000001080c */
[----:B------:R-:W-:Y:S01]  /*4720*/  FMNMX.FTZ R6, R39, R6, !PT ;  /* 0x0000000627067209 */ /* 0x000fe20007810000 */
[-CC-:B------:R-:W-:Y:S01]  /*4730*/  FFMA.FTZ R121, R121, R0.reuse, -R12.reuse ;  /* 0x0000000079797223 */ /* 0x180fe2000001080c */
[----:B------:R-:W-:Y:S01]  /*4740*/  FFMA.FTZ R12, R123, R0, -R12 ;  /* 0x000000007b0c7223 */ /* 0x000fe2000001080c */
[----:B------:R-:W2:Y:S01]  /*4750*/  MUFU.EX2 R25, R25 ;  /* 0x0000001900197308 */ /* 0x000ea20000000800 */
[----:B------:R-:W-:-:S02]  /*4760*/  FMNMX.FTZ R6, R61, R6, !PT ;  /* 0x000000063d067209 */ /* 0x000fc40007810000 */
[----:B------:R-:W-:Y:S02]  /*4770*/  CS2R R88, SRZ ;  /* 0x0000000000587805 */ /* 0x000fe4000001ff00 */
[----:B------:R-:W-:Y:S02]  /*4780*/  CS2R R86, SRZ ;  /* 0x0000000000567805 */ /* 0x000fe4000001ff00 */
[----:B------:R-:W-:Y:S02]  /*4790*/  CS2R R84, SRZ ;  /* 0x0000000000547805 */ /* 0x000fe4000001ff00 */
[----:B------:R-:W-:Y:S02]  /*47a0*/  FMNMX.FTZ R6, R27, R6, !PT ;  /* 0x000000061b067209 */ /* 0x000fe40007810000 */
[----:B------:R-:W-:Y:S02]  /*47b0*/  CS2R R76, SRZ ;  /* 0x00000000004c7805 */ /* 0x000fe4000001ff00 */
[----:B------:R-:W-:Y:S01]  /*47c0*/  CS2R R72, SRZ ;  /* 0x0000000000487805 */ /* 0x000fe2000001ff00 */
[----:B------:R-:W-:Y:S01]  /*47d0*/  MUFU.EX2 R196, R196 ;  /* 0x000000c400c47308 */ /* 0x000fe20000000800 */
[----:B------:R-:W-:-:S04]  /*47e0*/  FMNMX.FTZ R6, R65, R6, !PT ;  /* 0x0000000641067209 */ /* 0x000fc80007810000 */
[----:B------:R-:W-:-:S03]  /*47f0*/  FMNMX.FTZ R6, R31, R6, !PT ;  /* 0x000000061f067209 */ /* 0x000fc60007810000 */
[----:B------:R-:W-:Y:S02]  /*4800*/  MUFU.EX2 R29, R29 ;  /* 0x0000001d001d7308 */ /* 0x000fe40000000800 */
[----:B-1----:R-:W3:Y:S06]  /*4810*/  SHFL.BFLY PT, R3, R6, 0x2, 0x1f ;  /* 0x0c401f0006037f89 */ /* 0x002eec00000e0000 */
[----:B------:R-:W-:Y:S08]  /*4820*/  MUFU.EX2 R198, R198 ;  /* 0x000000c600c67308 */ /* 0x000ff00000000800 */
[----:B------:R-:W-:Y:S08]  /*4830*/  MUFU.EX2 R33, R33 ;  /* 0x0000002100217308 */ /* 0x000ff00000000800 */
[----:B------:R-:W-:Y:S01]  /*4840*/  MUFU.EX2 R192, R192 ;  /* 0x000000c000c07308 */ /* 0x000fe20000000800 */
[----:B---3--:R-:W-:-:S05]  /*4850*/  FMNMX.FTZ R10, R6, R3, !PT ;  /* 0x00000003060a7209 */ /* 0x008fca0007810000 */
[----:B------:R-:W1:Y:S02]  /*4860*/  SHFL.BFLY PT, R3, R10, 0x1, 0x1f ;  /* 0x0c201f000a037f89 */ /* 0x000e6400000e0000 */
[----:B------:R-:W-:Y:S08]  /*4870*/  MUFU.EX2 R91, R91 ;  /* 0x0000005b005b7308 */ /* 0x000ff00000000800 */
[----:B------:R-:W-:Y:S08]  /*4880*/  MUFU.EX2 R93, R93 ;  /* 0x0000005d005d7308 */ /* 0x000ff00000000800 */
[----:B------:R3:W-:Y:S01]  /*4890*/  MUFU.EX2 R188, R95 ;  /* 0x0000005f00bc7308 */ /* 0x0007e20000000800 */
[----:B-1----:R-:W-:-:S07]  /*48a0*/  FMNMX.FTZ R3, R10, R3, !PT ;  /* 0x000000030a037209 */ /* 0x002fce0007810000 */
[----:B------:R-:W-:Y:S01]  /*48b0*/  MUFU.EX2 R97, R97 ;  /* 0x0000006100617308 */ /* 0x000fe20000000800 */
[----:B---3--:R-:W-:Y:S02]  /*48c0*/  CS2R R94, SRZ ;  /* 0x00000000005e7805 */ /* 0x008fe4000001ff00 */
[C---:B------:R-:W-:Y:S01]  /*48d0*/  FSETP.NEU.FTZ.AND P1, PT, R3.reuse, -INF , PT ;  /* 0xff8000000300780b */ /* 0x040fe20003f3d000 */
[----:B------:R-:W-:-:S04]  /*48e0*/  FMUL.FTZ R6, R3, R0 ;  /* 0x0000000003067220 */ /* 0x000fc80000410000 */
[----:B------:R-:W-:Y:S01]  /*48f0*/  MUFU.EX2 R190, R99 ;  /* 0x0000006300be7308 */ /* 0x000fe20000000800 */
[----:B------:R-:W-:Y:S02]  /*4900*/  FSEL R6, R6, RZ, P1 ;  /* 0x000000ff06067208 */ /* 0x000fe40000800000 */
[----:B------:R-:W-:-:S03]  /*4910*/  ISETP.NE.AND P1, PT, R23, RZ, PT ;  /* 0x000000ff1700720c */ /* 0x000fc60003f25270 */
        /* <DEDUP_REMOVED lines=14> */
[----:B----4-:R-:W-:Y:S01]  /*4a00*/  FADD.FTZ R67, R200, R21 ;  /* 0x00000015c8437221 */ /* 0x010fe20000010000 */
[-CC-:B------:R-:W-:Y:S01]  /*4a10*/  FFMA.FTZ R43, R43, R0.reuse, -R6.reuse ;  /* 0x000000002b2b7223 */ /* 0x180fe20000010806 */
[-CC-:B------:R-:W-:Y:S01]  /*4a20*/  FFMA.FTZ R63, R63, R0.reuse, -R6.reuse ;  /* 0x000000003f3f7223 */ /* 0x180fe20000010806 */
[----:B------:R-:W-:Y:S01]  /*4a30*/  FFMA.FTZ R49, R49, R0, -R6 ;  /* 0x0000000031317223 */ /* 0x000fe20000010806 */
[----:B-----5:R-:W-:Y:S01]  /*4a40*/  FADD.FTZ R32, R202, R67 ;  /* 0x00000043ca207221 */ /* 0x020fe20000010000 */
[----:B------:R-:W-:-:S02]  /*4a50*/  @P1 VIADD R2, R2, 0x36840 ;  /* 0x0003684002021836 */ /* 0x000fc40000000000 */
[-CC-:B------:R-:W-:Y:S01]  /*4a60*/  FFMA.FTZ R53, R53, R0.reuse, -R6.reuse ;  /* 0x0000000035357223 */ /* 0x180fe20000010806 */
[----:B------:R-:W1:Y:S01]  /*4a70*/  MUFU.EX2 R10, R75 ;  /* 0x0000004b000a7308 */ /* 0x000e620000000800 */
[-CC-:B------:R-:W-:Y:S01]  /*4a80*/  FFMA.FTZ R55, R55, R0.reuse, -R6.reuse ;  /* 0x0000000037377223 */ /* 0x180fe20000010806 */
[-C--:B------:R-:W-:Y:S01]  /*4a90*/  FFMA.FTZ R41, R41, R0.reuse, -R6 ;  /* 0x0000000029297223 */ /* 0x080fe20000010806 */
[----:B--2---:R-:W-:Y:S01]  /*4aa0*/  @P1 PRMT R2, R82, 0x654, R2 ;  /* 0x0000065452021816 */ /* 0x004fe20000000002 */
[-CC-:B------:R-:W-:Y:S01]  /*4ab0*/  FFMA.FTZ R47, R47, R0.reuse, -R6.reuse ;  /* 0x000000002f2f7223 */ /* 0x180fe20000010806 */
[--C-:B------:R-:W-:Y:S01]  /*4ac0*/  FFMA.FTZ R45, R45, R0, -R6.reuse ;  /* 0x000000002d2d7223 */ /* 0x100fe20000010806 */
[----:B------:R-:W-:Y:S01]  /*4ad0*/  F2FP.F16.F32.PACK_AB R200, R21, R200 ;  /* 0x000000c815c8723e */ /* 0x000fe200000000ff */
[----:B------:R2:W-:Y:S01]  /*4ae0*/  @P1 SYNCS.ARRIVE.TRANS64.RED.A1T0 RZ, [R2+URZ], RZ ;  /* 0x000000ff02ff19a7 */ /* 0x0005e2000810043f */
        /* <DEDUP_REMOVED lines=9> */
[----:B------:R-:W-:Y:S01]  /*4b80*/  FFMA.FTZ R31, R31, R0, -R6 ;  /* 0x000000001f1f7223 */ /* 0x000fe20000010806 */
[----:B------:R-:W-:-:S02]  /*4b90*/  F2FP.F16.F32.PACK_AB R202, R25, R202 ;  /* 0x000000ca19ca723e */ /* 0x000fc400000000ff */
[----:B------:R-:W-:Y:S02]  /*4ba0*/  CS2R R98, SRZ ;  /* 0x0000000000627805 */ /* 0x000fe4000001ff00 */
[----:B-1----:R-:W-:Y:S02]  /*4bb0*/  F2FP.F16.F32.PACK_AB R201, R10, R5 ;  /* 0x000000050ac9723e */ /* 0x002fe400000000ff */
[----:B------:R-:W-:Y:S02]  /*4bc0*/  CS2R R82, SRZ ;  /* 0x0000000000527805 */ /* 0x000fe4000001ff00 */
[----:B------:R-:W-:Y:S02]  /*4bd0*/  CS2R R74, SRZ ;  /* 0x00000000004a7805 */ /* 0x000fe4000001ff00 */
[----:B------:R-:W-:Y:S01]  /*4be0*/  CS2R R66, SRZ ;  /* 0x0000000000427805 */ /* 0x000fe2000001ff00 */
[----:B------:R1:W4:Y:S01]  /*4bf0*/  MUFU.EX2 R14, R79 ;  /* 0x0000004f000e7308 */ /* 0x0003220000000800 */
[----:B---3--:R-:W-:-:S04]  /*4c00*/  FADD.FTZ R59, R25, R32 ;  /* 0x00000020193b7221 */ /* 0x008fc80000010000 */
[----:B------:R-:W-:Y:S01]  /*4c10*/  FADD.FTZ R34, R196, R59 ;  /* 0x0000003bc4227221 */ /* 0x000fe20000010000 */
[C---:B------:R-:W-:Y:S02]  /*4c20*/  F2FP.F16.F32.PACK_AB R196, R29.reuse, R196 ;  /* 0x000000c41dc4723e */ /* 0x040fe400000000ff */
[----:B------:R-:W3:Y:S01]  /*4c30*/  MUFU.EX2 R9, R9 ;  /* 0x0000000900097308 */ /* 0x000ee20000000800 */
[----:B------:R-:W-:Y:S01]  /*4c40*/  FADD.FTZ R59, R29, R34 ;  /* 0x000000221d3b7221 */ /* 0x000fe20000010000 */
[----:B------:R-:W-:Y:S01]  /*4c50*/  FADD.FTZ R34, R5, R10 ;  /* 0x0000000a05227221 */ /* 0x000fe20000010000 */
[----:B-1----:R-:W-:Y:S02]  /*4c60*/  CS2R R78, SRZ ;  /* 0x00000000004e7805 */ /* 0x002fe4000001ff00 */
[----:B------:R-:W-:Y:S01]  /*4c70*/  FADD.FTZ R36, R198, R59 ;  /* 0x0000003bc6247221 */ /* 0x000fe20000010000 */
[C---:B------:R-:W-:Y:S02]  /*4c80*/  F2FP.F16.F32.PACK_AB R198, R33.reuse, R198 ;  /* 0x000000c621c6723e */ /* 0x040fe400000000ff */
[----:B------:R-:W-:Y:S01]  /*4c90*/  MUFU.EX2 R11, R11 ;  /* 0x0000000b000b7308 */ /* 0x000fe20000000800 */
[----:B------:R-:W-:Y:S01]  /*4ca0*/  FADD.FTZ R59, R33, R36 ;  /* 0x00000024213b7221 */ /* 0x000fe20000010000 */
[----:B----4-:R-:W-:-:S03]  /*4cb0*/  F2FP.F16.F32.PACK_AB R203, R14, R7 ;  /* 0x000000070ecb723e */ /* 0x010fc600000000ff */
[----:B------:R-:W-:Y:S01]  /*4cc0*/  FADD.FTZ R38, R192, R59 ;  /* 0x0000003bc0267221 */ /* 0x000fe20000010000 */
[C---:B------:R-:W-:Y:S02]  /*4cd0*/  F2FP.F16.F32.PACK_AB R192, R69.reuse, R192 ;  /* 0x000000c045c0723e */ /* 0x040fe400000000ff */
[----:B------:R-:W-:Y:S01]  /*4ce0*/  CS2R R58, SRZ ;  /* 0x00000000003a7805 */ /* 0x000fe2000001ff00 */
[----:B------:R1:W-:Y:S01]  /*4cf0*/  MUFU.EX2 R30, R51 ;  /* 0x00000033001e7308 */ /* 0x0003e20000000800 */
[----:B------:R-:W-:Y:S01]  /*4d00*/  FADD.FTZ R38, R69, R38 ;  /* 0x0000002645267221 */ /* 0x000fe20000010000 */
[----:B---3--:R-:W-:Y:S02]  /*4d10*/  F2FP.F16.F32.PACK_AB R197, R20, R9 ;  /* 0x0000000914c5723e */ /* 0x008fe400000000ff */
[----:B------:R-:W-:-:S04]  /*4d20*/  CS2R R68, SRZ ;  /* 0x0000000000447805 */ /* 0x000fc8000001ff00 */
[----:B------:R3:W4:Y:S01]  /*4d30*/  MUFU.EX2 R24, R71 ;  /* 0x0000004700187308 */ /* 0x0007220000000800 */
[----:B-1----:R-:W-:Y:S01]  /*4d40*/  FADD.FTZ R51, R7, R34 ;  /* 0x0000002207337221 */ /* 0x002fe20000010000 */
[----:B------:R-:W-:-:S03]  /*4d50*/  IMAD.MOV.U32 R7, RZ, RZ, 0x3f800000 ;  /* 0x3f800000ff077424 */ /* 0x000fc600078e00ff */
[----:B------:R-:W-:-:S03]  /*4d60*/  FADD.FTZ R36, R14, R51 ;  /* 0x000000330e247221 */ /* 0x000fc60000010000 */
[----:B------:R-:W1:Y:S01]  /*4d70*/  MUFU.EX2 R13, R13 ;  /* 0x0000000d000d7308 */ /* 0x000e620000000800 */
[----:B------:R-:W-:Y:S01]  /*4d80*/  FADD.FTZ R51, R9, R36 ;  /* 0x0000002409337221 */ /* 0x000fe20000010000 */
[----:B---3--:R-:W-:-:S03]  /*4d90*/  CS2R R70, SRZ ;  /* 0x0000000000467805 */ /* 0x008fc6000001ff00 */
[----:B------:R-:W-:Y:S01]  /*4da0*/  FADD.FTZ R36, R20, R51 ;  /* 0x0000003314247221 */ /* 0x000fe20000010000 */
[----:B------:R-:W-:Y:S02]  /*4db0*/  FADD.FTZ R51, R91, R38 ;  /* 0x000000265b337221 */ /* 0x000fe40000010000 */
[----:B------:R-:W3:Y:S01]  /*4dc0*/  MUFU.EX2 R15, R15 ;  /* 0x0000000f000f7308 */ /* 0x000ee20000000800 */
[----:B----4-:R-:W-:Y:S01]  /*4dd0*/  F2FP.F16.F32.PACK_AB R199, R24, R11 ;  /* 0x0000000b18c7723e */ /* 0x010fe200000000ff */
[C---:B------:R-:W-:Y:S01]  /*4de0*/  FADD.FTZ R40, R194.reuse, R51 ;  /* 0x00000033c2287221 */ /* 0x040fe20000010000 */
[----:B------:R-:W-:Y:S02]  /*4df0*/  F2FP.F16.F32.PACK_AB R194, R194, R91 ;  /* 0x0000005bc2c2723e */ /* 0x000fe400000000ff */
[----:B------:R-:W-:Y:S01]  /*4e00*/  CS2R R90, SRZ ;  /* 0x00000000005a7805 */ /* 0x000fe2000001ff00 */
[----:B------:R-:W-:Y:S02]  /*4e10*/  FADD.FTZ R51, R93, R40 ;  /* 0x000000285d337221 */ /* 0x000fe40000010000 */
[----:B------:R4:W-:Y:S01]  /*4e20*/  MUFU.EX2 R34, R43 ;  /* 0x0000002b00227308 */ /* 0x0009e20000000800 */
[----:B-1----:R-:W-:-:S07]  /*4e30*/  F2FP.F16.F32.PACK_AB R193, R26, R13 ;  /* 0x0000000d1ac1723e */ /* 0x002fce00000000ff */
[----:B------:R1:W5:Y:S01]  /*4e40*/  MUFU.EX2 R28, R63 ;  /* 0x0000003f001c7308 */ /* 0x0003620000000800 */
[----:B----4-:R-:W-:-:S04]  /*4e50*/  FADD.FTZ R43, R11, R36 ;  /* 0x000000240b2b7221 */ /* 0x010fc80000010000 */
[----:B------:R-:W-:-:S03]  /*4e60*/  FADD.FTZ R38, R24, R43 ;  /* 0x0000002b18267221 */ /* 0x000fc60000010000 */
[----:B------:R-:W-:Y:S01]  /*4e70*/  MUFU.EX2 R101, R101 ;  /* 0x0000006500657308 */ /* 0x000fe20000000800 */
[----:B------:R-:W-:Y:S01]  /*4e80*/  FADD.FTZ R43, R13, R38 ;  /* 0x000000260d2b7221 */ /* 0x000fe20000010000 */
[C---:B------:R-:W-:Y:S01]  /*4e90*/  FADD.FTZ R38, R188.reuse, R51 ;  /* 0x00000033bc267221 */ /* 0x040fe20000010000 */
[----:B------:R-:W-:Y:S02]  /*4ea0*/  F2FP.F16.F32.PACK_AB R188, R188, R93 ;  /* 0x0000005dbcbc723e */ /* 0x000fe400000000ff */
[----:B------:R-:W-:Y:S01]  /*4eb0*/  CS2R R92, SRZ ;  /* 0x00000000005c7805 */ /* 0x000fe2000001ff00 */
[----:B--2---:R-:W-:Y:S01]  /*4ec0*/  FADD.FTZ R2, R26, R43 ;  /* 0x0000002b1a027221 */ /* 0x004fe20000010000 */
[----:B------:R-:W-:Y:S01]  /*4ed0*/  FADD.FTZ R51, R97, R38 ;  /* 0x0000002661337221 */ /* 0x000fe20000010000 */
[----:B-1----:R-:W-:Y:S01]  /*4ee0*/  CS2R R62, SRZ ;  /* 0x00000000003e7805 */ /* 0x002fe2000001ff00 */
[----:B------:R-:W1:Y:S01]  /*4ef0*/  MUFU.EX2 R49, R49 ;  /* 0x0000003100317308 */ /* 0x000e620000000800 */
[----:B---3--:R-:W-:Y:S01]  /*4f00*/  FADD.FTZ R43, R15, R2 ;  /* 0x000000020f2b7221 */ /* 0x008fe20000010000 */
[C---:B------:R-:W-:Y:S01]  /*4f10*/  FADD.FTZ R40, R190.reuse, R51 ;  /* 0x00000033be287221 */ /* 0x040fe20000010000 */
[----:B------:R-:W-:-:S02]  /*4f20*/  F2FP.F16.F32.PACK_AB R190, R190, R97 ;  /* 0x00000061bebe723e */ /* 0x000fc400000000ff */
[----:B------:R-:W-:Y:S01]  /*4f30*/  CS2R R96, SRZ ;  /* 0x0000000000607805 */ /* 0x000fe2000001ff00 */
[C---:B-----5:R-:W-:Y:S01]  /*4f40*/  FADD.FTZ R38, R28.reuse, R43 ;  /* 0x0000002b1c267221 */ /* 0x060fe20000010000 */
[----:B------:R-:W-:Y:S02]  /*4f50*/  F2FP.F16.F32.PACK_AB R195, R28, R15 ;  /* 0x0000000f1cc3723e */ /* 0x000fe400000000ff */
[----:B------:R-:W-:Y:S01]  /*4f60*/  CS2R R50, SRZ ;  /* 0x0000000000327805 */ /* 0x000fe2000001ff00 */
[----:B------:R2:W-:Y:S01]  /*4f70*/  MUFU.EX2 R184, R103 ;  /* 0x0000006700b87308 */ /* 0x0005e20000000800 */
[----:B------:R-:W-:-:S07]  /*4f80*/  CS2R R28, SRZ ;  /* 0x00000000001c7805 */ /* 0x000fce000001ff00 */
[----:B------:R-:W-:Y:S01]  /*4f90*/  MUFU.EX2 R105, R105 ;  /* 0x0000006900697308 */ /* 0x000fe20000000800 */
[----:B-1----:R-:W-:Y:S01]  /*4fa0*/  FADD.FTZ R43, R49, R38 ;  /* 0x00000026312b7221 */ /* 0x002fe20000010000 */
[C---:B------:R-:W-:Y:S02]  /*4fb0*/  F2FP.F16.F32.PACK_AB R189, R30.reuse, R49 ;  /* 0x000000311ebd723e */ /* 0x040fe400000000ff */
[----:B--2---:R-:W-:Y:S02]  /*4fc0*/  CS2R R102, SRZ ;  /* 0x0000000000667805 */ /* 0x004fe4000001ff00 */
[----:B------:R-:W-:Y:S01]  /*4fd0*/  CS2R R48, SRZ ;  /* 0x0000000000307805 */ /* 0x000fe2000001ff00 */
[----:B------:R-:W-:Y:S01]  /*4fe0*/  FADD.FTZ R38, R30, R43 ;  /* 0x0000002b1e267221 */ /* 0x000fe20000010000 */
[----:B------:R-:W1:Y:S08]  /*4ff0*/  MUFU.EX2 R53, R53 ;  /* 0x0000003500357308 */ /* 0x000e700000000800 */
[----:B------:R2:W-:Y:S08]  /*5000*/  MUFU.EX2 R186, R107 ;  /* 0x0000006b00ba7308 */ /* 0x0005f00000000800 */
[----:B------:R3:W4:Y:S01]  /*5010*/  MUFU.EX2 R32, R55 ;  /* 0x0000003700207308 */ /* 0x0007220000000800 */
[----:B-1----:R-:W-:Y:S01]  /*5020*/  FADD.FTZ R21, R53, R38 ;  /* 0x0000002635157221 */ /* 0x002fe20000010000 */
[----:B--2---:R-:W-:-:S06]  /*5030*/  CS2R R106, SRZ ;  /* 0x00000000006a7805 */ /* 0x004fcc000001ff00 */
[----:B------:R-:W1:Y:S01]  /*5040*/  MUFU.EX2 R109, R109 ;  /* 0x0000006d006d7308 */ /* 0x000e620000000800 */
[----:B---3--:R-:W-:-:S07]  /*5050*/  CS2R R54, SRZ ;  /* 0x0000000000367805 */ /* 0x008fce000001ff00 */
[----:B------:R2:W-:Y:S01]  /*5060*/  MUFU.EX2 R36, R47 ;  /* 0x0000002f00247308 */ /* 0x0005e20000000800 */
[C---:B----4-:R-:W-:Y:S01]  /*5070*/  FADD.FTZ R6, R32.reuse, R21 ;  /* 0x0000001520067221 */ /* 0x050fe20000010000 */
[----:B------:R-:W-:Y:S02]  /*5080*/  F2FP.F16.F32.PACK_AB R191, R32, R53 ;  /* 0x0000003520bf723e */ /* 0x000fe400000000ff */
[----:B------:R-:W-:Y:S02]  /*5090*/  CS2R R52, SRZ ;  /* 0x0000000000347805 */ /* 0x000fe4000001ff00 */
[----:B------:R-:W-:Y:S02]  /*50a0*/  CS2R R32, SRZ ;  /* 0x0000000000207805 */ /* 0x000fe4000001ff00 */
[----:B------:R-:W3:Y:S01]  /*50b0*/  MUFU.EX2 R41, R41 ;  /* 0x0000002900297308 */ /* 0x000ee20000000800 */
[----:B--2---:R-:W-:-:S04]  /*50c0*/  FADD.FTZ R47, R101, R40 ;  /* 0x00000028652f7221 */ /* 0x004fc80000010000 */
[C---:B------:R-:W-:Y:S01]  /*50d0*/  FADD.FTZ R40, R184.reuse, R47 ;  /* 0x0000002fb8287221 */ /* 0x040fe20000010000 */
[----:B------:R-:W-:Y:S02]  /*50e0*/  F2FP.F16.F32.PACK_AB R184, R184, R101 ;  /* 0x00000065b8b8723e */ /* 0x000fe400000000ff */
[----:B------:R-:W-:Y:S01]  /*50f0*/  CS2R R100, SRZ ;  /* 0x0000000000647805 */ /* 0x000fe2000001ff00 */
[----:B------:R2:W4:Y:S01]  /*5100*/  MUFU.EX2 R180, R111 ;  /* 0x0000006f00b47308 */ /* 0x0005220000000800 */
[----:B------:R-:W-:Y:S01]  /*5110*/  FADD.FTZ R43, R105, R40 ;  /* 0x00000028692b7221 */ /* 0x000fe20000010000 */
[----:B------:R-:W-:-:S03]  /*5120*/  CS2R R46, SRZ ;  /* 0x00000000002e7805 */ /* 0x000fc6000001ff00 */
[C---:B------:R-:W-:Y:S01]  /*5130*/  FADD.FTZ R40, R186.reuse, R43 ;  /* 0x0000002bba287221 */ /* 0x040fe20000010000 */
[----:B------:R-:W-:Y:S02]  /*5140*/  F2FP.F16.F32.PACK_AB R186, R186, R105 ;  /* 0x00000069baba723e */ /* 0x000fe400000000ff */
[----:B------:R-:W-:Y:S01]  /*5150*/  CS2R R104, SRZ ;  /* 0x0000000000687805 */ /* 0x000fe2000001ff00 */
[----:B------:R-:W5:Y:S01]  /*5160*/  MUFU.EX2 R113, R113 ;  /* 0x0000007100717308 */ /* 0x000f620000000800 */
[----:B-1----:R-:W-:Y:S01]  /*5170*/  FADD.FTZ R25, R109, R40 ;  /* 0x000000286d197221 */ /* 0x002fe20000010000 */
[----:B---3--:R-:W-:Y:S01]  /*5180*/  FADD.FTZ R21, R41, R6 ;  /* 0x0000000629157221 */ /* 0x008fe20000010000 */
[C---:B------:R-:W-:Y:S02]  /*5190*/  F2FP.F16.F32.PACK_AB R185, R34.reuse, R41 ;  /* 0x0000002922b9723e */ /* 0x040fe400000000ff */
[----:B--2---:R-:W-:Y:S01]  /*51a0*/  CS2R R110, SRZ ;  /* 0x00000000006e7805 */ /* 0x004fe2000001ff00 */
[----:B------:R-:W-:-:S02]  /*51b0*/  FADD.FTZ R6, R34, R21 ;  /* 0x0000001522067221 */ /* 0x000fc40000010000 */
[----:B------:R-:W1:Y:S01]  /*51c0*/  MUFU.EX2 R45, R45 ;  /* 0x0000002d002d7308 */ /* 0x000e620000000800 */
[C---:B----4-:R-:W-:Y:S01]  /*51d0*/  FADD.FTZ R40, R180.reuse, R25 ;  /* 0x00000019b4287221 */ /* 0x050fe20000010000 */
[----:B------:R-:W-:Y:S02]  /*51e0*/  F2FP.F16.F32.PACK_AB R180, R180, R109 ;  /* 0x0000006db4b4723e */ /* 0x000fe400000000ff */
[----:B------:R-:W-:-:S04]  /*51f0*/  CS2R R108, SRZ ;  /* 0x00000000006c7805 */ /* 0x000fc8000001ff00 */
[----:B------:R2:W3:Y:S01]  /*5200*/  MUFU.EX2 R182, R115 ;  /* 0x0000007300b67308 */ /* 0x0004e20000000800 */
[----:B-----5:R-:W-:-:S07]  /*5210*/  FADD.FTZ R25, R113, R40 ;  /* 0x0000002871197221 */ /* 0x020fce0000010000 */
[----:B------:R-:W4:Y:S01]  /*5220*/  MUFU.EX2 R117, R117 ;  /* 0x0000007500757308 */ /* 0x000f220000000800 */
[----:B-1----:R-:W-:Y:S01]  /*5230*/  FADD.FTZ R21, R45, R6 ;  /* 0x000000062d157221 */ /* 0x002fe20000010000 */
[C---:B------:R-:W-:Y:S02]  /*5240*/  F2FP.F16.F32.PACK_AB R187, R36.reuse, R45 ;  /* 0x0000002d24bb723e */ /* 0x040fe400000000ff */
[----:B--2---:R-:W-:Y:S02]  /*5250*/  CS2R R114, SRZ ;  /* 0x0000000000727805 */ /* 0x004fe4000001ff00 */
[----:B------:R-:W-:Y:S01]  /*5260*/  CS2R R44, SRZ ;  /* 0x00000000002c7805 */ /* 0x000fe2000001ff00 */
[----:B------:R-:W-:Y:S01]  /*5270*/  FADD.FTZ R6, R36, R21 ;  /* 0x0000001524067221 */ /* 0x000fe20000010000 */
[----:B------:R-:W1:Y:S01]  /*5280*/  MUFU.EX2 R37, R37 ;  /* 0x0000002500257308 */ /* 0x000e620000000800 */
[C---:B---3--:R-:W-:Y:S01]  /*5290*/  FADD.FTZ R42, R182.reuse, R25 ;  /* 0x00000019b62a7221 */ /* 0x048fe20000010000 */
[----:B------:R-:W-:-:S02]  /*52a0*/  F2FP.F16.F32.PACK_AB R182, R182, R113 ;  /* 0x00000071b6b6723e */ /* 0x000fc400000000ff */
[----:B------:R-:W-:-:S04]  /*52b0*/  CS2R R112, SRZ ;  /* 0x0000000000707805 */ /* 0x000fc8000001ff00 */
[----:B------:R2:W3:Y:S01]  /*52c0*/  MUFU.EX2 R176, R119 ;  /* 0x0000007700b07308 */ /* 0x0004e20000000800 */
[----:B----4-:R-:W-:-:S07]  /*52d0*/  FADD.FTZ R25, R117, R42 ;  /* 0x0000002a75197221 */ /* 0x010fce0000010000 */
[----:B------:R4:W5:Y:S01]  /*52e0*/  MUFU.EX2 R2, R35 ;  /* 0x0000002300027308 */ /* 0x0009620000000800 */
[----:B-1----:R-:W-:Y:S01]  /*52f0*/  FADD.FTZ R21, R37, R6 ;  /* 0x0000000625157221 */ /* 0x002fe20000010000 */
[----:B--2---:R-:W-:-:S06]  /*5300*/  CS2R R118, SRZ ;  /* 0x0000000000767805 */ /* 0x004fcc000001ff00 */
[----:B------:R-:W1:Y:S01]  /*5310*/  MUFU.EX2 R121, R121 ;  /* 0x0000007900797308 */ /* 0x000e620000000800 */
[C---:B---3--:R-:W-:Y:S01]  /*5320*/  FADD.FTZ R42, R176.reuse, R25 ;  /* 0x00000019b02a7221 */ /* 0x048fe20000010000 */
[----:B------:R-:W-:Y:S02]  /*5330*/  F2FP.F16.F32.PACK_AB R176, R176, R117 ;  /* 0x00000075b0b0723e */ /* 0x000fe400000000ff */
[----:B------:R-:W-:Y:S02]  /*5340*/  CS2R R116, SRZ ;  /* 0x0000000000747805 */ /* 0x000fe4000001ff00 */
[----:B----4-:R-:W-:Y:S02]  /*5350*/  CS2R R34, SRZ ;  /* 0x0000000000227805 */ /* 0x010fe4000001ff00 */
[----:B------:R-:W2:Y:S01]  /*5360*/  MUFU.EX2 R57, R57 ;  /* 0x0000003900397308 */ /* 0x000ea20000000800 */
[C---:B-----5:R-:W-:Y:S01]  /*5370*/  FADD.FTZ R6, R2.reuse, R21 ;  /* 0x0000001502067221 */ /* 0x060fe20000010000 */
[----:B------:R-:W-:Y:S01]  /*5380*/  F2FP.F16.F32.PACK_AB R181, R2, R37 ;  /* 0x0000002502b5723e */ /* 0x000fe200000000ff */
[----:B------:R-:W-:Y:S01]  /*5390*/  IMAD.MOV.U32 R2, RZ, RZ, 0x3f800000 ;  /* 0x3f800000ff027424 */ /* 0x000fe200078e00ff */
[----:B------:R-:W-:-:S04]  /*53a0*/  CS2R R36, SRZ ;  /* 0x0000000000247805 */ /* 0x000fc8000001ff00 */
[----:B------:R-:W3:Y:S01]  /*53b0*/  MUFU.EX2 R12, R12 ;  /* 0x0000000c000c7308 */ /* 0x000ee20000000800 */
[----:B-1----:R-:W-:Y:S01]  /*53c0*/  FADD.FTZ R25, R121, R42 ;  /* 0x0000002a79197221 */ /* 0x002fe20000010000 */
[----:B------:R-:W-:-:S06]  /*53d0*/  CS2R R42, SRZ ;  /* 0x00000000002a7805 */ /* 0x000fcc000001ff00 */
[----:B------:R-:W1:Y:S01]  /*53e0*/  MUFU.EX2 R38, R39 ;  /* 0x0000002700267308 */ /* 0x000e620000000800 */
[----:B--2---:R-:W-:-:S07]  /*53f0*/  FADD.FTZ R21, R57, R6 ;  /* 0x0000000639157221 */ /* 0x004fce0000010000 */
[----:B------:R-:W2:Y:S01]  /*5400*/  MUFU.EX2 R61, R61 ;  /* 0x0000003d003d7308 */ /* 0x000ea20000000800 */
[C---:B---3--:R-:W-:Y:S01]  /*5410*/  FADD.FTZ R6, R12.reuse, R25 ;  /* 0x000000190c067221 */ /* 0x048fe20000010000 */
[----:B------:R-:W-:Y:S02]  /*5420*/  F2FP.F16.F32.PACK_AB R178, R12, R121 ;  /* 0x000000790cb2723e */ /* 0x000fe400000000ff */
[----:B------:R-:W-:-:S04]  /*5430*/  CS2R R24, SRZ ;  /* 0x0000000000187805 */ /* 0x000fc8000001ff00 */
[----:B------:R3:W4:Y:S01]  /*5440*/  MUFU.EX2 R40, R27 ;  /* 0x0000001b00287308 */ /* 0x0007220000000800 */
[C---:B-1----:R-:W-:Y:S01]  /*5450*/  FADD.FTZ R12, R38.reuse, R21 ;  /* 0x00000015260c7221 */ /* 0x042fe20000010000 */
[----:B------:R-:W-:Y:S02]  /*5460*/  F2FP.F16.F32.PACK_AB R183, R38, R57 ;  /* 0x0000003926b7723e */ /* 0x000fe400000000ff */
[----:B------:R-:W-:Y:S02]  /*5470*/  CS2R R56, SRZ ;  /* 0x0000000000387805 */ /* 0x000fe4000001ff00 */
[----:B------:R-:W-:Y:S02]  /*5480*/  CS2R R38, SRZ ;  /* 0x0000000000267805 */ /* 0x000fe4000001ff00 */
[----:B------:R-:W1:Y:S01]  /*5490*/  MUFU.EX2 R65, R65 ;  /* 0x0000004100417308 */ /* 0x000e620000000800 */
[----:B--2---:R-:W-:Y:S01]  /*54a0*/  FADD.FTZ R5, R61, R12 ;  /* 0x0000000c3d057221 */ /* 0x004fe20000010000 */
[----:B---3--:R-:W-:-:S06]  /*54b0*/  CS2R R26, SRZ ;  /* 0x00000000001a7805 */ /* 0x008fcc000001ff00 */
[----:B------:R2:W3:Y:S01]  /*54c0*/  MUFU.EX2 R10, R31 ;  /* 0x0000001f000a7308 */ /* 0x0004e20000000800 */
[C---:B----4-:R-:W-:Y:S01]  /*54d0*/  FADD.FTZ R12, R40.reuse, R5 ;  /* 0x00000005280c7221 */ /* 0x050fe20000010000 */
[----:B------:R-:W-:Y:S02]  /*54e0*/  F2FP.F16.F32.PACK_AB R177, R40, R61 ;  /* 0x0000003d28b1723e */ /* 0x000fe400000000ff */
[----:B------:R-:W-:Y:S02]  /*54f0*/  CS2R R60, SRZ ;  /* 0x00000000003c7805 */ /* 0x000fe4000001ff00 */
[----:B------:R-:W-:Y:S01]  /*5500*/  CS2R R40, SRZ ;  /* 0x0000000000287805 */ /* 0x000fe2000001ff00 */
[----:B-1----:R-:W-:Y:S01]  /*5510*/  FADD.FTZ R5, R65, R12 ;  /* 0x0000000c41057221 */ /* 0x002fe20000010000 */
[----:B--2---:R-:W-:Y:S02]  /*5520*/  CS2R R30, SRZ ;  /* 0x00000000001e7805 */ /* 0x004fe4000001ff00 */
[C---:B---3--:R-:W-:Y:S01]  /*5530*/  F2FP.F16.F32.PACK_AB R179, R10.reuse, R65 ;  /* 0x000000410ab3723e */ /* 0x048fe200000000ff */
[----:B------:R-:W-:Y:S01]  /*5540*/  FADD.FTZ R5, R10, R5 ;  /* 0x000000050a057221 */ /* 0x000fe20000010000 */
[----:B------:R-:W-:Y:S01]  /*5550*/  CS2R R64, SRZ ;  /* 0x0000000000407805 */ /* 0x000fe2000001ff00 */
[----:B------:R-:W-:Y:S06]  /*5560*/  @!P2 BRA `(.L_x_136) ;  /* 0x0000003c0010a947 */ /* 0x000fec0003800000 */
[----:B------:R-:W-:Y:S01]  /*5570*/  VIADD R9, R120, 0xfffffffe ;  /* 0xfffffffe78097836 */ /* 0x000fe20000000000 */
[----:B------:R-:W-:Y:S01]  /*5580*/  UMOV UR60, UR61 ;  /* 0x0000003d003c7c82 */ /* 0x000fe20008000000 */
[----:B------:R-:W-:Y:S01]  /*5590*/  IMAD.MOV.U32 R10, RZ, RZ, R3 ;  /* 0x000000ffff0a7224 */ /* 0x000fe200078e0003 */
[----:B------:R-:W-:Y:S01]  /*55a0*/  UMOV UR37, UR38 ;  /* 0x0000002600257c82 */ /* 0x000fe20008000000 */
[----:B------:R-:W-:Y:S02]  /*55b0*/  IMAD.MOV.U32 R11, RZ, RZ, R4 ;  /* 0x000000ffff0b7224 */ /* 0x000fe400078e0004 */
[----:B------:R-:W-:Y:S02]  /*55c0*/  IMAD.MOV.U32 R2, RZ, RZ, 0x3f800000 ;  /* 0x3f800000ff027424 */ /* 0x000fe400078e00ff */
[----:B------:R-:W-:-:S07]  /*55d0*/  IMAD.MOV.U32 R119, RZ, RZ, RZ ;  /* 0x000000ffff777224 */ /* 0x000fce00078e00ff */
.L_x_147:
[----:B------:R-:W-:-:S04]  /*55e0*/  UIADD3 UR4, UR37, 0x1, URZ ;  /* 0x0000000125047890 */ /* 0x000fc8000fffe03f */
[----:B------:R-:W-:-:S04]  /*55f0*/  UISETP.NE.AND UP0, UPT, UR4, 0x2, UPT ;  /* 0x000000020400788c */ /* 0x000fc8000bf05270 */
[----:B------:R-:W-:Y:S02]  /*5600*/  USEL UR61, URZ, 0x1, UP0 ;  /* 0x000000013f3d7887 */ /* 0x000fe40008000000 */
[----:B------:R-:W-:Y:S02]  /*5610*/  USEL UR38, UR4, URZ, UP0 ;  /* 0x0000003f04267287 */ /* 0x000fe40008000000 */
[----:B------:R-:W-:Y:S01]  /*5620*/  ULOP3.LUT UR61, UR60, UR61, URZ, 0x3c, !UPT ;  /* 0x0000003d3c3d7292 */ /* 0x000fe2000f8e3c3f */
[----:B------:R-:W-:Y:S11]  /*5630*/  @!P0 BRA `(.L_x_137) ;  /* 0x0000000000048947 */ /* 0x000ff60003800000 */
[----:B------:R-:W-:Y:S01]  /*5640*/  BPT.TRAP 0x1 ;  /* 0x000000040000795c */ /* 0x000fe20000300000 */
.L_x_137:
[----:B------:R-:W-:Y:S01]  /*5650*/  R2UR UR4, R16 ;  /* 0x00000000100472ca */ /* 0x000fe200000e0000 */
[----:B------:R-:W-:-:S05]  /*5660*/  IMAD.U32 R0, RZ, RZ, UR61 ;  /* 0x0000003dff007e24 */ /* 0x000fca000f8e00ff */
[----:B------:R-:W-:-:S07]  /*5670*/  SHF.L.U32 R0, R0, 0x1f, RZ ;  /* 0x0000001f00007819 */ /* 0x000fce00000006ff */
[----:B------:R-:W-:-:S09]  /*5680*/  ULEA UR39, UR38, UR4, 0x3 ;  /* 0x0000000426277291 */ /* 0x000fd2000f8e183f */
[----:B------:R1:W2:Y:S01]  /*5690*/  SYNCS.PHASECHK.TRANS64.TRYWAIT P1, [UR39+0x36830], R0 ;  /* 0x03683000ff0075a7 */ /* 0x0002a20008020167 */
[----:B------:R-:W-:Y:S05]  /*56a0*/  @!P0 BRA `(.L_x_138) ;  /* 0x0000000000048947 */ /* 0x000fea0003800000 */
[----:B------:R-:W-:Y:S01]  /*56b0*/  BPT.TRAP 0x1 ;  /* 0x000000040000795c */ /* 0x000fe20000300000 */
.L_x_138:
[----:B--2---:R-:W-:Y:S05]  /*56c0*/  @P1 BRA `(.L_x_139) ;  /* 0x0000000000081947 */ /* 0x004fea0003800000 */
[----:B------:R-:W2:Y:S02]  /*56d0*/  SYNCS.PHASECHK.TRANS64.TRYWAIT P1, [UR39+0x36830], R0 ;  /* 0x03683000ff0075a7 */ /* 0x000ea40008020167 */
[----:B--2---:R-:W-:Y:S05]  /*56e0*/  @!P1 BRA `(.L_x_140) ;  /* 0x0000009000409947 */ /* 0x004fea0003800000 */
.L_x_139:
        /* <DEDUP_REMOVED lines=596> */
.L_x_141:
[----:B------:R-:W-:Y:S01]  /*7c30*/  R2UR UR4, R16 ;  /* 0x00000000100472ca */ /* 0x000fe200000e0000 */
[----:B-12---:R-:W-:-:S05]  /*7c40*/  IMAD.U32 R0, RZ, RZ, UR60 ;  /* 0x0000003cff007e24 */ /* 0x006fca000f8e00ff */
[----:B------:R-:W-:-:S07]  /*7c50*/  SHF.L.U32 R0, R0, 0x1f, RZ ;  /* 0x0000001f00007819 */ /* 0x000fce00000006ff */
[----:B------:R-:W-:-:S09]  /*7c60*/  ULEA UR5, UR37, UR4, 0x3 ;  /* 0x0000000425057291 */ /* 0x000fd2000f8e183f */
[----:B------:R1:W2:Y:S01]  /*7c70*/  SYNCS.PHASECHK.TRANS64.TRYWAIT P1, [UR5+0x36850], R0 ;  /* 0x03685000ff0075a7 */ /* 0x0002a20008020145 */
[----:B------:R-:W-:Y:S05]  /*7c80*/  @!P0 BRA `(.L_x_142) ;  /* 0x0000000000048947 */ /* 0x000fea0003800000 */
[----:B------:R-:W-:Y:S01]  /*7c90*/  BPT.TRAP 0x1 ;  /* 0x000000040000795c */ /* 0x000fe20000300000 */
.L_x_142:
[----:B--2---:R-:W-:Y:S05]  /*7ca0*/  @P1 BRA `(.L_x_143) ;  /* 0x0000000000081947 */ /* 0x004fea0003800000 */
[----:B------:R-:W2:Y:S02]  /*7cb0*/  SYNCS.PHASECHK.TRANS64.TRYWAIT P1, [UR5+0x36850], R0 ;  /* 0x03685000ff0075a7 */ /* 0x000ea40008020145 */
[----:B--2---:R-:W-:Y:S05]  /*7cc0*/  @!P1 BRA `(.L_x_144) ;  /* 0x0000006800e09947 */ /* 0x004fea0003800000 */
.L_x_143:
[----:B------:R-:W-:Y:S01]  /*7cd0*/  R2UR UR4, R16 ;  /* 0x00000000100472ca */ /* 0x000fe200000e0000 */
[----:B------:R-:W-:Y:S01]  /*7ce0*/  WARPGROUP.ARRIVE ;  /* 0x00000000000079c5 */ /* 0x000fe20000000000 */
[----:B------:R-:W-:-:S11]  /*7cf0*/  UMOV UR7, 0x40000040 ;  /* 0x4000004000077882 */ /* 0x000fd60000000000 */
[----:B------:R-:W-:-:S04]  /*7d00*/  UIADD3 UR4, UR4, 0x400, URZ ;  /* 0x0000040004047890 */ /* 0x000fc8000fffe03f */
[----:B------:R-:W-:-:S04]  /*7d10*/  USHF.R.U32.HI UR4, URZ, 0x4, UR4 ;  /* 0x000000043f047899 */ /* 0x000fc80008011604 */
[----:B------:R-:W-:-:S04]  /*7d20*/  ULOP3.LUT UR4, UR4, 0x3fff, URZ, 0xc0, !UPT ;  /* 0x00003fff04047892 */ /* 0x000fc8000f8ec03f */
[----:B------:R-:W-:-:S04]  /*7d30*/  ULOP3.LUT UR4, UR4, 0x3800000, URZ, 0xfc, !UPT ;  /* 0x0380000004047892 */ /* 0x000fc8000f8efc3f */
[----:B------:R-:W-:-:S07]  /*7d40*/  UIMAD UR4, UR37, 0xa80, UR4 ;  /* 0x00000a80250478a4 */ /* 0x000fce000f8e0204 */
[----:B------:R-:W-:Y:S02]  /*7d50*/  UMOV UR6, UR4 ;  /* 0x0000000400067c82 */ /* 0x000fe40008000000 */
        /* <DEDUP_REMOVED lines=23> */
[----:B------:R-:W-:Y:S01]  /*7ed0*/  UIADD3 UR4, UR4, 0x300, URZ ;  /* 0x0000030004047890 */ /* 0x000fe2000fffe03f */
[----:B------:R-:W-:Y:S02]  /*7ee0*/  WARPGROUP.DEPBAR.LE gsb0, 0x0 ;  /* 0x00008000000079c5 */ /* 0x000fe40000010000 */
[----:B------:R-:W-:-:S14]  /*7ef0*/  WARPGROUP.ARRIVE ;  /* 0x00000000000079c5 */ /* 0x000fdc0000000000 */
[----:B------:R-:W-:Y:S01]  /*7f00*/  HGMMA.64x192x16.F32 R24, R180, gdesc[UR4].tnspB, R24, gsb0 ;  /* 0x42e00004b4187df0 */ /* 0x000fe20008000818 */
[----:B------:R-:W-:Y:S01]  /*7f10*/  UMOV UR6, UR4 ;  /* 0x0000000400067c82 */ /* 0x000fe20008000000 */
[----:B------:R-:W-:Y:S01]  /*7f20*/  UMOV UR7, 0x40000040 ;  /* 0x4000004000077882 */ /* 0x000fe20000000000 */
[----:B------:R-:W-:Y:S02]  /*7f30*/  WARPGROUP.DEPBAR.LE gsb0, 0x0 ;  /* 0x00008000000079c5 */ /* 0x000fe40000010000 */
[----:B------:R-:W-:-:S15]  /*7f40*/  WARPGROUP.ARRIVE ;  /* 0x00000000000079c5 */ /* 0x000fde0000000000 */
[----:B------:R-:W-:Y:S03]  /*7f50*/  HGMMA.64x192x16.F32 R24, R176, gdesc[UR4].tnspB, R24, gsb0 ;  /* 0x42e00004b0187df0 */ /* 0x000fe60008000818 */
[----:B------:R-:W-:Y:S02]  /*7f60*/  WARPGROUP.DEPBAR.LE gsb0, 0x0 ;  /* 0x00008000000079c5 */ /* 0x000fe40000010000 */
[----:B------:R-:W-:Y:S05]  /*7f70*/  @!P0 BRA `(.L_x_145) ;  /* 0x0000000000048947 */ /* 0x000fea0003800000 */
[----:B------:R-:W-:Y:S01]  /*7f80*/  BPT.TRAP 0x1 ;  /* 0x000000040000795c */ /* 0x000fe20000300000 */
.L_x_145:
[----:B------:R-:W3:Y:S01]  /*7f90*/  LDL R213, [R1+0x4] ;  /* 0x0000040001d57983 */ /* 0x000ee20000100800 */
[----:B-12---:R-:W-:Y:S02]  /*7fa0*/  FMNMX.FTZ R0, R168, R11, !PT ;  /* 0x0000000ba8007209 */ /* 0x006fe40007810000 */
[----:B------:R-:W-:Y:S02]  /*7fb0*/  FMNMX.FTZ R2, R170, R10, !PT ;  /* 0x0000000aaa027209 */ /* 0x000fe40007810000 */
[----:B------:R-:W-:Y:S02]  /*7fc0*/  FMNMX.FTZ R3, R169, R0, !PT ;  /* 0x00000000a9037209 */ /* 0x000fe40007810000 */
[----:B------:R-:W-:Y:S02]  /*7fd0*/  FMNMX.FTZ R7, R171, R2, !PT ;  /* 0x00000002ab077209 */ /* 0x000fe40007810000 */
[----:B------:R-:W-:Y:S02]  /*7fe0*/  FMNMX.FTZ R0, R172, R3, !PT ;  /* 0x00000003ac007209 */ /* 0x000fe40007810000 */
[----:B------:R-:W-:-:S02]  /*7ff0*/  FMNMX.FTZ R2, R174, R7, !PT ;  /* 0x00000007ae027209 */ /* 0x000fc40007810000 */
[----:B------:R-:W-:Y:S02]  /*8000*/  FMNMX.FTZ R3, R173, R0, !PT ;  /* 0x00000000ad037209 */ /* 0x000fe40007810000 */
        /* <DEDUP_REMOVED lines=49> */
[----:B------:R-:W-:Y:S01]  /*8320*/  ISETP.NE.AND P1, PT, R23, RZ, PT ;  /* 0x000000ff1700720c */ /* 0x000fe20003f25270 */
[----:B------:R-:W1:Y:S04]  /*8330*/  SHFL.BFLY PT, R0, R7, 0x2, 0x1f ;  /* 0x0c401f0007007f89 */ /* 0x000e6800000e0000 */
[----:B------:R-:W2:Y:S01]  /*8340*/  SHFL.BFLY PT, R3, R2, 0x2, 0x1f ;  /* 0x0c401f0002037f89 */ /* 0x000ea200000e0000 */
[----:B-1----:R-:W-:-:S02]  /*8350*/  FMNMX.FTZ R12, R7, R0, !PT ;  /* 0x00000000070c7209 */ /* 0x002fc40007810000 */
[----:B------:R-:W1:Y:S01]  /*8360*/  LDC R0, c[0x0][0x988] ;  /* 0x00026200ff007b82 */ /* 0x000e620000000800 */
[----:B--2---:R-:W-:Y:S02]  /*8370*/  FMNMX.FTZ R13, R2, R3, !PT ;  /* 0x00000003020d7209 */ /* 0x004fe40007810000 */
[----:B------:R-:W2:Y:S04]  /*8380*/  SHFL.BFLY PT, R3, R12, 0x1, 0x1f ;  /* 0x0c201f000c037f89 */ /* 0x000ea800000e0000 */
[----:B------:R-:W4:Y:S01]  /*8390*/  SHFL.BFLY PT, R14, R13, 0x1, 0x1f ;  /* 0x0c201f000d0e7f89 */ /* 0x000f2200000e0000 */
[----:B--2---:R-:W-:Y:S02]  /*83a0*/  FMNMX.FTZ R4, R12, R3, !PT ;  /* 0x000000030c047209 */ /* 0x004fe40007810000 */
[----:B----4-:R-:W-:-:S03]  /*83b0*/  FMNMX.FTZ R3, R13, R14, !PT ;  /* 0x0000000e0d037209 */ /* 0x010fc60007810000 */
[C---:B------:R-:W-:Y:S01]  /*83c0*/  FADD.FTZ R11, -R4.reuse, R11 ;  /* 0x0000000b040b7221 */ /* 0x040fe20000010100 */
[----:B-1----:R-:W-:-:S03]  /*83d0*/  FMUL.FTZ R177, R4, R0 ;  /* 0x0000000004b17220 */ /* 0x002fc60000410000 */
[-C--:B------:R-:W-:Y:S01]  /*83e0*/  FMUL.FTZ R14, R11, R0.reuse ;  /* 0x000000000b0e7220 */ /* 0x080fe20000410000 */
[-CC-:B------:R-:W-:Y:S01]  /*83f0*/  FFMA.FTZ R15, R161, R0.reuse, -R177.reuse ;  /* 0x00000000a10f7223 */ /* 0x180fe200000108b1 */
[C---:B------:R-:W-:Y:S01]  /*8400*/  FADD.FTZ R11, -R3.reuse, R10 ;  /* 0x0000000a030b7221 */ /* 0x040fe20000010100 */
[-C--:B------:R-:W-:Y:S01]  /*8410*/  FMUL.FTZ R161, R3, R0.reuse ;  /* 0x0000000003a17220 */ /* 0x080fe20000410000 */
[-C--:B------:R-:W-:Y:S01]  /*8420*/  FFMA.FTZ R200, R168, R0.reuse, -R177 ;  /* 0x00000000a8c87223 */ /* 0x080fe200000108b1 */
[----:B------:R1:W-:Y:S01]  /*8430*/  MUFU.EX2 R7, R14 ;  /* 0x0000000e00077308 */ /* 0x0003e20000000800 */
[-C--:B------:R-:W-:Y:S01]  /*8440*/  FMUL.FTZ R2, R11, R0.reuse ;  /* 0x000000000b027220 */ /* 0x080fe20000410000 */
[-C--:B------:R-:W-:Y:S01]  /*8450*/  FFMA.FTZ R201, R170, R0.reuse, -R161 ;  /* 0x00000000aac97223 */ /* 0x080fe200000108a1 */
[-C--:B------:R-:W-:Y:S01]  /*8460*/  FFMA.FTZ R11, R169, R0.reuse, -R177 ;  /* 0x00000000a90b7223 */ /* 0x080fe200000108b1 */
[-C--:B------:R-:W-:Y:S01]  /*8470*/  FFMA.FTZ R10, R171, R0.reuse, -R161 ;  /* 0x00000000ab0a7223 */ /* 0x080fe200000108a1 */
[-C--:B------:R-:W-:Y:S01]  /*8480*/  FFMA.FTZ R202, R172, R0.reuse, -R177 ;  /* 0x00000000acca7223 */ /* 0x080fe200000108b1 */
[-C--:B------:R-:W-:Y:S01]  /*8490*/  FFMA.FTZ R203, R174, R0.reuse, -R161 ;  /* 0x00000000aecb7223 */ /* 0x080fe200000108a1 */
[-C--:B------:R-:W-:Y:S01]  /*84a0*/  FFMA.FTZ R13, R173, R0.reuse, -R177 ;  /* 0x00000000ad0d7223 */ /* 0x080fe200000108b1 */
[----:B------:R-:W2:Y:S01]  /*84b0*/  MUFU.EX2 R200, R200 ;  /* 0x000000c800c87308 */ /* 0x000ea20000000800 */
[-C--:B------:R-:W-:Y:S01]  /*84c0*/  FFMA.FTZ R12, R175, R0.reuse, -R161 ;  /* 0x00000000af0c7223 */ /* 0x080fe200000108a1 */
[-C--:B------:R-:W-:Y:S01]  /*84d0*/  FFMA.FTZ R196, R160, R0.reuse, -R177 ;  /* 0x00000000a0c47223 */ /* 0x080fe200000108b1 */
[-CC-:B------:R-:W-:Y:S01]  /*84e0*/  FFMA.FTZ R197, R162, R0.reuse, -R161.reuse ;  /* 0x00000000a2c57223 */ /* 0x180fe200000108a1 */
[-C--:B-1----:R-:W-:Y:S01]  /*84f0*/  FFMA.FTZ R14, R163, R0.reuse, -R161 ;  /* 0x00000000a30e7223 */ /* 0x082fe200000108a1 */
[-CC-:B------:R-:W-:Y:S01]  /*8500*/  FFMA.FTZ R198, R164, R0.reuse, -R177.reuse ;  /* 0x00000000a4c67223 */ /* 0x180fe200000108b1 */
[-C--:B------:R-:W-:Y:S01]  /*8510*/  FFMA.FTZ R180, R128, R0.reuse, -R177 ;  /* 0x0000000080b47223 */ /* 0x080fe200000108b1 */
[-CC-:B------:R-:W-:Y:S01]  /*8520*/  FFMA.FTZ R199, R166, R0.reuse, -R161.reuse ;  /* 0x00000000a6c77223 */ /* 0x180fe200000108a1 */
[----:B------:R-:W-:Y:S01]  /*8530*/  MUFU.EX2 R2, R2 ;  /* 0x0000000200027308 */ /* 0x000fe20000000800 */
[-C--:B------:R-:W-:Y:S01]  /*8540*/  FFMA.FTZ R128, R147, R0.reuse, -R161 ;  /* 0x0000000093807223 */ /* 0x080fe200000108a1 */
[-C--:B------:R-:W-:Y:S01]  /*8550*/  FFMA.FTZ R21, R165, R0.reuse, -R177 ;  /* 0x00000000a5157223 */ /* 0x080fe200000108b1 */
[-CC-:B------:R-:W-:Y:S01]  /*8560*/  FFMA.FTZ R20, R167, R0.reuse, -R161.reuse ;  /* 0x00000000a7147223 */ /* 0x180fe200000108a1 */
[-C--:B------:R-:W-:Y:S01]  /*8570*/  FFMA.FTZ R185, R138, R0.reuse, -R161 ;  /* 0x000000008ab97223 */ /* 0x080fe200000108a1 */
[-CC-:B------:R-:W-:Y:S01]  /*8580*/  FFMA.FTZ R192, R152, R0.reuse, -R177.reuse ;  /* 0x0000000098c07223 */ /* 0x180fe200000108b1 */
[-C--:B------:R-:W-:Y:S01]  /*8590*/  FFMA.FTZ R184, R136, R0.reuse, -R177 ;  /* 0x0000000088b87223 */ /* 0x080fe200000108b1 */
[--C-:B------:R-:W-:Y:S01]  /*85a0*/  FFMA.FTZ R193, R154, R0, -R161.reuse ;  /* 0x000000009ac17223 */ /* 0x100fe200000108a1 */
[----:B------:R-:W1:Y:S01]  /*85b0*/  MUFU.EX2 R201, R201 ;  /* 0x000000c900c97308 */ /* 0x000e620000000800 */
[----:B--2---:R-:W-:Y:S01]  /*85c0*/  FFMA.FTZ R6, R7, R6, R200 ;  /* 0x0000000607067223 */ /* 0x004fe200000100c8 */
[-C--:B------:R-:W-:Y:S01]  /*85d0*/  FFMA.FTZ R136, R139, R0.reuse, -R161 ;  /* 0x000000008b887223 */ /* 0x080fe200000108a1 */
[-CC-:B------:R-:W-:Y:S01]  /*85e0*/  FFMA.FTZ R153, R153, R0.reuse, -R177.reuse ;  /* 0x0000000099997223 */ /* 0x180fe200000108b1 */
[-C--:B------:R-:W-:Y:S01]  /*85f0*/  FFMA.FTZ R176, R120, R0.reuse, -R177 ;  /* 0x0000000078b07223 */ /* 0x080fe200000108b1 */
[-C--:B------:R-:W-:Y:S01]  /*8600*/  FFMA.FTZ R120, R155, R0.reuse, -R161 ;  /* 0x000000009b787223 */ /* 0x080fe200000108a1 */
[-C--:B------:R-:W-:Y:S01]  /*8610*/  FFMA.FTZ R194, R156, R0.reuse, -R177 ;  /* 0x000000009cc27223 */ /* 0x080fe200000108b1 */
[-C--:B------:R-:W-:Y:S01]  /*8620*/  FFMA.FTZ R195, R158, R0.reuse, -R161 ;  /* 0x000000009ec37223 */ /* 0x080fe200000108a1 */
[----:B------:R-:W2:Y:S01]  /*8630*/  MUFU.EX2 R11, R11 ;  /* 0x0000000b000b7308 */ /* 0x000ea20000000800 */
[-CC-:B------:R-:W-:Y:S01]  /*8640*/  FFMA.FTZ R157, R157, R0.reuse, -R177.reuse ;  /* 0x000000009d9d7223 */ /* 0x180fe200000108b1 */
[-C--:B------:R-:W-:Y:S01]  /*8650*/  FFMA.FTZ R178, R124, R0.reuse, -R177 ;  /* 0x000000007cb27223 */ /* 0x080fe200000108b1 */
[-C--:B------:R-:W-:Y:S01]  /*8660*/  FFMA.FTZ R124, R159, R0.reuse, -R161 ;  /* 0x000000009f7c7223 */ /* 0x080fe200000108a1 */
[-CC-:B------:R-:W-:Y:S01]  /*8670*/  FFMA.FTZ R186, R140, R0.reuse, -R177.reuse ;  /* 0x000000008cba7223 */ /* 0x180fe200000108b1 */
[-C--:B------:R-:W-:Y:S01]  /*8680*/  FFMA.FTZ R188, R144, R0.reuse, -R177 ;  /* 0x0000000090bc7223 */ /* 0x080fe200000108b1 */
[-C--:B------:R-:W-:Y:S01]  /*8690*/  FFMA.FTZ R189, R146, R0.reuse, -R161 ;  /* 0x0000000092bd7223 */ /* 0x080fe200000108a1 */
[-C--:B------:R-:W-:Y:S01]  /*86a0*/  FFMA.FTZ R145, R145, R0.reuse, -R177 ;  /* 0x0000000091917223 */ /* 0x080fe200000108b1 */
[----:B------:R-:W4:Y:S01]  /*86b0*/  MUFU.EX2 R10, R10 ;  /* 0x0000000a000a7308 */ /* 0x000f220000000800 */
[----:B-1----:R-:W-:Y:S01]  /*86c0*/  FFMA.FTZ R5, R2, R5, R201 ;  /* 0x0000000502057223 */ /* 0x002fe200000100c9 */
[-C--:B------:R-:W-:Y:S01]  /*86d0*/  FFMA.FTZ R181, R130, R0.reuse, -R161 ;  /* 0x0000000082b57223 */ /* 0x080fe200000108a1 */
[-C--:B------:R-:W-:Y:S01]  /*86e0*/  FFMA.FTZ R190, R148, R0.reuse, -R177 ;  /* 0x0000000094be7223 */ /* 0x080fe200000108b1 */
[-C--:B------:R-:W-:Y:S01]  /*86f0*/  FFMA.FTZ R191, R150, R0.reuse, -R161 ;  /* 0x0000000096bf7223 */ /* 0x080fe200000108a1 */
[-CC-:B------:R-:W-:Y:S01]  /*8700*/  FFMA.FTZ R149, R149, R0.reuse, -R177.reuse ;  /* 0x0000000095957223 */ /* 0x180fe200000108b1 */
[-C--:B------:R-:W-:Y:S01]  /*8710*/  FFMA.FTZ R182, R132, R0.reuse, -R177 ;  /* 0x0000000084b67223 */ /* 0x080fe200000108b1 */
[-C--:B------:R-:W-:Y:S01]  /*8720*/  FFMA.FTZ R132, R151, R0.reuse, -R161 ;  /* 0x0000000097847223 */ /* 0x080fe200000108a1 */
[----:B------:R-:W1:Y:S01]  /*8730*/  MUFU.EX2 R202, R202 ;  /* 0x000000ca00ca7308 */ /* 0x000e620000000800 */
[----:B--2---:R-:W-:Y:S01]  /*8740*/  FADD.FTZ R147, R11, R6 ;  /* 0x000000060b937221 */ /* 0x004fe20000010000 */
[-C--:B------:R-:W-:Y:S01]  /*8750*/  FFMA.FTZ R137, R137, R0.reuse, -R177 ;  /* 0x0000000089897223 */ /* 0x080fe200000108b1 */
[-CC-:B------:R-:W-:Y:S01]  /*8760*/  FFMA.FTZ R183, R134, R0.reuse, -R161.reuse ;  /* 0x0000000086b77223 */ /* 0x180fe200000108a1 */
[-C--:B------:R-:W-:Y:S01]  /*8770*/  FFMA.FTZ R187, R142, R0.reuse, -R161 ;  /* 0x000000008ebb7223 */ /* 0x080fe200000108a1 */
[-CC-:B------:R-:W-:Y:S01]  /*8780*/  FFMA.FTZ R141, R141, R0.reuse, -R177.reuse ;  /* 0x000000008d8d7223 */ /* 0x180fe200000108b1 */
[-CC-:B------:R-:W-:Y:S01]  /*8790*/  FFMA.FTZ R129, R129, R0.reuse, -R177.reuse ;  /* 0x0000000081817223 */ /* 0x180fe200000108b1 */
[-C--:B------:R-:W-:Y:S01]  /*87a0*/  FFMA.FTZ R133, R133, R0.reuse, -R177 ;  /* 0x0000000085857223 */ /* 0x080fe200000108b1 */
[----:B------:R-:W2:Y:S01]  /*87b0*/  MUFU.EX2 R203, R203 ;  /* 0x000000cb00cb7308 */ /* 0x000ea20000000800 */
[----:B----4-:R-:W-:Y:S01]  /*87c0*/  FADD.FTZ R6, R10, R5 ;  /* 0x000000050a067221 */ /* 0x010fe20000010000 */
[-CC-:B------:R-:W-:Y:S01]  /*87d0*/  FFMA.FTZ R121, R121, R0.reuse, -R177.reuse ;  /* 0x0000000079797223 */ /* 0x180fe200000108b1 */
[-C--:B------:R-:W-:Y:S01]  /*87e0*/  FFMA.FTZ R125, R125, R0.reuse, -R177 ;  /* 0x000000007d7d7223 */ /* 0x080fe200000108b1 */
[-CC-:B------:R-:W-:Y:S01]  /*87f0*/  FFMA.FTZ R177, R122, R0.reuse, -R161.reuse ;  /* 0x000000007ab17223 */ /* 0x180fe200000108a1 */
[-CC-:B------:R-:W-:Y:S01]  /*8800*/  FFMA.FTZ R123, R123, R0.reuse, -R161.reuse ;  /* 0x000000007b7b7223 */ /* 0x180fe200000108a1 */
[-CC-:B------:R-:W-:Y:S01]  /*8810*/  FFMA.FTZ R126, R126, R0.reuse, -R161.reuse ;  /* 0x000000007e7e7223 */ /* 0x180fe200000108a1 */
[----:B------:R-:W-:Y:S01]  /*8820*/  FFMA.FTZ R127, R127, R0, -R161 ;  /* 0x000000007f7f7223 */ /* 0x000fe200000108a1 */
[----:B------:R-:W4:Y:S01]  /*8830*/  MUFU.EX2 R13, R13 ;  /* 0x0000000d000d7308 */ /* 0x000f220000000800 */
[----:B-1----:R-:W-:-:S07]  /*8840*/  FADD.FTZ R138, R202, R147 ;  /* 0x00000093ca8a7221 */ /* 0x002fce0000010000 */
[----:B------:R-:W1:Y:S01]  /*8850*/  MUFU.EX2 R12, R12 ;  /* 0x0000000c000c7308 */ /* 0x000e620000000800 */
[----:B--2---:R-:W-:-:S07]  /*8860*/  FADD.FTZ R5, R203, R6 ;  /* 0x00000006cb057221 */ /* 0x004fce0000010000 */
[----:B------:R-:W2:Y:S01]  /*8870*/  MUFU.EX2 R196, R196 ;  /* 0x000000c400c47308 */ /* 0x000ea20000000800 */
[----:B----4-:R-:W-:-:S07]  /*8880*/  FADD.FTZ R139, R13, R138 ;  /* 0x0000008a0d8b7221 */ /* 0x010fce0000010000 */
[----:B------:R-:W4:Y:S01]  /*8890*/  MUFU.EX2 R197, R197 ;  /* 0x000000c500c57308 */ /* 0x000f220000000800 */
[----:B-1----:R-:W-:-:S07]  /*88a0*/  FADD.FTZ R6, R12, R5 ;  /* 0x000000050c067221 */ /* 0x002fce0000010000 */
[----:B------:R-:W1:Y:S01]  /*88b0*/  MUFU.EX2 R15, R15 ;  /* 0x0000000f000f7308 */ /* 0x000e620000000800 */
[----:B--2---:R-:W-:-:S07]  /*88c0*/  FADD.FTZ R138, R196, R139 ;  /* 0x0000008bc48a7221 */ /* 0x004fce0000010000 */
[----:B------:R-:W2:Y:S01]  /*88d0*/  MUFU.EX2 R14, R14 ;  /* 0x0000000e000e7308 */ /* 0x000ea20000000800 */
[----:B----4-:R-:W-:-:S07]  /*88e0*/  FADD.FTZ R5, R197, R6 ;  /* 0x00000006c5057221 */ /* 0x010fce0000010000 */
[----:B------:R-:W4:Y:S01]  /*88f0*/  MUFU.EX2 R198, R198 ;  /* 0x000000c600c67308 */ /* 0x000f220000000800 */
[----:B-1----:R-:W-:Y:S01]  /*8900*/  FADD.FTZ R139, R15, R138 ;  /* 0x0000008a0f8b7221 */ /* 0x002fe20000010000 */
[----:B------:R-:W-:-:S06]  /*8910*/  FFMA.FTZ R138, R143, R0, -R161 ;  /* 0x000000008f8a7223 */ /* 0x000fcc00000108a1 */
        /* <DEDUP_REMOVED lines=15> */
[----:B----4-:R-:W-:Y:S01]  /*8a10*/  FADD.FTZ R139, R153, R130 ;  /* 0x00000082998b7221 */ /* 0x010fe20000010000 */
[----:B------:R-:W-:-:S06]  /*8a20*/  FFMA.FTZ R130, R131, R0, -R161 ;  /* 0x0000000083827223 */ /* 0x000fcc00000108a1 */
        /* <DEDUP_REMOVED lines=15> */
[----:B--2---:R-:W-:Y:S01]  /*8b20*/  FADD.FTZ R131, R145, R134 ;  /* 0x0000008691837221 */ /* 0x004fe20000010000 */
[----:B------:R-:W-:-:S06]  /*8b30*/  FFMA.FTZ R134, R135, R0, -R161 ;  /* 0x0000000087867223 */ /* 0x000fcc00000108a1 */
        /* <DEDUP_REMOVED lines=26> */
[----:B------:R-:W-:-:S04]  /*8ce0*/  IMAD.U32 R5, RZ, RZ, UR39 ;  /* 0x00000027ff057e24 */ /* 0x000fc8000f8e00ff */
[----:B------:R-:W-:Y:S02]  /*8cf0*/  @P1 VIADD R5, R5, 0x36840 ;  /* 0x0003684005051836 */ /* 0x000fe40000000000 */
[----:B------:R-:W4:Y:S01]  /*8d00*/  MUFU.EX2 R129, R129 ;  /* 0x0000008100817308 */ /* 0x000f220000000800 */
[----:B-1----:R-:W-:Y:S02]  /*8d10*/  FADD.FTZ R122, R180, R131 ;  /* 0x00000083b47a7221 */ /* 0x002fe40000010000 */
[----:B---3--:R-:W-:-:S04]  /*8d20*/  @P1 PRMT R5, R213, 0x654, R5 ;  /* 0x00000654d5051816 */ /* 0x008fc80000000005 */
[----:B------:R1:W-:Y:S01]  /*8d30*/  @P1 SYNCS.ARRIVE.TRANS64.RED.A1T0 RZ, [R5+URZ], RZ ;  /* 0x000000ff05ff19a7 */ /* 0x0003e2000810043f */
[----:B------:R-:W3:Y:S01]  /*8d40*/  MUFU.EX2 R130, R130 ;  /* 0x0000008200827308 */ /* 0x000ee20000000800 */
[----:B--2---:R-:W-:-:S07]  /*8d50*/  FADD.FTZ R131, R181, R6 ;  /* 0x00000006b5837221 */ /* 0x004fce0000010000 */
[----:B------:R-:W2:Y:S01]  /*8d60*/  MUFU.EX2 R182, R182 ;  /* 0x000000b600b67308 */ /* 0x000ea20000000800 */
[----:B----4-:R-:W-:-:S07]  /*8d70*/  FADD.FTZ R135, R129, R122 ;  /* 0x0000007a81877221 */ /* 0x010fce0000010000 */
[----:B------:R-:W-:Y:S01]  /*8d80*/  MUFU.EX2 R183, R183 ;  /* 0x000000b700b77308 */ /* 0x000fe20000000800 */
[----:B---3--:R-:W-:-:S07]  /*8d90*/  FADD.FTZ R6, R130, R131 ;  /* 0x0000008382067221 */ /* 0x008fce0000010000 */
[----:B------:R-:W1:Y:S01]  /*8da0*/  MUFU.EX2 R133, R133 ;  /* 0x0000008500857308 */ /* 0x000e620000000800 */
[----:B--2---:R-:W-:-:S07]  /*8db0*/  FADD.FTZ R122, R182, R135 ;  /* 0x00000087b67a7221 */ /* 0x004fce0000010000 */
[----:B------:R-:W-:Y:S08]  /*8dc0*/  MUFU.EX2 R134, R134 ;  /* 0x0000008600867308 */ /* 0x000ff00000000800 */
[----:B------:R-:W2:Y:S01]  /*8dd0*/  MUFU.EX2 R176, R176 ;  /* 0x000000b000b07308 */ /* 0x000ea20000000800 */
[----:B-1----:R-:W-:-:S07]  /*8de0*/  FADD.FTZ R5, R133, R122 ;  /* 0x0000007a85057221 */ /* 0x002fce0000010000 */
[----:B------:R-:W-:Y:S08]  /*8df0*/  MUFU.EX2 R177, R177 ;  /* 0x000000b100b17308 */ /* 0x000ff00000000800 */
[----:B------:R-:W1:Y:S01]  /*8e00*/  MUFU.EX2 R121, R121 ;  /* 0x0000007900797308 */ /* 0x000e620000000800 */
[----:B--2---:R-:W-:-:S07]  /*8e10*/  FADD.FTZ R122, R176, R5 ;  /* 0x00000005b07a7221 */ /* 0x004fce0000010000 */
[----:B------:R2:W3:Y:S08]  /*8e20*/  MUFU.EX2 R139, R123 ;  /* 0x0000007b008b7308 */ /* 0x0004f00000000800 */
[----:B------:R-:W4:Y:S01]  /*8e30*/  MUFU.EX2 R178, R178 ;  /* 0x000000b200b27308 */ /* 0x000f220000000800 */
[----:B--2---:R-:W-:Y:S01]  /*8e40*/  FADD.FTZ R123, R183, R6 ;  /* 0x00000006b77b7221 */ /* 0x004fe20000010000 */
[----:B-1----:R-:W-:-:S03]  /*8e50*/  FADD.FTZ R5, R121, R122 ;  /* 0x0000007a79057221 */ /* 0x002fc60000010000 */
[----:B------:R-:W-:-:S03]  /*8e60*/  FADD.FTZ R6, R134, R123 ;  /* 0x0000007b86067221 */ /* 0x000fc60000010000 */
[----:B------:R-:W1:Y:S01]  /*8e70*/  MUFU.EX2 R179, R126 ;  /* 0x0000007e00b37308 */ /* 0x000e620000000800 */
[----:B------:R-:W-:-:S04]  /*8e80*/  FADD.FTZ R6, R177, R6 ;  /* 0x00000006b1067221 */ /* 0x000fc80000010000 */
[----:B---3--:R-:W-:-:S03]  /*8e90*/  FADD.FTZ R6, R139, R6 ;  /* 0x000000068b067221 */ /* 0x008fc60000010000 */
[----:B------:R-:W2:Y:S01]  /*8ea0*/  MUFU.EX2 R125, R125 ;  /* 0x0000007d007d7308 */ /* 0x000ea20000000800 */
[----:B----4-:R-:W-:-:S07]  /*8eb0*/  FADD.FTZ R122, R178, R5 ;  /* 0x00000005b27a7221 */ /* 0x010fce0000010000 */
[----:B------:R-:W3:Y:S01]  /*8ec0*/  MUFU.EX2 R140, R127 ;  /* 0x0000007f008c7308 */ /* 0x000ee20000000800 */
[----:B-1----:R-:W-:Y:S01]  /*8ed0*/  FADD.FTZ R5, R179, R6 ;  /* 0x00000006b3057221 */ /* 0x002fe20000010000 */
[----:B--2---:R-:W-:-:S03]  /*8ee0*/  FADD.FTZ R6, R125, R122 ;  /* 0x0000007a7d067221 */ /* 0x004fc60000010000 */
[----:B---3--:R-:W-:Y:S01]  /*8ef0*/  FADD.FTZ R5, R140, R5 ;  /* 0x000000058c057221 */ /* 0x008fe20000010000 */
[----:B------:R-:W-:Y:S06]  /*8f00*/  @!P0 BRA `(.L_x_146) ;  /* 0x0000000000048947 */ /* 0x000fec0003800000 */
[----:B------:R-:W-:Y:S01]  /*8f10*/  BPT.TRAP 0x1 ;  /* 0x000000040000795c */ /* 0x000fe20000300000 */
.L_x_146:
[----:B------:R-:W2:Y:S01]  /*8f20*/  LDL R123, [R1] ;  /* 0x00000000017b7983 */ /* 0x000ea20000100800 */
[----:B------:R-:W-:Y:S01]  /*8f30*/  ISETP.NE.AND P1, PT, R22, RZ, PT ;  /* 0x000000ff1600720c */ /* 0x000fe20003f25270 */
[----:B------:R-:W-:Y:S01]  /*8f40*/  IMAD.U32 R122, RZ, RZ, UR5 ;  /* 0x00000005ff7a7e24 */ /* 0x000fe2000f8e00ff */
[----:B------:R-:W-:Y:S01]  /*8f50*/  UMOV UR60, UR61 ;  /* 0x0000003d003c7c82 */ /* 0x000fe20008000000 */
[----:B------:R-:W-:Y:S01]  /*8f60*/  UMOV UR37, UR38 ;  /* 0x0000002600257c82 */ /* 0x000fe20008000000 */
[----:B------:R-:W-:Y:S01]  /*8f70*/  F2FP.F16.F32.PACK_AB R200, R11, R200 ;  /* 0x000000c80bc8723e */ /* 0x000fe200000000ff */
[----:B------:R-:W-:Y:S01]  /*8f80*/  IMAD.MOV.U32 R11, RZ, RZ, R4 ;  /* 0x000000ffff0b7224 */ /* 0x000fe200078e0004 */
[----:B------:R-:W-:Y:S01]  /*8f90*/  F2FP.F16.F32.PACK_AB R201, R10, R201 ;  /* 0x000000c90ac9723e */ /* 0x000fe200000000ff */
[----:B------:R-:W-:Y:S01]  /*8fa0*/  IMAD.MOV.U32 R10, RZ, RZ, R3 ;  /* 0x000000ffff0a7224 */ /* 0x000fe200078e0003 */
[----:B------:R-:W-:Y:S02]  /*8fb0*/  F2FP.F16.F32.PACK_AB R202, R13, R202 ;  /* 0x000000ca0dca723e */ /* 0x000fe400000000ff */
[----:B------:R-:W-:-:S02]  /*8fc0*/  F2FP.F16.F32.PACK_AB R203, R12, R203 ;  /* 0x000000cb0ccb723e */ /* 0x000fc400000000ff */
[----:B------:R-:W-:Y:S01]  /*8fd0*/  F2FP.F16.F32.PACK_AB R196, R15, R196 ;  /* 0x000000c40fc4723e */ /* 0x000fe200000000ff */
[----:B------:R-:W-:Y:S01]  /*8fe0*/  @P1 VIADD R122, R122, 0x36860 ;  /* 0x000368607a7a1836 */ /* 0x000fe20000000000 */
[----:B------:R-:W-:Y:S02]  /*8ff0*/  F2FP.F16.F32.PACK_AB R197, R14, R197 ;  /* 0x000000c50ec5723e */ /* 0x000fe400000000ff */
[----:B------:R-:W-:Y:S02]  /*9000*/  F2FP.F16.F32.PACK_AB R198, R21, R198 ;  /* 0x000000c615c6723e */ /* 0x000fe400000000ff */
[----:B------:R-:W-:Y:S02]  /*9010*/  F2FP.F16.F32.PACK_AB R199, R20, R199 ;  /* 0x000000c714c7723e */ /* 0x000fe400000000ff */
[----:B------:R-:W-:Y:S02]  /*9020*/  F2FP.F16.F32.PACK_AB R192, R153, R192 ;  /* 0x000000c099c0723e */ /* 0x000fe400000000ff */
[----:B------:R-:W-:-:S02]  /*9030*/  F2FP.F16.F32.PACK_AB R193, R120, R193 ;  /* 0x000000c178c1723e */ /* 0x000fc400000000ff */
[----:B------:R-:W-:Y:S02]  /*9040*/  F2FP.F16.F32.PACK_AB R194, R157, R194 ;  /* 0x000000c29dc2723e */ /* 0x000fe400000000ff */
        /* <DEDUP_REMOVED lines=17> */
[----:B--2---:R-:W-:-:S04]  /*9160*/  @P1 PRMT R122, R123, 0x654, R122 ;  /* 0x000006547b7a1816 */ /* 0x004fc8000000007a */
[----:B------:R1:W-:Y:S01]  /*9170*/  @P1 SYNCS.ARRIVE.TRANS64.RED.A1T0 RZ, [R122+URZ], RZ ;  /* 0x000000ff7aff19a7 */ /* 0x0003e2000810043f */
[C---:B------:R-:W-:Y:S01]  /*9180*/  ISETP.GT.AND P1, PT, R9.reuse, RZ, PT ;  /* 0x000000ff0900720c */ /* 0x040fe20003f24270 */
[----:B------:R-:W-:-:S12]  /*9190*/  VIADD R9, R9, 0xffffffff ;  /* 0xffffffff09097836 */ /* 0x000fd80000000000 */
[----:B-1----:R-:W-:Y:S05]  /*91a0*/  @P1 BRA `(.L_x_147) ;  /* 0xffffffc4000c1947 */ /* 0x002fea000383ffff */
.L_x_136:
        /* <DEDUP_REMOVED lines=99> */
.L_x_148:
[----:B------:R-:W-:Y:S01]  /*97e0*/  R2UR UR4, R16 ;  /* 0x00000000100472ca */ /* 0x000fe200000e0000 */
[----:B------:R-:W-:-:S05]  /*97f0*/  IMAD.U32 R2, RZ, RZ, UR61 ;  /* 0x0000003dff027e24 */ /* 0x000fca000f8e00ff */
[----:B------:R-:W-:-:S07]  /*9800*/  SHF.L.U32 R2, R2, 0x1f, RZ ;  /* 0x0000001f02027819 */ /* 0x000fce00000006ff */
[----:B------:R-:W-:-:S09]  /*9810*/  ULEA UR5, UR38, UR4, 0x3 ;  /* 0x0000000426057291 */ /* 0x000fd2000f8e183f */
[----:B------:R1:W2:Y:S01]  /*9820*/  SYNCS.PHASECHK.TRANS64.TRYWAIT P1, [UR5+0x36850], R2 ;  /* 0x03685002ff0075a7 */ /* 0x0002a20008020145 */
[----:B------:R-:W-:Y:S05]  /*9830*/  @!P0 BRA `(.L_x_149) ;  /* 0x0000000000048947 */ /* 0x000fea0003800000 */
[----:B------:R-:W-:Y:S01]  /*9840*/  BPT.TRAP 0x1 ;  /* 0x000000040000795c */ /* 0x000fe20000300000 */
.L_x_149:
[----:B--2---:R-:W-:Y:S05]  /*9850*/  @P1 BRA `(.L_x_150) ;  /* 0x0000000000081947 */ /* 0x004fea0003800000 */
[----:B------:R-:W2:Y:S02]  /*9860*/  SYNCS.PHASECHK.TRANS64.TRYWAIT P1, [UR5+0x36850], R2 ;  /* 0x03685002ff0075a7 */ /* 0x000ea40008020145 */
[----:B--2---:R-:W-:Y:S05]  /*9870*/  @!P1 BRA `(.L_x_151) ;  /* 0x00000050000c9947 */ /* 0x004fea0003800000 */
.L_x_150:
[----:B------:R-:W-:Y:S01]  /*9880*/  R2UR UR4, R16 ;  /* 0x00000000100472ca */ /* 0x000fe200000e0000 */
[----:B------:R-:W-:Y:S01]  /*9890*/  WARPGROUP.ARRIVE ;  /* 0x00000000000079c5 */ /* 0x000fe20000000000 */
[----:B------:R-:W-:Y:S01]  /*98a0*/  UMOV UR7, 0x40000040 ;  /* 0x4000004000077882 */ /* 0x000fe20000000000 */
[----:B--2---:R-:W2:Y:S01]  /*98b0*/  SHFL.BFLY PT, R7, R6, 0x2, 0x1f ;  /* 0x0c401f0006077f89 */ /* 0x004ea200000e0000 */
[----:B------:R-:W-:Y:S02]  /*98c0*/  IMAD.MOV.U32 R10, RZ, RZ, RZ ;  /* 0x000000ffff0a7224 */ /* 0x000fe400078e00ff */
[----:B------:R-:W-:Y:S01]  /*98d0*/  IMAD.MOV.U32 R20, RZ, RZ, -0x800000 ;  /* 0xff800000ff147424 */ /* 0x000fe200078e00ff */
[----:B-1----:R-:W1:Y:S06]  /*98e0*/  SHFL.BFLY PT, R2, R5, 0x2, 0x1f ;  /* 0x0c401f0005027f89 */ /* 0x002e6c00000e0000 */
[----:B------:R-:W-:-:S04]  /*98f0*/  UIADD3 UR4, UR4, 0x400, URZ ;  /* 0x0000040004047890 */ /* 0x000fc8000fffe03f */
[----:B------:R-:W-:-:S04]  /*9900*/  USHF.R.U32.HI UR4, URZ, 0x4, UR4 ;  /* 0x000000043f047899 */ /* 0x000fc80008011604 */
[----:B------:R-:W-:-:S04]  /*9910*/  ULOP3.LUT UR4, UR4, 0x3fff, URZ, 0xc0, !UPT ;  /* 0x00003fff04047892 */ /* 0x000fc8000f8ec03f */
[----:B------:R-:W-:Y:S01]  /*9920*/  ULOP3.LUT UR4, UR4, 0x3800000, URZ, 0xfc, !UPT ;  /* 0x0380000004047892 */ /* 0x000fe2000f8efc3f */
[----:B--2---:R-:W-:-:S03]  /*9930*/  FADD.FTZ R7, R7, R6 ;  /* 0x0000000607077221 */ /* 0x004fc60000010000 */
[----:B------:R-:W-:Y:S01]  /*9940*/  UIMAD UR4, UR38, 0xa80, UR4 ;  /* 0x00000a80260478a4 */ /* 0x000fe2000f8e0204 */
[----:B-1----:R-:W-:Y:S01]  /*9950*/  FADD.FTZ R8, R2, R5 ;  /* 0x0000000502087221 */ /* 0x002fe20000010000 */
[----:B------:R-:W-:Y:S01]  /*9960*/  IMAD.MOV.U32 R5, RZ, RZ, RZ ;  /* 0x000000ffff057224 */ /* 0x000fe200078e00ff */
[----:B------:R-:W1:Y:S04]  /*9970*/  SHFL.BFLY PT, R2, R7, 0x1, 0x1f ;  /* 0x0c201f0007027f89 */ /* 0x000e6800000e0000 */
[----:B------:R-:W-:Y:S01]  /*9980*/  UMOV UR6, UR4 ;  /* 0x0000000400067c82 */ /* 0x000fe20008000000 */
[----:B------:R-:W2:Y:S01]  /*9990*/  SHFL.BFLY PT, R9, R8, 0x1, 0x1f ;  /* 0x0c201f0008097f89 */ /* 0x000ea200000e0000 */
[----:B------:R-:W-:Y:S01]  /*99a0*/  HGMMA.64x192x16.F32 R24, R200, gdesc[UR4].tnspB, R24, gsb0 ;  /* 0x42e00004c8187df0 */ /* 0x000fe20008000818 */
[----:B------:R-:W-:Y:S01]  /*99b0*/  UIADD3 UR6, UR4, 0x80, URZ ;  /* 0x0000008004067890 */ /* 0x000fe2000fffe03f */
[----:B------:R-:W-:Y:S01]  /*99c0*/  UMOV UR7, 0x40000040 ;  /* 0x4000004000077882 */ /* 0x000fe20000000000 */
[----:B-1----:R-:W-:Y:S01]  /*99d0*/  FADD.FTZ R11, R7, R2 ;  /* 0x00000002070b7221 */ /* 0x002fe20000010000 */
[----:B------:R-:W-:-:S02]  /*99e0*/  IMAD.MOV.U32 R2, RZ, RZ, -0x800000 ;  /* 0xff800000ff027424 */ /* 0x000fc400078e00ff */
[----:B--2---:R-:W-:Y:S02]  /*99f0*/  FADD.FTZ R12, R8, R9 ;  /* 0x00000009080c7221 */ /* 0x004fe40000010000 */
[----:B------:R-:W-:-:S03]  /*9a00*/  FSETP.NE.FTZ.AND P1, PT, R11, RZ, PT ;  /* 0x000000ff0b00720b */ /* 0x000fc60003f35000 */
[----:B------:R-:W-:-:S10]  /*9a10*/  FSETP.NE.FTZ.AND P2, PT, R12, RZ, PT ;  /* 0x000000ff0c00720b */ /* 0x000fd40003f55000 */
[----:B------:R-:W1:Y:S01]  /*9a20*/  @P1 MUFU.LG2 R9, R11 ;  /* 0x0000000b00091308 */ /* 0x000e620000000c00 */
[C---:B------:R-:W-:Y:S02]  /*9a30*/  @P1 FMUL.FTZ R7, R0.reuse, 0.69314718246459960938 ;  /* 0x3f31721800071820 */ /* 0x040fe40000410000 */
[----:B------:R-:W-:-:S05]  /*9a40*/  @P2 FMUL.FTZ R13, R0, 0.69314718246459960938 ;  /* 0x3f317218000d2820 */ /* 0x000fca0000410000 */
[----:B------:R-:W2:Y:S08]  /*9a50*/  @P2 MUFU.LG2 R6, R12 ;  /* 0x0000000c00062308 */ /* 0x000eb00000000c00 */
[----:B------:R3:W4:Y:S01]  /*9a60*/  @P1 MUFU.RCP R5, R11 ;  /* 0x0000000b00051308 */ /* 0x0007220000001000 */
[----:B-1----:R-:W-:-:S04]  /*9a70*/  @P1 FMUL.FTZ R0, R9, 0.69314718246459960938 ;  /* 0x3f31721809001820 */ /* 0x002fc80000410000 */
[----:B------:R-:W-:-:S03]  /*9a80*/  @P1 FFMA.FTZ R20, R7, R4, R0 ;  /* 0x0000000407141223 */ /* 0x000fc60000010000 */
[----:B------:R3:W1:Y:S01]  /*9a90*/  @P2 MUFU.RCP R10, R12 ;  /* 0x0000000c000a2308 */ /* 0x0006620000001000 */
[----:B--2---:R-:W-:-:S04]  /*9aa0*/  @P2 FMUL.FTZ R6, R6, 0.69314718246459960938 ;  /* 0x3f31721806062820 */ /* 0x004fc80000410000 */
[----:B------:R-:W-:Y:S01]  /*9ab0*/  @P2 FFMA.FTZ R2, R13, R3, R6 ;  /* 0x000000030d022223 */ /* 0x000fe20000010006 */
        /* <DEDUP_REMOVED lines=30> */
[----:B-1-34-:R-:W-:Y:S05]  /*9ca0*/  @!P0 BRA `(.L_x_152) ;  /* 0x0000000000048947 */ /* 0x01afea0003800000 */
[----:B------:R-:W-:Y:S01]  /*9cb0*/  BPT.TRAP 0x1 ;  /* 0x000000040000795c */ /* 0x000fe20000300000 */
.L_x_152:
[----:B------:R-:W2:Y:S01]  /*9cc0*/  LDL R8, [R1] ;  /* 0x0000000001087983 */ /* 0x000ea20000100800 */
[----:B------:R-:W-:Y:S01]  /*9cd0*/  ISETP.NE.AND P0, PT, R22, RZ, PT ;  /* 0x000000ff1600720c */ /* 0x000fe20003f05270 */
[----:B------:R-:W-:Y:S02]  /*9ce0*/  IMAD.U32 R4, RZ, RZ, UR5 ;  /* 0x00000005ff047e24 */ /* 0x000fe4000f8e00ff */
        /* <DEDUP_REMOVED lines=11> */
[----:B------:R-:W-:-:S02]  /*9da0*/  @P0 VIADD R4, R4, 0x36860 ;  /* 0x0003686004040836 */ /* 0x000fc40000000000 */
        /* <DEDUP_REMOVED lines=37> */
[C---:B------:R-:W-:Y:S01]  /*a000*/  LOP3.LUT R5, R18.reuse, 0x380, RZ, 0xc0, !PT ;  /* 0x0000038012057812 */ /* 0x040fe200078ec0ff */
[-C--:B------:R-:W-:Y:S01]  /*a010*/  FMUL.FTZ R27, R27, R10.reuse ;  /* 0x0000000a1b1b7220 */ /* 0x080fe20000410000 */
[----:B------:R-:W-:Y:S01]  /*a020*/  IADD3 R9, P2, R18, 0x20, RZ ;  /* 0x0000002012097810 */ /* 0x000fe20007f5e0ff */
[-C--:B------:R-:W-:Y:S01]  /*a030*/  FMUL.FTZ R120, R26, R10.reuse ;  /* 0x0000000a1a787220 */ /* 0x080fe20000410000 */
[----:B------:R-:W-:Y:S01]  /*a040*/  SHF.R.U64 R5, R5, 0x3, RZ ;  /* 0x0000000305057819 */ /* 0x000fe200000012ff */
[-C--:B------:R-:W-:Y:S01]  /*a050*/  FMUL.FTZ R7, R31, R10.reuse ;  /* 0x0000000a1f077220 */ /* 0x080fe20000410000 */
[----:B------:R-:W-:Y:S01]  /*a060*/  IADD3 R11, P1, R18, 0x40, RZ ;  /* 0x00000040120b7810 */ /* 0x000fe20007f3e0ff */
        /* <DEDUP_REMOVED lines=45> */
[----:B------:R-:W-:Y:S01]  /*a340*/  IADD3 R13, P6, R18, 0x60, RZ ;  /* 0x00000060120d7810 */ /* 0x000fe20007fde0ff */
[----:B------:R-:W-:Y:S01]  /*a350*/  ULDC UR4, c[0x0][0xda8] ;  /* 0x00036a0000047ab9 */ /* 0x000fe20000000800 */
[----:B------:R-:W-:Y:S01]  /*a360*/  LOP3.LUT R10, R11, 0x380, RZ, 0xc0, !PT ;  /* 0x000003800b0a7812 */ /* 0x000fe200078ec0ff */
[----:B------:R-:W-:Y:S01]  /*a370*/  UIADD3 UR35, -UR36, URZ, URZ ;  /* 0x0000003f24237290 */ /* 0x000fe2000fffe13f */
[----:B------:R-:W-:Y:S01]  /*a380*/  R2UR UR6, R208 ;  /* 0x00000000d00672ca */ /* 0x000fe200000e0000 */
[----:B------:R-:W-:Y:S01]  /*a390*/  ULDC UR10, c[0x0][0xa88] ;  /* 0x0002a200000a7ab9 */ /* 0x000fe20000000800 */
[----:B------:R-:W-:Y:S01]  /*a3a0*/  LOP3.LUT R12, R13, 0x380, RZ, 0xc0, !PT ;  /* 0x000003800d0c7812 */ /* 0x000fe200078ec0ff */
[----:B------:R-:W-:Y:S01]  /*a3b0*/  ULDC.64 UR8, c[0x0][0xb70] ;  /* 0x0002dc0000087ab9 */ /* 0x000fe20000000a00 */
[----:B------:R-:W-:Y:S01]  /*a3c0*/  SHF.R.U64 R10, R10, 0x3, RZ ;  /* 0x000000030a0a7819 */ /* 0x000fe200000012ff */
[----:B------:R-:W-:Y:S01]  /*a3d0*/  ULDC.64 UR12, c[0x0][0x208] ;  /* 0x00008200000c7ab9 */ /* 0x000fe20000000a00 */
[----:B------:R-:W-:-:S02]  /*a3e0*/  R2UR UR7, R207 ;  /* 0x00000000cf0772ca */ /* 0x000fc400000e0000 */
[----:B------:R-:W-:Y:S02]  /*a3f0*/  IADD3 R15, P5, R18, 0x4000, RZ ;  /* 0x00004000120f7810 */ /* 0x000fe40007fbe0ff */
[----:B------:R-:W-:Y:S02]  /*a400*/  F2FP.F16.F32.PACK_AB R6, R6, R3 ;  /* 0x000000030606723e */ /* 0x000fe400000000ff */
[----:B------:R-:W-:Y:S01]  /*a410*/  F2FP.F16.F32.PACK_AB R7, R7, R122 ;  /* 0x0000007a0707723e */ /* 0x000fe200000000ff */
[----:B------:R-:W-:Y:S01]  /*a420*/  UIADD3 UR34, -UR6, URZ, URZ ;  /* 0x0000003f06227290 */ /* 0x000fe2000fffe13f */
[----:B------:R-:W-:Y:S02]  /*a430*/  SHF.R.U64 R12, R12, 0x3, RZ ;  /* 0x000000030c0c7819 */ /* 0x000fe400000012ff */
[----:B------:R-:W-:Y:S02]  /*a440*/  LOP3.LUT R10, R10, R11, RZ, 0x3c, !PT ;  /* 0x0000000b0a0a7212 */ /* 0x000fe400078e3cff */
[----:B------:R-:W-:Y:S01]  /*a450*/  LOP3.LUT R14, R15, 0x380, RZ, 0xc0, !PT ;  /* 0x000003800f0e7812 */ /* 0x000fe200078ec0ff */
[----:B------:R-:W-:Y:S01]  /*a460*/  UIMAD UR34, UR4, UR34, UR7 ;  /* 0x00000022042272a4 */ /* 0x000fe2000f8e0207 */
[----:B------:R-:W-:Y:S01]  /*a470*/  LOP3.LUT R12, R12, R13, RZ, 0x3c, !PT ;  /* 0x0000000d0c0c7212 */ /* 0x000fe200078e3cff */
[----:B------:R-:W-:Y:S01]  /*a480*/  USHF.R.S32.HI UR7, URZ, 0x1f, UR36 ;  /* 0x0000001f3f077899 */ /* 0x000fe20008011424 */
[----:B------:R-:W-:Y:S01]  /*a490*/  SHF.R.U64 R14, R14, 0x3, RZ ;  /* 0x000000030e0e7819 */ /* 0x000fe200000012ff */
[----:B------:R-:W-:Y:S01]  /*a4a0*/  USHF.L.U32 UR34, UR34, 0x7, URZ ;  /* 0x0000000722227899 */ /* 0x000fe2000800063f */
[----:B------:R-:W-:Y:S01]  /*a4b0*/  IADD3 R13, P4, R18, 0x4040, RZ ;  /* 0x00004040120d7810 */ /* 0x000fe20007f9e0ff */
[----:B------:R-:W-:Y:S01]  /*a4c0*/  ULDC UR4, c[0x0][0xdb4] ;  /* 0x00036d0000047ab9 */ /* 0x000fe20000000800 */
[----:B------:R-:W-:Y:S01]  /*a4d0*/  LOP3.LUT R14, R14, R15, RZ, 0x3c, !PT ;  /* 0x0000000f0e0e7212 */ /* 0x000fe200078e3cff */
[----:B------:R-:W-:Y:S01]  /*a4e0*/  IMAD.X R15, RZ, RZ, R19, P5 ;  /* 0x000000ffff0f7224 */ /* 0x000fe200028e0613 */
[----:B------:R-:W-:Y:S01]  /*a4f0*/  LOP3.LUT R26, R13, 0x380, RZ, 0xc0, !PT ;  /* 0x000003800d1a7812 */ /* 0x000fe200078ec0ff */
[----:B------:R-:W-:Y:S01]  /*a500*/  UIMAD UR35, UR4, UR35, UR6 ;  /* 0x00000023042372a4 */ /* 0x000fe2000f8e0206 */
[----:B------:R-:W-:-:S02]  /*a510*/  IADD3 R29, P3, R18, 0x4060, RZ ;  /* 0x00004060121d7810 */ /* 0x000fc40007f7e0ff */
[----:B------:R-:W-:Y:S01]  /*a520*/  SHF.R.U64 R26, R26, 0x3, RZ ;  /* 0x000000031a1a7819 */ /* 0x000fe200000012ff */
[----:B------:R-:W-:Y:S01]  /*a530*/  USHF.R.S32.HI UR4, URZ, 0x1f, UR35 ;  /* 0x0000001f3f047899 */ /* 0x000fe20008011423 */
[----:B------:R-:W-:Y:S02]  /*a540*/  LOP3.LUT R28, R29, 0x380, RZ, 0xc0, !PT ;  /* 0x000003801d1c7812 */ /* 0x000fe400078ec0ff */
[----:B------:R-:W-:Y:S01]  /*a550*/  LOP3.LUT R26, R26, R13, RZ, 0x3c, !PT ;  /* 0x0000000d1a1a7212 */ /* 0x000fe200078e3cff */
[----:B------:R-:W-:Y:S01]  /*a560*/  IMAD.X R13, RZ, RZ, R19, P6 ;  /* 0x000000ffff0d7224 */ /* 0x000fe200030e0613 */
[----:B------:R-:W-:Y:S01]  /*a570*/  IADD3 R39, P6, R18, 0x8040, RZ ;  /* 0x0000804012277810 */ /* 0x000fe20007fde0ff */
[----:B------:R-:W-:Y:S01]  /*a580*/  UIMAD UR6, UR4, UR8, URZ ;  /* 0x00000008040672a4 */ /* 0x000fe2000f8e023f */
[----:B------:R-:W-:Y:S01]  /*a590*/  SHF.R.U64 R28, R28, 0x3, RZ ;  /* 0x000000031c1c7819 */ /* 0x000fe200000012ff */
[----:B------:R-:W-:Y:S01]  /*a5a0*/  UIMAD.WIDE.U32 UR4, UR35, UR8, URZ ;  /* 0x00000008230472a5 */ /* 0x000fe2000f8e003f */
[----:B------:R-:W-:Y:S01]  /*a5b0*/  LOP3.LUT R38, R39, 0x380, RZ, 0xc0, !PT ;  /* 0x0000038027267812 */ /* 0x000fe200078ec0ff */
[----:B------:R-:W-:Y:S01]  /*a5c0*/  UIMAD UR6, UR35, UR9, UR6 ;  /* 0x00000009230672a4 */ /* 0x000fe2000f8e0206 */
[----:B------:R-:W-:-:S02]  /*a5d0*/  MOV R125, R12 ;  /* 0x0000000c007d7202 */ /* 0x000fc40000000f00 */
[----:B------:R-:W-:Y:S01]  /*a5e0*/  SHF.R.U64 R38, R38, 0x3, RZ ;  /* 0x0000000326267819 */ /* 0x000fe200000012ff */
[----:B------:R-:W-:Y:S01]  /*a5f0*/  UIADD3 UR6, UR5, UR6, URZ ;  /* 0x0000000605067290 */ /* 0x000fe2000fffe03f */
[----:B------:R-:W-:Y:S01]  /*a600*/  LOP3.LUT R28, R28, R29, RZ, 0x3c, !PT ;  /* 0x0000001d1c1c7212 */ /* 0x000fe200078e3cff */
[----:B------:R-:W-:Y:S01]  /*a610*/  IMAD.X R29, RZ, RZ, R19, P3 ;  /* 0x000000ffff1d7224 */ /* 0x000fe200018e0613 */
[----:B------:R-:W-:Y:S02]  /*a620*/  MOV R122, R14 ;  /* 0x0000000e007a7202 */ /* 0x000fe40000000f00 */
[----:B------:R-:W-:Y:S02]  /*a630*/  F2FP.F16.F32.PACK_AB R13, R51, R50 ;  /* 0x00000032330d723e */ /* 0x000fe400000000ff */
[----:B------:R-:W-:Y:S02]  /*a640*/  F2FP.F16.F32.PACK_AB R14, R53, R52 ;  /* 0x00000034350e723e */ /* 0x000fe400000000ff */
[----:B------:R-:W-:-:S02]  /*a650*/  F2FP.F16.F32.PACK_AB R15, R55, R54 ;  /* 0x00000036370f723e */ /* 0x000fc400000000ff */
[----:B------:R-:W-:Y:S01]  /*a660*/  LOP3.LUT R38, R38, R39, RZ, 0x3c, !PT ;  /* 0x0000002726267212 */ /* 0x000fe200078e3cff */
[----:B------:R-:W-:Y:S01]  /*a670*/  IMAD.X R39, RZ, RZ, R19, P6 ;  /* 0x000000ffff277224 */ /* 0x000fe200030e0613 */
        /* <DEDUP_REMOVED lines=15> */
[----:B------:R-:W-:Y:S02]  /*a770*/  MOV R38, R38 ;  /* 0x0000002600267202 */ /* 0x000fe40000000f00 */
[----:B------:R-:W-:-:S02]  /*a780*/  F2FP.F16.F32.PACK_AB R106, R109, R108 ;  /* 0x0000006c6d6a723e */ /* 0x000fc400000000ff */
[----:B------:R-:W-:Y:S02]  /*a790*/  F2FP.F16.F32.PACK_AB R107, R111, R110 ;  /* 0x0000006e6f6b723e */ /* 0x000fe400000000ff */
[----:B------:R-:W-:Y:S02]  /*a7a0*/  F2FP.F16.F32.PACK_AB R113, R115, R114 ;  /* 0x000000727371723e */ /* 0x000fe400000000ff */
[----:B------:R-:W-:Y:S02]  /*a7b0*/  F2FP.F16.F32.PACK_AB R114, R117, R116 ;  /* 0x000000747572723e */ /* 0x000fe400000000ff */
[----:B------:R-:W-:Y:S02]  /*a7c0*/  F2FP.F16.F32.PACK_AB R115, R119, R118 ;  /* 0x000000767773723e */ /* 0x000fe400000000ff */
[----:B------:R-:W-:Y:S02]  /*a7d0*/  R2UR UR11, R204 ;  /* 0x00000000cc0b72ca */ /* 0x000fe400000e0000 */
[----:B--2---:R-:W-:-:S02]  /*a7e0*/  @P0 PRMT R4, R8, 0x654, R4 ;  /* 0x0000065408040816 */ /* 0x004fc40000000004 */
[----:B------:R-:W-:Y:S02]  /*a7f0*/  LOP3.LUT R8, R9, 0x380, RZ, 0xc0, !PT ;  /* 0x0000038009087812 */ /* 0x000fe400078ec0ff */
[----:B------:R1:W-:Y:S01]  /*a800*/  @P0 SYNCS.ARRIVE.TRANS64.RED.A1T0 RZ, [R4+URZ], RZ ;  /* 0x000000ff04ff09a7 */ /* 0x0003e2000810043f */
[----:B------:R-:W-:Y:S01]  /*a810*/  BAR.SYNC.DEFER_BLOCKING 0x1, 0x100 ;  /* 0x0044000000007b1d */ /* 0x000fe20000010000 */
[----:B------:R-:W-:Y:S02]  /*a820*/  SHF.R.U64 R8, R8, 0x3, RZ ;  /* 0x0000000308087819 */ /* 0x000fe400000012ff */
[----:B------:R-:W-:Y:S02]  /*a830*/  IADD3 R11, P0, R18, 0x4020, RZ ;  /* 0x00004020120b7810 */ /* 0x000fe40007f1e0ff */
[----:B------:R-:W-:Y:S01]  /*a840*/  LOP3.LUT R8, R8, R9, RZ, 0x3c, !PT ;  /* 0x0000000908087212 */ /* 0x000fe200078e3cff */
[--C-:B------:R-:W-:Y:S01]  /*a850*/  IMAD.X R9, RZ, RZ, R19.reuse, P2 ;  /* 0x000000ffff097224 */ /* 0x100fe200010e0613 */
[----:B-1----:R-:W-:Y:S01]  /*a860*/  LOP3.LUT R4, R5, R18, RZ, 0x3c, !PT ;  /* 0x0000001205047212 */ /* 0x002fe200078e3cff */
[----:B------:R-:W-:Y:S01]  /*a870*/  IMAD.MOV.U32 R5, RZ, RZ, R19 ;  /* 0x000000ffff057224 */ /* 0x000fe200078e0013 */
[----:B------:R-:W-:-:S02]  /*a880*/  IADD3 R31, P2, R18, 0x8000, RZ ;  /* 0x00008000121f7810 */ /* 0x000fc40007f5e0ff */
[----:B------:R-:W-:Y:S02]  /*a890*/  LOP3.LUT R24, R11, 0x380, RZ, 0xc0, !PT ;  /* 0x000003800b187812 */ /* 0x000fe400078ec0ff */
[----:B------:R-:W-:Y:S02]  /*a8a0*/  MOV R35, R4 ;  /* 0x0000000400237202 */ /* 0x000fe40000000f00 */
[----:B------:R-:W-:Y:S02]  /*a8b0*/  F2FP.F16.F32.PACK_AB R4, R25, R0 ;  /* 0x000000001904723e */ /* 0x000fe400000000ff */
[----:B------:R-:W-:Y:S01]  /*a8c0*/  F2FP.F16.F32.PACK_AB R5, R27, R120 ;  /* 0x000000781b05723e */ /* 0x000fe200000000ff */
[----:B------:R-:W-:Y:S01]  /*a8d0*/  IMAD.X R27, RZ, RZ, R19, P4 ;  /* 0x000000ffff1b7224 */ /* 0x000fe200020e0613 */
[----:B------:R-:W-:Y:S02]  /*a8e0*/  LOP3.LUT R30, R31, 0x380, RZ, 0xc0, !PT ;  /* 0x000003801f1e7812 */ /* 0x000fe400078ec0ff */
[----:B------:R-:W-:-:S02]  /*a8f0*/  SHF.R.U64 R24, R24, 0x3, RZ ;  /* 0x0000000318187819 */ /* 0x000fc400000012ff */
[----:B------:R-:W-:Y:S01]  /*a900*/  SHF.R.U64 R30, R30, 0x3, RZ ;  /* 0x000000031e1e7819 */ /* 0x000fe200000012ff */
[----:B------:R1:W-:Y:S01]  /*a910*/  STSM.16.M88.4 [R35], R4 ;  /* 0x0000000423007844 */ /* 0x0003e20000000200 */
[----:B------:R-:W-:Y:S02]  /*a920*/  IADD3 R25, P5, R18, 0x8060, RZ ;  /* 0x0000806012197810 */ /* 0x000fe40007fbe0ff */
[----:B------:R-:W-:Y:S01]  /*a930*/  LOP3.LUT R24, R24, R11, RZ, 0x3c, !PT ;  /* 0x0000000b18187212 */ /* 0x000fe200078e3cff */
[--C-:B------:R-:W-:Y:S01]  /*a940*/  IMAD.X R11, RZ, RZ, R19.reuse, P1 ;  /* 0x000000ffff0b7224 */ /* 0x100fe200008e0613 */
[----:B------:R-:W-:Y:S01]  /*a950*/  LOP3.LUT R30, R30, R31, RZ, 0x3c, !PT ;  /* 0x0000001f1e1e7212 */ /* 0x000fe200078e3cff */
[----:B------:R-:W-:Y:S01]  /*a960*/  IMAD.X R31, RZ, RZ, R19, P2 ;  /* 0x000000ffff1f7224 */ /* 0x000fe200010e0613 */
[----:B------:R-:W-:Y:S02]  /*a970*/  IADD3 R43, P1, R18, 0x8020, RZ ;  /* 0x00008020122b7810 */ /* 0x000fe40007f3e0ff */
[----:B------:R-:W-:-:S02]  /*a980*/  LOP3.LUT R34, R25, 0x380, RZ, 0xc0, !PT ;  /* 0x0000038019227812 */ /* 0x000fc400078ec0ff */
[----:B------:R-:W-:Y:S02]  /*a990*/  LOP3.LUT R42, R43, 0x380, RZ, 0xc0, !PT ;  /* 0x000003802b2a7812 */ /* 0x000fe400078ec0ff */
[----:B------:R-:W-:Y:S02]  /*a9a0*/  SHF.R.U64 R34, R34, 0x3, RZ ;  /* 0x0000000322227819 */ /* 0x000fe400000012ff */
[----:B------:R-:W-:Y:S01]  /*a9b0*/  MOV R30, R30 ;  /* 0x0000001e001e7202 */ /* 0x000fe20000000f00 */
[----:B------:R-:W-:Y:S01]  /*a9c0*/  VIADD R31, R211, UR34 ;  /* 0x00000022d31f7c36 */ /* 0x000fe20008000000 */
[----:B-1----:R-:W-:Y:S01]  /*a9d0*/  F2FP.F16.F32.PACK_AB R4, R33, R32 ;  /* 0x000000202104723e */ /* 0x002fe200000000ff */
[----:B------:R-:W-:Y:S01]  /*a9e0*/  IMAD.X R35, RZ, RZ, R19, P5 ;  /* 0x000000ffff237224 */ /* 0x000fe200028e0613 */
[----:B------:R-:W1:Y:S01]  /*a9f0*/  LDC.64 R32, c[0x0][0xb78] ;  /* 0x0002de00ff207b82 */ /* 0x000e620000000a00 */
[----:B------:R-:W-:Y:S01]  /*aa00*/  MOV R129, R8 ;  /* 0x0000000800817202 */ /* 0x000fe20000000f00 */
[----:B------:R-:W-:Y:S01]  /*aa10*/  VIADD R12, R31, 0x8 ;  /* 0x000000081f0c7836 */ /* 0x000fe20000000000 */
[----:B------:R-:W-:-:S02]  /*aa20*/  MOV R127, R10 ;  /* 0x0000000a007f7202 */ /* 0x000fc40000000f00 */
[----:B------:R-:W-:Y:S02]  /*aa30*/  F2FP.F16.F32.PACK_AB R5, R21, R124 ;  /* 0x0000007c1505723e */ /* 0x000fe400000000ff */
[----:B------:R-:W-:Y:S02]  /*aa40*/  F2FP.F16.F32.PACK_AB R6, R37, R36 ;  /* 0x000000242506723e */ /* 0x000fe400000000ff */
[----:B------:R-:W-:Y:S02]  /*aa50*/  F2FP.F16.F32.PACK_AB R7, R121, R126 ;  /* 0x0000007e7907723e */ /* 0x000fe400000000ff */
[----:B------:R-:W-:Y:S02]  /*aa60*/  F2FP.F16.F32.PACK_AB R8, R41, R40 ;  /* 0x000000282908723e */ /* 0x000fe400000000ff */
[----:B------:R-:W-:Y:S01]  /*aa70*/  F2FP.F16.F32.PACK_AB R9, R123, R128 ;  /* 0x000000807b09723e */ /* 0x000fe200000000ff */
[----:B------:R-:W-:Y:S01]  /*aa80*/  STSM.16.M88.4 [R129], R4 ;  /* 0x0000000481007844 */ /* 0x000fe20000000200 */
[----:B------:R-:W-:-:S02]  /*aa90*/  F2FP.F16.F32.PACK_AB R10, R45, R44 ;  /* 0x0000002c2d0a723e */ /* 0x000fc400000000ff */
[----:B------:R-:W-:Y:S02]  /*aaa0*/  F2FP.F16.F32.PACK_AB R11, R47, R46 ;  /* 0x0000002e2f0b723e */ /* 0x000fe400000000ff */
[----:B------:R-:W-:Y:S02]  /*aab0*/  SHF.R.U64 R42, R42, 0x3, RZ ;  /* 0x000000032a2a7819 */ /* 0x000fe400000012ff */
[----:B------:R-:W-:Y:S01]  /*aac0*/  LOP3.LUT R34, R34, R25, RZ, 0x3c, !PT ;  /* 0x0000001922227212 */ /* 0x000fe200078e3cff */
[--C-:B------:R-:W-:Y:S01]  /*aad0*/  IMAD.X R25, RZ, RZ, R19.reuse, P0 ;  /* 0x000000ffff197224 */ /* 0x100fe200000e0613 */
[----:B------:R-:W-:Y:S01]  /*aae0*/  LOP3.LUT P0, RZ, R206, 0x3, RZ, 0xc0, !PT ;  /* 0x00000003ceff7812 */ /* 0x000fe2000780c0ff */
[----:B------:R1:W-:Y:S01]  /*aaf0*/  STSM.16.M88.4 [R127], R8 ;  /* 0x000000087f007844 */ /* 0x0003e20000000200 */
[----:B------:R-:W-:Y:S01]  /*ab00*/  LOP3.LUT R42, R42, R43, RZ, 0x3c, !PT ;  /* 0x0000002b2a2a7212 */ /* 0x000fe200078e3cff */
[----:B------:R-:W-:Y:S01]  /*ab10*/  IMAD.X R43, RZ, RZ, R19, P1 ;  /* 0x000000ffff2b7224 */ /* 0x000fe200008e0613 */
[----:B------:R-:W-:-:S02]  /*ab20*/  ISETP.GE.OR P1, PT, R12, UR10, P0 ;  /* 0x0000000a0c007c0c */ /* 0x000fc40008726670 */
[----:B------:R-:W-:Y:S02]  /*ab30*/  MOV R120, R24 ;  /* 0x0000001800787202 */ /* 0x000fe40000000f00 */
[----:B------:R-:W-:Y:S02]  /*ab40*/  MOV R3, R26 ;  /* 0x0000001a00037202 */ /* 0x000fe40000000f00 */
[----:B------:R-:W-:Y:S02]  /*ab50*/  F2FP.F16.F32.PACK_AB R12, R49, R48 ;  /* 0x00000030310c723e */ /* 0x000fe400000000ff */
[----:B------:R-:W-:Y:S02]  /*ab60*/  F2FP.F16.F32.PACK_AB R24, R57, R56 ;  /* 0x000000383918723e */ /* 0x000fe400000000ff */
[----:B------:R-:W-:Y:S01]  /*ab70*/  F2FP.F16.F32.PACK_AB R25, R59, R58 ;  /* 0x0000003a3b19723e */ /* 0x000fe200000000ff */
[----:B------:R-:W-:Y:S01]  /*ab80*/  STSM.16.M88.4 [R125], R12 ;  /* 0x0000000c7d007844 */ /* 0x000fe20000000200 */
[----:B------:R-:W-:Y:S01]  /*ab90*/  F2FP.F16.F32.PACK_AB R26, R61, R60 ;  /* 0x0000003c3d1a723e */ /* 0x000fe200000000ff */
[----:B-1----:R-:W-:Y:S01]  /*aba0*/  IMAD R8, R32, UR7, RZ ;  /* 0x0000000720087c24 */ /* 0x002fe2000f8e02ff */
[----:B------:R-:W-:-:S02]  /*abb0*/  F2FP.F16.F32.PACK_AB R27, R63, R62 ;  /* 0x0000003e3f1b723e */ /* 0x000fc400000000ff */
[----:B------:R-:W-:Y:S01]  /*abc0*/  F2FP.F16.F32.PACK_AB R4, R65, R64 ;  /* 0x000000404104723e */ /* 0x000fe200000000ff */
[----:B------:R-:W-:Y:S01]  /*abd0*/  IMAD R21, R33, UR36, R8 ;  /* 0x0000002421157c24 */ /* 0x000fe2000f8e0208 */
[----:B------:R-:W-:Y:S01]  /*abe0*/  F2FP.F16.F32.PACK_AB R5, R67, R66 ;  /* 0x000000424305723e */ /* 0x000fe200000000ff */
[----:B------:R-:W-:Y:S01]  /*abf0*/  STSM.16.M88.4 [R122], R24 ;  /* 0x000000187a007844 */ /* 0x000fe20000000200 */
[----:B------:R-:W-:Y:S02]  /*ac00*/  F2FP.F16.F32.PACK_AB R6, R69, R68 ;  /* 0x000000444506723e */ /* 0x000fe400000000ff */
[----:B------:R-:W-:Y:S02]  /*ac10*/  F2FP.F16.F32.PACK_AB R7, R71, R70 ;  /* 0x000000464707723e */ /* 0x000fe400000000ff */
[----:B------:R-:W-:Y:S02]  /*ac20*/  F2FP.F16.F32.PACK_AB R8, R73, R72 ;  /* 0x000000484908723e */ /* 0x000fe400000000ff */
[----:B------:R-:W-:Y:S01]  /*ac30*/  F2FP.F16.F32.PACK_AB R9, R75, R74 ;  /* 0x0000004a4b09723e */ /* 0x000fe200000000ff */
[----:B------:R1:W-:Y:S01]  /*ac40*/  STSM.16.M88.4 [R120], R4 ;  /* 0x0000000478007844 */ /* 0x0003e20000000200 */
[----:B------:R-:W-:-:S02]  /*ac50*/  F2FP.F16.F32.PACK_AB R10, R77, R76 ;  /* 0x0000004c4d0a723e */ /* 0x000fc400000000ff */
[----:B------:R-:W-:Y:S02]  /*ac60*/  F2FP.F16.F32.PACK_AB R11, R79, R78 ;  /* 0x0000004e4f0b723e */ /* 0x000fe400000000ff */
[----:B------:R-:W-:Y:S01]  /*ac70*/  MOV R0, R28 ;  /* 0x0000001c00007202 */ /* 0x000fe20000000f00 */
[----:B------:R-:W-:Y:S01]  /*ac80*/  IMAD.U32 R29, RZ, RZ, UR5 ;  /* 0x00000005ff1d7e24 */ /* 0x000fe2000f8e00ff */
[----:B------:R-:W-:Y:S01]  /*ac90*/  MOV R42, R42 ;  /* 0x0000002a002a7202 */ /* 0x000fe20000000f00 */
[----:B------:R-:W-:Y:S01]  /*aca0*/  STSM.16.M88.4 [R3], R8 ;  /* 0x0000000803007844 */ /* 0x000fe20000000200 */
[----:B------:R-:W-:Y:S01]  /*acb0*/  MOV R34, R34 ;  /* 0x0000002200227202 */ /* 0x000fe20000000f00 */
[----:B------:R-:W-:Y:S01]  /*acc0*/  IMAD.U32 R28, RZ, RZ, UR4 ;  /* 0x00000004ff1c7e24 */ /* 0x000fe2000f8e00ff */
[----:B------:R-:W-:Y:S01]  /*acd0*/  ISETP.GE.OR P0, PT, R31, UR10, P0 ;  /* 0x0000000a1f007c0c */ /* 0x000fe20008706670 */
[----:B------:R-:W-:Y:S01]  /*ace0*/  STSM.16.M88.4 [R0], R80 ;  /* 0x0000005000007844 */ /* 0x000fe20000000200 */
[----:B------:R-:W-:Y:S01]  /*acf0*/  IMAD.U32 R29, RZ, RZ, UR6 ;  /* 0x00000006ff1d7e24 */ /* 0x000fe2000f8e00ff */
[----:B------:R-:W-:-:S02]  /*ad00*/  ULDC.64 UR4, c[0x0][0xb40] ;  /* 0x0002d00000047ab9 */ /* 0x000fc40000000a00 */
[----:B------:R-:W-:Y:S01]  /*ad10*/  STSM.16.M88.4 [R30], R88 ;  /* 0x000000581e007844 */ /* 0x000fe20000000200 */
[----:B------:R-:W-:Y:S01]  /*ad20*/  IMAD.WIDE.U32 R28, R32, UR36, R28 ;  /* 0x00000024201c7c25 */ /* 0x000fe2000f8e001c */
[----:B-1----:R-:W-:Y:S02]  /*ad30*/  SHF.R.S32.HI R5, RZ, 0x1f, R31 ;  /* 0x0000001fff057819 */ /* 0x002fe4000001141f */
[----:B------:R-:W-:Y:S01]  /*ad40*/  STSM.16.M88.4 [R42], R96 ;  /* 0x000000602a007844 */ /* 0x000fe20000000200 */
[----:B------:R-:W-:-:S03]  /*ad50*/  IADD3 R6, P2, R31, R28, RZ ;  /* 0x0000001c1f067210 */ /* 0x000fc60007f5e0ff */
[----:B------:R-:W-:Y:S01]  /*ad60*/  STSM.16.M88.4 [R38], R104 ;  /* 0x0000006826007844 */ /* 0x000fe20000000200 */
[----:B------:R-:W-:-:S03]  /*ad70*/  IADD3.X R5, R5, R29, R21, P2, !PT ;  /* 0x0000001d05057210 */ /* 0x000fc600017fe415 */
[----:B------:R-:W-:Y:S01]  /*ad80*/  STSM.16.M88.4 [R34], R112 ;  /* 0x0000007022007844 */ /* 0x000fe20000000200 */
[C---:B------:R-:W-:Y:S01]  /*ad90*/  LEA R4, P2, R6.reuse, UR4, 0x2 ;  /* 0x0000000406047c11 */ /* 0x040fe2000f8410ff */
[----:B------:R-:W-:Y:S01]  /*ada0*/  ULDC UR4, c[0x0][0xc] ;  /* 0x0000030000047ab9 */ /* 0x000fe20000000800 */
[----:B------:R-:W-:Y:S01]  /*adb0*/  @!PT LDS RZ, [RZ] ;  /* 0x00000000fffff984 */ /* 0x000fe20000000800 */
[----:B------:R-:W-:Y:S01]  /*adc0*/  @!PT LDS RZ, [RZ] ;  /* 0x00000000fffff984 */ /* 0x000fe20000000800 */
[----:B------:R-:W-:Y:S01]  /*add0*/  @!PT LDS RZ, [RZ] ;  /* 0x00000000fffff984 */ /* 0x000fe20000000800 */
[----:B------:R-:W-:Y:S01]  /*ade0*/  @!PT LDS RZ, [RZ] ;  /* 0x00000000fffff984 */ /* 0x000fe20000000800 */
[----:B------:R1:W-:Y:S06]  /*adf0*/  MEMBAR.ALL.CTA ;  /* 0x0000000000007992 */ /* 0x0003ec0000008000 */
[----:B-1----:R-:W1:Y:S01]  /*ae00*/  FENCE.VIEW.ASYNC.S ;  /* 0x00000000000073c6 */ /* 0x002e620000000000 */
[----:B------:R-:W-:Y:S01]  /*ae10*/  LEA.HI.X R5, R6, UR5, R5, 0x2, P2 ;  /* 0x0000000506057c11 */ /* 0x000fe200090f1405 */
[----:B------:R-:W-:-:S02]  /*ae20*/  UIADD3 UR11, UR4, UR11, URZ ;  /* 0x0000000b040b7290 */ /* 0x000fc4000fffe03f */
[----:B-1----:R-:W1:Y:S04]  /*ae30*/  SHFL.IDX PT, R0, R210, RZ, 0x1f ;  /* 0x00001fffd2007589 */ /* 0x002e6800000e0000 */
[----:B------:R-:W-:Y:S01]  /*ae40*/  IMAD.U32 R204, RZ, RZ, UR11 ;  /* 0x0000000bffcc7e24 */ /* 0x000fe2000f8e00ff */
[----:B------:R-:W-:Y:S06]  /*ae50*/  BAR.ARV 0x1, 0x120 ;  /* 0x0044800000007b1d */ /* 0x000fec0000002000 */
[----:B------:R2:W-:Y:S01]  /*ae60*/  @!P0 STG.E desc[UR12][R4.64], R20 ;  /* 0x0000001404008986 */ /* 0x0005e2000c10190c */
[----:B-1----:R-:W-:-:S03]  /*ae70*/  ISETP.NE.AND P0, PT, R0, 0x7, PT ;  /* 0x000000070000780c */ /* 0x002fc60003f05270 */
[----:B------:R2:W-:Y:S10]  /*ae80*/  @!P1 STG.E desc[UR12][R4.64+0x20], R2 ;  /* 0x0000200204009986 */ /* 0x0005f4000c10190c */
        /* <DEDUP_REMOVED lines=23> */
[----:B------:R1:W-:Y:S01]  /*b000*/  UTMASTG.5D [UR32], [UR4] ;  /* 0x00000020040073b5 */ /* 0x0003e20008020000 */
[----:B------:R-:W-:-:S02]  /*b010*/  UMOV UR8, 0x1 ;  /* 0x0000000100087882 */ /* 0x000fc40000000000 */
[----:B------:R-:W-:Y:S02]  /*b020*/  UPRMT UR7, URZ, 0x654, UR6 ;  /* 0x000006543f077896 */ /* 0x000fe40008000006 */
[----:B------:R-:W-:Y:S01]  /*b030*/  UPRMT UR6, UR8, 0x654, UR6 ;  /* 0x0000065408067896 */ /* 0x000fe20008000006 */
[----:B------:R0:W-:Y:S01]  /*b040*/  UTMACMDFLUSH ;  /* 0x00000000000079b7 */ /* 0x0001e20000000000 */
[----:B------:R-:W-:-:S05]  /*b050*/  DEPBAR.LE SB0, 0x0 ;  /* 0x000080000000791a */ /* 0x000fca0000000000 */
[----:B------:R-:W-:Y:S02]  /*b060*/  SYNCS.ARRIVE.TRANS64.RED.A1T0 RZ, [UR7], RZ ;  /* 0x000000ffffff79a7 */ /* 0x000fe40008100407 */
[----:B-1----:R-:W-:Y:S03]  /*b070*/  SYNCS.ARRIVE.TRANS64.RED.A1T0 RZ, [UR6], RZ ;  /* 0x000000ffffff79a7 */ /* 0x002fe60008100406 */
.L_x_154:
[----:B------:R-:W-:Y:S05]  /*b080*/  BSYNC B0 ;  /* 0x0000000000007941 */ /* 0x000fea0003800000 */
.L_x_153:
[----:B------:R-:W1:Y:S01]  /*b090*/  LDC R0, c[0x0][0xda4] ;  /* 0x00036900ff007b82 */ /* 0x000e620000000800 */
[----:B------:R-:W-:Y:S01]  /*b0a0*/  R2UR UR5, R204 ;  /* 0x00000000cc0572ca */ /* 0x000fe200000e0000 */
[----:B------:R-:W-:Y:S01]  /*b0b0*/  UIADD3 UR38, UR38, 0x1, URZ ;  /* 0x0000000126267890 */ /* 0x000fe2000fffe03f */
[----:B------:R-:W-:-:S03]  /*b0c0*/  VIADD R205, R205, 0x1 ;  /* 0x00000001cdcd7836 */ /* 0x000fc60000000000 */
[----:B------:R-:W-:-:S04]  /*b0d0*/  UISETP.NE.AND UP0, UPT, UR38, 0x2, UPT ;  /* 0x000000022600788c */ /* 0x000fc8000bf05270 */
[----:B------:R-:W-:Y:S02]  /*b0e0*/  USEL UR4, URZ, 0x1, UP0 ;  /* 0x000000013f047887 */ /* 0x000fe40008000000 */
[----:B------:R-:W-:Y:S02]  /*b0f0*/  USEL UR38, UR38, URZ, UP0 ;  /* 0x0000003f26267287 */ /* 0x000fe40008000000 */
[----:B------:R-:W-:Y:S01]  /*b100*/  ULOP3.LUT UR61, UR61, UR4, URZ, 0x3c, !UPT ;  /* 0x000000043d3d7292 */ /* 0x000fe2000f8e3c3f */
[----:B-1----:R-:W-:-:S13]  /*b110*/  ISETP.LE.AND P0, PT, R0, UR5, PT ;  /* 0x0000000500007c0c */ /* 0x002fda000bf03270 */
[----:B------:R-:W-:Y:S05]  /*b120*/  @!P0 BRA `(.L_x_155) ;  /* 0xffffff6000648947 */ /* 0x000fea000383ffff */
[----:B------:R-:W-:Y:S05]  /*b130*/  EXIT ;  /* 0x000000000000794d */ /* 0x000fea0003800000 */
.L_x_127:
[----:B------:R-:W-:-:S08]  /*b140*/  NOP ;  /* 0x0000000000007918 */ /* 0x000fd00000000000 */
[----:B-1----:R-:W1:-:S00]  /*b150*/  USETMAXREG.DEALLOC.CTAPOOL 0x18 ;  /* 0x00000018000079c8 */ /* 0x002e4000080e0500 */
[----:B-1----:R-:W-:-:S06]  /*b160*/  LOP3.LUT R0, R0, 0x3, RZ, 0xc0, !PT ;  /* 0x0000000300007812 */ /* 0x002fcc00078ec0ff */
[----:B------:R-:W1:Y:S02]  /*b170*/  SHFL.IDX PT, R0, R0, RZ, 0x1f ;  /* 0x00001fff00007589 */ /* 0x000e6400000e0000 */
[----:B-1----:R-:W-:-:S13]  /*b180*/  ISETP.NE.AND P0, PT, R0, RZ, PT ;  /* 0x000000ff0000720c */ /* 0x002fda0003f05270 */
[----:B------:R-:W-:Y:S05]  /*b190*/  @P0 EXIT ;  /* 0x000000000000094d */ /* 0x000fea0003800000 */
[----:B------:R-:W1:Y:S01]  /*b1a0*/  S2UR UR4, SR_CTAID.X ;  /* 0x00000000000479c3 */ /* 0x000e620000002500 */
[----:B------:R-:W-:Y:S02]  /*b1b0*/  IMAD.MOV.U32 R16, RZ, RZ, RZ ;  /* 0x000000ffff107224 */ /* 0x000fe400078e00ff */
[----:B------:R-:W-:Y:S02]  /*b1c0*/  IMAD.MOV.U32 R2, RZ, RZ, 0x1 ;  /* 0x00000001ff027424 */ /* 0x000fe400078e00ff */
[----:B------:R-:W-:-:S03]  /*b1d0*/  IMAD.MOV.U32 R17, RZ, RZ, 0x1 ;  /* 0x00000001ff117424 */ /* 0x000fc600078e00ff */
[----:B------:R-:W1:Y:S02]  /*b1e0*/  LDC R0, c[0x0][0xda4] ;  /* 0x00036900ff007b82 */ /* 0x000e640000000800 */
[----:B-1----:R-:W-:-:S13]  /*b1f0*/  ISETP.LE.AND P0, PT, R0, UR4, PT ;  /* 0x0000000400007c0c */ /* 0x002fda000bf03270 */
[----:B------:R-:W-:Y:S05]  /*b200*/  @P0 BRA `(.L_x_156) ;  /* 0x0000003000740947 */ /* 0x000fea0003800000 */
[----:B------:R-:W2:Y:S01]  /*b210*/  LDL R3, [R1+0x1c] ;  /* 0x00001c0001037983 */ /* 0x000ea20000100800 */
[----:B------:R-:W1:Y:S01]  /*b220*/  S2R R4, SR_TID.X ;  /* 0x0000000000047919 */ /* 0x000e620000002100 */
[----:B------:R-:W3:Y:S01]  /*b230*/  S2UR UR4, SR_CTAID.X ;  /* 0x00000000000479c3 */ /* 0x000ee20000002500 */
[----:B------:R-:W-:Y:S02]  /*b240*/  LOP3.LUT R19, R19, 0xfffffffd, RZ, 0xc0, !PT ;  /* 0xfffffffd13137812 */ /* 0x000fe400078ec0ff */
[----:B-1----:R-:W-:-:S05]  /*b250*/  LOP3.LUT P0, R0, R4, 0x1f, RZ, 0xc0, !PT ;  /* 0x0000001f04007812 */ /* 0x002fca000780c0ff */
[----:B------:R3:W-:Y:S02]  /*b260*/  STL [R1+0x28], R0 ;  /* 0x0000280001007387 */ /* 0x0007e40000100800 */
[----:B---3--:R-:W-:-:S05]  /*b270*/  IMAD.U32 R0, RZ, RZ, UR4 ;  /* 0x00000004ff007e24 */ /* 0x008fca000f8e00ff */
[----:B------:R2:W-:Y:S01]  /*b280*/  STL [R1+0x18], R0 ;  /* 0x0000180001007387 */ /* 0x0005e20000100800 */
[----:B------:R-:W-:-:S04]  /*b290*/  LOP3.LUT P1, RZ, R4, 0x7f, RZ, 0xc0, !PT ;  /* 0x0000007f04ff7812 */ /* 0x000fc8000782c0ff */
[----:B------:R-:W-:Y:S01]  /*b2a0*/  PLOP3.LUT P0, PT, P0, P1, PT, 0x8a, 0x0 ;  /* 0x000000000000781c */ /* 0x000fe20000703172 */
[----:B------:R-:W-:-:S08]  /*b2b0*/  IMAD.MOV.U32 R16, RZ, RZ, RZ ;  /* 0x000000ffff107224 */ /* 0x000fd000078e00ff */
[----:B------:R-:W-:-:S04]  /*b2c0*/  @P1 LOP3.LUT R19, R19, 0x2, RZ, 0xfc, !PT ;  /* 0x0000000213131812 */ /* 0x000fc800078efcff */
[----:B------:R-:W-:Y:S01]  /*b2d0*/  LOP3.LUT R19, R19, 0xfffffffe, RZ, 0xc0, !PT ;  /* 0xfffffffe13137812 */ /* 0x000fe200078ec0ff */
[----:B------:R-:W-:-:S03]  /*b2e0*/  IMAD.MOV.U32 R17, RZ, RZ, 0x1 ;  /* 0x00000001ff117424 */ /* 0x000fc600078e00ff */
[----:B------:R-:W-:Y:S01]  /*b2f0*/  @P0 LOP3.LUT R19, R19, 0x1, RZ, 0xfc, !PT ;  /* 0x0000000113130812 */ /* 0x000fe200078efcff */
[----:B------:R-:W-:Y:S01]  /*b300*/  ULDC.64 UR36, c[0x0][0x198] ;  /* 0x0000660000247ab9 */ /* 0x000fe20000000a00 */
[----:B------:R-:W-:Y:S01]  /*b310*/  ULDC UR38, c[0x0][0xc] ;  /* 0x0000030000267ab9 */ /* 0x000fe20000000800 */
[----:B--2---:R-:W-:-:S05]  /*b320*/  LOP3.LUT R0, R3, 0x2, RZ, 0xfc, !PT ;  /* 0x0000000203007812 */ /* 0x004fca00078efcff */
[----:B------:R1:W-:Y:S04]  /*b330*/  STL [R1+0xc], R0 ;  /* 0x00000c0001007387 */ /* 0x0003e80000100800 */
[----:B------:R1:W-:Y:S02]  /*b340*/  STL [R1+0x24], RZ ;  /* 0x000024ff01007387 */ /* 0x0003e40000100800 */
.L_x_208:
        /* <DEDUP_REMOVED lines=14> */
[----:B--2---:R-:W-:-:S04]  /*b430*/  @P0 IMAD.HI.U32 R2, R4, R2, RZ ;  /* 0x0000000204020227 */ /* 0x004fc800078e00ff */
[----:B------:R-:W-:Y:S01]  /*b440*/  IMAD.MOV.U32 R6, RZ, RZ, R4 ;  /* 0x000000ffff067224 */ /* 0x000fe200078e0004 */
[----:B----4-:R-:W-:Y:S01]  /*b450*/  @P0 SHF.R.U32.HI R6, RZ, R3, R2 ;  /* 0x00000003ff060219 */ /* 0x010fe20000011602 */
[----:B------:R-:W1:Y:S04]  /*b460*/  LDC R4, c[0x0][0x2e0] ;  /* 0x0000b800ff047b82 */ /* 0x000e680000000800 */
[----:B------:R-:W-:Y:S01]  /*b470*/  IMAD.MOV.U32 R7, RZ, RZ, R6 ;  /* 0x000000ffff077224 */ /* 0x000fe200078e0006 */
[----:B------:R2:W-:Y:S03]  /*b480*/  STL [R1+0x10], R6 ;  /* 0x0000100601007387 */ /* 0x0005e60000100800 */
[----:B------:R-:W4:Y:S01]  /*b490*/  @P1 LDC.64 R2, c[0x0][0xdb8] ;  /* 0x00036e00ff021b82 */ /* 0x000f220000000a00 */
[----:B-1----:R-:W-:-:S02]  /*b4a0*/  IMAD R9, R4, UR4, RZ ;  /* 0x0000000404097c24 */ /* 0x002fc4000f8e02ff */
[----:B----4-:R-:W-:-:S05]  /*b4b0*/  @P1 IMAD.HI.U32 R2, R6, R2, RZ ;  /* 0x0000000206021227 */ /* 0x010fca00078e00ff */
[----:B------:R-:W-:Y:S01]  /*b4c0*/  @P1 SHF.R.U32.HI R7, RZ, R3, R2 ;  /* 0x00000003ff071219 */ /* 0x000fe20000011602 */
[----:B------:R-:W-:Y:S01]  /*b4d0*/  VIADD R3, R9, 0x6f ;  /* 0x0000006f09037836 */ /* 0x000fe20000000000 */
[----:B------:R-:W-:-:S03]  /*b4e0*/  MOV R2, 0x400 ;  /* 0x0000040000027802 */ /* 0x000fc60000000f00 */
[----:B------:R2:W-:Y:S01]  /*b4f0*/  STL [R1], R7 ;  /* 0x0000000701007387 */ /* 0x0005e20000100800 */
[----:B---3--:R-:W-:Y:S01]  /*b500*/  LEA R8, R5, R2, 0x18 ;  /* 0x0000000205087211 */ /* 0x008fe200078ec0ff */
[----:B------:R-:W-:Y:S02]  /*b510*/  IMAD.MOV.U32 R2, RZ, RZ, RZ ;  /* 0x000000ffff027224 */ /* 0x000fe400078e00ff */
[----:B------:R2:W-:Y:S02]  /*b520*/  STL [R1+0x20], R9 ;  /* 0x0000200901007387 */ /* 0x0005e40000100800 */
[----:B------:R-:W-:Y:S02]  /*b530*/  VIADD R4, R8, 0x21400 ;  /* 0x0002140008047836 */ /* 0x000fe40000000000 */
[----:B------:R-:W-:Y:S01]  /*b540*/  IMAD.HI R2, R3, -0x6db6db6d, R2 ;  /* 0x9249249303027827 */ /* 0x000fe200078e0202 */
[----:B------:R2:W-:Y:S02]  /*b550*/  STL [R1+0x8], R8 ;  /* 0x0000080801007387 */ /* 0x0005e40000100800 */
[----:B------:R-:W-:Y:S01]  /*b560*/  LOP3.LUT P0, RZ, R4, 0x3ff, RZ, 0xc0, !PT ;  /* 0x000003ff04ff7812 */ /* 0x000fe2000780c0ff */
[----:B------:R-:W-:-:S04]  /*b570*/  IMAD.MOV R3, RZ, RZ, -R7 ;  /* 0x000000ffff037224 */ /* 0x000fc800078e0a07 */
[----:B------:R-:W-:Y:S01]  /*b580*/  IMAD R4, R0, R3, R6 ;  /* 0x0000000300047224 */ /* 0x000fe200078e0206 */
[----:B------:R-:W-:-:S04]  /*b590*/  SHF.R.U32.HI R3, RZ, 0x1f, R2 ;  /* 0x0000001fff037819 */ /* 0x000fc80000011602 */
[----:B------:R-:W-:Y:S01]  /*b5a0*/  LEA.HI.SX32 R0, R2, R3, 0x1a ;  /* 0x0000000302007211 */ /* 0x000fe200078fd2ff */
[----:B------:R2:W-:Y:S04]  /*b5b0*/  STL [R1+0x4], R4 ;  /* 0x0000040401007387 */ /* 0x0005e80000100800 */
[----:B------:R2:W-:Y:S01]  /*b5c0*/  STL [R1+0x14], R0 ;  /* 0x0000140001007387 */ /* 0x0005e20000100800 */
[----:B------:R-:W-:Y:S05]  /*b5d0*/  @!P0 BRA `(.L_x_157) ;  /* 0x0000000000408947 */ /* 0x000fea0003800000 */
[----:B------:R-:W-:Y:S01]  /*b5e0*/  MOV R2, 0x0 ;  /* 0x0000000000027802 */ /* 0x000fe20000000f00 */
[----:B------:R-:W-:Y:S01]  /*b5f0*/  ULDC.64 UR6, c[0x4][0xa8] ;  /* 0x01002a0000067ab9 */ /* 0x000fe20000000a00 */
[----:B------:R-:W-:Y:S01]  /*b600*/  ULDC.64 UR8, c[0x4][0xb0] ;  /* 0x01002c0000087ab9 */ /* 0x000fe20000000a00 */
[----:B------:R-:W-:Y:S01]  /*b610*/  ULDC.64 UR4, c[0x4][0x8] ;  /* 0x0100020000047ab9 */ /* 0x000fe20000000a00 */
[----:B--2---:R-:W-:Y:S02]  /*b620*/  IMAD.U32 R4, RZ, RZ, UR6 ;  /* 0x00000006ff047e24 */ /* 0x004fe4000f8e00ff */
[----:B------:R-:W1:Y:S01]  /*b630*/  LDC.64 R2, c[0x4][R2] ;  /* 0x0100000002027b82 */ /* 0x000e620000000a00 */
[----:B------:R-:W-:Y:S02]  /*b640*/  IMAD.U32 R5, RZ, RZ, UR7 ;  /* 0x00000007ff057e24 */ /* 0x000fe4000f8e00ff */
[----:B------:R-:W-:Y:S02]  /*b650*/  IMAD.U32 R6, RZ, RZ, UR8 ;  /* 0x00000008ff067e24 */ /* 0x000fe4000f8e00ff */
[----:B------:R-:W-:-:S02]  /*b660*/  IMAD.U32 R7, RZ, RZ, UR9 ;  /* 0x00000009ff077e24 */ /* 0x000fc4000f8e00ff */
[----:B------:R-:W-:Y:S02]  /*b670*/  IMAD.U32 R10, RZ, RZ, UR4 ;  /* 0x00000004ff0a7e24 */ /* 0x000fe4000f8e00ff */
[----:B------:R-:W-:Y:S02]  /*b680*/  IMAD.U32 R11, RZ, RZ, UR5 ;  /* 0x00000005ff0b7e24 */ /* 0x000fe4000f8e00ff */
[----:B------:R-:W-:Y:S02]  /*b690*/  IMAD.MOV.U32 R8, RZ, RZ, 0x70 ;  /* 0x00000070ff087424 */ /* 0x000fe400078e00ff */
[----:B------:R-:W-:Y:S02]  /*b6a0*/  IMAD.MOV.U32 R12, RZ, RZ, 0x1 ;  /* 0x00000001ff0c7424 */ /* 0x000fe400078e00ff */
[----:B------:R-:W-:-:S07]  /*b6b0*/  IMAD.MOV.U32 R13, RZ, RZ, RZ ;  /* 0x000000ffff0d7224 */ /* 0x000fce00078e00ff */
[----:B------:R-:W-:-:S07]  /*b6c0*/  LEPC R20, `(.L_x_157) ;  /* 0x000000001014794e */ /* 0x000fce0000000000 */
[----:B-1----:R-:W-:Y:S05]  /*b6d0*/  CALL.ABS.NOINC R2 ;  /* 0x0000000002007343 */ /* 0x002fea0003c00000 */
.L_x_157:
[----:B------:R-:W2:Y:S02]  /*b6e0*/  LDL R2, [R1+0x8] ;  /* 0x0000080001027983 */ /* 0x000ea40000100800 */
[----:B--2---:R-:W-:-:S05]  /*b6f0*/  VIADD R0, R2, 0x400 ;  /* 0x0000040002007836 */ /* 0x004fca0000000000 */
[----:B------:R-:W-:-:S13]  /*b700*/  LOP3.LUT P0, RZ, R0, 0x3ff, RZ, 0xc0, !PT ;  /* 0x000003ff00ff7812 */ /* 0x000fda000780c0ff */
[----:B------:R-:W-:Y:S05]  /*b710*/  @!P0 BRA `(.L_x_158) ;  /* 0x0000000000808947 */ /* 0x000fea0003800000 */
[----:B------:R-:W-:Y:S01]  /*b720*/  MOV R0, 0x0 ;  /* 0x0000000000007802 */ /* 0x000fe20000000f00 */
[----:B------:R-:W-:Y:S01]  /*b730*/  ULDC.64 UR6, c[0x4][0xa8] ;  /* 0x01002a0000067ab9 */ /* 0x000fe20000000a00 */
[----:B------:R-:W-:Y:S01]  /*b740*/  ULDC.64 UR8, c[0x4][0xb0] ;  /* 0x01002c0000087ab9 */ /* 0x000fe20000000a00 */
[----:B------:R-:W-:Y:S01]  /*b750*/  ULDC.64 UR4, c[0x4][0x10] ;  /* 0x0100040000047ab9 */ /* 0x000fe20000000a00 */
[----:B------:R1:W2:Y:S01]  /*b760*/  LDC.64 R2, c[0x4][R0] ;  /* 0x0100000000027b82 */ /* 0x0002a20000000a00 */
[----:B------:R-:W-:Y:S02]  /*b770*/  IMAD.U32 R4, RZ, RZ, UR6 ;  /* 0x00000006ff047e24 */ /* 0x000fe4000f8e00ff */
[----:B------:R-:W-:Y:S02]  /*b780*/  IMAD.U32 R5, RZ, RZ, UR7 ;  /* 0x00000007ff057e24 */ /* 0x000fe4000f8e00ff */
[----:B------:R-:W-:Y:S02]  /*b790*/  IMAD.U32 R6, RZ, RZ, UR8 ;  /* 0x00000008ff067e24 */ /* 0x000fe4000f8e00ff */
[----:B------:R-:W-:-:S02]  /*b7a0*/  IMAD.U32 R7, RZ, RZ, UR9 ;  /* 0x00000009ff077e24 */ /* 0x000fc4000f8e00ff */
[----:B------:R-:W-:Y:S02]  /*b7b0*/  IMAD.U32 R10, RZ, RZ, UR4 ;  /* 0x00000004ff0a7e24 */ /* 0x000fe4000f8e00ff */
[----:B------:R-:W-:Y:S02]  /*b7c0*/  IMAD.U32 R11, RZ, RZ, UR5 ;  /* 0x00000005ff0b7e24 */ /* 0x000fe4000f8e00ff */
[----:B------:R-:W-:Y:S02]  /*b7d0*/  IMAD.MOV.U32 R8, RZ, RZ, 0x70 ;  /* 0x00000070ff087424 */ /* 0x000fe400078e00ff */
[----:B------:R-:W-:Y:S02]  /*b7e0*/  IMAD.MOV.U32 R12, RZ, RZ, 0x1 ;  /* 0x00000001ff0c7424 */ /* 0x000fe400078e00ff */
[----:B-1----:R-:W-:-:S07]  /*b7f0*/  IMAD.MOV.U32 R13, RZ, RZ, RZ ;  /* 0x000000ffff0d7224 */ /* 0x002fce00078e00ff */
[----:B------:R-:W-:-:S07]  /*b800*/  LEPC R20, `(.L_x_159) ;  /* 0x000000001014794e */ /* 0x000fce0000000000 */
[----:B--2---:R-:W-:Y:S05]  /*b810*/  CALL.ABS.NOINC R2 ;  /* 0x0000000002007343 */ /* 0x004fea0003c00000 */
.L_x_159:
[----:B------:R-:W-:Y:S01]  /*b820*/  MOV R2, 0x0 ;  /* 0x0000000000027802 */ /* 0x000fe20000000f00 */
[----:B------:R-:W-:Y:S01]  /*b830*/  ULDC.64 UR6, c[0x4][0xa8] ;  /* 0x01002a0000067ab9 */ /* 0x000fe20000000a00 */
[----:B------:R-:W-:Y:S01]  /*b840*/  ULDC.64 UR8, c[0x4][0xb0] ;  /* 0x01002c0000087ab9 */ /* 0x000fe20000000a00 */
[----:B------:R-:W-:Y:S01]  /*b850*/  ULDC.64 UR4, c[0x4][0x18] ;  /* 0x0100060000047ab9 */ /* 0x000fe20000000a00 */
[----:B------:R-:W-:Y:S02]  /*b860*/  IMAD.U32 R4, RZ, RZ, UR6 ;  /* 0x00000006ff047e24 */ /* 0x000fe4000f8e00ff */
        /* <DEDUP_REMOVED lines=11> */
.L_x_158:
[----:B------:R-:W2:Y:S01]  /*b920*/  LDL R8, [R1+0x4] ;  /* 0x0000040001087983 */ /* 0x000ea20000100800 */
[----:B------:R-:W1:Y:S01]  /*b930*/  LDC R0, c[0x0][0x428] ;  /* 0x00010a00ff007b82 */ /* 0x000e620000000800 */
[----:B------:R-:W-:Y:S02]  /*b940*/  ULDC.64 UR4, c[0x0][0x9f8] ;  /* 0x00027e0000047ab9 */ /* 0x000fe40000000a00 */
[----:B------:R-:W3:Y:S04]  /*b950*/  LDL R6, [R1] ;  /* 0x0000000001067983 */ /* 0x000ee80000100800 */
[----:B------:R-:W4:Y:S01]  /*b960*/  LDL R7, [R1+0x28] ;  /* 0x0000280001077983 */ /* 0x000f220000100800 */
[----:B-1----:R-:W-:-:S03]  /*b970*/  ISETP.NE.AND P1, PT, R0, 0x1, PT ;  /* 0x000000010000780c */ /* 0x002fc60003f25270 */
[----:B------:R-:W4:Y:S01]  /*b980*/  LDL.LU R5, [R1+0x10] ;  /* 0x0000100001057983 */ /* 0x000f220000300800 */
[----:B------:R-:W-:Y:S01]  /*b990*/  ISETP.NE.U32.AND P0, PT, RZ, UR4, PT ;  /* 0x00000004ff007c0c */ /* 0x000fe2000bf05070 */
[----:B------:R-:W-:Y:S01]  /*b9a0*/  ULDC.64 UR6, c[0x0][0x208] ;  /* 0x0000820000067ab9 */ /* 0x000fe20000000a00 */
[----:B------:R-:W-:Y:S01]  /*b9b0*/  ULDC UR4, c[0x0][0xda8] ;  /* 0x00036a0000047ab9 */ /* 0x000fe20000000800 */
[----:B------:R-:W4:Y:S01]  /*b9c0*/  LDL R4, [R1+0x18] ;  /* 0x0000180001047983 */ /* 0x000f220000100800 */
[----:B------:R-:W-:-:S05]  /*b9d0*/  ISETP.NE.AND.EX P0, PT, RZ, UR5, PT, P0 ;  /* 0x00000005ff007c0c */ /* 0x000fca000bf05300 */
[----:B------:R-:W2:Y:S08]  /*b9e0*/  @P1 LDC R2, c[0x0][0x42c] ;  /* 0x00010b00ff021b82 */ /* 0x000eb00000000800 */
[----:B------:R-:W1:Y:S01]  /*b9f0*/  @P1 LDC R3, c[0x0][0x430] ;  /* 0x00010c00ff031b82 */ /* 0x000e620000000800 */
[----:B--2---:R-:W-:-:S04]  /*ba00*/  @P1 IMAD.HI.U32 R2, R8, R2, RZ ;  /* 0x0000000208021227 */ /* 0x004fc800078e00ff */
[----:B------:R-:W-:Y:S01]  /*ba10*/  IMAD.MOV.U32 R0, RZ, RZ, R8 ;  /* 0x000000ffff007224 */ /* 0x000fe200078e0008 */
[----:B-1----:R-:W-:Y:S02]  /*ba20*/  @P1 SHF.R.U32.HI R0, RZ, R3, R2 ;  /* 0x00000003ff001219 */ /* 0x002fe40000011602 */
[----:B------:R-:W3:Y:S02]  /*ba30*/  @P0 LDC.64 R2, c[0x0][0x9f8] ;  /* 0x00027e00ff020b82 */ /* 0x000ee40000000a00 */
[----:B---3--:R-:W-:-:S05]  /*ba40*/  @P0 IMAD.WIDE R2, R6, 0x4, R2 ;  /* 0x0000000406020825 */ /* 0x008fca00078e0202 */
[----:B------:R1:W5:Y:S01]  /*ba50*/  @P0 LDG.E R6, desc[UR6][R2.64] ;  /* 0x0000000602060981 */ /* 0x000362000c1e1900 */
[----:B----4-:R-:W-:Y:S01]  /*ba60*/  ISETP.NE.AND P1, PT, R7, RZ, PT ;  /* 0x000000ff0700720c */ /* 0x010fe20003f25270 */
[----:B------:R-:W-:Y:S01]  /*ba70*/  IMAD.MOV R7, RZ, RZ, -R5 ;  /* 0x000000ffff077224 */ /* 0x000fe200078e0a05 */
[----:B------:R-:W2:Y:S02]  /*ba80*/  S2R R21, SR_CgaCtaId ;  /* 0x0000000000157919 */ /* 0x000ea40000008800 */
[----:B------:R-:W-:Y:S01]  /*ba90*/  PLOP3.LUT P2, PT, P1, PT, PT, 0x8, 0x0 ;  /* 0x000000000000781c */ /* 0x000fe20000f4e170 */
[----:B------:R-:W-:-:S04]  /*baa0*/  IMAD R7, R7, UR4, R4 ;  /* 0x0000000407077c24 */ /* 0x000fc8000f8e0204 */
[----:B------:R-:W-:-:S04]  /*bab0*/  IMAD.SHL.U32 R7, R7, 0x80, RZ ;  /* 0x0000008007077824 */ /* 0x000fc800078e00ff */
[----:B------:R-:W-:-:S05]  /*bac0*/  VOTEU.ALL UP1, P1 ;  /* 0x00000000003f7886 */ /* 0x000fca0000820000 */
[----:B------:R-:W-:-:S04]  /*bad0*/  @!UP1 UIADD3 UR8, UP0, UR36, 0x270, URZ ;  /* 0x0000027024089890 */ /* 0x000fc8000ff1e03f */
[----:B------:R-:W-:-:S03]  /*bae0*/  @!UP1 UIADD3.X UR9, URZ, UR37, URZ, UP0, !UPT ;  /* 0x000000253f099290 */ /* 0x000fc600087fe43f */
[----:B-1----:R-:W-:-:S09]  /*baf0*/  VOTEU.ALL UP0, P1 ;  /* 0x00000000003f7886 */ /* 0x002fd20000800000 */
.L_x_160:
[----:B------:R-:W3:Y:S04]  /*bb00*/  LDL R3, [R1] ;  /* 0x0000000001037983 */ /* 0x000ee80000100800 */
[----:B------:R-:W4:Y:S01]  /*bb10*/  LDL R2, [R1+0x4] ;  /* 0x0000040001027983 */ /* 0x000f220000100800 */
[----:B------:R-:W-:Y:S01]  /*bb20*/  UMOV UR4, URZ ;  /* 0x0000003f00047c82 */ /* 0x000fe20008000000 */
[----:B------:R-:W-:Y:S02]  /*bb30*/  PLOP3.LUT P0, PT, P0, P2, PT, 0xa2, 0x0 ;  /* 0x000000000000781c */ /* 0x000fe40000705472 */
[----:B---3--:R-:W-:-:S08]  /*bb40*/  @P2 R2UR P0, UR7, R3 ;  /* 0x00000000030722ca */ /* 0x008fd00000000000 */
[----:B------:R-:W-:Y:S02]  /*bb50*/  PLOP3.LUT P0, PT, P0, P2, PT, 0xa2, 0x0 ;  /* 0x000000000000781c */ /* 0x000fe40000705472 */
[----:B----4-:R-:W-:-:S08]  /*bb60*/  @P2 R2UR.OR P0, UR6, R2 ;  /* 0x00000000020622ca */ /* 0x010fd00000100000 */
        /* <DEDUP_REMOVED lines=8> */
.L_x_161:
[----:B------:R-:W3:Y:S04]  /*bbf0*/  LDL R3, [R1] ;  /* 0x0000000001037983 */ /* 0x000ee80000100800 */
[----:B------:R-:W4:Y:S01]  /*bc00*/  LDL R2, [R1+0x4] ;  /* 0x0000040001027983 */ /* 0x000f220000100800 */
        /* <DEDUP_REMOVED lines=12> */
.L_x_162:
        /* <DEDUP_REMOVED lines=11> */
[----:B------:R-:W1:Y:S01]  /*bd80*/  LDC.64 R2, c[0x0][0x3f8] ;  /* 0x0000fe00ff027b82 */ /* 0x000e620000000a00 */
[----:B--2---:R-:W-:Y:S01]  /*bd90*/  LOP3.LUT R21, R21, 0x1, RZ, 0xc0, !PT ;  /* 0x0000000115157812 */ /* 0x004fe200078ec0ff */
[----:B------:R-:W-:-:S04]  /*bda0*/  UMOV UR4, 0xffffffff ;  /* 0xffffffff00047882 */ /* 0x000fc80000000000 */
[C---:B------:R-:W-:Y:S02]  /*bdb0*/  IMAD R20, R21.reuse, 0x38, RZ ;  /* 0x0000003815147824 */ /* 0x040fe400078e02ff */
[----:B------:R-:W-:Y:S01]  /*bdc0*/  IMAD R21, R21, 0xe00, RZ ;  /* 0x00000e0015157824 */ /* 0x000fe200078e02ff */
[----:B-1----:R-:W-:-:S04]  /*bdd0*/  ISETP.NE.U32.AND P0, PT, R2, RZ, PT ;  /* 0x000000ff0200720c */ /* 0x002fc80003f05070 */
[----:B------:R-:W-:-:S04]  /*bde0*/  ISETP.NE.AND.EX P0, PT, R3, RZ, PT, P0 ;  /* 0x000000ff0300720c */ /* 0x000fc80003f05300 */
[----:B-----5:R-:W-:Y:S01]  /*bdf0*/  SEL R5, R6, RZ, !P0 ;  /* 0x000000ff06057207 */ /* 0x020fe20004000000 */
[----:B------:R-:W-:Y:S08]  /*be00*/  BRA.DIV UR4, `(.L_x_163) ;  /* 0x0000002a04c07947 */ /* 0x000ff0000b800000 */
.L_x_224:
[----:B------:R-:W2:Y:S01]  /*be10*/  LDL R8, [R1+0x14] ;  /* 0x0000140001087983 */ /* 0x000ea20000100800 */
[----:B------:R-:W-:Y:S01]  /*be20*/  UMOV UR4, 0xffffffff ;  /* 0xffffffff00047882 */ /* 0x000fe20000000000 */
[--C-:B------:R-:W-:Y:S01]  /*be30*/  SHF.R.S32.HI R12, RZ, 0x1f, R6.reuse ;  /* 0x0000001fff0c7819 */ /* 0x100fe20000011406 */
[----:B------:R-:W-:Y:S02]  /*be40*/  IMAD.MOV.U32 R4, RZ, RZ, R6 ;  /* 0x000000ffff047224 */ /* 0x000fe400078e0006 */
[----:B--2---:R-:W-:Y:S01]  /*be50*/  VIADD R8, R8, 0xffffffff ;  /* 0xffffffff08087836 */ /* 0x004fe20000000000 */
[----:B------:R-:W-:Y:S06]  /*be60*/  BRA.DIV UR4, `(.L_x_164) ;  /* 0x0000002a04dc7947 */ /* 0x000fec000b800000 */
[----:B------:R-:W-:-:S13]  /*be70*/  ELECT P6, URZ, PT ;  /* 0x00000000003f782f */ /* 0x000fda00038c0000 */
.L_x_227:
[----:B------:R-:W-:Y:S05]  /*be80*/  @!P6 BRA `(.L_x_165) ;  /* 0x000000040028e947 */ /* 0x000fea0003800000 */
[----:B------:R-:W-:Y:S01]  /*be90*/  IMAD.MOV.U32 R18, RZ, RZ, R8 ;  /* 0x000000ffff127224 */ /* 0x000fe200078e0008 */
        /* <DEDUP_REMOVED lines=8> */
[----:B------:R-:W-:-:S04]  /*bf20*/  @P1 SHF.R.U32.HI R5, RZ, R11, R10 ;  /* 0x0000000bff051219 */ /* 0x000fc8000001160a */
[--C-:B------:R-:W-:Y:S01]  /*bf30*/  SHF.R.S32.HI R11, RZ, 0x1f, R5.reuse ;  /* 0x0000001fff0b7819 */ /* 0x100fe20000011405 */
[--C-:B------:R-:W-:Y:S02]  /*bf40*/  IMAD.MOV R18, RZ, RZ, -R5.reuse ;  /* 0x000000ffff127224 */ /* 0x100fe400078e0a05 */
[----:B------:R-:W-:Y:S02]  /*bf50*/  IMAD.MOV.U32 R10, RZ, RZ, R5 ;  /* 0x000000ffff0a7224 */ /* 0x000fe400078e0005 */
[----:B------:R-:W-:Y:S02]  /*bf60*/  IMAD R18, R9, R18, R8 ;  /* 0x0000001209127224 */ /* 0x000fe400078e0208 */
[----:B------:R-:W-:Y:S02]  /*bf70*/  IMAD R9, R12, UR4, RZ ;  /* 0x000000040c097c24 */ /* 0x000fe4000f8e02ff */
[----:B------:R-:W-:-:S04]  /*bf80*/  IMAD.WIDE.U32 R10, R6, UR4, R10 ;  /* 0x00000004060a7c25 */ /* 0x000fc8000f8e000a */
[----:B------:R-:W-:Y:S01]  /*bf90*/  IMAD R5, R6, UR5, R9 ;  /* 0x0000000506057c24 */ /* 0x000fe2000f8e0209 */
[----:B------:R-:W-:-:S03]  /*bfa0*/  LEA R14, P1, R10, R2, 0x2 ;  /* 0x000000020a0e7211 */ /* 0x000fc600078210ff */
[----:B------:R-:W-:-:S05]  /*bfb0*/  IMAD.IADD R5, R11, 0x1, R5 ;  /* 0x000000010b057824 */ /* 0x000fca00078e0205 */
[----:B------:R-:W-:-:S05]  /*bfc0*/  LEA.HI.X R15, R10, R3, R5, 0x2, P1 ;  /* 0x000000030a0f7211 */ /* 0x000fca00008f1405 */
[----:B------:R1:W5:Y:S02]  /*bfd0*/  LDG.E R6, desc[UR6][R14.64] ;  /* 0x000000060e067981 */ /* 0x000364000c1e1900 */
.L_x_166:
[----:B------:R-:W2:Y:S01]  /*bfe0*/  S2R R9, SR_CgaCtaId ;  /* 0x0000000000097919 */ /* 0x000ea20000008800 */
[----:B------:R-:W-:-:S04]  /*bff0*/  MOV R5, 0x400 ;  /* 0x0000040000057802 */ /* 0x000fc80000000f00 */
[----:B--2---:R-:W-:Y:S02]  /*c000*/  LEA R5, R9, R5, 0x18 ;  /* 0x0000000509057211 */ /* 0x004fe400078ec0ff */
[----:B------:R-:W-:-:S03]  /*c010*/  SHF.L.U32 R9, R17, 0x1f, RZ ;  /* 0x0000001f11097819 */ /* 0x000fc600000006ff */
[----:B------:R-:W-:-:S04]  /*c020*/  IMAD R5, R16, 0x8, R5 ;  /* 0x0000000810057824 */ /* 0x000fc800078e0205 */
[----:B------:R-:W2:Y:S02]  /*c030*/  SYNCS.PHASECHK.TRANS64.TRYWAIT P1, [R5+URZ+0x36840], R9 ;  /* 0x03684009050075a7 */ /* 0x000ea4000802017f */
[----:B--2---:R-:W-:Y:S05]  /*c040*/  @!P1 BRA `(.L_x_167) ;  /* 0x0000002800849947 */ /* 0x004fea0003800000 */
.L_x_228:
[----:B------:R-:W3:Y:S01]  /*c050*/  LDL R10, [R1+0xc] ;  /* 0x00000c00010a7983 */ /* 0x000ee20000100800 */
[----:B------:R-:W4:Y:S02]  /*c060*/  S2R R11, SR_TID.X ;  /* 0x00000000000b7919 */ /* 0x000f240000002100 */
[----:B----4-:R-:W-:-:S13]  /*c070*/  LOP3.LUT P1, RZ, R11, 0x7f, RZ, 0xc0, !PT ;  /* 0x0000007f0bff7812 */ /* 0x010fda000782c0ff */
[----:B--2---:R-:W-:-:S04]  /*c080*/  @!P1 IMAD.MOV.U32 R9, RZ, RZ, 0xa800 ;  /* 0x0000a800ff099424 */ /* 0x004fc800078e00ff */
[----:B------:R3:W-:Y:S02]  /*c090*/  @!P1 SYNCS.ARRIVE.TRANS64 RZ, [R5+URZ+0x36830], R9 ;  /* 0x0368300905ff99a7 */ /* 0x0007e4000800003f */
[----:B---3--:R-:W-:-:S04]  /*c0a0*/  PRMT R9, R10, 0x9910, RZ ;  /* 0x000099100a097816 */ /* 0x008fc800000000ff */
[----:B------:R-:W-:-:S13]  /*c0b0*/  ISETP.NE.AND P1, PT, R9, 0x2, PT ;  /* 0x000000020900780c */ /* 0x000fda0003f25270 */
[----:B------:R-:W-:Y:S05]  /*c0c0*/  @P1 BRA `(.L_x_168) ;  /* 0x0000000000041947 */ /* 0x000fea0003800000 */
[----:B------:R-:W-:Y:S01]  /*c0d0*/  BPT.TRAP 0x1 ;  /* 0x000000040000795c */ /* 0x000fe20000300000 */
.L_x_168:
[----:B------:R-:W-:-:S13]  /*c0e0*/  LOP3.LUT P1, RZ, R19, 0x1, RZ, 0xc0, !PT ;  /* 0x0000000113ff7812 */ /* 0x000fda000782c0ff */
[----:B------:R-:W-:Y:S05]  /*c0f0*/  @P1 BRA `(.L_x_169) ;  /* 0x0000000000041947 */ /* 0x000fea0003800000 */
[----:B------:R-:W-:Y:S01]  /*c100*/  BPT.TRAP 0x1 ;  /* 0x000000040000795c */ /* 0x000fe20000300000 */
.L_x_169:
[----:B------:R-:W2:Y:S01]  /*c110*/  S2R R10, SR_CgaCtaId ;  /* 0x00000000000a7919 */ /* 0x000ea20000008800 */
[----:B------:R-:W-:Y:S01]  /*c120*/  MOV R9, 0x400 ;  /* 0x0000040000097802 */ /* 0x000fe20000000f00 */
[----:B------:R-:W-:Y:S01]  /*c130*/  UIADD3 UR4, UP0, UR36, 0x370, URZ ;  /* 0x0000037024047890 */ /* 0x000fe2000ff1e03f */
[----:B------:R-:W-:Y:S01]  /*c140*/  R2UR UR9, R5 ;  /* 0x00000000050972ca */ /* 0x000fe200000e0000 */
[----:B------:R-:W-:Y:S01]  /*c150*/  IMAD R5, R16, 0x5400, R21 ;  /* 0x0000540010057824 */ /* 0x000fe200078e0215 */
[----:B------:R-:W-:Y:S01]  /*c160*/  R2UR UR11, R18 ;  /* 0x00000000120b72ca */ /* 0x000fe200000e0000 */
[----:B------:R-:W-:Y:S01]  /*c170*/  UMOV UR10, URZ ;  /* 0x0000003f000a7c82 */ /* 0x000fe20008000000 */
[----:B------:R-:W-:Y:S01]  /*c180*/  R2UR UR5, R20 ;  /* 0x00000000140572ca */ /* 0x000fe200000e0000 */
[----:B------:R-:W-:Y:S01]  /*c190*/  UMOV UR18, 0x30000 ;  /* 0x0003000000127882 */ /* 0x000fe20000000000 */
[----:B------:R-:W-:Y:S01]  /*c1a0*/  R2UR UR12, R0 ;  /* 0x00000000000c72ca */ /* 0x000fe200000e0000 */
[----:B------:R-:W-:Y:S01]  /*c1b0*/  UMOV UR6, 0x0 ;  /* 0x0000000000067882 */ /* 0x000fe20000000000 */
[----:B-----5:R-:W-:Y:S01]  /*c1c0*/  R2UR UR13, R6 ;  /* 0x00000000060d72ca */ /* 0x020fe200000e0000 */
[----:B------:R-:W-:Y:S01]  /*c1d0*/  UMOV UR7, 0x14f00000 ;  /* 0x14f0000000077882 */ /* 0x000fe20000000000 */
[----:B------:R-:W-:-:S03]  /*c1e0*/  UMOV UR16, 0x40 ;  /* 0x0000004000107882 */ /* 0x000fc60000000000 */
[----:B------:R-:W-:-:S04]  /*c1f0*/  UIADD3 UR9, UR9, 0x36830, URZ ;  /* 0x0003683009097890 */ /* 0x000fc8000fffe03f */
[----:B------:R-:W-:Y:S02]  /*c200*/  UIMAD UR11, UR11, 0x70, UR5 ;  /* 0x000000700b0b78a4 */ /* 0x000fe4000f8e0205 */
[----:B------:R-:W-:Y:S01]  /*c210*/  UIADD3.X UR5, URZ, UR37, URZ, UP0, !UPT ;  /* 0x000000253f057290 */ /* 0x000fe200087fe43f */
[----:B--2---:R-:W-:-:S05]  /*c220*/  LEA R9, R10, R9, 0x18 ;  /* 0x000000090a097211 */ /* 0x004fca00078ec0ff */
[----:B------:R-:W-:-:S05]  /*c230*/  IMAD R5, R5, 0x2, R9 ;  /* 0x0000000205057824 */ /* 0x000fca00078e0209 */
[----:B------:R-:W-:Y:S01]  /*c240*/  R2UR UR8, R5 ;  /* 0x00000000050872ca */ /* 0x000fe200000e0000 */
[----:B------:R-:W-:-:S12]  /*c250*/  IMAD.MOV.U32 R5, RZ, RZ, R6 ;  /* 0x000000ffff057224 */ /* 0x000fd800078e0006 */
[----:B------:R-:W-:Y:S02]  /*c260*/  UIADD3 UR14, UR8, 0x21400, URZ ;  /* 0x00021400080e7890 */ /* 0x000fe4000fffe03f */
[----:B------:R-:W-:Y:S02]  /*c270*/  UIADD3 UR15, UR8, 0x24c00, URZ ;  /* 0x00024c00080f7890 */ /* 0x000fe4000fffe03f */
[----:B------:R-:W-:-:S03]  /*c280*/  UIADD3 UR17, UR8, 0x28400, URZ ;  /* 0x0002840008117890 */ /* 0x000fc6000fffe03f */
[----:B------:R-:W-:Y:S01]  /*c290*/  UMOV UR8, UR14 ;  /* 0x0000000e00087c82 */ /* 0x000fe20008000000 */
[----:B------:R-:W-:Y:S01]  /*c2a0*/  UMOV UR14, 0x80 ;  /* 0x00000080000e7882 */ /* 0x000fe20000000000 */
[----:B------:R2:W-:Y:S02]  /*c2b0*/  UTMALDG.4D.MULTICAST [UR8], [UR4], UR18, desc[UR6] ;  /* 0x00000608040073b4 */ /* 0x0005e40008019812 */
[----:B--2---:R-:W-:Y:S01]  /*c2c0*/  UMOV UR8, UR15 ;  /* 0x0000000f00087c82 */ /* 0x004fe20008000000 */
[----:B------:R-:W-:Y:S02]  /*c2d0*/  UMOV UR10, UR16 ;  /* 0x00000010000a7c82 */ /* 0x000fe40008000000 */
[----:B------:R2:W-:Y:S02]  /*c2e0*/  UTMALDG.4D.MULTICAST [UR8], [UR4], UR18, desc[UR6] ;  /* 0x00000608040073b4 */ /* 0x0005e40008019812 */
[----:B--2---:R-:W-:Y:S01]  /*c2f0*/  UMOV UR8, UR17 ;  /* 0x0000001100087c82 */ /* 0x004fe20008000000 */
[----:B------:R-:W-:-:S02]  /*c300*/  UMOV UR10, UR14 ;  /* 0x0000000e000a7c82 */ /* 0x000fc40008000000 */
[----:B------:R2:W-:Y:S02]  /*c310*/  UTMALDG.4D.MULTICAST [UR8], [UR4], UR18, desc[UR6] ;  /* 0x00000608040073b4 */ /* 0x0005e40008019812 */
[----:B--2---:R-:W-:Y:S01]  /*c320*/  NOP ;  /* 0x0000000000007918 */ /* 0x004fe20000000000 */
.L_x_165:
[----:B-1----:R-:W2:Y:S04]  /*c330*/  LDL.LU R15, [R1] ;  /* 0x00000000010f7983 */ /* 0x002ea80000300800 */
[----:B------:R-:W3:Y:S04]  /*c340*/  LDL.LU R14, [R1+0x4] ;  /* 0x00000400010e7983 */ /* 0x000ee80000300800 */
[----:B------:R-:W4:Y:S01]  /*c350*/  LDL R13, [R1+0x24] ;  /* 0x00002400010d7983 */ /* 0x000f220000100800 */
[----:B------:R-:W-:-:S03]  /*c360*/  MOV R10, 0x400 ;  /* 0x00000400000a7802 */ /* 0x000fc60000000f00 */
[----:B------:R-:W5:Y:S01]  /*c370*/  LDL.LU R9, [R1+0x20] ;  /* 0x0000200001097983 */ /* 0x000f620000300800 */
[----:B------:R-:W1:Y:S01]  /*c380*/  S2R R11, SR_CgaCtaId ;  /* 0x00000000000b7919 */ /* 0x000e620000008800 */
[----:B------:R-:W-:Y:S05]  /*c390*/  WARPSYNC.ALL ;  /* 0x0000000000007948 */ /* 0x000fea0003800000 */
[----:B------:R-:W-:-:S13]  /*c3a0*/  ELECT P1, URZ, PT ;  /* 0x00000000003f782f */ /* 0x000fda0003820000 */
[----:B------:R-:W-:Y:S01]  /*c3b0*/  @P1 R2UR UR11, R7 ;  /* 0x00000000070b12ca */ /* 0x000fe200000e0000 */
[----:B------:R-:W-:-:S04]  /*c3c0*/  UIADD3 UR4, UP0, UR36, 0x270, URZ ;  /* 0x0000027024047890 */ /* 0x000fc8000ff1e03f */
        /* <DEDUP_REMOVED lines=21> */
[C---:B---3--:R-:W-:Y:S02]  /*c520*/  @P1 R2UR UR12, R14.reuse ;  /* 0x000000000e0c12ca */ /* 0x048fe400000e0000 */
[----:B------:R-:W-:Y:S02]  /*c530*/  @P1 R2UR UR21, R15 ;  /* 0x000000000f1512ca */ /* 0x000fe400000e0000 */
[----:B------:R-:W-:Y:S02]  /*c540*/  @P1 R2UR UR20, R14 ;  /* 0x000000000e1412ca */ /* 0x000fe400000e0000 */
[----:B----4-:R-:W-:-:S07]  /*c550*/  LOP3.LUT R6, R13, 0x1, RZ, 0xc, !PT ;  /* 0x000000010d067812 */ /* 0x010fce00078e0cff */
[----:B------:R1:W-:Y:S01]  /*c560*/  UTMALDG.4D [UR8], [UR4], desc[UR6] ;  /* 0x00000608040075b4 */ /* 0x0003e20008019000 */
[----:B------:R-:W-:-:S03]  /*c570*/  SHF.L.U32 R6, R6, 0x1f, RZ ;  /* 0x0000001f06067819 */ /* 0x000fc600000006ff */
        /* <DEDUP_REMOVED lines=8> */
[----:B-----5:R-:W-:Y:S01]  /*c600*/  ISETP.GE.AND P2, PT, R9, 0x71, PT ;  /* 0x000000710900780c */ /* 0x020fe20003f46270 */
[----:B-12---:R-:W-:-:S12]  /*c610*/  @!P1 BRA `(.L_x_171) ;  /* 0x0000002400249947 */ /* 0x006fd80003800000 */
.L_x_229:
[----:B------:R-:W-:Y:S05]  /*c620*/  BSYNC B0 ;  /* 0x0000000000007941 */ /* 0x000fea0003800000 */
.L_x_170:
[----:B------:R-:W-:Y:S05]  /*c630*/  @!P2 BRA `(.L_x_172) ;  /* 0x000000180050a947 */ /* 0x000fea0003800000 */
[----:B-1----:R-:W2:Y:S01]  /*c640*/  LDL R7, [R1+0x14] ;  /* 0x0000140001077983 */ /* 0x002ea20000100800 */
[----:B------:R-:W-:Y:S02]  /*c650*/  IMAD.MOV.U32 R6, RZ, RZ, 0x1 ;  /* 0x00000001ff067424 */ /* 0x000fe400078e00ff */
[----:B--2---:R-:W-:-:S05]  /*c660*/  IMAD.MOV R13, RZ, RZ, -R7 ;  /* 0x000000ffff0d7224 */ /* 0x004fca00078e0a07 */
[----:B------:R-:W-:-:S05]  /*c670*/  VIADDMNMX R13, R13, R6, 0xffffffff, !PT ;  /* 0xffffffff0d0d7446 */ /* 0x000fca0007800106 */
[----:B------:R-:W-:-:S05]  /*c680*/  IMAD.IADD R6, R7, 0x1, R13 ;  /* 0x0000000107067824 */ /* 0x000fca00078e020d */
        /* <DEDUP_REMOVED lines=22> */
[----:B------:R-:W-:-:S04]  /*c7f0*/  IMAD.MOV R10, RZ, RZ, -R7 ;  /* 0x000000ffff0a7224 */ /* 0x000fc800078e0a07 */
[----:B------:R-:W-:Y:S02]  /*c800*/  IMAD R6, R15, R10, R6 ;  /* 0x0000000a0f067224 */ /* 0x000fe400078e0206 */
[----:B------:R-:W-:Y:S02]  /*c810*/  IMAD R15, R12, UR4, RZ ;  /* 0x000000040c0f7c24 */ /* 0x000fe4000f8e02ff */
[----:B------:R-:W-:Y:S02]  /*c820*/  IMAD.MOV.U32 R10, RZ, RZ, R7 ;  /* 0x000000ffff0a7224 */ /* 0x000fe400078e0007 */
[C---:B------:R-:W-:Y:S02]  /*c830*/  IMAD R7, R4.reuse, UR5, R15 ;  /* 0x0000000504077c24 */ /* 0x040fe4000f8e020f */
[----:B------:R-:W-:-:S04]  /*c840*/  IMAD.WIDE.U32 R10, R4, UR4, R10 ;  /* 0x00000004040a7c25 */ /* 0x000fc8000f8e000a */
[----:B------:R-:W-:Y:S01]  /*c850*/  IMAD.IADD R7, R7, 0x1, R11 ;  /* 0x0000000107077824 */ /* 0x000fe200078e020b */
[----:B------:R-:W-:-:S04]  /*c860*/  LEA R2, P1, R10, R2, 0x2 ;  /* 0x000000020a027211 */ /* 0x000fc800078210ff */
[----:B------:R-:W-:-:S05]  /*c870*/  LEA.HI.X R3, R10, R3, R7, 0x2, P1 ;  /* 0x000000030a037211 */ /* 0x000fca00008f1407 */
[----:B------:R1:W5:Y:S04]  /*c880*/  LDG.E R7, desc[UR6][R2.64] ;  /* 0x0000000602077981 */ /* 0x000368000c1e1900 */
.L_x_176:
[----:B-1----:R-:W1:Y:S01]  /*c890*/  S2R R3, SR_CgaCtaId ;  /* 0x0000000000037919 */ /* 0x002e620000008800 */
[----:B------:R-:W-:-:S04]  /*c8a0*/  MOV R2, 0x400 ;  /* 0x0000040000027802 */ /* 0x000fc80000000f00 */
[----:B-1----:R-:W-:Y:S02]  /*c8b0*/  LEA R2, R3, R2, 0x18 ;  /* 0x0000000203027211 */ /* 0x002fe400078ec0ff */
[----:B------:R-:W-:-:S03]  /*c8c0*/  SHF.L.U32 R3, R14, 0x1f, RZ ;  /* 0x0000001f0e037819 */ /* 0x000fc600000006ff */
[----:B------:R-:W-:-:S04]  /*c8d0*/  IMAD R2, R9, 0x8, R2 ;  /* 0x0000000809027824 */ /* 0x000fc800078e0202 */
[----:B------:R-:W1:Y:S02]  /*c8e0*/  SYNCS.PHASECHK.TRANS64.TRYWAIT P1, [R2+URZ+0x36840], R3 ;  /* 0x03684003020075a7 */ /* 0x000e64000802017f */
[----:B-1----:R-:W-:Y:S05]  /*c8f0*/  @!P1 BRA `(.L_x_177) ;  /* 0x00000020008c9947 */ /* 0x002fea0003800000 */
.L_x_230:
[----:B------:R-:W2:Y:S01]  /*c900*/  LDL R10, [R1+0xc] ;  /* 0x00000c00010a7983 */ /* 0x000ea20000100800 */
[----:B------:R-:W3:Y:S02]  /*c910*/  S2R R11, SR_TID.X ;  /* 0x00000000000b7919 */ /* 0x000ee40000002100 */
[----:B---3--:R-:W-:-:S13]  /*c920*/  LOP3.LUT P1, RZ, R11, 0x7f, RZ, 0xc0, !PT ;  /* 0x0000007f0bff7812 */ /* 0x008fda000782c0ff */
[----:B-1----:R-:W-:-:S04]  /*c930*/  @!P1 IMAD.MOV.U32 R3, RZ, RZ, 0xa800 ;  /* 0x0000a800ff039424 */ /* 0x002fc800078e00ff */
[----:B------:R2:W-:Y:S02]  /*c940*/  @!P1 SYNCS.ARRIVE.TRANS64 RZ, [R2+URZ+0x36830], R3 ;  /* 0x0368300302ff99a7 */ /* 0x0005e4000800003f */
[----:B--2---:R-:W-:-:S04]  /*c950*/  PRMT R3, R10, 0x9910, RZ ;  /* 0x000099100a037816 */ /* 0x004fc800000000ff */
[----:B------:R-:W-:-:S13]  /*c960*/  ISETP.NE.AND P2, PT, R3, 0x2, PT ;  /* 0x000000020300780c */ /* 0x000fda0003f45270 */
[----:B------:R-:W-:Y:S05]  /*c970*/  @P2 BRA `(.L_x_178) ;  /* 0x0000000000042947 */ /* 0x000fea0003800000 */
[----:B------:R-:W-:Y:S01]  /*c980*/  BPT.TRAP 0x1 ;  /* 0x000000040000795c */ /* 0x000fe20000300000 */
.L_x_178:
[----:B------:R-:W-:-:S13]  /*c990*/  LOP3.LUT P1, RZ, R19, 0x1, RZ, 0xc0, !PT ;  /* 0x0000000113ff7812 */ /* 0x000fda000782c0ff */
[----:B------:R-:W-:Y:S05]  /*c9a0*/  @P1 BRA `(.L_x_179) ;  /* 0x0000000000041947 */ /* 0x000fea0003800000 */
[----:B------:R-:W-:Y:S01]  /*c9b0*/  BPT.TRAP 0x1 ;  /* 0x000000040000795c */ /* 0x000fe20000300000 */
.L_x_179:
[----:B------:R-:W1:Y:S01]  /*c9c0*/  S2R R11, SR_CgaCtaId ;  /* 0x00000000000b7919 */ /* 0x000e620000008800 */
        /* <DEDUP_REMOVED lines=12> */
[----:B------:R-:W-:Y:S01]  /*ca90*/  UMOV UR17, 0x40 ;  /* 0x0000004000117882 */ /* 0x000fe20000000000 */
[----:B------:R-:W-:Y:S01]  /*caa0*/  UMOV UR18, 0x80 ;  /* 0x0000008000127882 */ /* 0x000fe20000000000 */
[----:B------:R-:W-:Y:S01]  /*cab0*/  SHF.L.U32 R3, R17, 0x1f, RZ ;  /* 0x0000001f11037819 */ /* 0x000fe200000006ff */
[----:B------:R-:W-:-:S04]  /*cac0*/  UIADD3 UR9, UR9, 0x36830, URZ ;  /* 0x0003683009097890 */ /* 0x000fc8000fffe03f */
[----:B------:R-:W-:Y:S02]  /*cad0*/  UIMAD UR11, UR11, 0x70, UR5 ;  /* 0x000000700b0b78a4 */ /* 0x000fe4000f8e0205 */
[----:B------:R-:W-:Y:S01]  /*cae0*/  UIADD3.X UR5, URZ, UR37, URZ, UP0, !UPT ;  /* 0x000000253f057290 */ /* 0x000fe200087fe43f */
[----:B-1----:R-:W-:-:S05]  /*caf0*/  LEA R10, R11, R10, 0x18 ;  /* 0x0000000a0b0a7211 */ /* 0x002fca00078ec0ff */
[----:B------:R-:W-:-:S05]  /*cb00*/  IMAD R2, R2, 0x2, R10 ;  /* 0x0000000202027824 */ /* 0x000fca00078e020a */
[----:B------:R-:W-:Y:S01]  /*cb10*/  R2UR UR8, R2 ;  /* 0x00000000020872ca */ /* 0x000fe200000e0000 */
[----:B------:R-:W-:-:S12]  /*cb20*/  IMAD R2, R16, 0x8, R10 ;  /* 0x0000000810027824 */ /* 0x000fd800078e020a */
[----:B------:R-:W-:Y:S02]  /*cb30*/  UIADD3 UR14, UR8, 0x21400, URZ ;  /* 0x00021400080e7890 */ /* 0x000fe4000fffe03f */
[----:B------:R-:W-:Y:S02]  /*cb40*/  UIADD3 UR15, UR8, 0x24c00, URZ ;  /* 0x00024c00080f7890 */ /* 0x000fe4000fffe03f */
[----:B------:R-:W-:-:S03]  /*cb50*/  UIADD3 UR16, UR8, 0x28400, URZ ;  /* 0x0002840008107890 */ /* 0x000fc6000fffe03f */
[----:B------:R-:W-:Y:S02]  /*cb60*/  UMOV UR8, UR14 ;  /* 0x0000000e00087c82 */ /* 0x000fe40008000000 */
[----:B------:R1:W-:Y:S02]  /*cb70*/  UTMALDG.4D.MULTICAST [UR8], [UR4], UR19, desc[UR6] ;  /* 0x00000608040073b4 */ /* 0x0003e40008019813 */
[----:B-1----:R-:W-:Y:S01]  /*cb80*/  UMOV UR8, UR15 ;  /* 0x0000000f00087c82 */ /* 0x002fe20008000000 */
[----:B------:R-:W-:Y:S02]  /*cb90*/  UMOV UR10, UR17 ;  /* 0x00000011000a7c82 */ /* 0x000fe40008000000 */
[----:B------:R1:W-:Y:S02]  /*cba0*/  UTMALDG.4D.MULTICAST [UR8], [UR4], UR19, desc[UR6] ;  /* 0x00000608040073b4 */ /* 0x0003e40008019813 */
[----:B-1----:R-:W-:Y:S01]  /*cbb0*/  UMOV UR8, UR16 ;  /* 0x0000001000087c82 */ /* 0x002fe20008000000 */
[----:B------:R-:W-:-:S02]  /*cbc0*/  UMOV UR10, UR18 ;  /* 0x00000012000a7c82 */ /* 0x000fc40008000000 */
[----:B------:R1:W-:Y:S01]  /*cbd0*/  UTMALDG.4D.MULTICAST [UR8], [UR4], UR19, desc[UR6] ;  /* 0x00000608040073b4 */ /* 0x0003e20008019813 */
[----:B------:R-:W2:Y:S02]  /*cbe0*/  SYNCS.PHASECHK.TRANS64.TRYWAIT P1, [R2+URZ+0x36860], R3 ;  /* 0x03686003020075a7 */ /* 0x000ea4000802017f */
[----:B-12---:R-:W-:Y:S05]  /*cbf0*/  @!P1 BRA `(.L_x_180) ;  /* 0x0000001c00e09947 */ /* 0x006fea0003800000 */
.L_x_231:
[----:B------:R-:W2:Y:S02]  /*cc00*/  S2R R10, SR_TID.X ;  /* 0x00000000000a7919 */ /* 0x000ea40000002100 */
[----:B--2---:R-:W-:-:S13]  /*cc10*/  LOP3.LUT P1, RZ, R10, 0x7f, RZ, 0xc0, !PT ;  /* 0x0000007f0aff7812 */ /* 0x004fda000782c0ff */
[----:B-1----:R-:W-:-:S04]  /*cc20*/  @!P1 IMAD.MOV.U32 R3, RZ, RZ, 0xa800 ;  /* 0x0000a800ff039424 */ /* 0x002fc800078e00ff */
[----:B------:R1:W-:Y:S01]  /*cc30*/  @!P1 SYNCS.ARRIVE.TRANS64 RZ, [R2+URZ+0x36850], R3 ;  /* 0x0368500302ff99a7 */ /* 0x0003e2000800003f */
[----:B------:R-:W-:Y:S05]  /*cc40*/  @P2 BRA `(.L_x_181) ;  /* 0x0000000000042947 */ /* 0x000fea0003800000 */
[----:B------:R-:W-:Y:S01]  /*cc50*/  BPT.TRAP 0x1 ;  /* 0x000000040000795c */ /* 0x000fe20000300000 */
.L_x_181:
[----:B------:R-:W-:-:S13]  /*cc60*/  LOP3.LUT P1, RZ, R19, 0x1, RZ, 0xc0, !PT ;  /* 0x0000000113ff7812 */ /* 0x000fda000782c0ff */
[----:B------:R-:W-:Y:S05]  /*cc70*/  @P1 BRA `(.L_x_182) ;  /* 0x0000000000041947 */ /* 0x000fea0003800000 */
[----:B------:R-:W-:Y:S01]  /*cc80*/  BPT.TRAP 0x1 ;  /* 0x000000040000795c */ /* 0x000fe20000300000 */
.L_x_182:
[----:B------:R-:W2:Y:S01]  /*cc90*/  S2R R11, SR_CgaCtaId ;  /* 0x00000000000b7919 */ /* 0x000ea20000008800 */
[----:B------:R-:W-:Y:S01]  /*cca0*/  MOV R10, 0x400 ;  /* 0x00000400000a7802 */ /* 0x000fe20000000f00 */
[----:B-1----:R-:W-:Y:S01]  /*ccb0*/  IMAD R3, R16, 0x5400, R21 ;  /* 0x0000540010037824 */ /* 0x002fe200078e0215 */
[----:B------:R-:W-:Y:S01]  /*ccc0*/  R2UR UR11, R18 ;  /* 0x00000000120b72ca */ /* 0x000fe200000e0000 */
[----:B------:R-:W-:Y:S01]  /*ccd0*/  UIADD3 UR4, UP0, UR36, 0x470, URZ ;  /* 0x0000047024047890 */ /* 0x000fe2000ff1e03f */
[----:B------:R-:W-:Y:S01]  /*cce0*/  R2UR UR5, R20 ;  /* 0x00000000140572ca */ /* 0x000fe200000e0000 */
[----:B------:R-:W-:Y:S01]  /*ccf0*/  UMOV UR10, URZ ;  /* 0x0000003f000a7c82 */ /* 0x000fe20008000000 */
[----:B------:R-:W-:Y:S01]  /*cd00*/  R2UR UR9, R2 ;  /* 0x00000000020972ca */ /* 0x000fe200000e0000 */
[----:B------:R-:W-:Y:S01]  /*cd10*/  UMOV UR17, 0x30000 ;  /* 0x0003000000117882 */ /* 0x000fe20000000000 */
[----:B------:R-:W-:Y:S01]  /*cd20*/  R2UR UR13, R5 ;  /* 0x00000000050d72ca */ /* 0x000fe200000e0000 */
[----:B------:R-:W-:Y:S01]  /*cd30*/  UMOV UR6, 0x0 ;  /* 0x0000000000067882 */ /* 0x000fe20000000000 */
[----:B------:R-:W-:Y:S01]  /*cd40*/  R2UR UR12, R0 ;  /* 0x00000000000c72ca */ /* 0x000fe200000e0000 */
[----:B------:R-:W-:Y:S01]  /*cd50*/  UMOV UR7, 0x14f00000 ;  /* 0x14f0000000077882 */ /* 0x000fe20000000000 */
[----:B------:R-:W-:Y:S01]  /*cd60*/  UMOV UR16, 0x40 ;  /* 0x0000004000107882 */ /* 0x000fe20000000000 */
[----:B------:R-:W-:-:S02]  /*cd70*/  IMAD.MOV.U32 R5, RZ, RZ, R7 ;  /* 0x000000ffff057224 */ /* 0x000fc400078e0007 */
[----:B------:R-:W-:Y:S02]  /*cd80*/  IMAD.MOV.U32 R18, RZ, RZ, R6 ;  /* 0x000000ffff127224 */ /* 0x000fe400078e0006 */
[----:B------:R-:W-:Y:S02]  /*cd90*/  UIMAD UR11, UR11, 0x70, UR5 ;  /* 0x000000700b0b78a4 */ /* 0x000fe4000f8e0205 */
[----:B------:R-:W-:Y:S02]  /*cda0*/  UIADD3 UR9, UR9, 0x36850, URZ ;  /* 0x0003685009097890 */ /* 0x000fe4000fffe03f */
[----:B------:R-:W-:Y:S01]  /*cdb0*/  UIADD3.X UR5, URZ, UR37, URZ, UP0, !UPT ;  /* 0x000000253f057290 */ /* 0x000fe200087fe43f */
[----:B--2---:R-:W-:-:S05]  /*cdc0*/  LEA R10, R11, R10, 0x18 ;  /* 0x0000000a0b0a7211 */ /* 0x004fca00078ec0ff */
[----:B------:R-:W-:-:S05]  /*cdd0*/  IMAD R3, R3, 0x2, R10 ;  /* 0x0000000203037824 */ /* 0x000fca00078e020a */
[----:B------:R-:W-:-:S13]  /*cde0*/  R2UR UR15, R3 ;  /* 0x00000000030f72ca */ /* 0x000fda00000e0000 */
[----:B------:R-:W-:Y:S02]  /*cdf0*/  UIADD3 UR8, UR15, 0x400, URZ ;  /* 0x000004000f087890 */ /* 0x000fe4000fffe03f */
[----:B------:R-:W-:Y:S02]  /*ce00*/  UIADD3 UR14, UR15, 0x3c00, URZ ;  /* 0x00003c000f0e7890 */ /* 0x000fe4000fffe03f */
[----:B------:R-:W-:-:S05]  /*ce10*/  UIADD3 UR15, UR15, 0x7400, URZ ;  /* 0x000074000f0f7890 */ /* 0x000fca000fffe03f */
[----:B------:R1:W-:Y:S02]  /*ce20*/  UTMALDG.4D.MULTICAST [UR8], [UR4], UR17, desc[UR6] ;  /* 0x00000608040073b4 */ /* 0x0003e40008019811 */
[----:B-1----:R-:W-:Y:S01]  /*ce30*/  UMOV UR8, UR14 ;  /* 0x0000000e00087c82 */ /* 0x002fe20008000000 */
[----:B------:R-:W-:Y:S01]  /*ce40*/  UMOV UR10, UR16 ;  /* 0x00000010000a7c82 */ /* 0x000fe20008000000 */
[----:B------:R-:W-:Y:S01]  /*ce50*/  UMOV UR14, 0x80 ;  /* 0x00000080000e7882 */ /* 0x000fe20000000000 */
[----:B------:R1:W-:Y:S02]  /*ce60*/  UTMALDG.4D.MULTICAST [UR8], [UR4], UR17, desc[UR6] ;  /* 0x00000608040073b4 */ /* 0x0003e40008019811 */
[----:B-1----:R-:W-:Y:S01]  /*ce70*/  UMOV UR8, UR15 ;  /* 0x0000000f00087c82 */ /* 0x002fe20008000000 */
[----:B------:R-:W-:Y:S02]  /*ce80*/  UMOV UR10, UR14 ;  /* 0x0000000e000a7c82 */ /* 0x000fe40008000000 */
[----:B------:R1:W-:Y:S02]  /*ce90*/  UTMALDG.4D.MULTICAST [UR8], [UR4], UR17, desc[UR6] ;  /* 0x00000608040073b4 */ /* 0x0003e40008019811 */
[----:B-1----:R-:W-:Y:S01]  /*cea0*/  NOP ;  /* 0x0000000000007918 */ /* 0x002fe20000000000 */
.L_x_175:
[----:B------:R-:W-:Y:S05]  /*ceb0*/  BSYNC B0 ;  /* 0x0000000000007941 */ /* 0x000fea0003800000 */
.L_x_174:
[----:B------:R-:W2:Y:S01]  /*cec0*/  LDL.LU R2, [R1+0x14] ;  /* 0x0000140001027983 */ /* 0x000ea20000300800 */
[----:B------:R-:W-:Y:S02]  /*ced0*/  IMAD.MOV.U32 R16, RZ, RZ, R9 ;  /* 0x000000ffff107224 */ /* 0x000fe400078e0009 */
[----:B------:R-:W-:Y:S02]  /*cee0*/  IMAD.MOV.U32 R17, RZ, RZ, R14 ;  /* 0x000000ffff117224 */ /* 0x000fe400078e000e */
[----:B--2---:R-:W-:-:S07]  /*cef0*/  VIADD R6, R2, 0xfffffffd ;  /* 0xfffffffd02067836 */ /* 0x004fce0000000000 */
.L_x_173:
[----:B------:R-:W-:Y:S01]  /*cf00*/  IMAD.MOV R13, RZ, RZ, -R13 ;  /* 0x000000ffff0d7224 */ /* 0x000fe200078e0a0d */
[----:B------:R-:W-:Y:S04]  /*cf10*/  BSSY B0, `(.L_x_172) ;  /* 0x0000106000007945 */ /* 0x000fe80003800000 */
[----:B------:R-:W-:-:S13]  /*cf20*/  ISETP.NE.AND P1, PT, R8, R13, PT ;  /* 0x0000000d0800720c */ /* 0x000fda0003f25270 */
[----:B------:R-:W-:Y:S05]  /*cf30*/  @!P1 BRA `(.L_x_183) ;  /* 0x00000010000c9947 */ /* 0x000fea0003800000 */
[----:B------:R-:W-:-:S07]  /*cf40*/  IMAD.MOV.U32 R8, RZ, RZ, R5 ;  /* 0x000000ffff087224 */ /* 0x000fce00078e0005 */
.L_x_202:
[----:B------:R-:W-:Y:S01]  /*cf50*/  VIADD R7, R16, 0x1 ;  /* 0x0000000110077836 */ /* 0x000fe20000000000 */
[----:B------:R-:W-:Y:S04]  /*cf60*/  BSSY B1, `(.L_x_184) ;  /* 0x000007e000017945 */ /* 0x000fe80003800000 */
[----:B------:R-:W-:-:S04]  /*cf70*/  ISETP.NE.AND P1, PT, R7, 0x2, PT ;  /* 0x000000020700780c */ /* 0x000fc80003f25270 */
[----:B-1----:R-:W-:Y:S02]  /*cf80*/  SEL R10, RZ, 0x1, P1 ;  /* 0x00000001ff0a7807 */ /* 0x002fe40000800000 */
        /* <DEDUP_REMOVED lines=19> */
[----:B------:R-:W-:-:S04]  /*d0c0*/  IMAD.WIDE.U32 R2, R4, UR4, R2 ;  /* 0x0000000404027c25 */ /* 0x000fc8000f8e0002 */
[----:B------:R-:W-:Y:S01]  /*d0d0*/  IMAD.IADD R13, R13, 0x1, R3 ;  /* 0x000000010d0d7824 */ /* 0x000fe200078e0203 */
[----:B-1----:R-:W-:-:S04]  /*d0e0*/  LEA R8, P1, R2, R8, 0x2 ;  /* 0x0000000802087211 */ /* 0x002fc800078210ff */
[----:B------:R-:W-:-:S05]  /*d0f0*/  LEA.HI.X R9, R2, R9, R13, 0x2, P1 ;  /* 0x0000000902097211 */ /* 0x000fca00008f140d */
[----:B------:R1:W5:Y:S04]  /*d100*/  LDG.E R8, desc[UR6][R8.64] ;  /* 0x0000000608087981 */ /* 0x000368000c1e1900 */
.L_x_186:
[----:B------:R-:W2:Y:S01]  /*d110*/  S2R R3, SR_CgaCtaId ;  /* 0x0000000000037919 */ /* 0x000ea20000008800 */
[----:B------:R-:W-:-:S04]  /*d120*/  MOV R2, 0x400 ;  /* 0x0000040000027802 */ /* 0x000fc80000000f00 */
[----:B--2---:R-:W-:Y:S02]  /*d130*/  LEA R2, R3, R2, 0x18 ;  /* 0x0000000203027211 */ /* 0x004fe400078ec0ff */
[----:B------:R-:W-:-:S03]  /*d140*/  SHF.L.U32 R3, R10, 0x1f, RZ ;  /* 0x0000001f0a037819 */ /* 0x000fc600000006ff */
[----:B------:R-:W-:-:S04]  /*d150*/  IMAD R2, R7, 0x8, R2 ;  /* 0x0000000807027824 */ /* 0x000fc800078e0202 */
[----:B------:R-:W2:Y:S02]  /*d160*/  SYNCS.PHASECHK.TRANS64.TRYWAIT P1, [R2+URZ+0x36840], R3 ;  /* 0x03684003020075a7 */ /* 0x000ea4000802017f */
[----:B--2---:R-:W-:Y:S05]  /*d170*/  @!P1 BRA `(.L_x_187) ;  /* 0x0000001800949947 */ /* 0x004fea0003800000 */
.L_x_232:
[----:B-1----:R-:W3:Y:S01]  /*d180*/  LDL R9, [R1+0xc] ;  /* 0x00000c0001097983 */ /* 0x002ee20000100800 */
[----:B------:R-:W1:Y:S02]  /*d190*/  S2R R13, SR_TID.X ;  /* 0x00000000000d7919 */ /* 0x000e640000002100 */
[----:B-1----:R-:W-:-:S13]  /*d1a0*/  LOP3.LUT P1, RZ, R13, 0x7f, RZ, 0xc0, !PT ;  /* 0x0000007f0dff7812 */ /* 0x002fda000782c0ff */
[----:B--2---:R-:W-:-:S04]  /*d1b0*/  @!P1 IMAD.MOV.U32 R3, RZ, RZ, 0xa800 ;  /* 0x0000a800ff039424 */ /* 0x004fc800078e00ff */
[----:B------:R3:W-:Y:S02]  /*d1c0*/  @!P1 SYNCS.ARRIVE.TRANS64 RZ, [R2+URZ+0x36830], R3 ;  /* 0x0368300302ff99a7 */ /* 0x0007e4000800003f */
[----:B---3--:R-:W-:-:S04]  /*d1d0*/  PRMT R3, R9, 0x9910, RZ ;  /* 0x0000991009037816 */ /* 0x008fc800000000ff */
[----:B------:R-:W-:-:S13]  /*d1e0*/  ISETP.NE.AND P2, PT, R3, 0x2, PT ;  /* 0x000000020300780c */ /* 0x000fda0003f45270 */
[----:B------:R-:W-:Y:S05]  /*d1f0*/  @P2 BRA `(.L_x_188) ;  /* 0x0000000000042947 */ /* 0x000fea0003800000 */
[----:B------:R-:W-:Y:S01]  /*d200*/  BPT.TRAP 0x1 ;  /* 0x000000040000795c */ /* 0x000fe20000300000 */
.L_x_188:
[----:B------:R-:W-:-:S13]  /*d210*/  LOP3.LUT P1, RZ, R19, 0x1, RZ, 0xc0, !PT ;  /* 0x0000000113ff7812 */ /* 0x000fda000782c0ff */
[----:B------:R-:W-:Y:S05]  /*d220*/  @P1 BRA `(.L_x_189) ;  /* 0x0000000000041947 */ /* 0x000fea0003800000 */
[----:B------:R-:W-:Y:S01]  /*d230*/  BPT.TRAP 0x1 ;  /* 0x000000040000795c */ /* 0x000fe20000300000 */
.L_x_189:
        /* <DEDUP_REMOVED lines=36> */
.L_x_233:
[----:B------:R-:W2:Y:S02]  /*d480*/  S2R R3, SR_TID.X ;  /* 0x0000000000037919 */ /* 0x000ea40000002100 */
[----:B--2---:R-:W-:-:S13]  /*d490*/  LOP3.LUT P1, RZ, R3, 0x7f, RZ, 0xc0, !PT ;  /* 0x0000007f03ff7812 */ /* 0x004fda000782c0ff */
[----:B------:R-:W-:-:S04]  /*d4a0*/  @!P1 IMAD.MOV.U32 R3, RZ, RZ, 0xa800 ;  /* 0x0000a800ff039424 */ /* 0x000fc800078e00ff */
[----:B------:R2:W-:Y:S01]  /*d4b0*/  @!P1 SYNCS.ARRIVE.TRANS64 RZ, [R2+URZ+0x36850], R3 ;  /* 0x0368500302ff99a7 */ /* 0x0005e2000800003f */
[----:B------:R-:W-:Y:S05]  /*d4c0*/  @P2 BRA `(.L_x_191) ;  /* 0x0000000000042947 */ /* 0x000fea0003800000 */
[----:B------:R-:W-:Y:S01]  /*d4d0*/  BPT.TRAP 0x1 ;  /* 0x000000040000795c */ /* 0x000fe20000300000 */
.L_x_191:
[----:B------:R-:W-:-:S13]  /*d4e0*/  LOP3.LUT P1, RZ, R19, 0x1, RZ, 0xc0, !PT ;  /* 0x0000000113ff7812 */ /* 0x000fda000782c0ff */
[----:B------:R-:W-:Y:S05]  /*d4f0*/  @P1 BRA `(.L_x_192) ;  /* 0x0000000000041947 */ /* 0x000fea0003800000 */
[----:B------:R-:W-:Y:S01]  /*d500*/  BPT.TRAP 0x1 ;  /* 0x000000040000795c */ /* 0x000fe20000300000 */
.L_x_192:
[----:B------:R-:W3:Y:S01]  /*d510*/  S2R R9, SR_CgaCtaId ;  /* 0x0000000000097919 */ /* 0x000ee20000008800 */
[----:B--2---:R-:W-:Y:S01]  /*d520*/  MOV R3, 0x400 ;  /* 0x0000040000037802 */ /* 0x004fe20000000f00 */
[----:B------:R-:W-:Y:S01]  /*d530*/  IMAD R16, R16, 0x5400, R21 ;  /* 0x0000540010107824 */ /* 0x000fe200078e0215 */
        /* <DEDUP_REMOVED lines=32> */
.L_x_185:
[----:B------:R-:W-:Y:S05]  /*d740*/  BSYNC B1 ;  /* 0x0000000000017941 */ /* 0x000fea0003800000 */
.L_x_184:
        /* <DEDUP_REMOVED lines=28> */
.L_x_195:
[----:B------:R-:W2:Y:S01]  /*d910*/  S2R R3, SR_CgaCtaId ;  /* 0x0000000000037919 */ /* 0x000ea20000008800 */
[----:B------:R-:W-:-:S04]  /*d920*/  MOV R2, 0x400 ;  /* 0x0000040000027802 */ /* 0x000fc80000000f00 */
[----:B--2---:R-:W-:Y:S02]  /*d930*/  LEA R2, R3, R2, 0x18 ;  /* 0x0000000203027211 */ /* 0x004fe400078ec0ff */
[----:B------:R-:W-:-:S03]  /*d940*/  SHF.L.U32 R3, R17, 0x1f, RZ ;  /* 0x0000001f11037819 */ /* 0x000fc600000006ff */
[----:B------:R-:W-:-:S04]  /*d950*/  IMAD R2, R16, 0x8, R2 ;  /* 0x0000000810027824 */ /* 0x000fc800078e0202 */
[----:B------:R-:W2:Y:S02]  /*d960*/  SYNCS.PHASECHK.TRANS64.TRYWAIT P1, [R2+URZ+0x36840], R3 ;  /* 0x03684003020075a7 */ /* 0x000ea4000802017f */
[----:B--2---:R-:W-:Y:S05]  /*d970*/  @!P1 BRA `(.L_x_196) ;  /* 0x0000001000bc9947 */ /* 0x004fea0003800000 */
.L_x_234:
        /* <DEDUP_REMOVED lines=9> */
.L_x_197:
[----:B------:R-:W-:-:S13]  /*da10*/  LOP3.LUT P1, RZ, R19, 0x1, RZ, 0xc0, !PT ;  /* 0x0000000113ff7812 */ /* 0x000fda000782c0ff */
[----:B------:R-:W-:Y:S05]  /*da20*/  @P1 BRA `(.L_x_198) ;  /* 0x0000000000041947 */ /* 0x000fea0003800000 */
[----:B------:R-:W-:Y:S01]  /*da30*/  BPT.TRAP 0x1 ;  /* 0x000000040000795c */ /* 0x000fe20000300000 */
.L_x_198:
        /* <DEDUP_REMOVED lines=36> */
.L_x_235:
[----:B------:R-:W2:Y:S02]  /*dc80*/  S2R R3, SR_TID.X ;  /* 0x0000000000037919 */ /* 0x000ea40000002100 */
[----:B--2---:R-:W-:-:S13]  /*dc90*/  LOP3.LUT P1, RZ, R3, 0x7f, RZ, 0xc0, !PT ;  /* 0x0000007f03ff7812 */ /* 0x004fda000782c0ff */
[----:B------:R-:W-:-:S04]  /*dca0*/  @!P1 IMAD.MOV.U32 R3, RZ, RZ, 0xa800 ;  /* 0x0000a800ff039424 */ /* 0x000fc800078e00ff */
[----:B------:R2:W-:Y:S01]  /*dcb0*/  @!P1 SYNCS.ARRIVE.TRANS64 RZ, [R2+URZ+0x36850], R3 ;  /* 0x0368500302ff99a7 */ /* 0x0005e2000800003f */
[----:B------:R-:W-:Y:S05]  /*dcc0*/  @P2 BRA `(.L_x_200) ;  /* 0x0000000000042947 */ /* 0x000fea0003800000 */
[----:B------:R-:W-:Y:S01]  /*dcd0*/  BPT.TRAP 0x1 ;  /* 0x000000040000795c */ /* 0x000fe20000300000 */
.L_x_200:
[----:B------:R-:W-:-:S13]  /*dce0*/  LOP3.LUT P1, RZ, R19, 0x1, RZ, 0xc0, !PT ;  /* 0x0000000113ff7812 */ /* 0x000fda000782c0ff */
[----:B------:R-:W-:Y:S05]  /*dcf0*/  @P1 BRA `(.L_x_201) ;  /* 0x0000000000041947 */ /* 0x000fea0003800000 */
[----:B------:R-:W-:Y:S01]  /*dd00*/  BPT.TRAP 0x1 ;  /* 0x000000040000795c */ /* 0x000fe20000300000 */
.L_x_201:
        /* <DEDUP_REMOVED lines=24> */
[----:B------:R-:W-:-:S05]  /*de90*/  UIADD3 UR15, UR15, 0x7400, URZ ;  /* 0x000074000f0f7890 */ /* 0x000fca000fffe03f */
[----:B------:R2:W-:Y:S02]  /*dea0*/  UTMALDG.4D.MULTICAST [UR8], [UR4], UR17, desc[UR6] ;  /* 0x00000608040073b4 */ /* 0x0005e40008019811 */
[----:B--2---:R-:W-:Y:S01]  /*deb0*/  UMOV UR8, UR14 ;  /* 0x0000000e00087c82 */ /* 0x004fe20008000000 */
[----:B------:R-:W-:Y:S01]  /*dec0*/  UMOV UR10, UR16 ;  /* 0x00000010000a7c82 */ /* 0x000fe20008000000 */
[----:B------:R-:W-:Y:S01]  /*ded0*/  UMOV UR14, 0x80 ;  /* 0x00000080000e7882 */ /* 0x000fe20000000000 */
[----:B------:R2:W-:Y:S02]  /*dee0*/  UTMALDG.4D.MULTICAST [UR8], [UR4], UR17, desc[UR6] ;  /* 0x00000608040073b4 */ /* 0x0005e40008019811 */
[----:B--2---:R-:W-:Y:S01]  /*def0*/  UMOV UR8, UR15 ;  /* 0x0000000f00087c82 */ /* 0x004fe20008000000 */
[----:B------:R-:W-:Y:S02]  /*df00*/  UMOV UR10, UR14 ;  /* 0x0000000e000a7c82 */ /* 0x000fe40008000000 */
[----:B------:R2:W-:Y:S02]  /*df10*/  UTMALDG.4D.MULTICAST [UR8], [UR4], UR17, desc[UR6] ;  /* 0x00000608040073b4 */ /* 0x0005e40008019811 */
[----:B--2---:R-:W-:Y:S01]  /*df20*/  NOP ;  /* 0x0000000000007918 */ /* 0x004fe20000000000 */
.L_x_194:
[----:B------:R-:W-:Y:S05]  /*df30*/  BSYNC B1 ;  /* 0x0000000000017941 */ /* 0x000fea0003800000 */
.L_x_193:
[C---:B------:R-:W-:Y:S01]  /*df40*/  ISETP.GT.AND P1, PT, R6.reuse, 0x1, PT ;  /* 0x000000010600780c */ /* 0x040fe20003f24270 */
[----:B------:R-:W-:-:S12]  /*df50*/  VIADD R6, R6, 0xfffffffe ;  /* 0xfffffffe06067836 */ /* 0x000fd80000000000 */
[----:B------:R-:W-:Y:S05]  /*df60*/  @P1 BRA `(.L_x_202) ;  /* 0xffffffec00f81947 */ /* 0x000fea000383ffff */
.L_x_183:
[----:B------:R-:W-:Y:S05]  /*df70*/  BSYNC B0 ;  /* 0x0000000000007941 */ /* 0x000fea0003800000 */
.L_x_172:
[----:B------:R-:W-:Y:S04]  /*df80*/  BSSY B0, `(.L_x_203) ;  /* 0x0000036000007945 */ /* 0x000fe80003800000 */
[----:B------:R-:W-:Y:S05]  /*df90*/  @!P6 BRA `(.L_x_204) ;  /* 0x0000000000d0e947 */ /* 0x000fea0003800000 */
[----:B------:R-:W2:Y:S01]  /*dfa0*/  S2R R3, SR_CgaCtaId ;  /* 0x0000000000037919 */ /* 0x000ea20000008800 */
[----:B-1----:R-:W-:-:S04]  /*dfb0*/  MOV R2, 0x400 ;  /* 0x0000040000027802 */ /* 0x002fc80000000f00 */
[----:B--2---:R-:W-:Y:S02]  /*dfc0*/  LEA R2, R3, R2, 0x18 ;  /* 0x0000000203027211 */ /* 0x004fe400078ec0ff */
[----:B------:R-:W-:-:S03]  /*dfd0*/  SHF.L.U32 R3, R17, 0x1f, RZ ;  /* 0x0000001f11037819 */ /* 0x000fc600000006ff */
[----:B------:R-:W-:-:S04]  /*dfe0*/  IMAD R2, R16, 0x8, R2 ;  /* 0x0000000810027824 */ /* 0x000fc800078e0202 */
[----:B------:R-:W1:Y:S02]  /*dff0*/  SYNCS.PHASECHK.TRANS64.TRYWAIT P0, [R2+URZ+0x36860], R3 ;  /* 0x03686003020075a7 */ /* 0x000e64000800017f */
[----:B-1----:R-:W-:Y:S05]  /*e000*/  @!P0 BRA `(.L_x_205) ;  /* 0x0000000c00408947 */ /* 0x002fea0003800000 */
.L_x_236:
        /* <DEDUP_REMOVED lines=9> */
.L_x_206:
[----:B------:R-:W-:-:S13]  /*e0a0*/  LOP3.LUT P0, RZ, R19, 0x1, RZ, 0xc0, !PT ;  /* 0x0000000113ff7812 */ /* 0x000fda000780c0ff */
[----:B------:R-:W-:Y:S05]  /*e0b0*/  @P0 BRA `(.L_x_207) ;  /* 0x0000000000040947 */ /* 0x000fea0003800000 */
[----:B------:R-:W-:Y:S01]  /*e0c0*/  BPT.TRAP 0x1 ;  /* 0x000000040000795c */ /* 0x000fe20000300000 */
.L_x_207:
[----:B------:R-:W1:Y:S01]  /*e0d0*/  S2R R4, SR_CgaCtaId ;  /* 0x0000000000047919 */ /* 0x000e620000008800 */
[----:B------:R-:W-:Y:S01]  /*e0e0*/  MOV R3, 0x400 ;  /* 0x0000040000037802 */ /* 0x000fe20000000f00 */
        /* <DEDUP_REMOVED lines=11> */
[----:B------:R-:W-:-:S05]  /*e1a0*/  UMOV UR17, 0x40 ;  /* 0x0000004000117882 */ /* 0x000fca0000000000 */
[----:B------:R-:W-:Y:S02]  /*e1b0*/  UIMAD UR11, UR11, 0x70, UR5 ;  /* 0x000000700b0b78a4 */ /* 0x000fe4000f8e0205 */
[----:B------:R-:W-:Y:S02]  /*e1c0*/  UIADD3 UR9, UR9, 0x36850, URZ ;  /* 0x0003685009097890 */ /* 0x000fe4000fffe03f */
[----:B------:R-:W-:Y:S01]  /*e1d0*/  UIADD3.X UR5, URZ, UR37, URZ, UP0, !UPT ;  /* 0x000000253f057290 */ /* 0x000fe200087fe43f */
[----:B-1----:R-:W-:-:S05]  /*e1e0*/  LEA R3, R4, R3, 0x18 ;  /* 0x0000000304037211 */ /* 0x002fca00078ec0ff */
        /* <DEDUP_REMOVED lines=8> */
[----:B-1----:R-:W-:Y:S01]  /*e270*/  UMOV UR8, UR15 ;  /* 0x0000000f00087c82 */ /* 0x002fe20008000000 */
[----:B------:R-:W-:Y:S02]  /*e280*/  UMOV UR10, UR17 ;  /* 0x00000011000a7c82 */ /* 0x000fe40008000000 */
[----:B------:R1:W-:Y:S02]  /*e290*/  UTMALDG.4D.MULTICAST [UR8], [UR4], UR18, desc[UR6] ;  /* 0x00000608040073b4 */ /* 0x0003e40008019812 */
[----:B-1----:R-:W-:Y:S01]  /*e2a0*/  UMOV UR8, UR16 ;  /* 0x0000001000087c82 */ /* 0x002fe20008000000 */
[----:B------:R-:W-:-:S02]  /*e2b0*/  UMOV UR10, UR14 ;  /* 0x0000000e000a7c82 */ /* 0x000fc40008000000 */
[----:B------:R2:W-:Y:S02]  /*e2c0*/  UTMALDG.4D.MULTICAST [UR8], [UR4], UR18, desc[UR6] ;  /* 0x00000608040073b4 */ /* 0x0005e40008019812 */
[----:B--2---:R-:W-:Y:S01]  /*e2d0*/  NOP ;  /* 0x0000000000007918 */ /* 0x004fe20000000000 */
.L_x_204:
[----:B------:R-:W-:Y:S05]  /*e2e0*/  BSYNC B0 ;  /* 0x0000000000007941 */ /* 0x000fea0003800000 */
.L_x_203:
[----:B------:R-:W2:Y:S01]  /*e2f0*/  LDL.LU R0, [R1+0x18] ;  /* 0x0000180001007983 */ /* 0x000ea20000300800 */
[----:B------:R-:W-:-:S03]  /*e300*/  ULDC UR4, c[0x0][0xda4] ;  /* 0x0003690000047ab9 */ /* 0x000fc60000000800 */
[----:B-1----:R-:W3:Y:S01]  /*e310*/  LDL.LU R2, [R1+0x24] ;  /* 0x0000240001027983 */ /* 0x002ee20000300800 */
[----:B------:R-:W-:-:S05]  /*e320*/  VIADD R16, R16, 0x1 ;  /* 0x0000000110107836 */ /* 0x000fca0000000000 */
[----:B------:R-:W-:-:S04]  /*e330*/  ISETP.NE.AND P0, PT, R16, 0x2, PT ;  /* 0x000000021000780c */ /* 0x000fc80003f05270 */
[----:B------:R-:W-:Y:S01]  /*e340*/  SEL R16, R16, RZ, P0 ;  /* 0x000000ff10107207 */ /* 0x000fe20000000000 */
[----:B--2---:R-:W-:Y:S02]  /*e350*/  VIADD R0, R0, UR38 ;  /* 0x0000002600007c36 */ /* 0x004fe40008000000 */
[----:B---3--:R-:W-:-:S03]  /*e360*/  VIADD R2, R2, 0x1 ;  /* 0x0000000102027836 */ /* 0x008fc60000000000 */
[----:B------:R1:W-:Y:S01]  /*e370*/  STL [R1+0x18], R0 ;  /* 0x0000180001007387 */ /* 0x0003e20000100800 */
[----:B------:R-:W-:-:S03]  /*e380*/  ISETP.GE.AND P1, PT, R0, UR4, PT ;  /* 0x0000000400007c0c */ /* 0x000fc6000bf26270 */
[----:B------:R2:W-:Y:S01]  /*e390*/  STL [R1+0x24], R2 ;  /* 0x0000240201007387 */ /* 0x0005e20000100800 */
[----:B-1----:R-:W-:-:S04]  /*e3a0*/  SEL R0, RZ, 0x1, P0 ;  /* 0x00000001ff007807 */ /* 0x002fc80000000000 */
[----:B------:R-:W-:-:S05]  /*e3b0*/  LOP3.LUT R17, R17, R0, RZ, 0x3c, !PT ;  /* 0x0000000011117212 */ /* 0x000fca00078e3cff */
[----:B--2---:R-:W-:Y:S05]  /*e3c0*/  @!P1 BRA `(.L_x_208) ;  /* 0xffffffcc00e09947 */ /* 0x004fea000383ffff */
[----:B------:R-:W-:-:S07]  /*e3d0*/  LOP3.LUT R2, R2, 0x1, RZ, 0xc, !PT ;  /* 0x0000000102027812 */ /* 0x000fce00078e0cff */
.L_x_156:
[----:B------:R-:W1:Y:S01]  /*e3e0*/  S2R R3, SR_CgaCtaId ;  /* 0x0000000000037919 */ /* 0x000e620000008800 */
[----:B------:R-:W-:Y:S01]  /*e3f0*/  MOV R0, 0x400 ;  /* 0x0000040000007802 */ /* 0x000fe20000000f00 */
[----:B------:R-:W-:Y:S03]  /*e400*/  BSSY B0, `(.L_x_209) ;  /* 0x0000005000007945 */ /* 0x000fe60003800000 */
[----:B-1----:R-:W-:Y:S02]  /*e410*/  LEA R0, R3, R0, 0x18 ;  /* 0x0000000003007211 */ /* 0x002fe400078ec0ff */
[----:B------:R-:W-:-:S04]  /*e420*/  SHF.L.U32 R3, R2, 0x1f, RZ ;  /* 0x0000001f02037819 */ /* 0x000fc800000006ff */
[----:B------:R-:W1:Y:S02]  /*e430*/  SYNCS.PHASECHK.TRANS64.TRYWAIT P0, [R0+URZ+0x36820], R3 ;  /* 0x03682003000075a7 */ /* 0x000e64000800017f */
[----:B-1----:R-:W-:Y:S05]  /*e440*/  @!P0 BRA `(.L_x_210) ;  /* 0x0000000800448947 */ /* 0x002fea0003800000 */
.L_x_237:
[----:B------:R-:W-:Y:S05]  /*e450*/  BSYNC B0 ;  /* 0x0000000000007941 */ /* 0x000fea0003800000 */
.L_x_209:
[----:B------:R-:W-:-:S03]  /*e460*/  UMOV UR4, 0xffffffff ;  /* 0xffffffff00047882 */ /* 0x000fc60000000000 */
[----:B------:R-:W-:Y:S05]  /*e470*/  BRA.DIV UR4, `(.L_x_211) ;  /* 0x0000000a044c7947 */ /* 0x000fea000b800000 */
[----:B------:R-:W2:Y:S02]  /*e480*/  S2R R2, SR_TID.X ;  /* 0x0000000000027919 */ /* 0x000ea40000002100 */
[----:B--2---:R-:W-:-:S04]  /*e490*/  SHF.R.U32.HI R2, RZ, 0x5, R2 ;  /* 0x00000005ff027819 */ /* 0x004fc80000011602 */
[----:B------:R-:W-:-:S05]  /*e4a0*/  LOP3.LUT R2, R2, 0x3, RZ, 0xc0, !PT ;  /* 0x0000000302027812 */ /* 0x000fca00078ec0ff */
[----:B------:R2:W3:Y:S02]  /*e4b0*/  SHFL.IDX PT, R14, R2, RZ, 0x1f ;  /* 0x00001fff020e7589 */ /* 0x0004e400000e0000 */
.L_x_240:
[----:B---3--:R-:W-:Y:S01]  /*e4c0*/  ISETP.NE.AND P0, PT, R14, RZ, PT ;  /* 0x000000ff0e00720c */ /* 0x008fe20003f05270 */
[----:B------:R-:W-:-:S12]  /*e4d0*/  BSSY B0, `(.L_x_212) ;  /* 0x0000024000007945 */ /* 0x000fd80003800000 */
[----:B------:R-:W-:Y:S05]  /*e4e0*/  @P0 BRA `(.L_x_213) ;  /* 0x0000000000880947 */ /* 0x000fea0003800000 */
[----:B------:R-:W-:-:S03]  /*e4f0*/  UMOV UR4, 0xffffffff ;  /* 0xffffffff00047882 */ /* 0x000fc60000000000 */
[----:B------:R-:W-:Y:S05]  /*e500*/  BRA.DIV UR4, `(.L_x_214) ;  /* 0x0000000a045c7947 */ /* 0x000fea000b800000 */
[----:B------:R-:W-:-:S13]  /*e510*/  ELECT P6, URZ, PT ;  /* 0x00000000003f782f */ /* 0x000fda00038c0000 */
.L_x_243:
[----:B------:R-:W-:Y:S05]  /*e520*/  @!P6 BRA `(.L_x_213) ;  /* 0x000000000078e947 */ /* 0x000fea0003800000 */
[----:B--2---:R-:W2:Y:S02]  /*e530*/  LDL.LU R2, [R1+0x1c] ;  /* 0x00001c0001027983 */ /* 0x004ea40000300800 */
[----:B--2---:R-:W-:-:S04]  /*e540*/  LOP3.LUT R2, R2, 0x2, RZ, 0xfc, !PT ;  /* 0x0000000202027812 */ /* 0x004fc800078efcff */
[----:B------:R-:W-:-:S13]  /*e550*/  ISETP.NE.AND P2, PT, R2, 0x3, PT ;  /* 0x000000030200780c */ /* 0x000fda0003f45270 */
[----:B------:R-:W-:Y:S05]  /*e560*/  @!P2 BRA `(.L_x_215) ;  /* 0x000000000004a947 */ /* 0x000fea0003800000 */
[----:B------:R-:W-:Y:S01]  /*e570*/  BPT.TRAP 0x1 ;  /* 0x000000040000795c */ /* 0x000fe20000300000 */
.L_x_215:
[----:B-1----:R-:W-:Y:S01]  /*e580*/  VIADD R3, R0, 0x36840 ;  /* 0x0003684000037836 */ /* 0x002fe20000000000 */
[----:B------:R-:W-:Y:S01]  /*e590*/  SHF.L.U32 R5, R17, 0x1f, RZ ;  /* 0x0000001f11057819 */ /* 0x000fe200000006ff */
[C---:B------:R-:W-:Y:S02]  /*e5a0*/  VIADD R2, R16.reuse, 0x1 ;  /* 0x0000000110027836 */ /* 0x040fe40000000000 */
[----:B------:R-:W-:-:S03]  /*e5b0*/  IMAD R6, R16, 0x8, R3 ;  /* 0x0000000810067824 */ /* 0x000fc600078e0203 */
        /* <DEDUP_REMOVED lines=8> */
.L_x_244:
[----:B------:R-:W2:Y:S02]  /*e640*/  SYNCS.PHASECHK.TRANS64.TRYWAIT P0, [R3+URZ], R2 ;  /* 0x00000002030075a7 */ /* 0x000ea4000800017f */
[----:B--2---:R-:W-:Y:S05]  /*e650*/  @!P0 BRA `(.L_x_217) ;  /* 0x00000008003c8947 */ /* 0x004fea0003800000 */
.L_x_245:
[----:B------:R-:W-:Y:S05]  /*e660*/  @!P2 BRA `(.L_x_218) ;  /* 0x000000000004a947 */ /* 0x000fea0003800000 */
[----:B------:R-:W-:Y:S01]  /*e670*/  BPT.TRAP 0x1 ;  /* 0x000000040000795c */ /* 0x000fe20000300000 */
.L_x_218:
[----:B--2---:R-:W-:-:S04]  /*e680*/  VIADD R3, R0, 0x36860 ;  /* 0x0003686000037836 */ /* 0x004fc80000000000 */
[----:B------:R-:W-:-:S04]  /*e690*/  IMAD R16, R16, 0x8, R3 ;  /* 0x0000000810107824 */ /* 0x000fc800078e0203 */
[----:B------:R-:W2:Y:S02]  /*e6a0*/  SYNCS.PHASECHK.TRANS64.TRYWAIT P0, [R16+URZ], R5 ;  /* 0x00000005100075a7 */ /* 0x000ea4000800017f */
[----:B--2---:R-:W-:Y:S05]  /*e6b0*/  @!P0 BRA `(.L_x_219) ;  /* 0x0000000800388947 */ /* 0x004fea0003800000 */
.L_x_246:
[----:B------:R-:W-:-:S07]  /*e6c0*/  IMAD R3, R4, 0x8, R3 ;  /* 0x0000000804037824 */ /* 0x000fce00078e0203 */
.L_x_220:
[----:B---3--:R3:W4:Y:S02]  /*e6d0*/  SYNCS.PHASECHK.TRANS64.TRYWAIT P0, [R3+URZ], R2 ;  /* 0x00000002030075a7 */ /* 0x008724000800017f */
[----:B----4-:R-:W-:Y:S05]  /*e6e0*/  @!P0 NANOSLEEP.SYNCS 0x989680 ;  /* 0x009896800000895d */ /* 0x010fea0003900000 */
[----:B------:R-:W4:Y:S02]  /*e6f0*/  @!P0 SYNCS.PHASECHK.TRANS64 P0, [R3+URZ], R2 ;  /* 0x00000002030085a7 */ /* 0x000f24000800007f */
[----:B----4-:R-:W-:Y:S05]  /*e700*/  @!P0 BRA `(.L_x_220) ;  /* 0xfffffffc00f08947 */ /* 0x010fea000383ffff */
.L_x_213:
[----:B------:R-:W-:Y:S05]  /*e710*/  BSYNC B0 ;  /* 0x0000000000007941 */ /* 0x000fea0003800000 */
.L_x_212:
[----:B------:R-:W-:Y:S05]  /*e720*/  EXIT ;  /* 0x000000000000794d */ /* 0x000fea0003800000 */
.L_x_130:
[----:B------:R-:W-:-:S13]  /*e730*/  R2UR UR4, R16 ;  /* 0x00000000100472ca */ /* 0x000fda00000e0000 */
[----:B-1----:R-:W-:-:S04]  /*e740*/  IMAD.U32 R3, RZ, RZ, UR4 ;  /* 0x00000004ff037e24 */ /* 0x002fc8000f8e00ff */
[----:B------:R1:W2:Y:S03]  /*e750*/  SYNCS.PHASECHK.TRANS64.TRYWAIT P1, [R3+URZ+0x36800], R0 ;  /* 0x03680000030075a7 */ /* 0x0002a6000802017f */
[----:B--2---:R-:W-:Y:S05]  /*e760*/  @!P1 NANOSLEEP.SYNCS 0x989680 ;  /* 0x009896800000995d */ /* 0x004fea0003900000 */
[----:B------:R-:W2:Y:S02]  /*e770*/  @!P1 SYNCS.PHASECHK.TRANS64 P1, [R3+URZ+0x36800], R0 ;  /* 0x03680000030095a7 */ /* 0x000ea4000802007f */
[----:B--2---:R-:W-:Y:S05]  /*e780*/  @!P1 BRA `(.L_x_130) ;  /* 0xfffffffc00e89947 */ /* 0x004fea000383ffff */
[----:B------:R-:W-:Y:S05]  /*e790*/  BRA `(.L_x_221) ;  /* 0xffffff2c00c87947 */ /* 0x000fea000383ffff */
.L_x_134:
[----:B--2---:R2:W3:Y:S02]  /*e7a0*/  SYNCS.PHASECHK.TRANS64.TRYWAIT P1, [R2+URZ+0x36830], R3 ;  /* 0x03683003020075a7 */ /* 0x0044e4000802017f */
[----:B---3--:R-:W-:Y:S05]  /*e7b0*/  @!P1 NANOSLEEP.SYNCS 0x989680 ;  /* 0x009896800000995d */ /* 0x008fea0003900000 */
[----:B------:R-:W3:Y:S02]  /*e7c0*/  @!P1 SYNCS.PHASECHK.TRANS64 P1, [R2+URZ+0x36830], R3 ;  /* 0x03683003020095a7 */ /* 0x000ee4000802007f */
[----:B---3--:R-:W-:Y:S05]  /*e7d0*/  @!P1 BRA `(.L_x_134) ;  /* 0xfffffffc00f09947 */ /* 0x008fea000383ffff */
[----:B------:R-:W-:Y:S05]  /*e7e0*/  BRA `(.L_x_133) ;  /* 0xffffff2c00e87947 */ /* 0x000fea000383ffff */
.L_x_140:
[----:B--2---:R-:W-:-:S04]  /*e7f0*/  IMAD.U32 R3, RZ, RZ, UR39 ;  /* 0x00000027ff037e24 */ /* 0x004fc8000f8e00ff */
[----:B------:R2:W3:Y:S03]  /*e800*/  SYNCS.PHASECHK.TRANS64.TRYWAIT P1, [R3+URZ+0x36830], R0 ;  /* 0x03683000030075a7 */ /* 0x0004e6000802017f */
[----:B---3--:R-:W-:Y:S05]  /*e810*/  @!P1 NANOSLEEP.SYNCS 0x989680 ;  /* 0x009896800000995d */ /* 0x008fea0003900000 */
[----:B------:R-:W3:Y:S02]  /*e820*/  @!P1 SYNCS.PHASECHK.TRANS64 P1, [R3+URZ+0x36830], R0 ;  /* 0x03683000030095a7 */ /* 0x000ee4000802007f */
[----:B---3--:R-:W-:Y:S05]  /*e830*/  @!P1 BRA `(.L_x_140) ;  /* 0xfffffffc00ec9947 */ /* 0x008fea000383ffff */
[----:B------:R-:W-:Y:S05]  /*e840*/  BRA `(.L_x_139) ;  /* 0xffffff6c00a87947 */ /* 0x000fea000383ffff */
.L_x_144:
[----:B--2---:R-:W-:-:S04]  /*e850*/  IMAD.U32 R3, RZ, RZ, UR5 ;  /* 0x00000005ff037e24 */ /* 0x004fc8000f8e00ff */
[----:B------:R2:W3:Y:S03]  /*e860*/  SYNCS.PHASECHK.TRANS64.TRYWAIT P1, [R3+URZ+0x36850], R0 ;  /* 0x03685000030075a7 */ /* 0x0004e6000802017f */
[----:B---3--:R-:W-:Y:S05]  /*e870*/  @!P1 NANOSLEEP.SYNCS 0x989680 ;  /* 0x009896800000995d */ /* 0x008fea0003900000 */
[----:B------:R-:W3:Y:S02]  /*e880*/  @!P1 SYNCS.PHASECHK.TRANS64 P1, [R3+URZ+0x36850], R0 ;  /* 0x03685000030095a7 */ /* 0x000ee4000802007f */
[----:B---3--:R-:W-:Y:S05]  /*e890*/  @!P1 BRA `(.L_x_144) ;  /* 0xfffffffc00ec9947 */ /* 0x008fea000383ffff */
[----:B------:R-:W-:Y:S05]  /*e8a0*/  BRA `(.L_x_143) ;  /* 0xffffff9400087947 */ /* 0x000fea000383ffff */
.L_x_151:
[----:B--2---:R-:W-:-:S04]  /*e8b0*/  IMAD.U32 R7, RZ, RZ, UR5 ;  /* 0x00000005ff077e24 */ /* 0x004fc8000f8e00ff */
[----:B------:R2:W3:Y:S03]  /*e8c0*/  SYNCS.PHASECHK.TRANS64.TRYWAIT P1, [R7+URZ+0x36850], R2 ;  /* 0x03685002070075a7 */ /* 0x0004e6000802017f */
[----:B---3--:R-:W-:Y:S05]  /*e8d0*/  @!P1 NANOSLEEP.SYNCS 0x989680 ;  /* 0x009896800000995d */ /* 0x008fea0003900000 */
[----:B------:R-:W3:Y:S02]  /*e8e0*/  @!P1 SYNCS.PHASECHK.TRANS64 P1, [R7+URZ+0x36850], R2 ;  /* 0x03685002070095a7 */ /* 0x000ee4000802007f */
[----:B---3--:R-:W-:Y:S05]  /*e8f0*/  @!P1 BRA `(.L_x_151) ;  /* 0xfffffffc00ec9947 */ /* 0x008fea000383ffff */
[----:B------:R-:W-:Y:S05]  /*e900*/  BRA `(.L_x_150) ;  /* 0xffffffac00dc7947 */ /* 0x000fea000383ffff */
.L_x_163:
[----:B------:R-:W1:Y:S01]  /*e910*/  S2R R4, SR_TID.X ;  /* 0x0000000000047919 */ /* 0x000e620000002100 */
[----:B------:R-:W-:Y:S01]  /*e920*/  BSSY B0, `(.L_x_222) ;  /* 0x000000a000007945 */ /* 0x000fe20003800000 */
[----:B------:R-:W-:Y:S02]  /*e930*/  IMAD.MOV.U32 R12, RZ, RZ, RZ ;  /* 0x000000ffff0c7224 */ /* 0x000fe400078e00ff */
        /* <DEDUP_REMOVED lines=8> */
.L_x_223:
[----:B------:R-:W-:Y:S05]  /*e9c0*/  BSYNC B0 ;  /* 0x0000000000007941 */ /* 0x000fea0003800000 */
.L_x_222:
[----:B------:R-:W-:Y:S05]  /*e9d0*/  BRA `(.L_x_224) ;  /* 0xffffffd4000c7947 */ /* 0x000fea000383ffff */
.L_x_164:
[----:B------:R-:W-:Y:S01]  /*e9e0*/  BSSY B0, `(.L_x_225) ;  /* 0x0000006000007945 */ /* 0x000fe20003800000 */
[----:B------:R-:W-:-:S07]  /*e9f0*/  IMAD.MOV.U32 R15, RZ, RZ, -0x1 ;  /* 0xffffffffff0f7424 */ /* 0x000fce00078e00ff */
[----:B------:R-:W-:Y:S05]  /*ea00*/  WARPSYNC.COLLECTIVE R15, `(.L_x_226) ;  /* 0x000000000f0c7348 */ /* 0x000fea0003c00000 */
[----:B------:R-:W-:Y:S02]  /*ea10*/  ELECT P6, UR62, PT ;  /* 0x00000000003e782f */ /* 0x000fe400038c0000 */
[----:B------:R-:W-:Y:S01]  /*ea20*/  MOV R14, UR62 ;  /* 0x0000003e000e7c02 */ /* 0x000fe20008000f00 */
[----:B------:R-:W-:Y:S10]  /*ea30*/  ENDCOLLECTIVE ;  /* 0x000000000000791b */ /* 0x000ff40003800000 */
.L_x_226:
[----:B------:R-:W-:Y:S05]  /*ea40*/  BSYNC B0 ;  /* 0x0000000000007941 */ /* 0x000fea0003800000 */
.L_x_225:
[----:B------:R-:W-:Y:S05]  /*ea50*/  BRA `(.L_x_227) ;  /* 0xffffffd400087947 */ /* 0x000fea000383ffff */
.L_x_167:
[----:B--2---:R2:W3:Y:S02]  /*ea60*/  SYNCS.PHASECHK.TRANS64.TRYWAIT P1, [R5+URZ+0x36840], R9 ;  /* 0x03684009050075a7 */ /* 0x0044e4000802017f */
[----:B---3--:R-:W-:Y:S05]  /*ea70*/  @!P1 NANOSLEEP.SYNCS 0x989680 ;  /* 0x009896800000995d */ /* 0x008fea0003900000 */
[----:B------:R-:W3:Y:S02]  /*ea80*/  @!P1 SYNCS.PHASECHK.TRANS64 P1, [R5+URZ+0x36840], R9 ;  /* 0x03684009050095a7 */ /* 0x000ee4000802007f */
[----:B---3--:R-:W-:Y:S05]  /*ea90*/  @!P1 BRA `(.L_x_167) ;  /* 0xfffffffc00f09947 */ /* 0x008fea000383ffff */
[----:B------:R-:W-:Y:S05]  /*eaa0*/  BRA `(.L_x_228) ;  /* 0xffffffd400687947 */ /* 0x000fea000383ffff */
.L_x_171:
        /* <DEDUP_REMOVED lines=8> */
.L_x_177:
[----:B-1----:R1:W2:Y:S02]  /*eb30*/  SYNCS.PHASECHK.TRANS64.TRYWAIT P1, [R2+URZ+0x36840], R3 ;  /* 0x03684003020075a7 */ /* 0x0022a4000802017f */
[----:B--2---:R-:W-:Y:S05]  /*eb40*/  @!P1 NANOSLEEP.SYNCS 0x989680 ;  /* 0x009896800000995d */ /* 0x004fea0003900000 */
[----:B------:R-:W2:Y:S02]  /*eb50*/  @!P1 SYNCS.PHASECHK.TRANS64 P1, [R2+URZ+0x36840], R3 ;  /* 0x03684003020095a7 */ /* 0x000ea4000802007f */
[----:B--2---:R-:W-:Y:S05]  /*eb60*/  @!P1 BRA `(.L_x_177) ;  /* 0xfffffffc00f09947 */ /* 0x004fea000383ffff */
[----:B------:R-:W-:Y:S05]  /*eb70*/  BRA `(.L_x_230) ;  /* 0xffffffdc00607947 */ /* 0x000fea000383ffff */
.L_x_180:
[----:B-1----:R1:W2:Y:S02]  /*eb80*/  SYNCS.PHASECHK.TRANS64.TRYWAIT P1, [R2+URZ+0x36860], R3 ;  /* 0x03686003020075a7 */ /* 0x0022a4000802017f */
[----:B--2---:R-:W-:Y:S05]  /*eb90*/  @!P1 NANOSLEEP.SYNCS 0x989680 ;  /* 0x009896800000995d */ /* 0x004fea0003900000 */
[----:B------:R-:W2:Y:S02]  /*eba0*/  @!P1 SYNCS.PHASECHK.TRANS64 P1, [R2+URZ+0x36860], R3 ;  /* 0x03686003020095a7 */ /* 0x000ea4000802007f */
[----:B--2---:R-:W-:Y:S05]  /*ebb0*/  @!P1 BRA `(.L_x_180) ;  /* 0xfffffffc00f09947 */ /* 0x004fea000383ffff */
[----:B------:R-:W-:Y:S05]  /*ebc0*/  BRA `(.L_x_231) ;  /* 0xffffffe0000c7947 */ /* 0x000fea000383ffff */
.L_x_187:
[----:B--2---:R2:W3:Y:S02]  /*ebd0*/  SYNCS.PHASECHK.TRANS64.TRYWAIT P1, [R2+URZ+0x36840], R3 ;  /* 0x03684003020075a7 */ /* 0x0044e4000802017f */
[----:B---3--:R-:W-:Y:S05]  /*ebe0*/  @!P1 NANOSLEEP.SYNCS 0x989680 ;  /* 0x009896800000995d */ /* 0x008fea0003900000 */
[----:B------:R-:W3:Y:S02]  /*ebf0*/  @!P1 SYNCS.PHASECHK.TRANS64 P1, [R2+URZ+0x36840], R3 ;  /* 0x03684003020095a7 */ /* 0x000ee4000802007f */
[----:B---3--:R-:W-:Y:S05]  /*ec00*/  @!P1 BRA `(.L_x_187) ;  /* 0xfffffffc00f09947 */ /* 0x008fea000383ffff */
[----:B------:R-:W-:Y:S05]  /*ec10*/  BRA `(.L_x_232) ;  /* 0xffffffe400587947 */ /* 0x000fea000383ffff */
.L_x_190:
[----:B-1----:R1:W2:Y:S02]  /*ec20*/  SYNCS.PHASECHK.TRANS64.TRYWAIT P1, [R2+URZ+0x36860], R17 ;  /* 0x03686011020075a7 */ /* 0x0022a4000802017f */
[----:B--2---:R-:W-:Y:S05]  /*ec30*/  @!P1 NANOSLEEP.SYNCS 0x989680 ;  /* 0x009896800000995d */ /* 0x004fea0003900000 */
[----:B------:R-:W2:Y:S02]  /*ec40*/  @!P1 SYNCS.PHASECHK.TRANS64 P1, [R2+URZ+0x36860], R17 ;  /* 0x03686011020095a7 */ /* 0x000ea4000802007f */
[----:B--2---:R-:W-:Y:S05]  /*ec50*/  @!P1 BRA `(.L_x_190) ;  /* 0xfffffffc00f09947 */ /* 0x004fea000383ffff */
[----:B------:R-:W-:Y:S05]  /*ec60*/  BRA `(.L_x_233) ;  /* 0xffffffe800047947 */ /* 0x000fea000383ffff */
.L_x_196:
[----:B--2---:R2:W3:Y:S02]  /*ec70*/  SYNCS.PHASECHK.TRANS64.TRYWAIT P1, [R2+URZ+0x36840], R3 ;  /* 0x03684003020075a7 */ /* 0x0044e4000802017f */
[----:B---3--:R-:W-:Y:S05]  /*ec80*/  @!P1 NANOSLEEP.SYNCS 0x989680 ;  /* 0x009896800000995d */ /* 0x008fea0003900000 */
[----:B------:R-:W3:Y:S02]  /*ec90*/  @!P1 SYNCS.PHASECHK.TRANS64 P1, [R2+URZ+0x36840], R3 ;  /* 0x03684003020095a7 */ /* 0x000ee4000802007f */
[----:B---3--:R-:W-:Y:S05]  /*eca0*/  @!P1 BRA `(.L_x_196) ;  /* 0xfffffffc00f09947 */ /* 0x008fea000383ffff */
[----:B------:R-:W-:Y:S05]  /*ecb0*/  BRA `(.L_x_234) ;  /* 0xffffffec00307947 */ /* 0x000fea000383ffff */
.L_x_199:
[----:B-1----:R1:W2:Y:S02]  /*ecc0*/  SYNCS.PHASECHK.TRANS64.TRYWAIT P1, [R2+URZ+0x36860], R10 ;  /* 0x0368600a020075a7 */ /* 0x0022a4000802017f */
[----:B--2---:R-:W-:Y:S05]  /*ecd0*/  @!P1 NANOSLEEP.SYNCS 0x989680 ;  /* 0x009896800000995d */ /* 0x004fea0003900000 */
[----:B------:R-:W2:Y:S02]  /*ece0*/  @!P1 SYNCS.PHASECHK.TRANS64 P1, [R2+URZ+0x36860], R10 ;  /* 0x0368600a020095a7 */ /* 0x000ea4000802007f */
[----:B--2---:R-:W-:Y:S05]  /*ecf0*/  @!P1 BRA `(.L_x_199) ;  /* 0xfffffffc00f09947 */ /* 0x004fea000383ffff */
[----:B------:R-:W-:Y:S05]  /*ed00*/  BRA `(.L_x_235) ;  /* 0xffffffec00dc7947 */ /* 0x000fea000383ffff */
.L_x_205:
[----:B-1----:R1:W2:Y:S02]  /*ed10*/  SYNCS.PHASECHK.TRANS64.TRYWAIT P0, [R2+URZ+0x36860], R3 ;  /* 0x03686003020075a7 */ /* 0x0022a4000800017f */
[----:B--2---:R-:W-:Y:S05]  /*ed20*/  @!P0 NANOSLEEP.SYNCS 0x989680 ;  /* 0x009896800000895d */ /* 0x004fea0003900000 */
[----:B------:R-:W2:Y:S02]  /*ed30*/  @!P0 SYNCS.PHASECHK.TRANS64 P0, [R2+URZ+0x36860], R3 ;  /* 0x03686003020085a7 */ /* 0x000ea4000800007f */
[----:B--2---:R-:W-:Y:S05]  /*ed40*/  @!P0 BRA `(.L_x_205) ;  /* 0xfffffffc00f08947 */ /* 0x004fea000383ffff */
[----:B------:R-:W-:Y:S05]  /*ed50*/  BRA `(.L_x_236) ;  /* 0xfffffff000ac7947 */ /* 0x000fea000383ffff */
.L_x_210:
[----:B-1----:R1:W2:Y:S02]  /*ed60*/  SYNCS.PHASECHK.TRANS64.TRYWAIT P0, [R0+URZ+0x36820], R3 ;  /* 0x03682003000075a7 */ /* 0x0022a4000800017f */
[----:B--2---:R-:W-:Y:S05]  /*ed70*/  @!P0 NANOSLEEP.SYNCS 0x989680 ;  /* 0x009896800000895d */ /* 0x004fea0003900000 */
[----:B------:R-:W2:Y:S02]  /*ed80*/  @!P0 SYNCS.PHASECHK.TRANS64 P0, [R0+URZ+0x36820], R3 ;  /* 0x03682003000085a7 */ /* 0x000ea4000800007f */
[----:B--2---:R-:W-:Y:S05]  /*ed90*/  @!P0 BRA `(.L_x_210) ;  /* 0xfffffffc00f08947 */ /* 0x004fea000383ffff */
[----:B------:R-:W-:Y:S05]  /*eda0*/  BRA `(.L_x_237) ;  /* 0xfffffff400a87947 */ /* 0x000fea000383ffff */
.L_x_211:
[----:B------:R-:W2:Y:S01]  /*edb0*/  S2R R2, SR_TID.X ;  /* 0x0000000000027919 */ /* 0x000ea20000002100 */
[----:B------:R-:W-:Y:S01]  /*edc0*/  BSSY B0, `(.L_x_238) ;  /* 0x000000a000007945 */ /* 0x000fe20003800000 */
[----:B------:R-:W-:Y:S02]  /*edd0*/  IMAD.MOV.U32 R12, RZ, RZ, RZ ;  /* 0x000000ffff0c7224 */ /* 0x000fe400078e00ff */
[----:B------:R-:W-:Y:S02]  /*ede0*/  IMAD.MOV.U32 R11, RZ, RZ, 0x1f ;  /* 0x0000001fff0b7424 */ /* 0x000fe400078e00ff */
[----:B------:R-:W-:Y:S01]  /*edf0*/  IMAD.MOV.U32 R15, RZ, RZ, -0x1 ;  /* 0xffffffffff0f7424 */ /* 0x000fe200078e00ff */
[----:B--2---:R-:W-:-:S04]  /*ee00*/  SHF.R.U32.HI R2, RZ, 0x5, R2 ;  /* 0x00000005ff027819 */ /* 0x004fc80000011602 */
[----:B------:R-:W-:-:S05]  /*ee10*/  LOP3.LUT R2, R2, 0x3, RZ, 0xc0, !PT ;  /* 0x0000000302027812 */ /* 0x000fca00078ec0ff */
[----:B------:R-:W-:-:S07]  /*ee20*/  IMAD.MOV.U32 R13, RZ, RZ, R2 ;  /* 0x000000ffff0d7224 */ /* 0x000fce00078e0002 */
[----:B-1----:R-:W-:Y:S05]  /*ee30*/  WARPSYNC.COLLECTIVE R15, `(.L_x_239) ;  /* 0x000000000f087348 */ /* 0x002fea0003c00000 */
[----:B------:R2:W3:Y:S02]  /*ee40*/  SHFL.IDX P6, R14, R13, R12, R11 ;  /* 0x0000000c0d0e7389 */ /* 0x0004e400000c000b */
[----:B-123--:R-:W-:Y:S01]  /*ee50*/  ENDCOLLECTIVE ;  /* 0x000000000000791b */ /* 0x00efe20003800000 */
.L_x_239:
[----:B------:R-:W-:Y:S05]  /*ee60*/  BSYNC B0 ;  /* 0x0000000000007941 */ /* 0x000fea0003800000 */
.L_x_238:
[----:B------:R-:W-:Y:S05]  /*ee70*/  BRA `(.L_x_240) ;  /* 0xfffffff400907947 */ /* 0x000fea000383ffff */
.L_x_214:
[----:B------:R-:W-:Y:S01]  /*ee80*/  BSSY B1, `(.L_x_241) ;  /* 0x0000006000017945 */ /* 0x000fe20003800000 */
[----:B------:R-:W-:-:S07]  /*ee90*/  IMAD.MOV.U32 R15, RZ, RZ, -0x1 ;  /* 0xffffffffff0f7424 */ /* 0x000fce00078e00ff */
[----:B-12---:R-:W-:Y:S05]  /*eea0*/  WARPSYNC.COLLECTIVE R15, `(.L_x_242) ;  /* 0x000000000f0c7348 */ /* 0x006fea0003c00000 */
[----:B------:R-:W-:Y:S02]  /*eeb0*/  ELECT P6, UR62, PT ;  /* 0x00000000003e782f */ /* 0x000fe400038c0000 */
[----:B------:R-:W-:Y:S01]  /*eec0*/  MOV R14, UR62 ;  /* 0x0000003e000e7c02 */ /* 0x000fe20008000f00 */
[----:B-12---:R-:W-:Y:S10]  /*eed0*/  ENDCOLLECTIVE ;  /* 0x000000000000791b */ /* 0x006ff40003800000 */
.L_x_242:
[----:B------:R-:W-:Y:S05]  /*eee0*/  BSYNC B1 ;  /* 0x0000000000017941 */ /* 0x000fea0003800000 */
.L_x_241:
[----:B------:R-:W-:Y:S05]  /*eef0*/  BRA `(.L_x_243) ;  /* 0xfffffff400887947 */ /* 0x000fea000383ffff */
.L_x_216:
[----:B-1----:R1:W2:Y:S02]  /*ef00*/  SYNCS.PHASECHK.TRANS64.TRYWAIT P0, [R6+URZ], R5 ;  /* 0x00000005060075a7 */ /* 0x0022a4000800017f */
[----:B--2---:R-:W-:Y:S05]  /*ef10*/  @!P0 NANOSLEEP.SYNCS 0x989680 ;  /* 0x009896800000895d */ /* 0x004fea0003900000 */
[----:B------:R-:W2:Y:S02]  /*ef20*/  @!P0 SYNCS.PHASECHK.TRANS64 P0, [R6+URZ], R5 ;  /* 0x00000005060085a7 */ /* 0x000ea4000800007f */
[----:B--2---:R-:W-:Y:S05]  /*ef30*/  @!P0 BRA `(.L_x_216) ;  /* 0xfffffffc00f08947 */ /* 0x004fea000383ffff */
[----:B------:R-:W-:Y:S05]  /*ef40*/  BRA `(.L_x_244) ;  /* 0xfffffff400bc7947 */ /* 0x000fea000383ffff */
.L_x_217:
[----:B--2---:R2:W3:Y:S02]  /*ef50*/  SYNCS.PHASECHK.TRANS64.TRYWAIT P0, [R3+URZ], R2 ;  /* 0x00000002030075a7 */ /* 0x0044e4000800017f */
[----:B---3--:R-:W-:Y:S05]  /*ef60*/  @!P0 NANOSLEEP.SYNCS 0x989680 ;  /* 0x009896800000895d */ /* 0x008fea0003900000 */
[----:B------:R-:W3:Y:S02]  /*ef70*/  @!P0 SYNCS.PHASECHK.TRANS64 P0, [R3+URZ], R2 ;  /* 0x00000002030085a7 */ /* 0x000ee4000800007f */
[----:B---3--:R-:W-:Y:S05]  /*ef80*/  @!P0 BRA `(.L_x_217) ;  /* 0xfffffffc00f08947 */ /* 0x008fea000383ffff */
[----:B------:R-:W-:Y:S05]  /*ef90*/  BRA `(.L_x_245) ;  /* 0xfffffff400b07947 */ /* 0x000fea000383ffff */
.L_x_219:
[----:B--2---:R2:W3:Y:S02]  /*efa0*/  SYNCS.PHASECHK.TRANS64.TRYWAIT P0, [R16+URZ], R5 ;  /* 0x00000005100075a7 */ /* 0x0044e4000800017f */
[----:B---3--:R-:W-:Y:S05]  /*efb0*/  @!P0 NANOSLEEP.SYNCS 0x989680 ;  /* 0x009896800000895d */ /* 0x008fea0003900000 */
[----:B------:R-:W3:Y:S02]  /*efc0*/  @!P0 SYNCS.PHASECHK.TRANS64 P0, [R16+URZ], R5 ;  /* 0x00000005100085a7 */ /* 0x000ee4000800007f */
[----:B---3--:R-:W-:Y:S05]  /*efd0*/  @!P0 BRA `(.L_x_219) ;  /* 0xfffffffc00f08947 */ /* 0x008fea000383ffff */
[----:B------:R-:W-:Y:S05]  /*efe0*/  BRA `(.L_x_246) ;  /* 0xfffffff400b47947 */ /* 0x000fea000383ffff */
.L_x_247:
        /* <DEDUP_REMOVED lines=9> */
.L_x_2656:


//--------------------- .text._ZN7cutlass13device_kernelIN5flash11enable_sm90INS1_16FlashAttnFwdSm90INS1_25CollectiveMainloopFwdSm90ILi2EN4cute5tupleIJNS5_1CILi1EEES8_S8_EEENS6_IJNS7_ILi128EEENS7_ILi112EEENS7_ILi192EEEEEELi192ENS_6half_tEfNS_4arch4Sm90ELb0ELb0ELb0ELb1ELb0ELb0ELb0ELb1ELb1ELb0ELb0ELb0EEENS1_21CollectiveEpilogueFwdINS6_IJSA_SC_SB_EEES9_SE_SG_Li256ELb1ELb0ELb0ELb0EEENS1_36VarlenDynamicPersistentTileSchedulerILi128ELi112ELi256ELi32ELb0ELb0ELb1ELb0ELb1ELb1EEEEEEEEEvNT_6ParamsE --------------------------
	.section	.text._ZN7cutlass13device_kernelIN5flash11enable_sm90INS1_16FlashAttnFwdSm90INS1_25CollectiveMainloopFwdSm90ILi2EN4cute5tupleIJNS5_1CILi1EEES8_S8_EEENS6_IJNS7_ILi128EEENS7_ILi112EEENS7_ILi192EEEEEELi192ENS_6half_tEfNS_4arch4Sm90ELb0ELb0ELb0ELb1ELb0ELb0ELb0ELb1ELb1ELb0ELb0ELb0EEENS1_21CollectiveEpilogueFwdINS6_IJSA_SC_SB_EEES9_SE_SG_Li256ELb1ELb0ELb0ELb0EEENS1_36VarlenDynamicPersistentTileSchedulerILi128ELi112ELi256ELi32ELb0ELb0ELb1ELb0ELb1ELb1EEEEEEEEEvNT_6ParamsE,"ax",@progbits
	.align	128
.text._ZN7cutlass13device_kernelIN5flash11enable_sm90INS1_16FlashAttnFwdSm90INS1_25CollectiveMainloopFwdSm90ILi2EN4cute5tupleIJNS5_1CILi1EEES8_S8_EEENS6_IJNS7_ILi128EEENS7_ILi112EEENS7_ILi192EEEEEELi192ENS_6half_tEfNS_4arch4Sm90ELb0ELb0ELb0ELb1ELb0ELb0ELb0ELb1ELb1ELb0ELb0ELb0EEENS1_21CollectiveEpilogueFwdINS6_IJSA_SC_SB_EEES9_SE_SG_Li256ELb1ELb0ELb0ELb0EEENS1_36VarlenDynamicPersistentTileSchedulerILi128ELi112ELi256ELi32ELb0ELb0ELb1ELb0ELb1ELb1EEEEEEEEEvNT_6ParamsE:
        .type           _ZN7cutlass13device_kernelIN5flash11enable_sm90INS1_16FlashAttnFwdSm90INS1_25CollectiveMainloopFwdSm90ILi2EN4cute5tupleIJNS5_1CILi1EEES8_S8_EEENS6_IJNS7_ILi128EEENS7_ILi112EEENS7_ILi192EEEEEELi192ENS_6half_tEfNS_4arch4Sm90ELb0ELb0ELb0ELb1ELb0ELb0ELb0ELb1ELb1ELb0ELb0ELb0EEENS1_21CollectiveEpilogueFwdINS6_IJSA_SC_SB_EEES9_SE_SG_Li256ELb1ELb0ELb0ELb0EEENS1_36VarlenDynamicPersistentTileSchedulerILi128ELi112ELi256ELi32ELb0ELb0ELb1ELb0ELb1ELb1EEEEEEEEEvNT_6ParamsE,@function
        .size           _ZN7cutlass13device_kernelIN5flash11enable_sm90INS1_16FlashAttnFwdSm90INS1_25CollectiveMainloopFwdSm90ILi2EN4cute5tupleIJNS5_1CILi1EEES8_S8_EEENS6_IJNS7_ILi128EEENS7_ILi112EEENS7_ILi192EEEEEELi192ENS_6half_tEfNS_4arch4Sm90ELb0ELb0ELb0ELb1ELb0ELb0ELb0ELb1ELb1ELb0ELb0ELb0EEENS1_21CollectiveEpilogueFwdINS6_IJSA_SC_SB_EEES9_SE_SG_Li256ELb1ELb0ELb0ELb0EEENS1_36VarlenDynamicPersistentTileSchedulerILi128ELi112ELi256ELi32ELb0ELb0ELb1ELb0ELb1ELb1EEEEEEEEEvNT_6ParamsE,(.L_x_2657 - _ZN7cutlass13device_kernelIN5flash11enable_sm90INS1_16FlashAttnFwdSm90INS1_25CollectiveMainloopFwdSm90ILi2EN4cute5tupleIJNS5_1CILi1EEES8_S8_EEENS6_IJNS7_ILi128EEENS7_ILi112EEENS7_ILi192EEEEEELi192ENS_6half_tEfNS_4arch4Sm90ELb0ELb0ELb0ELb1ELb0ELb0ELb0ELb1ELb1ELb0ELb0ELb0EEENS1_21CollectiveEpilogueFwdINS6_IJSA_SC_SB_EEES9_SE_SG_Li256ELb1ELb0ELb0ELb0EEENS1_36VarlenDynamicPersistentTileSchedulerILi128ELi112ELi256ELi32ELb0ELb0ELb1ELb0ELb1ELb1EEEEEEEEEvNT_6ParamsE)
        .other          _ZN7cutlass13device_kernelIN5flash11enable_sm90INS1_16FlashAttnFwdSm90INS1_25CollectiveMainloopFwdSm90ILi2EN4cute5tupleIJNS5_1CILi1EEES8_S8_EEENS6_IJNS7_ILi128EEENS7_ILi112EEENS7_ILi192EEEEEELi192ENS_6half_tEfNS_4arch4Sm90ELb0ELb0ELb0ELb1ELb0ELb0ELb0ELb1ELb1ELb0ELb0ELb0EEENS1_21CollectiveEpilogueFwdINS6_IJSA_SC_SB_EEES9_SE_SG_Li256ELb1ELb0ELb0ELb0EEENS1_36VarlenDynamicPersistentTileSchedulerILi128ELi112ELi256ELi32ELb0ELb0ELb1ELb0ELb1ELb1EEEEEEEEEvNT_6ParamsE,@"STO_CUDA_ENTRY STV_DEFAULT"
_ZN7cutlass13device_kernelIN5flash11enable_sm90INS1_16FlashAttnFwdSm90INS1_25CollectiveMainloopFwdSm90ILi2EN4cute5tupleIJNS5_1CILi1EEES8_S8_EEENS6_IJNS7_ILi128EEENS7_ILi112EEENS7_ILi192EEEEEELi192ENS_6half_tEfNS_4arch4Sm90ELb0ELb0ELb0ELb1ELb0ELb0ELb0ELb1ELb1ELb0ELb0ELb0EEENS1_21CollectiveEpilogueFwdINS6_IJSA_SC_SB_EEES9_SE_SG_Li256ELb1ELb0ELb0ELb0EEENS1_36VarlenDynamicPersistentTileSchedulerILi128ELi112ELi256ELi32ELb0ELb0ELb1ELb0ELb1ELb1EEEEEEEEEvNT_6ParamsE:
[----:B------:R-:W0:Y:S02]  /*0000*/  LDC R1, c[0x0][0x28] ;  /* 0x00000a00ff017b82 */ /* 0x000e240000000800 */
[----:B0-----:R-:W-:Y:S01]  /*0010*/  VIADD R1, R1, 0xffffffc8 ;  /* 0xffffffc801017836 */ /* 0x001fe20000000000 */
[----:B------:R-:W0:Y:S01]  /*0020*/  S2R R3, SR_TID.X ;  /* 0x0000000000037919 */ /* 0x000e220000002100 */
[----:B------:R-:W-:Y:S01]  /*0030*/  ELECT P0, URZ, PT ;  /* 0x00000000003f782f */ /* 0x000fe20003800000 */
[----:B------:R-:W-:Y:S01]  /*0040*/  BSSY B0, `(.L_x_248) ;  /* 0x0000010000007945 */ /* 0x000fe20003800000 */
[----:B0-----:R-:W-:-:S05]  /*0050*/  SHF.R.U32.HI R0, RZ, 0x5, R3 ;  /* 0x00000005ff007819 */ /* 0x001fca0000011603 */
[----:B------:R-:W0:Y:S02]  /*0060*/  SHFL.IDX PT, R2, R0, RZ, 0x1f ;  /* 0x00001fff00027589 */ /* 0x000e2400000e0000 */
[----:B0-----:R-:W-:-:S13]  /*0070*/  ISETP.EQ.AND P0, PT, R2, RZ, P0 ;  /* 0x000000ff0200720c */ /* 0x001fda0000702270 */
[----:B------:R-:W-:Y:S05]  /*0080*/  @!P0 BRA `(.L_x_249) ;  /* 0x00000000002c8947 */ /* 0x000fea0003800000 */
[----:B------:R-:W-:Y:S02]  /*0090*/  ULDC.64 UR4, c[0x0][0x198] ;  /* 0x0000660000047ab9 */ /* 0x000fe40000000a00 */
[----:B------:R-:W-:Y:S02]  /*00a0*/  UIADD3 UR6, UP0, UR4, 0x270, URZ ;  /* 0x0000027004067890 */ /* 0x000fe4000ff1e03f */
[----:B------:R-:W-:Y:S02]  /*00b0*/  UIADD3 UR8, UP1, UR4, 0x370, URZ ;  /* 0x0000037004087890 */ /* 0x000fe4000ff3e03f */
[----:B------:R-:W-:Y:S02]  /*00c0*/  UIADD3 UR4, UP2, UR4, 0x470, URZ ;  /* 0x0000047004047890 */ /* 0x000fe4000ff5e03f */
[----:B------:R-:W-:Y:S02]  /*00d0*/  UIADD3.X UR7, URZ, UR5, URZ, UP0, !UPT ;  /* 0x000000053f077290 */ /* 0x000fe400087fe43f */
[----:B------:R-:W-:-:S02]  /*00e0*/  UIADD3.X UR9, URZ, UR5, URZ, UP1, !UPT ;  /* 0x000000053f097290 */ /* 0x000fc40008ffe43f */
[----:B------:R-:W-:-:S05]  /*00f0*/  UIADD3.X UR5, URZ, UR5, URZ, UP2, !UPT ;  /* 0x000000053f057290 */ /* 0x000fca00097fe43f */
[----:B------:R0:W-:Y:S02]  /*0100*/  UTMACCTL.PF [UR6] ;  /* 0x00000000060079b9 */ /* 0x0001e40008040000 */
[----:B------:R0:W-:Y:S02]  /*0110*/  UTMACCTL.PF [UR8] ;  /* 0x00000000080079b9 */ /* 0x0001e40008040000 */
[----:B------:R0:W-:Y:S02]  /*0120*/  UTMACCTL.PF [UR4] ;  /* 0x00000000040079b9 */ /* 0x0001e40008040000 */
[----:B0-----:R-:W-:Y:S01]  /*0130*/  NOP ;  /* 0x0000000000007918 */ /* 0x001fe20000000000 */
.L_x_249:
[----:B------:R-:W-:Y:S05]  /*0140*/  BSYNC B0 ;  /* 0x0000000000007941 */ /* 0x000fea0003800000 */
.L_x_248:
[----:B------:R-:W-:Y:S01]  /*0150*/  VOTEU.ANY UP0, P0 ;  /* 0x00000000003f7886 */ /* 0x000fe20000000100 */
[----:B------:R-:W0:Y:S01]  /*0160*/  SHFL.IDX PT, R2, R0, RZ, 0x1f ;  /* 0x00001fff00027589 */ /* 0x000e2200000e0000 */
[----:B------:R-:W-:Y:S01]  /*0170*/  UMOV UR4, 0x1 ;  /* 0x0000000100047882 */ /* 0x000fe20000000000 */
[----:B------:R-:W-:Y:S01]  /*0180*/  UMOV UR7, 0x100 ;  /* 0x0000010000077882 */ /* 0x000fe20000000000 */
[----:B------:R-:W-:Y:S01]  /*0190*/  VOTEU.ANY UP1, P0 ;  /* 0x00000000003f7886 */ /* 0x000fe20000020100 */
[----:B------:R-:W1:Y:S01]  /*01a0*/  @UP0 S2UR UR8, SR_CgaCtaId ;  /* 0x00000000000809c3 */ /* 0x000e620000008800 */
[----:B------:R-:W-:Y:S01]  /*01b0*/  @UP0 UMOV UR6, 0x400 ;  /* 0x0000040000060882 */ /* 0x000fe20000000000 */
[----:B------:R-:W-:-:S04]  /*01c0*/  @UP0 UIADD3 UR4, -UR4, 0x100000, URZ ;  /* 0x0010000004040890 */ /* 0x000fc8000fffe13f */
[----:B------:R-:W-:Y:S02]  /*01d0*/  @UP0 USHF.L.U32 UR5, UR4, 0xb, URZ ;  /* 0x0000000b04050899 */ /* 0x000fe4000800063f */
[----:B------:R-:W-:Y:S01]  /*01e0*/  @UP0 USHF.L.U32 UR4, UR4, 0x1, URZ ;  /* 0x0000000104040899 */ /* 0x000fe2000800063f */
[----:B0-----:R-:W-:Y:S02]  /*01f0*/  ISETP.NE.AND P1, PT, R2, RZ, PT ;  /* 0x000000ff0200720c */ /* 0x001fe40003f25270 */
[----:B------:R-:W-:Y:S01]  /*0200*/  SHF.R.U32.HI R2, RZ, 0x7, R3 ;  /* 0x00000007ff027819 */ /* 0x000fe20000011603 */
[----:B-1----:R-:W-:Y:S02]  /*0210*/  @UP0 ULEA UR8, UR8, UR6, 0x18 ;  /* 0x0000000608080291 */ /* 0x002fe4000f8ec03f */
[----:B------:R-:W-:-:S04]  /*0220*/  @UP0 UIADD3 UR6, -UR7, 0x100000, URZ ;  /* 0x0010000007060890 */ /* 0x000fc8000fffe13f */
[----:B------:R-:W-:Y:S02]  /*0230*/  @UP0 USHF.L.U32 UR7, UR6, 0xb, URZ ;  /* 0x0000000b06070899 */ /* 0x000fe4000800063f */
[----:B------:R-:W-:Y:S01]  /*0240*/  @UP0 USHF.L.U32 UR6, UR6, 0x1, URZ ;  /* 0x0000000106060899 */ /* 0x000fe2000800063f */
[----:B------:R-:W-:Y:S01]  /*0250*/  VOTEU.ANY UP0, P0 ;  /* 0x00000000003f7886 */ /* 0x000fe20000000100 */
[----:B------:R-:W0:Y:S04]  /*0260*/  SHFL.IDX PT, R2, R2, RZ, 0x1f ;  /* 0x00001fff02027589 */ /* 0x000e2800000e0000 */
[----:B------:R-:W1:Y:S02]  /*0270*/  FENCE.VIEW.ASYNC.S ;  /* 0x00000000000073c6 */ /* 0x000e640000000000 */
[----:B-1----:R1:W2:Y:S04]  /*0280*/  @UP0 SYNCS.EXCH.64 URZ, [UR8+0x36800], UR4 ;  /* 0x03680004083f05b2 */ /* 0x0022a80008000100 */
[----:B------:R1:W3:Y:S01]  /*0290*/  @UP1 SYNCS.EXCH.64 URZ, [UR8+0x36820], UR6 ;  /* 0x03682006083f15b2 */ /* 0x0002e20008000100 */
[----:B------:R-:W-:Y:S05]  /*02a0*/  @P1 BRA `(.L_x_250) ;  /* 0x0000000000481947 */ /* 0x000fea0003800000 */
        /* <DEDUP_REMOVED lines=14> */
[----:B------:R4:W0:Y:S01]  /*0390*/  SYNCS.EXCH.64 URZ, [UR8+0x36840], UR4 ;  /* 0x03684004083f75b2 */ /* 0x0008220008000100 */
[----:B------:R4:W0:Y:S01]  /*03a0*/  SYNCS.EXCH.64 URZ, [UR8+0x36838], UR6 ;  /* 0x03683806083f75b2 */ /* 0x0008220008000100 */
[----:B------:R4:W0:Y:S02]  /*03b0*/  SYNCS.EXCH.64 URZ, [UR8+0x36848], UR4 ;  /* 0x03684804083f75b2 */ /* 0x0008240008000100 */
[----:B----4-:R-:W-:Y:S01]  /*03c0*/  NOP ;  /* 0x0000000000007918 */ /* 0x010fe20000000000 */
.L_x_250:
        /* <DEDUP_REMOVED lines=22> */
.L_x_251:
        /* <DEDUP_REMOVED lines=14> */
[----:B------:R4:W0:Y:S01]  /*0610*/  SYNCS.EXCH.64 URZ, [UR6+0x36880], UR4 ;  /* 0x03688004063f75b2 */ /* 0x0008220008000100 */
[----:B------:R4:W0:Y:S01]  /*0620*/  SYNCS.EXCH.64 URZ, [UR6+0x36878], UR4 ;  /* 0x03687804063f75b2 */ /* 0x0008220008000100 */
[----:B------:R4:W0:Y:S02]  /*0630*/  SYNCS.EXCH.64 URZ, [UR6+0x36888], UR4 ;  /* 0x03688804063f75b2 */ /* 0x0008240008000100 */
[----:B----4-:R-:W-:Y:S01]  /*0640*/  NOP ;  /* 0x0000000000007918 */ /* 0x010fe20000000000 */
.L_x_252:
        /* <DEDUP_REMOVED lines=22> */
.L_x_253:
        /* <DEDUP_REMOVED lines=22> */
.L_x_254:
[----:B0-----:R-:W-:Y:S01]  /*0910*/  ISETP.NE.AND P0, PT, R2, RZ, PT ;  /* 0x000000ff0200720c */ /* 0x001fe20003f05270 */
[----:B------:R-:W-:Y:S01]  /*0920*/  IMAD.MOV.U32 R2, RZ, RZ, 0x1 ;  /* 0x00000001ff027424 */ /* 0x000fe200078e00ff */
[----:B------:R-:W-:Y:S01]  /*0930*/  NOP ;  /* 0x0000000000007918 */ /* 0x000fe20000000000 */
[----:B------:R-:W-:-:S03]  /*0940*/  ULDC.64 UR60, c[0x0][0x208] ;  /* 0x00008200003c7ab9 */ /* 0x000fc60000000a00 */
[----:B------:R-:W-:-:S05]  /*0950*/  SEL R2, R2, 0x2, !P0 ;  /* 0x0000000202027807 */ /* 0x000fca0004000000 */
[----:B------:R0:W-:Y:S01]  /*0960*/  STL [R1+0x30], R2 ;  /* 0x0000300201007387 */ /* 0x0001e20000100800 */
[----:B-123--:R-:W-:Y:S06]  /*0970*/  BAR.SYNC.DEFER_BLOCKING 0x0 ;  /* 0x0000000000007b1d */ /* 0x00efec0000010000 */
[----:B------:R-:W-:Y:S05]  /*0980*/  @!P0 BRA `(.L_x_255) ;  /* 0x000000c000288947 */ /* 0x000fea0003800000 */
.L_x_256:
[----:B------:R-:W-:-:S08]  /*0990*/  NOP ;  /* 0x0000000000007918 */ /* 0x000fd00000000000 */
[----:B------:R-:W1:Y:S02]  /*09a0*/  USETMAXREG.TRY_ALLOC.CTAPOOL UP0, 0xf0 ;  /* 0x000000f0000079c8 */ /* 0x000e640008000600 */
[----:B-1----:R-:W-:-:S13]  /*09b0*/  PLOP3.LUT P0, PT, PT, PT, UP0, 0x80, 0x0 ;  /* 0x000000000000781c */ /* 0x002fda0003f0f008 */
[----:B------:R-:W-:Y:S05]  /*09c0*/  @!P0 BRA `(.L_x_256) ;  /* 0xfffffffc00f08947 */ /* 0x000fea000383ffff */
[----:B------:R-:W1:Y:S08]  /*09d0*/  S2UR UR5, SR_CgaCtaId ;  /* 0x00000000000579c3 */ /* 0x000e700000008800 */
[----:B------:R-:W-:Y:S06]  /*09e0*/  BAR.ARV 0x8, 0x120 ;  /* 0x0204800000007b1d */ /* 0x000fec0000002000 */
[----:B------:R-:W-:-:S02]  /*09f0*/  UMOV UR4, 0x400 ;  /* 0x0000040000047882 */ /* 0x000fc40000000000 */
[----:B------:R-:W-:Y:S01]  /*0a00*/  BAR.SYNC.DEFER_BLOCKING 0x5, 0x120 ;  /* 0x0144800000007b1d */ /* 0x000fe20000010000 */
[----:B-1----:R-:W-:-:S09]  /*0a10*/  ULEA UR4, UR5, UR4, 0x18 ;  /* 0x0000000405047291 */ /* 0x002fd2000f8ec03f */
[----:B------:R-:W1:Y:S01]  /*0a20*/  LDS.128 R100, [UR4+0x368d0] ;  /* 0x0368d004ff647984 */ /* 0x000e620008000c00 */
[----:B------:R-:W-:Y:S01]  /*0a30*/  ULDC UR4, c[0x0][0xc14] ;  /* 0x0003050000047ab9 */ /* 0x000fe20000000800 */
[----:B------:R-:W-:Y:S06]  /*0a40*/  BAR.ARV 0x4, 0x120 ;  /* 0x0104800000007b1d */ /* 0x000fec0000002000 */
[----:B-1----:R-:W-:-:S13]  /*0a50*/  ISETP.GE.AND P0, PT, R103, UR4, PT ;  /* 0x0000000467007c0c */ /* 0x002fda000bf06270 */
[----:B------:R-:W-:Y:S05]  /*0a60*/  @P0 EXIT ;  /* 0x000000000000094d */ /* 0x000fea0003800000 */
[----:B------:R-:W2:Y:S01]  /*0a70*/  LDL.LU R10, [R1+0x30] ;  /* 0x00003000010a7983 */ /* 0x000ea20000300800 */
[----:B------:R-:W1:Y:S02]  /*0a80*/  S2R R0, SR_TID.X ;  /* 0x0000000000007919 */ /* 0x000e640000002100 */
[----:B-1----:R-:W-:-:S05]  /*0a90*/  VIADD R214, R0, 0xffffff80 ;  /* 0xffffff8000d67836 */ /* 0x002fca0000000000 */
[----:B------:R-:W-:-:S04]  /*0aa0*/  SHF.R.S32.HI R3, RZ, 0x1f, R214 ;  /* 0x0000001fff037819 */ /* 0x000fc800000114d6 */
[----:B------:R-:W-:-:S04]  /*0ab0*/  LEA.HI R5, R3, R214, RZ, 0x7 ;  /* 0x000000d603057211 */ /* 0x000fc800078f38ff */
[----:B------:R-:W-:-:S05]  /*0ac0*/  LOP3.LUT R209, R5, 0xffffff80, RZ, 0xc0, !PT ;  /* 0xffffff8005d17812 */ /* 0x000fca00078ec0ff */
[----:B------:R-:W-:-:S05]  /*0ad0*/  IMAD.IADD R209, R214, 0x1, -R209 ;  /* 0x00000001d6d17824 */ /* 0x000fca00078e0ad1 */
[----:B------:R-:W-:-:S04]  /*0ae0*/  SHF.R.S32.HI R4, RZ, 0x1f, R209 ;  /* 0x0000001fff047819 */ /* 0x000fc800000114d1 */
[----:B------:R-:W-:-:S04]  /*0af0*/  LEA.HI R6, R4, R209, RZ, 0x2 ;  /* 0x000000d104067211 */ /* 0x000fc800078f10ff */
[--C-:B------:R-:W-:Y:S02]  /*0b00*/  SHF.R.S32.HI R8, RZ, 0x2, R6.reuse ;  /* 0x00000002ff087819 */ /* 0x100fe40000011406 */
[----:B------:R-:W-:Y:S02]  /*0b10*/  SHF.R.S32.HI R11, RZ, 0x1f, R6 ;  /* 0x0000001fff0b7819 */ /* 0x000fe40000011406 */
[----:B------:R-:W-:Y:S02]  /*0b20*/  SHF.R.S32.HI R210, RZ, 0x7, R5 ;  /* 0x00000007ffd27819 */ /* 0x000fe40000011405 */
[----:B------:R-:W-:Y:S02]  /*0b30*/  LEA.HI R11, R11, R8, RZ, 0x3 ;  /* 0x000000080b0b7211 */ /* 0x000fe400078f18ff */
[----:B------:R-:W-:Y:S02]  /*0b40*/  LEA.HI R4, R4, R209, RZ, 0x5 ;  /* 0x000000d104047211 */ /* 0x000fe400078f28ff */
[----:B------:R-:W-:-:S02]  /*0b50*/  LOP3.LUT R11, R11, 0xfffffff8, RZ, 0xc0, !PT ;  /* 0xfffffff80b0b7812 */ /* 0x000fc400078ec0ff */
[----:B------:R-:W-:Y:S02]  /*0b60*/  LEA.HI R5, R5, R210, RZ, 0x1 ;  /* 0x000000d205057211 */ /* 0x000fe400078f08ff */
[-C--:B------:R-:W-:Y:S01]  /*0b70*/  LEA.HI R0, R3, R214.reuse, RZ, 0x4 ;  /* 0x000000d603007211 */ /* 0x080fe200078f20ff */
[----:B------:R-:W-:Y:S01]  /*0b80*/  IMAD.IADD R11, R8, 0x1, -R11 ;  /* 0x00000001080b7824 */ /* 0x000fe200078e0a0b */
[----:B------:R-:W-:Y:S02]  /*0b90*/  SHF.R.S32.HI R4, RZ, 0x5, R4 ;  /* 0x00000005ff047819 */ /* 0x000fe40000011404 */
[----:B------:R-:W-:Y:S02]  /*0ba0*/  LOP3.LUT R5, R5, 0x3fffffe, RZ, 0xc0, !PT ;  /* 0x03fffffe05057812 */ /* 0x000fe400078ec0ff */
[CC--:B0-----:R-:W-:Y:S02]  /*0bb0*/  LEA.HI R2, R3.reuse, R214.reuse, RZ, 0x5 ;  /* 0x000000d603027211 */ /* 0x0c1fe400078f28ff */
[----:B------:R-:W-:Y:S01]  /*0bc0*/  SHF.R.S32.HI R9, RZ, 0x4, R0 ;  /* 0x00000004ff097819 */ /* 0x000fe20000011400 */
[----:B------:R-:W-:Y:S01]  /*0bd0*/  IMAD R4, R4, 0x10, R11 ;  /* 0x0000001004047824 */ /* 0x000fe200078e020b */
[----:B------:R-:W-:Y:S01]  /*0be0*/  LOP3.LUT R7, R0, 0x3fffff0, RZ, 0xc0, !PT ;  /* 0x03fffff000077812 */ /* 0x000fe200078ec0ff */
[----:B------:R-:W-:Y:S01]  /*0bf0*/  IMAD.IADD R5, R210, 0x1, -R5 ;  /* 0x00000001d2057824 */ /* 0x000fe200078e0a05 */
[----:B------:R-:W-:Y:S01]  /*0c00*/  LEA.HI R3, R3, R214, RZ, 0x3 ;  /* 0x000000d603037211 */ /* 0x000fe200078f18ff */
[----:B------:R-:W-:Y:S01]  /*0c10*/  IMAD.SHL.U32 R2, R2, 0x20, RZ ;  /* 0x0000002002027824 */ /* 0x000fe200078e00ff */
[----:B------:R-:W-:Y:S01]  /*0c20*/  LEA.HI R0, R0, R9, RZ, 0x1 ;  /* 0x0000000900007211 */ /* 0x000fe200078f08ff */
[----:B------:R-:W-:Y:S01]  /*0c30*/  IMAD R212, R5, 0x40, R4 ;  /* 0x0000004005d47824 */ /* 0x000fe200078e0204 */
[----:B------:R-:W-:Y:S01]  /*0c40*/  LOP3.LUT R5, R3, 0x1ffffff8, RZ, 0xc0, !PT ;  /* 0x1ffffff803057812 */ /* 0x000fe200078ec0ff */
[----:B------:R-:W-:Y:S01]  /*0c50*/  IMAD.IADD R7, R214, 0x1, -R7 ;  /* 0x00000001d6077824 */ /* 0x000fe200078e0a07 */
[----:B------:R-:W-:-:S02]  /*0c60*/  LOP3.LUT R2, R2, 0xfffffc00, RZ, 0xc0, !PT ;  /* 0xfffffc0002027812 */ /* 0x000fc400078ec0ff */
[----:B------:R-:W-:Y:S02]  /*0c70*/  LOP3.LUT R0, R0, 0x1ffffffe, RZ, 0xc0, !PT ;  /* 0x1ffffffe00007812 */ /* 0x000fe400078ec0ff */
[----:B------:R-:W-:Y:S01]  /*0c80*/  LOP3.LUT R6, R6, 0x7ffffffc, RZ, 0xc0, !PT ;  /* 0x7ffffffc06067812 */ /* 0x000fe200078ec0ff */
[----:B------:R-:W-:Y:S02]  /*0c90*/  IMAD.IADD R5, R214, 0x1, -R5 ;  /* 0x00000001d6057824 */ /* 0x000fe400078e0a05 */
[----:B------:R-:W-:Y:S02]  /*0ca0*/  IMAD R7, R7, 0x40, R2 ;  /* 0x0000004007077824 */ /* 0x000fe400078e0202 */
[----:B------:R-:W-:Y:S02]  /*0cb0*/  IMAD.IADD R0, R9, 0x1, -R0 ;  /* 0x0000000109007824 */ /* 0x000fe400078e0a00 */
[----:B------:R-:W-:Y:S02]  /*0cc0*/  IMAD.MOV.U32 R211, RZ, RZ, -0x2 ;  /* 0xfffffffeffd37424 */ /* 0x000fe400078e00ff */
[----:B------:R-:W-:Y:S01]  /*0cd0*/  IMAD.IADD R6, R209, 0x1, -R6 ;  /* 0x00000001d1067824 */ /* 0x000fe200078e0a06 */
[----:B------:R-:W-:Y:S01]  /*0ce0*/  CS2R R16, SRZ ;  /* 0x0000000000107805 */ /* 0x000fe2000001ff00 */
[----:B------:R-:W-:Y:S01]  /*0cf0*/  IMAD R213, R0, 0x8, R7 ;  /* 0x0000000800d57824 */ /* 0x000fe200078e0207 */
[----:B------:R-:W-:Y:S01]  /*0d00*/  SHF.R.S32.HI R22, RZ, 0x3, R3 ;  /* 0x00000003ff167819 */ /* 0x000fe20000011403 */
[----:B------:R-:W-:Y:S01]  /*0d10*/  IMAD R211, R6, R211, 0x70 ;  /* 0x0000007006d37424 */ /* 0x000fe200078e02d3 */
[----:B------:R-:W-:Y:S01]  /*0d20*/  SHF.L.U32 R18, R5, 0x3, RZ ;  /* 0x0000000305127819 */ /* 0x000fe200000006ff */
[----:B------:R-:W-:Y:S01]  /*0d30*/  IMAD.MOV.U32 R208, RZ, RZ, RZ ;  /* 0x000000ffffd07224 */ /* 0x000fe200078e00ff */
[----:B--2---:R-:W-:-:S07]  /*0d40*/  LOP3.LUT R19, R10, 0x1, RZ, 0xfc, !PT ;  /* 0x000000010a137812 */ /* 0x004fce00078efcff */
.L_x_299:
[----:B0-----:R-:W0:Y:S01]  /*0d50*/  LDC.64 R204, c[0x0][0xc60] ;  /* 0x00031800ffcc7b82 */ /* 0x001e220000000a00 */
[----:B------:R-:W-:Y:S01]  /*0d60*/  ULDC.64 UR4, c[0x0][0xa28] ;  /* 0x00028a0000047ab9 */ /* 0x000fe20000000a00 */
[----:B---3-5:R-:W-:Y:S01]  /*0d70*/  IMAD.MOV.U32 R5, RZ, RZ, RZ ;  /* 0x000000ffff057224 */ /* 0x028fe200078e00ff */
[----:B------:R-:W-:Y:S01]  /*0d80*/  ULDC.64 UR6, c[0x0][0xa20] ;  /* 0x0002880000067ab9 */ /* 0x000fe20000000a00 */
[----:B0-----:R-:W-:-:S06]  /*0d90*/  IMAD.WIDE R204, R103, 0x4, R204 ;  /* 0x0000000467cc7825 */ /* 0x001fcc00078e02cc */
[----:B--2---:R-:W2:Y:S01]  /*0da0*/  LDG.E R204, desc[UR60][R204.64] ;  /* 0x0000003ccccc7981 */ /* 0x004ea2000c1e1900 */
[----:B------:R-:W-:-:S04]  /*0db0*/  ISETP.NE.U32.AND P0, PT, RZ, UR4, PT ;  /* 0x00000004ff007c0c */ /* 0x000fc8000bf05070 */
[----:B------:R-:W-:Y:S02]  /*0dc0*/  ISETP.NE.AND.EX P0, PT, RZ, UR5, PT, P0 ;  /* 0x00000005ff007c0c */ /* 0x000fe4000bf05300 */
[----:B--2---:R-:W-:-:S11]  /*0dd0*/  SHF.R.S32.HI R207, RZ, 0x1f, R204 ;  /* 0x0000001fffcf7819 */ /* 0x004fd600000114cc */
[----:B------:R-:W-:-:S04]  /*0de0*/  @P0 LEA R2, P1, R204, UR4, 0x2 ;  /* 0x00000004cc020c11 */ /* 0x000fc8000f8210ff */
[----:B------:R-:W-:Y:S01]  /*0df0*/  @P0 LEA.HI.X R3, R204, UR5, R207, 0x2, P1 ;  /* 0x00000005cc030c11 */ /* 0x000fe200088f14cf */
[----:B------:R-:W-:-:S04]  /*0e00*/  ULDC.64 UR4, c[0x0][0x3f8] ;  /* 0x0000fe0000047ab9 */ /* 0x000fc80000000a00 */
[----:B------:R0:W5:Y:S01]  /*0e10*/  @P0 LDG.E R5, desc[UR60][R2.64] ;  /* 0x0000003c02050981 */ /* 0x000162000c1e1900 */
[----:B------:R-:W-:Y:S01]  /*0e20*/  ISETP.NE.U32.AND P0, PT, RZ, UR6, PT ;  /* 0x00000006ff007c0c */ /* 0x000fe2000bf05070 */
[----:B------:R-:W-:-:S03]  /*0e30*/  UISETP.NE.U32.AND UP0, UPT, UR4, URZ, UPT ;  /* 0x0000003f0400728c */ /* 0x000fc6000bf05070 */
[----:B------:R-:W-:Y:S01]  /*0e40*/  ISETP.NE.AND.EX P0, PT, RZ, UR7, PT, P0 ;  /* 0x00000007ff007c0c */ /* 0x000fe2000bf05300 */
[----:B------:R-:W-:Y:S01]  /*0e50*/  UISETP.NE.AND.EX UP0, UPT, UR5, URZ, UPT, UP0 ;  /* 0x0000003f0500728c */ /* 0x000fe2000bf05300 */
[----:B------:R-:W-:Y:S02]  /*0e60*/  ULDC UR4, c[0x0][0x404] ;  /* 0x0001010000047ab9 */ /* 0x000fe40000000800 */
[----:B------:R-:W-:Y:S01]  /*0e70*/  ULDC UR5, c[0x0][0x2e0] ;  /* 0x0000b80000057ab9 */ /* 0x000fe20000000800 */
[----:B------:R-:W-:-:S04]  /*0e80*/  USEL UR4, UR4, 0x1, UP0 ;  /* 0x0000000104047887 */ /* 0x000fc80008000000 */
[----:B------:R-:W-:-:S04]  /*0e90*/  UIMAD UR4, UR4, UR5, URZ ;  /* 0x00000005040472a4 */ /* 0x000fc8000f8e023f */
[C---:B0-----:R-:W-:Y:S02]  /*0ea0*/  @P0 LEA R2, P1, R204.reuse, UR6, 0x2 ;  /* 0x00000006cc020c11 */ /* 0x041fe4000f8210ff */
[----:B------:R-:W-:Y:S02]  /*0eb0*/  IMAD.U32 R82, RZ, RZ, UR4 ;  /* 0x00000004ff527e24 */ /* 0x000fe4000f8e00ff */
[----:B------:R-:W-:-:S05]  /*0ec0*/  @P0 LEA.HI.X R3, R204, UR7, R207, 0x2, P1 ;  /* 0x00000007cc030c11 */ /* 0x000fca00088f14cf */
[----:B------:R0:W5:Y:S01]  /*0ed0*/  @P0 LDG.E R82, desc[UR60][R2.64] ;  /* 0x0000003c02520981 */ /* 0x000162000c1e1900 */
[----:B----4-:R-:W-:Y:S05]  /*0ee0*/  @P0 BRA `(.L_x_257) ;  /* 0x0000000000240947 */ /* 0x010fea0003800000 */
[----:B------:R-:W-:Y:S02]  /*0ef0*/  ULDC.64 UR4, c[0x0][0xa08] ;  /* 0x0002820000047ab9 */ /* 0x000fe40000000a00 */
[----:B------:R-:W-:-:S04]  /*0f00*/  ISETP.NE.U32.AND P0, PT, RZ, UR4, PT ;  /* 0x00000004ff007c0c */ /* 0x000fc8000bf05070 */
[----:B------:R-:W-:-:S13]  /*0f10*/  ISETP.NE.AND.EX P0, PT, RZ, UR5, PT, P0 ;  /* 0x00000005ff007c0c */ /* 0x000fda000bf05300 */
[----:B------:R-:W-:Y:S05]  /*0f20*/  @!P0 BRA `(.L_x_257) ;  /* 0x0000000000148947 */ /* 0x000fea0003800000 */
[----:B0-----:R-:W0:Y:S02]  /*0f30*/  LDC.64 R2, c[0x0][0xa08] ;  /* 0x00028200ff027b82 */ /* 0x001e240000000a00 */
[----:B0-----:R-:W-:-:S05]  /*0f40*/  IMAD.WIDE R2, R204, 0x4, R2 ;  /* 0x00000004cc027825 */ /* 0x001fca00078e0202 */
[----:B-----5:R-:W2:Y:S04]  /*0f50*/  LDG.E R82, desc[UR60][R2.64] ;  /* 0x0000003c02527981 */ /* 0x020ea8000c1e1900 */
[----:B------:R-:W2:Y:S02]  /*0f60*/  LDG.E R7, desc[UR60][R2.64+0x4] ;  /* 0x0000043c02077981 */ /* 0x000ea4000c1e1900 */
[----:B--2---:R-:W-:-:S07]  /*0f70*/  IMAD.IADD R82, R7, 0x1, -R82 ;  /* 0x0000000107527824 */ /* 0x004fce00078e0a52 */
.L_x_257:
[----:B-----5:R-:W-:Y:S01]  /*0f80*/  IMAD.IADD R82, R82, 0x1, -R5 ;  /* 0x0000000152527824 */ /* 0x020fe200078e0a05 */
[----:B------:R-:W-:Y:S01]  /*0f90*/  PLOP3.LUT P0, PT, PT, PT, PT, 0x80, 0x0 ;  /* 0x000000000000781c */ /* 0x000fe20003f0f070 */
[----:B0-----:R-:W-:Y:S01]  /*0fa0*/  IMAD.MOV.U32 R2, RZ, RZ, RZ ;  /* 0x000000ffff027224 */ /* 0x001fe200078e00ff */
[----:B------:R-:W-:Y:S01]  /*0fb0*/  CS2R R20, SRZ ;  /* 0x0000000000147805 */ /* 0x000fe2000001ff00 */
[C---:B------:R-:W-:Y:S01]  /*0fc0*/  VIADD R3, R82.reuse, 0x6f ;  /* 0x0000006f52037836 */ /* 0x040fe20000000000 */
[----:B------:R-:W-:Y:S01]  /*0fd0*/  ISETP.GE.AND P1, PT, R82, 0x1, PT ;  /* 0x000000015200780c */ /* 0x000fe20003f26270 */
[----:B------:R-:W-:Y:S01]  /*0fe0*/  IMAD.MOV.U32 R206, RZ, RZ, R101 ;  /* 0x000000ffffce7224 */ /* 0x000fe200078e0065 */
[----:B------:R-:W-:Y:S01]  /*0ff0*/  CS2R R118, SRZ ;  /* 0x0000000000767805 */ /* 0x000fe2000001ff00 */
[----:B------:R-:W-:Y:S01]  /*1000*/  IMAD.HI R2, R3, -0x6db6db6d, R2 ;  /* 0x9249249303027827 */ /* 0x000fe200078e0202 */
[----:B------:R-:W-:Y:S02]  /*1010*/  CS2R R116, SRZ ;  /* 0x0000000000747805 */ /* 0x000fe4000001ff00 */
[----:B------:R-:W-:-:S02]  /*1020*/  CS2R R114, SRZ ;  /* 0x0000000000727805 */ /* 0x000fc4000001ff00 */
[----:B------:R-:W-:Y:S01]  /*1030*/  CS2R R112, SRZ ;  /* 0x0000000000707805 */ /* 0x000fe2000001ff00 */
[----:B------:R-:W-:Y:S01]  /*1040*/  IMAD.MOV.U32 R205, RZ, RZ, R102 ;  /* 0x000000ffffcd7224 */ /* 0x000fe200078e0066 */
[----:B------:R-:W-:Y:S02]  /*1050*/  SHF.R.U32.HI R3, RZ, 0x1f, R2 ;  /* 0x0000001fff037819 */ /* 0x000fe40000011602 */
[----:B------:R-:W-:Y:S02]  /*1060*/  CS2R R110, SRZ ;  /* 0x00000000006e7805 */ /* 0x000fe4000001ff00 */
[----:B------:R-:W-:Y:S02]  /*1070*/  CS2R R108, SRZ ;  /* 0x00000000006c7805 */ /* 0x000fe4000001ff00 */
[----:B------:R-:W-:Y:S02]  /*1080*/  CS2R R106, SRZ ;  /* 0x00000000006a7805 */ /* 0x000fe4000001ff00 */
[----:B------:R-:W-:-:S02]  /*1090*/  LEA.HI.SX32 R120, R2, R3, 0x1a ;  /* 0x0000000302787211 */ /* 0x000fc400078fd2ff */
[----:B------:R-:W-:Y:S02]  /*10a0*/  CS2R R2, SRZ ;  /* 0x0000000000027805 */ /* 0x000fe4000001ff00 */
[----:B------:R-:W-:Y:S02]  /*10b0*/  CS2R R104, SRZ ;  /* 0x0000000000687805 */ /* 0x000fe4000001ff00 */
[----:B------:R-:W-:Y:S01]  /*10c0*/  CS2R R50, SRZ ;  /* 0x0000000000327805 */ /* 0x000fe2000001ff00 */
[----:B------:R-:W-:Y:S01]  /*10d0*/  IMAD.MOV.U32 R43, RZ, RZ, RZ ;  /* 0x000000ffff2b7224 */ /* 0x000fe200078e00ff */
[----:B------:R-:W-:Y:S02]  /*10e0*/  CS2R R124, SRZ ;  /* 0x00000000007c7805 */ /* 0x000fe4000001ff00 */
[----:B------:R-:W-:Y:S02]  /*10f0*/  CS2R R122, SRZ ;  /* 0x00000000007a7805 */ /* 0x000fe4000001ff00 */
[----:B------:R-:W-:-:S02]  /*1100*/  CS2R R98, SRZ ;  /* 0x0000000000627805 */ /* 0x000fc4000001ff00 */
[----:B------:R-:W-:Y:S01]  /*1110*/  CS2R R96, SRZ ;  /* 0x0000000000607805 */ /* 0x000fe2000001ff00 */
[----:B------:R-:W-:Y:S01]  /*1120*/  IMAD.MOV.U32 R54, RZ, RZ, RZ ;  /* 0x000000ffff367224 */ /* 0x000fe200078e00ff */
[----:B------:R-:W-:Y:S02]  /*1130*/  CS2R R90, SRZ ;  /* 0x00000000005a7805 */ /* 0x000fe4000001ff00 */
[----:B------:R-:W-:Y:S02]  /*1140*/  CS2R R92, SRZ ;  /* 0x00000000005c7805 */ /* 0x000fe4000001ff00 */
        /* <DEDUP_REMOVED lines=26> */
[----:B------:R-:W-:Y:S01]  /*12f0*/  CS2R R128, SRZ ;  /* 0x0000000000807805 */ /* 0x000fe2000001ff00 */
[----:B------:R-:W-:Y:S01]  /*1300*/  IMAD.MOV.U32 R0, RZ, RZ, RZ ;  /* 0x000000ffff007224 */ /* 0x000fe200078e00ff */
[----:B------:R-:W-:Y:S01]  /*1310*/  CS2R R136, SRZ ;  /* 0x0000000000887805 */ /* 0x000fe2000001ff00 */
[----:B------:R-:W-:Y:S01]  /*1320*/  IMAD.MOV.U32 R36, RZ, RZ, RZ ;  /* 0x000000ffff247224 */ /* 0x000fe200078e00ff */
[----:B------:R-:W-:Y:S01]  /*1330*/  CS2R R6, SRZ ;  /* 0x0000000000067805 */ /* 0x000fe2000001ff00 */
[----:B------:R-:W-:-:S02]  /*1340*/  IMAD.MOV.U32 R138, RZ, RZ, RZ ;  /* 0x000000ffff8a7224 */ /* 0x000fc400078e00ff */
[----:B------:R-:W-:Y:S02]  /*1350*/  IMAD.MOV.U32 R121, RZ, RZ, RZ ;  /* 0x000000ffff797224 */ /* 0x000fe400078e00ff */
[----:B------:R-:W-:Y:S01]  /*1360*/  IMAD.MOV.U32 R24, RZ, RZ, RZ ;  /* 0x000000ffff187224 */ /* 0x000fe200078e00ff */
[----:B------:R-:W-:Y:S06]  /*1370*/  @!P1 BRA `(.L_x_258) ;  /* 0x0000009000c09947 */ /* 0x000fec0003800000 */
[----:B------:R-:W0:Y:S01]  /*1380*/  SHFL.IDX PT, R0, R210, RZ, 0x1f ;  /* 0x00001fffd2007589 */ /* 0x000e2200000e0000 */
[----:B------:R-:W1:Y:S01]  /*1390*/  S2UR UR7, SR_CgaCtaId ;  /* 0x00000000000779c3 */ /* 0x000e620000008800 */
[----:B------:R-:W-:Y:S01]  /*13a0*/  UMOV UR6, 0x400 ;  /* 0x0000040000067882 */ /* 0x000fe20000000000 */
[----:B0-----:R-:W-:Y:S01]  /*13b0*/  R2UR UR4, R0 ;  /* 0x00000000000472ca */ /* 0x001fe200000e0000 */
[----:B-1----:R-:W-:-:S04]  /*13c0*/  ULEA UR6, UR7, UR6, 0x18 ;  /* 0x0000000607067291 */ /* 0x002fc8000f8ec03f */
[----:B------:R-:W-:-:S04]  /*13d0*/  UIADD3 UR6, UR6, 0x15400, URZ ;  /* 0x0001540006067890 */ /* 0x000fc8000fffe03f */
[----:B------:R-:W-:-:S04]  /*13e0*/  ULOP3.LUT UP0, URZ, UR6, 0x9f, URZ, 0xc0, !UPT ;  /* 0x0000009f063f7892 */ /* 0x000fc8000f80c03f */
[----:B------:R-:W-:Y:S02]  /*13f0*/  ULEA.HI UR5, UR4, UR4, URZ, 0x1 ;  /* 0x0000000404057291 */ /* 0x000fe4000f8f083f */
[----:B------:R-:W-:Y:S02]  /*1400*/  PLOP3.LUT P0, PT, PT, PT, UP0, 0x80, 0x0 ;  /* 0x000000000000781c */ /* 0x000fe40003f0f008 */
[----:B------:R-:W-:-:S04]  /*1410*/  ULOP3.LUT UR5, UR5, 0x1e, URZ, 0xc0, !UPT ;  /* 0x0000001e05057892 */ /* 0x000fc8000f8ec03f */
[----:B------:R-:W-:-:S04]  /*1420*/  UIADD3 UR5, UR4, -UR5, URZ ;  /* 0x8000000504057290 */ /* 0x000fc8000fffe03f */
[----:B------:R-:W-:-:S04]  /*1430*/  ULEA UR5, UR5, UR6, 0xd ;  /* 0x0000000605057291 */ /* 0x000fc8000f8e683f */
[----:B------:R-:W-:-:S04]  /*1440*/  USHF.R.U32.HI UR5, URZ, 0x4, UR5 ;  /* 0x000000043f057899 */ /* 0x000fc80008011605 */
[----:B------:R-:W-:Y:S01]  /*1450*/  ULOP3.LUT UR36, UR5, 0x3fff, URZ, 0xc0, !UPT ;  /* 0x00003fff05247892 */ /* 0x000fe2000f8ec03f */
[----:B------:R-:W-:Y:S11]  /*1460*/  @!P0 BRA `(.L_x_259) ;  /* 0x0000000000408947 */ /* 0x000ff60003800000 */
[----:B------:R-:W-:Y:S01]  /*1470*/  MOV R0, 0x0 ;  /* 0x0000000000007802 */ /* 0x000fe20000000f00 */
[----:B------:R-:W-:Y:S01]  /*1480*/  ULDC.64 UR4, c[0x4][0xa8] ;  /* 0x01002a0000047ab9 */ /* 0x000fe20000000a00 */
[----:B------:R-:W-:Y:S01]  /*1490*/  ULDC.64 UR6, c[0x4][0x20] ;  /* 0x0100080000067ab9 */ /* 0x000fe20000000a00 */
[----:B------:R-:W-:Y:S01]  /*14a0*/  IMAD.U32 R4, RZ, RZ, UR4 ;  /* 0x00000004ff047e24 */ /* 0x000fe2000f8e00ff */
[----:B------:R0:W1:Y:S01]  /*14b0*/  LDC.64 R2, c[0x4][R0] ;  /* 0x0100000000027b82 */ /* 0x0000620000000a00 */
[----:B------:R-:W-:Y:S01]  /*14c0*/  MOV R5, UR5 ;  /* 0x0000000500057c02 */ /* 0x000fe20008000f00 */
[----:B------:R-:W-:Y:S01]  /*14d0*/  ULDC.64 UR4, c[0x4][0xb0] ;  /* 0x01002c0000047ab9 */ /* 0x000fe20000000a00 */
[----:B------:R-:W-:Y:S02]  /*14e0*/  IMAD.U32 R10, RZ, RZ, UR6 ;  /* 0x00000006ff0a7e24 */ /* 0x000fe4000f8e00ff */
[----:B------:R-:W-:Y:S02]  /*14f0*/  IMAD.U32 R6, RZ, RZ, UR4 ;  /* 0x00000004ff067e24 */ /* 0x000fe4000f8e00ff */
[----:B------:R-:W-:-:S02]  /*1500*/  IMAD.U32 R7, RZ, RZ, UR5 ;  /* 0x00000005ff077e24 */ /* 0x000fc4000f8e00ff */
[----:B------:R-:W-:Y:S02]  /*1510*/  IMAD.U32 R11, RZ, RZ, UR7 ;  /* 0x00000007ff0b7e24 */ /* 0x000fe4000f8e00ff */
[----:B------:R-:W-:Y:S02]  /*1520*/  IMAD.MOV.U32 R8, RZ, RZ, 0x70 ;  /* 0x00000070ff087424 */ /* 0x000fe400078e00ff */
[----:B------:R-:W-:Y:S02]  /*1530*/  IMAD.MOV.U32 R12, RZ, RZ, 0x1 ;  /* 0x00000001ff0c7424 */ /* 0x000fe400078e00ff */
[----:B0-----:R-:W-:-:S07]  /*1540*/  IMAD.MOV.U32 R13, RZ, RZ, RZ ;  /* 0x000000ffff0d7224 */ /* 0x001fce00078e00ff */
[----:B------:R-:W-:-:S07]  /*1550*/  LEPC R20, `(.L_x_259) ;  /* 0x000000001014794e */ /* 0x000fce0000000000 */
[----:B-1----:R-:W-:Y:S05]  /*1560*/  CALL.ABS.NOINC R2 ;  /* 0x0000000002007343 */ /* 0x002fea0003c00000 */
.L_x_259:
[----:B------:R-:W0:Y:S01]  /*1570*/  S2UR UR5, SR_CgaCtaId ;  /* 0x00000000000579c3 */ /* 0x000e220000008800 */
[----:B------:R-:W-:Y:S01]  /*1580*/  LEA.HI R0, R208, R208, RZ, 0x1 ;  /* 0x000000d0d0007211 */ /* 0x000fe200078f08ff */
[----:B------:R-:W-:Y:S01]  /*1590*/  UMOV UR4, 0x400 ;  /* 0x0000040000047882 */ /* 0x000fe20000000000 */
[----:B------:R-:W-:Y:S01]  /*15a0*/  BSSY B0, `(.L_x_260) ;  /* 0x0000009000007945 */ /* 0x000fe20003800000 */
[----:B------:R-:W-:Y:S02]  /*15b0*/  ISETP.NE.AND P0, PT, R19, 0x3, PT ;  /* 0x000000031300780c */ /* 0x000fe40003f05270 */
[----:B------:R-:W-:-:S05]  /*15c0*/  LOP3.LUT R3, R0, 0xfffffffe, RZ, 0xc0, !PT ;  /* 0xfffffffe00037812 */ /* 0x000fca00078ec0ff */
[----:B------:R-:W-:-:S05]  /*15d0*/  IMAD.IADD R0, R208, 0x1, -R3 ;  /* 0x00000001d0007824 */ /* 0x000fca00078e0a03 */
[----:B------:R-:W-:Y:S01]  /*15e0*/  SHF.L.U32 R0, R0, 0x1f, RZ ;  /* 0x0000001f00007819 */ /* 0x000fe200000006ff */
[----:B0-----:R-:W-:-:S06]  /*15f0*/  ULEA UR4, UR5, UR4, 0x18 ;  /* 0x0000000405047291 */ /* 0x001fcc000f8ec03f */
[----:B------:R-:W-:-:S04]  /*1600*/  IMAD.U32 R5, RZ, RZ, UR4 ;  /* 0x00000004ff057e24 */ /* 0x000fc8000f8e00ff */
[----:B------:R-:W0:Y:S02]  /*1610*/  SYNCS.PHASECHK.TRANS64.TRYWAIT P1, [R5+URZ+0x36800], R0 ;  /* 0x03680000050075a7 */ /* 0x000e24000802017f */
[----:B0-----:R-:W-:Y:S05]  /*1620*/  @!P1 BRA `(.L_x_261) ;  /* 0x0000010000749947 */ /* 0x001fea0003800000 */
.L_x_385:
[----:B------:R-:W-:Y:S05]  /*1630*/  BSYNC B0 ;  /* 0x0000000000007941 */ /* 0x000fea0003800000 */
.L_x_260:
[----:B------:R-:W-:Y:S05]  /*1640*/  @!P0 BRA `(.L_x_262) ;  /* 0x0000000000048947 */ /* 0x000fea0003800000 */
[----:B------:R-:W-:Y:S01]  /*1650*/  BPT.TRAP 0x1 ;  /* 0x000000040000795c */ /* 0x000fe20000300000 */
.L_x_262:
[----:B------:R-:W-:Y:S01]  /*1660*/  IMAD R2, R16, 0x8, R5 ;  /* 0x0000000810027824 */ /* 0x000fe200078e0205 */
[----:B------:R-:W-:-:S04]  /*1670*/  SHF.L.U32 R3, R17, 0x1f, RZ ;  /* 0x0000001f11037819 */ /* 0x000fc800000006ff */
[----:B------:R1:W2:Y:S01]  /*1680*/  SYNCS.PHASECHK.TRANS64.TRYWAIT P2, [R2+URZ+0x36830], R3 ;  /* 0x03683003020075a7 */ /* 0x0002a2000804017f */
[----:B------:R-:W-:Y:S05]  /*1690*/  @!P0 BRA `(.L_x_263) ;  /* 0x0000000000048947 */ /* 0x000fea0003800000 */
[----:B------:R-:W-:Y:S01]  /*16a0*/  BPT.TRAP 0x1 ;  /* 0x000000040000795c */ /* 0x000fe20000300000 */
.L_x_263:
[----:B0-----:R-:W0:Y:S01]  /*16b0*/  S2R R0, SR_TID.X ;  /* 0x0000000000007919 */ /* 0x001e220000002100 */
[----:B------:R-:W-:Y:S01]  /*16c0*/  IMAD.MOV.U32 R119, RZ, RZ, RZ ;  /* 0x000000ffff777224 */ /* 0x000fe200078e00ff */
[----:B0-----:R-:W-:Y:S01]  /*16d0*/  LOP3.LUT P1, RZ, R0, 0x7f, RZ, 0xc0, !PT ;  /* 0x0000007f00ff7812 */ /* 0x001fe2000782c0ff */
[----:B--2---:R-:W-:-:S12]  /*16e0*/  @P2 BRA `(.L_x_264) ;  /* 0x0000000000082947 */ /* 0x004fd80003800000 */
[----:B------:R-:W0:Y:S02]  /*16f0*/  SYNCS.PHASECHK.TRANS64.TRYWAIT P2, [R2+URZ+0x36830], R3 ;  /* 0x03683003020075a7 */ /* 0x000e24000804017f */
[----:B0-----:R-:W-:Y:S05]  /*1700*/  @!P2 BRA `(.L_x_265) ;  /* 0x000001000050a947 */ /* 0x001fea0003800000 */
.L_x_264:
[----:B------:R-:W-:Y:S05]  /*1710*/  WARPSYNC.ALL ;  /* 0x0000000000007948 */ /* 0x000fea0003800000 */
[----:B------:R-:W-:Y:S01]  /*1720*/  VIADD R0, R5, 0x21400 ;  /* 0x0002140005007836 */ /* 0x000fe20000000000 */
[----:B------:R-:W-:Y:S01]  /*1730*/  ULOP3.LUT UR8, UR36, 0x10000, URZ, 0xfc, !UPT ;  /* 0x0001000024087892 */ /* 0x000fe2000f8efc3f */
[----:B------:R-:W-:Y:S01]  /*1740*/  WARPGROUP.ARRIVE ;  /* 0x00000000000079c5 */ /* 0x000fe20000000000 */
[----:B------:R-:W-:Y:S01]  /*1750*/  UMOV UR9, 0x40000040 ;  /* 0x4000004000097882 */ /* 0x000fe20000000000 */
[----:B------:R-:W-:Y:S01]  /*1760*/  UMOV UR11, 0x40000040 ;  /* 0x40000040000b7882 */ /* 0x000fe20000000000 */
[----:B------:R-:W-:Y:S01]  /*1770*/  SHF.R.U32.HI R0, RZ, 0x4, R0 ;  /* 0x00000004ff007819 */ /* 0x000fe20000011600 */
[----:B------:R-:W-:Y:S01]  /*1780*/  UMOV UR5, UR9 ;  /* 0x0000000900057c82 */ /* 0x000fe20008000000 */
[----:B------:R-:W-:Y:S01]  /*1790*/  UMOV UR7, 0x40000040 ;  /* 0x4000004000077882 */ /* 0x000fe20000000000 */
[----:B------:R-:W-:Y:S01]  /*17a0*/  UMOV UR4, UR8 ;  /* 0x0000000800047c82 */ /* 0x000fe20008000000 */
[----:B------:R-:W-:Y:S01]  /*17b0*/  LOP3.LUT R0, R0, 0x3fff, RZ, 0xc0, !PT ;  /* 0x00003fff00007812 */ /* 0x000fe200078ec0ff */
[----:B------:R-:W-:Y:S01]  /*17c0*/  UMOV UR12, UR8 ;  /* 0x00000008000c7c82 */ /* 0x000fe20008000000 */
[----:B------:R-:W-:Y:S01]  /*17d0*/  UMOV UR13, UR9 ;  /* 0x00000009000d7c82 */ /* 0x000fe20008000000 */
[----:B------:R-:W-:Y:S01]  /*17e0*/  UMOV UR15, 0x40000040 ;  /* 0x40000040000f7882 */ /* 0x000fe20000000000 */
[----:B------:R-:W-:Y:S01]  /*17f0*/  LOP3.LUT R9, R0, 0x10000, RZ, 0xfc, !PT ;  /* 0x0001000000097812 */ /* 0x000fe200078efcff */
[----:B------:R-:W-:Y:S01]  /*1800*/  UMOV UR16, UR8 ;  /* 0x0000000800107c82 */ /* 0x000fe20008000000 */
[----:B------:R-:W-:Y:S01]  /*1810*/  UMOV UR17, UR9 ;  /* 0x0000000900117c82 */ /* 0x000fe20008000000 */
[----:B------:R-:W-:Y:S01]  /*1820*/  UMOV UR19, 0x40000040 ;  /* 0x4000004000137882 */ /* 0x000fe20000000000 */
[----:B------:R-:W-:Y:S01]  /*1830*/  UMOV UR20, UR8 ;  /* 0x0000000800147c82 */ /* 0x000fe20008000000 */
[----:B------:R-:W-:Y:S01]  /*1840*/  IMAD R0, R16, 0xa80, R9 ;  /* 0x00000a8010007824 */ /* 0x000fe200078e0209 */
[----:B------:R-:W-:Y:S01]  /*1850*/  UMOV UR21, UR9 ;  /* 0x0000000900157c82 */ /* 0x000fe20008000000 */
[----:B------:R-:W-:Y:S01]  /*1860*/  UMOV UR23, 0x40000040 ;  /* 0x4000004000177882 */ /* 0x000fe20000000000 */
[----:B------:R-:W-:Y:S01]  /*1870*/  UMOV UR27, 0x40000040 ;  /* 0x40000040001b7882 */ /* 0x000fe20000000000 */
[----:B------:R-:W-:Y:S01]  /*1880*/  UMOV UR31, 0x40000040 ;  /* 0x40000040001f7882 */ /* 0x000fe20000000000 */
[----:B------:R-:W-:Y:S01]  /*1890*/  R2UR UR10, R0 ;  /* 0x00000000000a72ca */ /* 0x000fe200000e0000 */
[----:B------:R-:W-:Y:S01]  /*18a0*/  UMOV UR35, 0x40000040 ;  /* 0x4000004000237882 */ /* 0x000fe20000000000 */
[----:B------:R-:W-:Y:S01]  /*18b0*/  UMOV UR39, 0x40000040 ;  /* 0x4000004000277882 */ /* 0x000fe20000000000 */
[----:B------:R-:W-:Y:S01]  /*18c0*/  UMOV UR43, 0x40000040 ;  /* 0x40000040002b7882 */ /* 0x000fe20000000000 */
[----:B------:R-:W-:Y:S01]  /*18d0*/  UMOV UR47, 0x40000040 ;  /* 0x40000040002f7882 */ /* 0x000fe20000000000 */
[----:B------:R-:W-:Y:S01]  /*18e0*/  UMOV UR51, 0x40000040 ;  /* 0x4000004000337882 */ /* 0x000fe20000000000 */
[----:B------:R-:W-:Y:S01]  /*18f0*/  UMOV UR55, 0x40000040 ;  /* 0x4000004000377882 */ /* 0x000fe20000000000 */
[----:B------:R-:W-:Y:S01]  /*1900*/  UMOV UR59, 0x40000040 ;  /* 0x40000040003b7882 */ /* 0x000fe20000000000 */
[----:B01----:R-:W-:Y:S01]  /*1910*/  IMAD.IADD R3, R211, 0x1, R82 ;  /* 0x00000001d3037824 */ /* 0x003fe200078e0252 */
[----:B------:R-:W-:Y:S01]  /*1920*/  P2R R80, PR, RZ, 0x2 ;  /* 0x00000002ff507803 */ /* 0x000fe20000000000 */
[----:B------:R-:W-:Y:S01]  /*1930*/  IMAD.MOV.U32 R116, RZ, RZ, R119 ;  /* 0x000000ffff747224 */ /* 0x000fe200078e0077 */
[----:B------:R-:W-:Y:S01]  /*1940*/  P2R R84, PR, RZ, 0x1 ;  /* 0x00000001ff547803 */ /* 0x000fe20000000000 */
[----:B------:R-:W-:Y:S01]  /*1950*/  IMAD R3, R120, -0x70, R3 ;  /* 0xffffff9078037824 */ /* 0x000fe200078e0203 */
[----:B------:R-:W-:Y:S01]  /*1960*/  HGMMA.64x16x16.F32 R72, gdesc[UR8], RZ, !UPT, gsb0 ;  /* 0x00200000084879f0 */ /* 0x000fe2000c0008ff */
[----:B------:R-:W-:Y:S01]  /*1970*/  UIADD3 UR6, UR10, 0x80, URZ ;  /* 0x000000800a067890 */ /* 0x000fe2000fffe03f */
[-C--:B------:R-:W-:Y:S01]  /*1980*/  MOV R118, R119.reuse ;  /* 0x0000007700767202 */ /* 0x080fe20000000f00 */
[----:B------:R-:W-:Y:S01]  /*1990*/  UIADD3 UR14, UR10, 0x180, URZ ;  /* 0x000001800a0e7890 */ /* 0x000fe2000fffe03f */
[C---:B------:R-:W-:Y:S01]  /*19a0*/  ISETP.GT.AND P2, PT, R3.reuse, RZ, PT ;  /* 0x000000ff0300720c */ /* 0x040fe20003f44270 */
[----:B------:R-:W-:Y:S01]  /*19b0*/  UIADD3 UR18, UR10, 0x200, URZ ;  /* 0x000002000a127890 */ /* 0x000fe2000fffe03f */
[C---:B------:R-:W-:Y:S01]  /*19c0*/  ISETP.GT.AND P3, PT, R3.reuse, 0x1, PT ;  /* 0x000000010300780c */ /* 0x040fe20003f64270 */
        /* <DEDUP_REMOVED lines=9> */
[----:B------:R-:W-:Y:S01]  /*1a60*/  ISETP.GT.AND P0, PT, R3, 0x50, PT ;  /* 0x000000500300780c */ /* 0x000fe20003f04270 */
        /* <DEDUP_REMOVED lines=12> */
[----:B------:R-:W-:Y:S01]  /*1b30*/  MOV R100, R119 ;  /* 0x0000007700647202 */ /* 0x000fe20000000f00 */
[----:B------:R-:W-:-:S02]  /*1b40*/  IMAD.MOV.U32 R102, RZ, RZ, R119 ;  /* 0x000000ffff667224 */ /* 0x000fc400078e0077 */
[--C-:B------:R-:W-:Y:S02]  /*1b50*/  IMAD.MOV.U32 R98, RZ, RZ, R119.reuse ;  /* 0x000000ffff627224 */ /* 0x100fe400078e0077 */
[--C-:B------:R-:W-:Y:S02]  /*1b60*/  IMAD.MOV.U32 R96, RZ, RZ, R119.reuse ;  /* 0x000000ffff607224 */ /* 0x100fe400078e0077 */
[--C-:B------:R-:W-:Y:S02]  /*1b70*/  IMAD.MOV.U32 R94, RZ, RZ, R119.reuse ;  /* 0x000000ffff5e7224 */ /* 0x100fe400078e0077 */
[--C-:B------:R-:W-:Y:S02]  /*1b80*/  IMAD.MOV.U32 R92, RZ, RZ, R119.reuse ;  /* 0x000000ffff5c7224 */ /* 0x100fe400078e0077 */
[--C-:B------:R-:W-:Y:S02]  /*1b90*/  IMAD.MOV.U32 R90, RZ, RZ, R119.reuse ;  /* 0x000000ffff5a7224 */ /* 0x100fe400078e0077 */
[----:B------:R-:W-:-:S02]  /*1ba0*/  IMAD.MOV.U32 R88, RZ, RZ, R119 ;  /* 0x000000ffff587224 */ /* 0x000fc400078e0077 */
        /* <DEDUP_REMOVED lines=87> */
[----:B------:R-:W-:Y:S02]  /*2120*/  UIADD3 UR14, UR8, 0x6, URZ ;  /* 0x00000006080e7890 */ /* 0x000fe4000fffe03f */
        /* <DEDUP_REMOVED lines=363> */
[----:B------:R-:W-:Y:S01]  /*37e0*/  UMOV UR52, UR11 ;  /* 0x0000000b00347c82 */ /* 0x000fe20008000000 */
[----:B------:R-:W-:Y:S01]  /*37f0*/  UMOV UR53, 0x40000040 ;  /* 0x4000004000357882 */ /* 0x000fe20000000000 */
[----:B------:R-:W-:Y:S01]  /*3800*/  UMOV UR55, 0x40000040 ;  /* 0x4000004000377882 */ /* 0x000fe20000000000 */
[----:B------:R-:W-:Y:S02]  /*3810*/  WARPGROUP.DEPBAR.LE gsb0, 0x0 ;  /* 0x00008000000079c5 */ /* 0x000fe40000010000 */
[----:B------:R-:W-:-:S06]  /*3820*/  WARPGROUP.ARRIVE ;  /* 0x00000000000079c5 */ /* 0x000fcc0000000000 */
[----:B------:R-:W-:Y:S03]  /*3830*/  HGMMA.64x16x16.F32 R32, gdesc[UR56], R32, gsb0 ;  /* 0x00200000382079f0 */ /* 0x000fe60008000820 */
        /* <DEDUP_REMOVED lines=27> */
[----:B------:R-:W-:Y:S01]  /*39f0*/  FSEL R11, R78, -INF , P4 ;  /* 0xff8000004e0b7808 */ /* 0x000fe20002000000 */
[----:B------:R-:W-:Y:S01]  /*3a00*/  IMAD.MOV.U32 R78, RZ, RZ, R119 ;  /* 0x000000ffff4e7224 */ /* 0x000fe200078e0077 */
[----:B------:R-:W-:-:S02]  /*3a10*/  ISETP.GT.AND P4, PT, R3, 0x18, PT ;  /* 0x000000180300780c */ /* 0x000fc40003f84270 */
[----:B------:R-:W-:Y:S02]  /*3a20*/  FSEL R79, R79, -INF , P5 ;  /* 0xff8000004f4f7808 */ /* 0x000fe40002800000 */
[----:B------:R-:W-:Y:S01]  /*3a30*/  ISETP.GT.AND P5, PT, R3, 0x19, PT ;  /* 0x000000190300780c */ /* 0x000fe20003fa4270 */
[----:B------:R-:W-:Y:S02]  /*3a40*/  WARPGROUP.DEPBAR.LE gsb0, 0x0 ;  /* 0x00008000000079c5 */ /* 0x000fe40000010000 */
[----:B------:R-:W-:Y:S01]  /*3a50*/  WARPGROUP.ARRIVE ;  /* 0x00000000000079c5 */ /* 0x000fe20000000000 */
[----:B------:R-:W-:Y:S02]  /*3a60*/  FSEL R85, R64, -INF , P2 ;  /* 0xff80000040557808 */ /* 0x000fe40001000000 */
[----:B------:R-:W-:Y:S02]  /*3a70*/  FSEL R65, R65, -INF , P3 ;  /* 0xff80000041417808 */ /* 0x000fe40001800000 */
[----:B------:R-:W-:Y:S01]  /*3a80*/  FMNMX.FTZ R0, R85, R0, !PT ;  /* 0x0000000055007209 */ /* 0x000fe20007810000 */
[----:B------:R-:W-:Y:S01]  /*3a90*/  HGMMA.64x16x16.F32 R56, gdesc[UR52], R56, gsb0 ;  /* 0x00200000343879f0 */ /* 0x000fe20008000838 */
[----:B------:R-:W-:Y:S01]  /*3aa0*/  UIADD3 UR54, UR10, 0x886, URZ ;  /* 0x000008860a367890 */ /* 0x000fe2000fffe03f */
[----:B------:R-:W-:Y:S01]  /*3ab0*/  FSEL R87, R68, -INF , P4 ;  /* 0xff80000044577808 */ /* 0x000fe20002000000 */
[----:B------:R-:W-:Y:S01]  /*3ac0*/  UMOV UR55, 0x40000040 ;  /* 0x4000004000377882 */ /* 0x000fe20000000000 */
[----:B------:R-:W-:Y:S01]  /*3ad0*/  FMNMX.FTZ R0, R65, R0, !PT ;  /* 0x0000000041007209 */ /* 0x000fe20007810000 */
[--C-:B------:R-:W-:Y:S01]  /*3ae0*/  IMAD.MOV.U32 R68, RZ, RZ, R119.reuse ;  /* 0x000000ffff447224 */ /* 0x100fe200078e0077 */
        /* <DEDUP_REMOVED lines=23> */
[----:B------:R-:W-:Y:S01]  /*3c60*/  UMOV UR55, 0x40000040 ;  /* 0x4000004000377882 */ /* 0x000fe20000000000 */
[----:B------:R-:W-:Y:S01]  /*3c70*/  FMNMX.FTZ R0, R91, R0, !PT ;  /* 0x000000005b007209 */ /* 0x000fe20007810000 */
[--C-:B------:R-:W-:Y:S01]  /*3c80*/  IMAD.MOV.U32 R60, RZ, RZ, R119.reuse ;  /* 0x000000ffff3c7224 */ /* 0x100fe200078e0077 */
[----:B------:R-:W-:Y:S02]  /*3c90*/  FSEL R95, R61, -INF , P4 ;  /* 0xff8000003d5f7808 */ /* 0x000fe40002000000 */
[----:B------:R-:W-:Y:S02]  /*3ca0*/  FMNMX.FTZ R0, R93, R0, !PT ;  /* 0x000000005d007209 */ /* 0x000fe40007810000 */
[----:B------:R-:W-:Y:S01]  /*3cb0*/  FSEL R21, R58, -INF , P2 ;  /* 0xff8000003a157808 */ /* 0x000fe20001000000 */
[----:B------:R-:W-:Y:S01]  /*3cc0*/  IMAD.MOV.U32 R58, RZ, RZ, R119 ;  /* 0x000000ffff3a7224 */ /* 0x000fe200078e0077 */
[----:B------:R-:W-:-:S02]  /*3cd0*/  ISETP.GT.AND P2, PT, R3, 0x31, PT ;  /* 0x000000310300780c */ /* 0x000fc40003f44270 */
[----:B------:R-:W-:Y:S02]  /*3ce0*/  FMNMX.FTZ R0, R95, R0, !PT ;  /* 0x000000005f007209 */ /* 0x000fe40007810000 */
[----:B------:R-:W-:Y:S02]  /*3cf0*/  FSEL R59, R59, -INF , P6 ;  /* 0xff8000003b3b7808 */ /* 0x000fe40003000000 */
[----:B------:R-:W-:Y:S02]  /*3d00*/  ISETP.GT.AND P6, PT, R3, 0x38, PT ;  /* 0x000000380300780c */ /* 0x000fe40003fc4270 */
[----:B------:R-:W-:Y:S02]  /*3d10*/  FSEL R63, R63, -INF , P4 ;  /* 0xff8000003f3f7808 */ /* 0x000fe40002000000 */
[----:B------:R-:W-:Y:S01]  /*3d20*/  ISETP.GT.AND P4, PT, R3, 0x40, PT ;  /* 0x000000400300780c */ /* 0x000fe20003f84270 */
[----:B------:R-:W-:Y:S02]  /*3d30*/  WARPGROUP.DEPBAR.LE gsb0, 0x0 ;  /* 0x00008000000079c5 */ /* 0x000fe40000010000 */
[----:B------:R-:W-:Y:S01]  /*3d40*/  WARPGROUP.ARRIVE ;  /* 0x00000000000079c5 */ /* 0x000fe20000000000 */
[----:B------:R-:W-:Y:S01]  /*3d50*/  FSEL R97, R48, -INF , P3 ;  /* 0xff80000030617808 */ /* 0x000fe20001800000 */
[----:B------:R-:W-:Y:S01]  /*3d60*/  IMAD.MOV.U32 R48, RZ, RZ, R119 ;  /* 0x000000ffff307224 */ /* 0x000fe200078e0077 */
[----:B------:R-:W-:-:S02]  /*3d70*/  FSEL R99, R49, -INF , P2 ;  /* 0xff80000031637808 */ /* 0x000fc40001000000 */
[----:B------:R-:W-:Y:S01]  /*3d80*/  FMNMX.FTZ R0, R97, R0, !PT ;  /* 0x0000000061007209 */ /* 0x000fe20007810000 */
[----:B------:R-:W-:Y:S01]  /*3d90*/  HGMMA.64x16x16.F32 R40, gdesc[UR52], R40, gsb0 ;  /* 0x00200000342879f0 */ /* 0x000fe20008000828 */
[----:B------:R-:W-:Y:S01]  /*3da0*/  UMOV UR54, UR4 ;  /* 0x0000000400367c82 */ /* 0x000fe20008000000 */
[----:B------:R-:W-:Y:S01]  /*3db0*/  UMOV UR55, 0x40000040 ;  /* 0x4000004000377882 */ /* 0x000fe20000000000 */
[----:B------:R-:W-:Y:S01]  /*3dc0*/  FSEL R49, R62, -INF , P5 ;  /* 0xff8000003e317808 */ /* 0x000fe20002800000 */
[----:B------:R-:W-:Y:S01]  /*3dd0*/  ULDC UR4, c[0x0][0x988] ;  /* 0x0002620000047ab9 */ /* 0x000fe20000000800 */
[----:B------:R-:W-:Y:S01]  /*3de0*/  ISETP.GT.AND P5, PT, R3, 0x39, PT ;  /* 0x000000390300780c */ /* 0x000fe20003fa4270 */
[--C-:B------:R-:W-:Y:S01]  /*3df0*/  IMAD.MOV.U32 R62, RZ, RZ, R119.reuse ;  /* 0x000000ffff3e7224 */ /* 0x100fe200078e0077 */
[----:B------:R-:W-:Y:S01]  /*3e00*/  FSEL R101, R52, -INF , P6 ;  /* 0xff80000034657808 */ /* 0x000fe20003000000 */
[----:B------:R-:W-:Y:S01]  /*3e10*/  IMAD.MOV.U32 R52, RZ, RZ, R119 ;  /* 0x000000ffff347224 */ /* 0x000fe200078e0077 */
[----:B------:R-:W-:-:S02]  /*3e20*/  FMNMX.FTZ R0, R99, R0, !PT ;  /* 0x0000000063007209 */ /* 0x000fc40007810000 */
[----:B------:R-:W-:Y:S02]  /*3e30*/  FSEL R103, R53, -INF , P5 ;  /* 0xff80000035677808 */ /* 0x000fe40002800000 */
[----:B------:R-:W-:Y:S02]  /*3e40*/  FMNMX.FTZ R0, R101, R0, !PT ;  /* 0x0000000065007209 */ /* 0x000fe40007810000 */
[----:B------:R-:W-:Y:S01]  /*3e50*/  FSEL R53, R50, -INF , P3 ;  /* 0xff80000032357808 */ /* 0x000fe20001800000 */
[----:B------:R-:W-:Y:S01]  /*3e60*/  IMAD.MOV.U32 R50, RZ, RZ, R119 ;  /* 0x000000ffff327224 */ /* 0x000fe200078e0077 */
[----:B------:R-:W-:Y:S02]  /*3e70*/  ISETP.GT.AND P3, PT, R3, 0x41, PT ;  /* 0x000000410300780c */ /* 0x000fe40003f64270 */
[----:B------:R-:W-:Y:S02]  /*3e80*/  FMNMX.FTZ R0, R103, R0, !PT ;  /* 0x0000000067007209 */ /* 0x000fe40007810000 */
[----:B------:R-:W-:-:S02]  /*3e90*/  FSEL R51, R51, -INF , P2 ;  /* 0xff80000033337808 */ /* 0x000fc40001000000 */
[----:B------:R-:W-:Y:S02]  /*3ea0*/  ISETP.GT.AND P2, PT, R3, 0x48, PT ;  /* 0x000000480300780c */ /* 0x000fe40003f44270 */
[----:B------:R-:W-:Y:S02]  /*3eb0*/  FSEL R55, R55, -INF , P5 ;  /* 0xff80000037377808 */ /* 0x000fe40002800000 */
[----:B------:R-:W-:Y:S01]  /*3ec0*/  ISETP.GT.AND P5, PT, R3, 0x68, PT ;  /* 0x000000680300780c */ /* 0x000fe20003fa4270 */
[----:B------:R-:W-:Y:S02]  /*3ed0*/  WARPGROUP.DEPBAR.LE gsb0, 0x0 ;  /* 0x00008000000079c5 */ /* 0x000fe40000010000 */
[----:B------:R-:W-:Y:S01]  /*3ee0*/  WARPGROUP.ARRIVE ;  /* 0x00000000000079c5 */ /* 0x000fe20000000000 */
[----:B------:R-:W-:Y:S02]  /*3ef0*/  FSEL R105, R40, -INF , P4 ;  /* 0xff80000028697808 */ /* 0x000fe40002000000 */
[----:B------:R-:W-:-:S02]  /*3f00*/  FSEL R107, R41, -INF , P3 ;  /* 0xff800000296b7808 */ /* 0x000fc40001800000 */
[----:B------:R-:W-:Y:S01]  /*3f10*/  FMNMX.FTZ R0, R105, R0, !PT ;  /* 0x0000000069007209 */ /* 0x000fe20007810000 */
[----:B------:R-:W-:Y:S01]  /*3f20*/  HGMMA.64x16x16.F32 R32, gdesc[UR52], R32, gsb0 ;  /* 0x00200000342079f0 */ /* 0x000fe20008000820 */
[----:B------:R-:W-:Y:S01]  /*3f30*/  UIADD3 UR54, UR10, 0xa06, URZ ;  /* 0x00000a060a367890 */ /* 0x000fe2000fffe03f */
[----:B------:R-:W-:Y:S01]  /*3f40*/  FSEL R109, R44, -INF , P2 ;  /* 0xff8000002c6d7808 */ /* 0x000fe20001000000 */
[----:B------:R-:W-:Y:S01]  /*3f50*/  UMOV UR55, 0x40000040 ;  /* 0x4000004000377882 */ /* 0x000fe20000000000 */
[----:B------:R-:W-:Y:S01]  /*3f60*/  FMNMX.FTZ R0, R107, R0, !PT ;  /* 0x000000006b007209 */ /* 0x000fe20007810000 */
[----:B------:R-:W-:Y:S01]  /*3f70*/  IMAD.MOV.U32 R44, RZ, RZ, R119 ;  /* 0x000000ffff2c7224 */ /* 0x000fe200078e0077 */
[----:B------:R-:W-:Y:S02]  /*3f80*/  FSEL R113, R45, -INF , P1 ;  /* 0xff8000002d717808 */ /* 0x000fe40000800000 */
[----:B------:R-:W-:Y:S02]  /*3f90*/  FMNMX.FTZ R0, R109, R0, !PT ;  /* 0x000000006d007209 */ /* 0x000fe40007810000 */
[----:B------:R-:W-:-:S02]  /*3fa0*/  ISETP.GT.AND P1, PT, R3, 0x51, PT ;  /* 0x000000510300780c */ /* 0x000fc40003f24270 */
[----:B------:R-:W-:Y:S02]  /*3fb0*/  FMNMX.FTZ R0, R113, R0, !PT ;  /* 0x0000000071007209 */ /* 0x000fe40007810000 */
[----:B------:R-:W-:Y:S02]  /*3fc0*/  FSEL R43, R43, -INF , P3 ;  /* 0xff8000002b2b7808 */ /* 0x000fe40001800000 */
[C---:B------:R-:W-:Y:S02]  /*3fd0*/  ISETP.GT.AND P3, PT, R3.reuse, 0x60, PT ;  /* 0x000000600300780c */ /* 0x040fe40003f64270 */
[----:B------:R-:W-:Y:S01]  /*3fe0*/  FSEL R45, R42, -INF , P4 ;  /* 0xff8000002a2d7808 */ /* 0x000fe20002000000 */
[--C-:B------:R-:W-:Y:S01]  /*3ff0*/  IMAD.MOV.U32 R42, RZ, RZ, R119.reuse ;  /* 0x000000ffff2a7224 */ /* 0x100fe200078e0077 */
[C---:B------:R-:W-:Y:S02]  /*4000*/  ISETP.GT.AND P4, PT, R3.reuse, 0x61, PT ;  /* 0x000000610300780c */ /* 0x040fe40003f84270 */
[----:B------:R-:W-:Y:S01]  /*4010*/  FSEL R41, R54, -INF , P6 ;  /* 0xff80000036297808 */ /* 0x000fe20003000000 */
[----:B------:R-:W-:Y:S01]  /*4020*/  IMAD.MOV.U32 R54, RZ, RZ, R119 ;  /* 0x000000ffff367224 */ /* 0x000fe200078e0077 */
[----:B------:R-:W-:-:S02]  /*4030*/  ISETP.GT.AND P6, PT, R3, 0x69, PT ;  /* 0x000000690300780c */ /* 0x000fc40003fc4270 */
[----:B------:R-:W-:Y:S01]  /*4040*/  P2R R20, PR, RZ, 0x2 ;  /* 0x00000002ff147803 */ /* 0x000fe20000000000 */
[----:B------:R-:W-:Y:S02]  /*4050*/  WARPGROUP.DEPBAR.LE gsb0, 0x0 ;  /* 0x00008000000079c5 */ /* 0x000fe40000010000 */
[----:B------:R-:W-:Y:S01]  /*4060*/  WARPGROUP.ARRIVE ;  /* 0x00000000000079c5 */ /* 0x000fe20000000000 */
[----:B------:R-:W-:Y:S02]  /*4070*/  FSEL R115, R32, -INF , P0 ;  /* 0xff80000020737808 */ /* 0x000fe40000000000 */
[----:B------:R-:W-:Y:S02]  /*4080*/  ISETP.GT.AND P0, PT, R3, 0x58, PT ;  /* 0x000000580300780c */ /* 0x000fe40003f04270 */
[----:B------:R-:W-:Y:S01]  /*4090*/  FSEL R117, R33, -INF , P1 ;  /* 0xff80000021757808 */ /* 0x000fe20000800000 */
[----:B------:R-:W-:Y:S01]  /*40a0*/  HGMMA.64x16x16.F32 R24, gdesc[UR52], R24, gsb0 ;  /* 0x00200000341879f0 */ /* 0x000fe20008000818 */
[----:B------:R-:W-:-:S02]  /*40b0*/  FMNMX.FTZ R0, R115, R0, !PT ;  /* 0x0000000073007209 */ /* 0x000fc40007810000 */
[----:B------:R-:W-:Y:S02]  /*40c0*/  FSEL R33, R46, -INF , P2 ;  /* 0xff8000002e217808 */ /* 0x000fe40001000000 */
[----:B------:R-:W-:Y:S02]  /*40d0*/  ISETP.GT.AND P2, PT, R3, 0x59, PT ;  /* 0x000000590300780c */ /* 0x000fe40003f44270 */
[----:B------:R-:W-:Y:S02]  /*40e0*/  FSEL R121, R36, -INF , P0 ;  /* 0xff80000024797808 */ /* 0x000fe40000000000 */
[----:B------:R-:W-:Y:S02]  /*40f0*/  FMNMX.FTZ R0, R117, R0, !PT ;  /* 0x0000000075007209 */ /* 0x000fe40007810000 */
[----:B------:R-:W-:Y:S02]  /*4100*/  FSEL R123, R37, -INF , P2 ;  /* 0xff800000257b7808 */ /* 0x000fe40001000000 */
[----:B------:R-:W-:-:S02]  /*4110*/  FMNMX.FTZ R0, R121, R0, !PT ;  /* 0x0000000079007209 */ /* 0x000fc40007810000 */
[----:B------:R-:W-:Y:S02]  /*4120*/  P2R R14, PR, RZ, 0x1 ;  /* 0x00000001ff0e7803 */ /* 0x000fe40000000000 */
[----:B------:R-:W-:Y:S02]  /*4130*/  FMNMX.FTZ R0, R123, R0, !PT ;  /* 0x000000007b007209 */ /* 0x000fe40007810000 */
[C---:B------:R-:W-:Y:S02]  /*4140*/  ISETP.GT.AND P0, PT, R3.reuse, 0x49, PT ;  /* 0x000000490300780c */ /* 0x040fe40003f04270 */
[----:B------:R-:W-:Y:S02]  /*4150*/  ISETP.GT.AND P1, PT, R3, 0x50, PT ;  /* 0x000000500300780c */ /* 0x000fe40003f24270 */
[----:B------:R-:W-:Y:S02]  /*4160*/  FSEL R111, R47, -INF , P0 ;  /* 0xff8000002f6f7808 */ /* 0x000fe40000000000 */
[----:B------:R-:W-:-:S02]  /*4170*/  FSEL R47, R34, -INF , P1 ;  /* 0xff800000222f7808 */ /* 0x000fc40000800000 */
[----:B------:R-:W-:Y:S02]  /*4180*/  ISETP.NE.AND P1, PT, R20, RZ, PT ;  /* 0x000000ff1400720c */ /* 0x000fe40003f25270 */
[----:B------:R-:W-:Y:S02]  /*4190*/  P2R R12, PR, RZ, 0x4 ;  /* 0x00000004ff0c7803 */ /* 0x000fe40000000000 */
[----:B------:R-:W-:Y:S02]  /*41a0*/  ISETP.NE.AND P0, PT, R14, RZ, PT ;  /* 0x000000ff0e00720c */ /* 0x000fe40003f05270 */
[----:B------:R-:W-:Y:S02]  /*41b0*/  FSEL R35, R35, -INF , P1 ;  /* 0xff80000023237808 */ /* 0x000fe40000800000 */
[----:B------:R-:W-:Y:S01]  /*41c0*/  ISETP.NE.AND P1, PT, R80, RZ, PT ;  /* 0x000000ff5000720c */ /* 0x000fe20003f25270 */
[----:B------:R-:W-:Y:S01]  /*41d0*/  IMAD.MOV.U32 R80, RZ, RZ, R119 ;  /* 0x000000ffff507224 */ /* 0x000fe200078e0077 */
[----:B------:R-:W-:-:S11]  /*41e0*/  MOV R46, R119 ;  /* 0x00000077002e7202 */ /* 0x000fd60000000f00 */
[----:B------:R-:W-:Y:S01]  /*41f0*/  @!P1 VIADD R2, R2, 0x36840 ;  /* 0x0003684002029836 */ /* 0x000fe20000000000 */
[----:B------:R-:W-:Y:S02]  /*4200*/  WARPGROUP.DEPBAR.LE gsb0, 0x0 ;  /* 0x00008000000079c5 */ /* 0x000fe40000010000 */
[----:B------:R-:W-:Y:S02]  /*4210*/  FSEL R125, R24, -INF , P3 ;  /* 0xff800000187d7808 */ /* 0x000fe40001800000 */
        /* <DEDUP_REMOVED lines=11> */
[----:B------:R-:W0:Y:S01]  /*42d0*/  SHFL.BFLY PT, R25, R6, 0x2, 0x1f ;  /* 0x0c401f0006197f89 */ /* 0x000e2200000e0000 */
[----:B------:R-:W-:-:S02]  /*42e0*/  @!P1 PRMT R2, RZ, 0x654, R2 ;  /* 0x00000654ff029816 */ /* 0x000fc40000000002 */
[----:B------:R-:W-:Y:S01]  /*42f0*/  ISETP.NE.AND P0, PT, R84, RZ, PT ;  /* 0x000000ff5400720c */ /* 0x000fe20003f05270 */
[----:B------:R-:W-:Y:S01]  /*4300*/  IMAD.MOV.U32 R84, RZ, RZ, R119 ;  /* 0x000000ffff547224 */ /* 0x000fe200078e0077 */
[----:B------:R1:W-:Y:S01]  /*4310*/  @!P1 SYNCS.ARRIVE.TRANS64.RED.A1T0 RZ, [R2+URZ], RZ ;  /* 0x000000ff02ff99a7 */ /* 0x0003e2000810043f */
[----:B0-----:R-:W-:Y:S02]  /*4320*/  FMNMX.FTZ R25, R6, R25, !PT ;  /* 0x0000001906197209 */ /* 0x001fe40007810000 */
[----:B------:R-:W-:-:S03]  /*4330*/  FMNMX.FTZ R6, R7, R75, !PT ;  /* 0x0000004b07067209 */ /* 0x000fc60007810000 */
[----:B------:R-:W0:Y:S01]  /*4340*/  SHFL.BFLY PT, R4, R25, 0x1, 0x1f ;  /* 0x0c201f0019047f89 */ /* 0x000e2200000e0000 */
[----:B------:R-:W-:-:S04]  /*4350*/  FMNMX.FTZ R6, R11, R6, !PT ;  /* 0x000000060b067209 */ /* 0x000fc80007810000 */
[----:B------:R-:W-:-:S04]  /*4360*/  FMNMX.FTZ R6, R79, R6, !PT ;  /* 0x000000064f067209 */ /* 0x000fc80007810000 */
[----:B------:R-:W-:-:S04]  /*4370*/  FMNMX.FTZ R6, R13, R6, !PT ;  /* 0x000000060d067209 */ /* 0x000fc80007810000 */
[----:B------:R-:W-:-:S04]  /*4380*/  FMNMX.FTZ R6, R67, R6, !PT ;  /* 0x0000000643067209 */ /* 0x000fc80007810000 */
[----:B------:R-:W-:-:S04]  /*4390*/  FMNMX.FTZ R6, R15, R6, !PT ;  /* 0x000000060f067209 */ /* 0x000fc80007810000 */
[----:B------:R-:W-:Y:S02]  /*43a0*/  FMNMX.FTZ R6, R71, R6, !PT ;  /* 0x0000000647067209 */ /* 0x000fe40007810000 */
[----:B0-----:R-:W-:Y:S02]  /*43b0*/  FMNMX.FTZ R4, R25, R4, !PT ;  /* 0x0000000419047209 */ /* 0x001fe40007810000 */
        /* <DEDUP_REMOVED lines=14> */
[-CC-:B------:R-:W-:Y:S01]  /*44a0*/  FFMA.FTZ R25, R73, R0.reuse, -R10.reuse ;  /* 0x0000000049197223 */ /* 0x180fe2000001080a */
[----:B------:R-:W-:Y:S01]  /*44b0*/  FSEL R65, R26, -INF , P3 ;  /* 0xff8000001a417808 */ /* 0x000fe20001800000 */
[--C-:B------:R-:W-:Y:S01]  /*44c0*/  FFMA.FTZ R202, R83, R0, -R10.reuse ;  /* 0x0000000053ca7223 */ /* 0x100fe2000001080a */
[----:B------:R-:W-:Y:S01]  /*44d0*/  FMNMX.FTZ R6, R41, R6, !PT ;  /* 0x0000000629067209 */ /* 0x000fe20007810000 */
[----:B------:R-:W-:Y:S01]  /*44e0*/  MUFU.EX2 R200, R200 ;  /* 0x000000c800c87308 */ /* 0x000fe20000000800 */
[----:B------:R-:W-:Y:S01]  /*44f0*/  FSEL R69, R30, -INF , P5 ;  /* 0xff8000001e457808 */ /* 0x000fe20002800000 */
[--C-:B------:R-:W-:Y:S01]  /*4500*/  FFMA.FTZ R37, R77, R0, -R10.reuse ;  /* 0x000000004d257223 */ /* 0x100fe2000001080a */
[----:B------:R-:W-:Y:S01]  /*4510*/  FMNMX.FTZ R6, R55, R6, !PT ;  /* 0x0000000637067209 */ /* 0x000fe20007810000 */
[-CC-:B------:R-:W-:Y:S01]  /*4520*/  FFMA.FTZ R196, R85, R0.reuse, -R10.reuse ;  /* 0x0000000055c47223 */ /* 0x180fe2000001080a */
[-CC-:B------:R-:W-:Y:S01]  /*4530*/  FFMA.FTZ R198, R87, R0.reuse, -R10.reuse ;  /* 0x0000000057c67223 */ /* 0x180fe2000001080a */
[--C-:B------:R-:W-:Y:S01]  /*4540*/  FFMA.FTZ R192, R89, R0, -R10.reuse ;  /* 0x0000000059c07223 */ /* 0x100fe2000001080a */
[----:B------:R-:W-:Y:S01]  /*4550*/  FMNMX.FTZ R6, R45, R6, !PT ;  /* 0x000000062d067209 */ /* 0x000fe20007810000 */
[----:B------:R-:W0:Y:S01]  /*4560*/  MUFU.EX2 R25, R25 ;  /* 0x0000001900197308 */ /* 0x000e220000000800 */
[-CC-:B------:R-:W-:Y:S01]  /*4570*/  FFMA.FTZ R91, R91, R0.reuse, -R10.reuse ;  /* 0x000000005b5b7223 */ /* 0x180fe2000001080a */
[--C-:B------:R-:W-:Y:S01]  /*4580*/  FFMA.FTZ R93, R93, R0, -R10.reuse ;  /* 0x000000005d5d7223 */ /* 0x100fe2000001080a */
[----:B------:R-:W-:Y:S01]  /*4590*/  FMNMX.FTZ R6, R43, R6, !PT ;  /* 0x000000062b067209 */ /* 0x000fe20007810000 */
[-CC-:B------:R-:W-:Y:S01]  /*45a0*/  FFMA.FTZ R95, R95, R0.reuse, -R10.reuse ;  /* 0x000000005f5f7223 */ /* 0x180fe2000001080a */
[-CC-:B------:R-:W-:Y:S01]  /*45b0*/  FFMA.FTZ R97, R97, R0.reuse, -R10.reuse ;  /* 0x0000000061617223 */ /* 0x180fe2000001080a */
[--C-:B------:R-:W-:Y:S01]  /*45c0*/  FFMA.FTZ R99, R99, R0, -R10.reuse ;  /* 0x0000000063637223 */ /* 0x100fe2000001080a */
[----:B------:R-:W-:Y:S01]  /*45d0*/  FMNMX.FTZ R6, R33, R6, !PT ;  /* 0x0000000621067209 */ /* 0x000fe20007810000 */
[----:B------:R-:W2:Y:S01]  /*45e0*/  MUFU.EX2 R202, R202 ;  /* 0x000000ca00ca7308 */ /* 0x000ea20000000800 */
[-CC-:B------:R-:W-:Y:S01]  /*45f0*/  FFMA.FTZ R101, R101, R0.reuse, -R10.reuse ;  /* 0x0000000065657223 */ /* 0x180fe2000001080a */
[--C-:B------:R-:W-:Y:S01]  /*4600*/  FFMA.FTZ R103, R103, R0, -R10.reuse ;  /* 0x0000000067677223 */ /* 0x100fe2000001080a */
[----:B------:R-:W-:Y:S01]  /*4610*/  FMNMX.FTZ R6, R111, R6, !PT ;  /* 0x000000066f067209 */ /* 0x000fe20007810000 */
[-CC-:B------:R-:W-:Y:S01]  /*4620*/  FFMA.FTZ R105, R105, R0.reuse, -R10.reuse ;  /* 0x0000000069697223 */ /* 0x180fe2000001080a */
[-CC-:B------:R-:W-:Y:S01]  /*4630*/  FFMA.FTZ R107, R107, R0.reuse, -R10.reuse ;  /* 0x000000006b6b7223 */ /* 0x180fe2000001080a */
[--C-:B------:R-:W-:Y:S01]  /*4640*/  FFMA.FTZ R109, R109, R0, -R10.reuse ;  /* 0x000000006d6d7223 */ /* 0x100fe2000001080a */
[----:B------:R-:W-:Y:S01]  /*4650*/  FMNMX.FTZ R6, R47, R6, !PT ;  /* 0x000000062f067209 */ /* 0x000fe20007810000 */
[----:B------:R-:W3:Y:S01]  /*4660*/  MUFU.EX2 R37, R37 ;  /* 0x0000002500257308 */ /* 0x000ee20000000800 */
[-CC-:B------:R-:W-:Y:S01]  /*4670*/  FFMA.FTZ R113, R113, R0.reuse, -R10.reuse ;  /* 0x0000000071717223 */ /* 0x180fe2000001080a */
[--C-:B------:R-:W-:Y:S01]  /*4680*/  FFMA.FTZ R115, R115, R0, -R10.reuse ;  /* 0x0000000073737223 */ /* 0x100fe2000001080a */
[----:B------:R-:W-:Y:S01]  /*4690*/  FMNMX.FTZ R6, R35, R6, !PT ;  /* 0x0000000623067209 */ /* 0x000fe20007810000 */
[-CC-:B------:R-:W-:Y:S01]  /*46a0*/  FFMA.FTZ R117, R117, R0.reuse, -R10.reuse ;  /* 0x0000000075757223 */ /* 0x180fe2000001080a */
[-CC-:B------:R-:W-:Y:S01]  /*46b0*/  FFMA.FTZ R121, R121, R0.reuse, -R10.reuse ;  /* 0x0000000079797223 */ /* 0x180fe2000001080a */
[--C-:B------:R-:W-:Y:S01]  /*46c0*/  FFMA.FTZ R123, R123, R0, -R10.reuse ;  /* 0x000000007b7b7223 */ /* 0x100fe2000001080a */
[----:B------:R-:W-:Y:S01]  /*46d0*/  FMNMX.FTZ R6, R29, R6, !PT ;  /* 0x000000061d067209 */ /* 0x000fe20007810000 */
[----:B------:R-:W4:Y:S01]  /*46e0*/  MUFU.EX2 R196, R196 ;  /* 0x000000c400c47308 */ /* 0x000f220000000800 */
[-CC-:B------:R-:W-:Y:S01]  /*46f0*/  FFMA.FTZ R125, R125, R0.reuse, -R10.reuse ;  /* 0x000000007d7d7223 */ /* 0x180fe2000001080a */
[--C-:B------:R-:W-:Y:S01]  /*4700*/  FFMA.FTZ R127, R127, R0, -R10.reuse ;  /* 0x000000007f7f7223 */ /* 0x100fe2000001080a */
[----:B------:R-:W-:Y:S01]  /*4710*/  FMNMX.FTZ R6, R39, R6, !PT ;  /* 0x0000000627067209 */ /* 0x000fe20007810000 */
[-CC-:B------:R-:W-:Y:S01]  /*4720*/  FFMA.FTZ R129, R129, R0.reuse, -R10.reuse ;  /* 0x0000000081817223 */ /* 0x180fe2000001080a */
[----:B------:R-:W-:Y:S01]  /*4730*/  FFMA.FTZ R10, R131, R0, -R10 ;  /* 0x00000000830a7223 */ /* 0x000fe2000001080a */
[--C-:B------:R-:W-:Y:S01]  /*4740*/  IMAD.MOV.U32 R89, RZ, RZ, R119.reuse ;  /* 0x000000ffff597224 */ /* 0x100fe200078e0077 */
[----:B------:R-:W-:Y:S01]  /*4750*/  FMNMX.FTZ R6, R65, R6, !PT ;  /* 0x0000000641067209 */ /* 0x000fe20007810000 */
[----:B------:R-:W5:Y:S01]  /*4760*/  MUFU.EX2 R57, R57 ;  /* 0x0000003900397308 */ /* 0x000f620000000800 */
[----:B------:R-:W-:-:S02]  /*4770*/  IMAD.MOV.U32 R87, RZ, RZ, R119 ;  /* 0x000000ffff577224 */ /* 0x000fc400078e0077 */
[----:B------:R-:W-:Y:S01]  /*4780*/  FMNMX.FTZ R6, R27, R6, !PT ;  /* 0x000000061b067209 */ /* 0x000fe20007810000 */
[--C-:B------:R-:W-:Y:S02]  /*4790*/  IMAD.MOV.U32 R85, RZ, RZ, R119.reuse ;  /* 0x000000ffff557224 */ /* 0x100fe400078e0077 */
[--C-:B------:R-:W-:Y:S01]  /*47a0*/  IMAD.MOV.U32 R83, RZ, RZ, R119.reuse ;  /* 0x000000ffff537224 */ /* 0x100fe200078e0077 */
[----:B------:R-:W-:Y:S01]  /*47b0*/  FMNMX.FTZ R6, R69, R6, !PT ;  /* 0x0000000645067209 */ /* 0x000fe20007810000 */
[----:B------:R-:W-:Y:S01]  /*47c0*/  MUFU.EX2 R198, R198 ;  /* 0x000000c600c67308 */ /* 0x000fe20000000800 */
[--C-:B------:R-:W-:Y:S02]  /*47d0*/  IMAD.MOV.U32 R81, RZ, RZ, R119.reuse ;  /* 0x000000ffff517224 */ /* 0x100fe400078e0077 */
[----:B------:R-:W-:Y:S01]  /*47e0*/  FMNMX.FTZ R6, R31, R6, !PT ;  /* 0x000000061f067209 */ /* 0x000fe20007810000 */
[--C-:B------:R-:W-:Y:S02]  /*47f0*/  IMAD.MOV.U32 R77, RZ, RZ, R119.reuse ;  /* 0x000000ffff4d7224 */ /* 0x100fe400078e0077 */
[----:B------:R-:W-:-:S02]  /*4800*/  IMAD.MOV.U32 R73, RZ, RZ, R119 ;  /* 0x000000ffff497224 */ /* 0x000fc400078e0077 */
[----:B------:R-:W1:Y:S01]  /*4810*/  SHFL.BFLY PT, R3, R6, 0x2, 0x1f ;  /* 0x0c401f0006037f89 */ /* 0x000e6200000e0000 */
[----:B------:R-:W-:Y:S08]  /*4820*/  MUFU.EX2 R61, R61 ;  /* 0x0000003d003d7308 */ /* 0x000ff00000000800 */
[----:B------:R-:W-:Y:S08]  /*4830*/  MUFU.EX2 R192, R192 ;  /* 0x000000c000c07308 */ /* 0x000ff00000000800 */
[----:B------:R-:W-:Y:S01]  /*4840*/  MUFU.EX2 R91, R91 ;  /* 0x0000005b005b7308 */ /* 0x000fe20000000800 */
[----:B-1----:R-:W-:-:S07]  /*4850*/  FMNMX.FTZ R8, R6, R3, !PT ;  /* 0x0000000306087209 */ /* 0x002fce0007810000 */
[----:B------:R-:W-:Y:S01]  /*4860*/  MUFU.EX2 R93, R93 ;  /* 0x0000005d005d7308 */ /* 0x000fe20000000800 */
[----:B------:R-:W1:Y:S07]  /*4870*/  SHFL.BFLY PT, R3, R8, 0x1, 0x1f ;  /* 0x0c201f0008037f89 */ /* 0x000e6e00000e0000 */
[----:B------:R0:W-:Y:S08]  /*4880*/  MUFU.EX2 R194, R95 ;  /* 0x0000005f00c27308 */ /* 0x0001f00000000800 */
[----:B------:R-:W-:Y:S01]  /*4890*/  MUFU.EX2 R97, R97 ;  /* 0x0000006100617308 */ /* 0x000fe20000000800 */
[----:B0-----:R-:W-:-:S07]  /*48a0*/  IMAD.MOV.U32 R95, RZ, RZ, R119 ;  /* 0x000000ffff5f7224 */ /* 0x001fce00078e0077 */
[----:B------:R0:W-:Y:S01]  /*48b0*/  MUFU.EX2 R188, R99 ;  /* 0x0000006300bc7308 */ /* 0x0001e20000000800 */
[----:B-1----:R-:W-:-:S04]  /*48c0*/  FMNMX.FTZ R3, R8, R3, !PT ;  /* 0x0000000308037209 */ /* 0x002fc80007810000 */
[C---:B------:R-:W-:Y:S01]  /*48d0*/  FSETP.NEU.FTZ.AND P2, PT, R3.reuse, -INF , PT ;  /* 0xff8000000300780b */ /* 0x040fe20003f5d000 */
[----:B------:R-:W-:Y:S02]  /*48e0*/  FMUL.FTZ R6, R3, R0 ;  /* 0x0000000003067220 */ /* 0x000fe40000410000 */
[----:B------:R-:W-:Y:S01]  /*48f0*/  MUFU.EX2 R101, R101 ;  /* 0x0000006500657308 */ /* 0x000fe20000000800 */
[----:B0-----:R-:W-:Y:S02]  /*4900*/  IMAD.MOV.U32 R99, RZ, RZ, R119 ;  /* 0x000000ffff637224 */ /* 0x001fe400078e0077 */
[----:B------:R-:W-:Y:S02]  /*4910*/  FSEL R6, R6, RZ, P2 ;  /* 0x000000ff06067208 */ /* 0x000fe40001000000 */
[----:B------:R-:W-:-:S03]  /*4920*/  ISETP.GE.AND P2, PT, R82, 0x71, PT ;  /* 0x000000715200780c */ /* 0x000fc60003f46270 */
        /* <DEDUP_REMOVED lines=16> */
[----:B------:R-:W1:Y:S01]  /*4a30*/  MUFU.EX2 R8, R75 ;  /* 0x0000004b00087308 */ /* 0x000e620000000800 */
[----:B0-----:R-:W-:Y:S01]  /*4a40*/  FADD.FTZ R7, R200, R25 ;  /* 0x00000019c8077221 */ /* 0x001fe20000010000 */
[-CC-:B------:R-:W-:Y:S01]  /*4a50*/  FFMA.FTZ R43, R43, R0.reuse, -R6.reuse ;  /* 0x000000002b2b7223 */ /* 0x180fe20000010806 */
[-CC-:B------:R-:W-:Y:S01]  /*4a60*/  FFMA.FTZ R41, R41, R0.reuse, -R6.reuse ;  /* 0x0000000029297223 */ /* 0x180fe20000010806 */
[-CC-:B------:R-:W-:Y:S01]  /*4a70*/  FFMA.FTZ R55, R55, R0.reuse, -R6.reuse ;  /* 0x0000000037377223 */ /* 0x180fe20000010806 */
[----:B--2---:R-:W-:Y:S01]  /*4a80*/  FADD.FTZ R30, R202, R7 ;  /* 0x00000007ca1e7221 */ /* 0x004fe20000010000 */
[-CC-:B------:R-:W-:Y:S01]  /*4a90*/  FFMA.FTZ R45, R45, R0.reuse, -R6.reuse ;  /* 0x000000002d2d7223 */ /* 0x180fe20000010806 */
[-C--:B------:R-:W-:Y:S01]  /*4aa0*/  FFMA.FTZ R33, R33, R0.reuse, -R6 ;  /* 0x0000000021217223 */ /* 0x080fe20000010806 */
[----:B------:R-:W0:Y:S01]  /*4ab0*/  MUFU.EX2 R11, R11 ;  /* 0x0000000b000b7308 */ /* 0x000e220000000800 */
[----:B---3--:R-:W-:Y:S01]  /*4ac0*/  FADD.FTZ R7, R37, R30 ;  /* 0x0000001e25077221 */ /* 0x008fe20000010000 */
[-CC-:B------:R-:W-:Y:S01]  /*4ad0*/  FFMA.FTZ R111, R111, R0.reuse, -R6.reuse ;  /* 0x000000006f6f7223 */ /* 0x180fe20000010806 */
[--C-:B------:R-:W-:Y:S01]  /*4ae0*/  FFMA.FTZ R47, R47, R0, -R6.reuse ;  /* 0x000000002f2f7223 */ /* 0x100fe20000010806 */
[----:B------:R-:W-:Y:S01]  /*4af0*/  F2FP.F16.F32.PACK_AB R200, R25, R200 ;  /* 0x000000c819c8723e */ /* 0x000fe200000000ff */
[----:B----4-:R-:W-:Y:S01]  /*4b00*/  FADD.FTZ R32, R196, R7 ;  /* 0x00000007c4207221 */ /* 0x010fe20000010000 */
[-CC-:B------:R-:W-:Y:S01]  /*4b10*/  FFMA.FTZ R35, R35, R0.reuse, -R6.reuse ;  /* 0x0000000023237223 */ /* 0x180fe20000010806 */
[-C--:B------:R-:W-:Y:S01]  /*4b20*/  FFMA.FTZ R29, R29, R0.reuse, -R6 ;  /* 0x000000001d1d7223 */ /* 0x080fe20000010806 */
[----:B------:R2:W3:Y:S01]  /*4b30*/  MUFU.EX2 R12, R79 ;  /* 0x0000004f000c7308 */ /* 0x0004e20000000800 */
[----:B-----5:R-:W-:Y:S01]  /*4b40*/  FADD.FTZ R7, R57, R32 ;  /* 0x0000002039077221 */ /* 0x020fe20000010000 */
[----:B-1----:R-:W-:Y:S01]  /*4b50*/  FADD.FTZ R32, R201, R8 ;  /* 0x00000008c9207221 */ /* 0x002fe20000010000 */
[-CC-:B------:R-:W-:Y:S01]  /*4b60*/  FFMA.FTZ R39, R39, R0.reuse, -R6.reuse ;  /* 0x0000000027277223 */ /* 0x180fe20000010806 */
[-CC-:B------:R-:W-:Y:S01]  /*4b70*/  FFMA.FTZ R65, R65, R0.reuse, -R6.reuse ;  /* 0x0000000041417223 */ /* 0x180fe20000010806 */
[----:B------:R-:W-:Y:S01]  /*4b80*/  FADD.FTZ R34, R198, R7 ;  /* 0x00000007c6227221 */ /* 0x000fe20000010000 */
[-CC-:B------:R-:W-:Y:S01]  /*4b90*/  FFMA.FTZ R27, R27, R0.reuse, -R6.reuse ;  /* 0x000000001b1b7223 */ /* 0x180fe20000010806 */
[-C--:B------:R-:W-:Y:S01]  /*4ba0*/  FFMA.FTZ R69, R69, R0.reuse, -R6 ;  /* 0x0000000045457223 */ /* 0x080fe20000010806 */
[----:B------:R-:W-:Y:S01]  /*4bb0*/  MUFU.EX2 R13, R13 ;  /* 0x0000000d000d7308 */ /* 0x000fe20000000800 */
[----:B0-----:R-:W-:Y:S01]  /*4bc0*/  FADD.FTZ R7, R11, R32 ;  /* 0x000000200b077221 */ /* 0x001fe20000010000 */
[----:B------:R-:W-:Y:S01]  /*4bd0*/  FFMA.FTZ R31, R31, R0, -R6 ;  /* 0x000000001f1f7223 */ /* 0x000fe20000010806 */
[----:B------:R-:W-:Y:S01]  /*4be0*/  F2FP.F16.F32.PACK_AB R201, R8, R201 ;  /* 0x000000c908c9723e */ /* 0x000fe200000000ff */
[--C-:B------:R-:W-:Y:S01]  /*4bf0*/  IMAD.MOV.U32 R103, RZ, RZ, R119.reuse ;  /* 0x000000ffff677224 */ /* 0x100fe200078e0077 */
[----:B------:R-:W-:Y:S01]  /*4c00*/  F2FP.F16.F32.PACK_AB R202, R37, R202 ;  /* 0x000000ca25ca723e */ /* 0x000fe200000000ff */
[--C-:B--2---:R-:W-:Y:S01]  /*4c10*/  IMAD.MOV.U32 R79, RZ, RZ, R119.reuse ;  /* 0x000000ffff4f7224 */ /* 0x104fe200078e0077 */
[----:B------:R-:W-:Y:S01]  /*4c20*/  F2FP.F16.F32.PACK_AB R196, R57, R196 ;  /* 0x000000c439c4723e */ /* 0x000fe200000000ff */
[----:B------:R0:W1:Y:S01]  /*4c30*/  MUFU.EX2 R14, R67 ;  /* 0x00000043000e7308 */ /* 0x0000620000000800 */
[----:B---3--:R-:W-:Y:S01]  /*4c40*/  F2FP.F16.F32.PACK_AB R203, R12, R11 ;  /* 0x0000000b0ccb723e */ /* 0x008fe200000000ff */
[--C-:B------:R-:W-:Y:S01]  /*4c50*/  IMAD.MOV.U32 R75, RZ, RZ, R119.reuse ;  /* 0x000000ffff4b7224 */ /* 0x100fe200078e0077 */
[----:B------:R-:W-:Y:S01]  /*4c60*/  F2FP.F16.F32.PACK_AB R198, R61, R198 ;  /* 0x000000c63dc6723e */ /* 0x000fe200000000ff */
[--C-:B------:R-:W-:Y:S01]  /*4c70*/  IMAD.MOV.U32 R57, RZ, RZ, R119.reuse ;  /* 0x000000ffff397224 */ /* 0x100fe200078e0077 */
[----:B------:R-:W-:Y:S01]  /*4c80*/  MOV R82, R119 ;  /* 0x0000007700527202 */ /* 0x000fe20000000f00 */
[----:B------:R-:W-:-:S02]  /*4c90*/  IMAD.MOV.U32 R37, RZ, RZ, R119 ;  /* 0x000000ffff257224 */ /* 0x000fc400078e0077 */
[----:B------:R-:W2:Y:S01]  /*4ca0*/  MUFU.EX2 R15, R15 ;  /* 0x0000000f000f7308 */ /* 0x000ea20000000800 */
[----:B0-----:R-:W-:-:S07]  /*4cb0*/  IMAD.MOV.U32 R67, RZ, RZ, R119 ;  /* 0x000000ffff437224 */ /* 0x001fce00078e0077 */
[----:B------:R0:W-:Y:S01]  /*4cc0*/  MUFU.EX2 R28, R51 ;  /* 0x00000033001c7308 */ /* 0x0001e20000000800 */
[----:B-1----:R-:W-:-:S07]  /*4cd0*/  F2FP.F16.F32.PACK_AB R197, R14, R13 ;  /* 0x0000000d0ec5723e */ /* 0x002fce00000000ff */
[----:B------:R1:W3:Y:S01]  /*4ce0*/  MUFU.EX2 R20, R71 ;  /* 0x0000004700147308 */ /* 0x0002e20000000800 */
[----:B0-----:R-:W-:Y:S01]  /*4cf0*/  FADD.FTZ R51, R61, R34 ;  /* 0x000000223d337221 */ /* 0x001fe20000010000 */
[----:B------:R-:W-:Y:S01]  /*4d00*/  FADD.FTZ R34, R12, R7 ;  /* 0x000000070c227221 */ /* 0x000fe20000010000 */
[----:B------:R-:W-:Y:S02]  /*4d10*/  IMAD.MOV.U32 R61, RZ, RZ, R119 ;  /* 0x000000ffff3d7224 */ /* 0x000fe400078e0077 */
[----:B------:R-:W-:Y:S01]  /*4d20*/  FADD.FTZ R36, R192, R51 ;  /* 0x00000033c0247221 */ /* 0x000fe20000010000 */
[----:B------:R-:W-:Y:S01]  /*4d30*/  FADD.FTZ R7, R13, R34 ;  /* 0x000000220d077221 */ /* 0x000fe20000010000 */
[C---:B------:R-:W-:Y:S01]  /*4d40*/  F2FP.F16.F32.PACK_AB R192, R91.reuse, R192 ;  /* 0x000000c05bc0723e */ /* 0x040fe200000000ff */
[----:B------:R-:W0:Y:S01]  /*4d50*/  MUFU.EX2 R21, R21 ;  /* 0x0000001500157308 */ /* 0x000e220000000800 */
[----:B------:R-:W-:Y:S01]  /*4d60*/  FADD.FTZ R36, R91, R36 ;  /* 0x000000245b247221 */ /* 0x000fe20000010000 */
[----:B------:R-:W-:Y:S01]  /*4d70*/  FADD.FTZ R34, R14, R7 ;  /* 0x000000070e227221 */ /* 0x000fe20000010000 */
[----:B------:R-:W-:-:S02]  /*4d80*/  IMAD.MOV.U32 R91, RZ, RZ, R119 ;  /* 0x000000ffff5b7224 */ /* 0x000fc400078e0077 */
[----:B------:R-:W-:Y:S01]  /*4d90*/  FADD.FTZ R51, R93, R36 ;  /* 0x000000245d337221 */ /* 0x000fe20000010000 */
[----:B--2---:R-:W-:Y:S01]  /*4da0*/  FADD.FTZ R7, R15, R34 ;  /* 0x000000220f077221 */ /* 0x004fe20000010000 */
[----:B-1----:R-:W-:Y:S01]  /*4db0*/  IMAD.MOV.U32 R71, RZ, RZ, R119 ;  /* 0x000000ffff477224 */ /* 0x002fe200078e0077 */
[----:B------:R1:W2:Y:S01]  /*4dc0*/  MUFU.EX2 R24, R59 ;  /* 0x0000003b00187308 */ /* 0x0002a20000000800 */
[----:B------:R-:W-:Y:S01]  /*4dd0*/  FADD.FTZ R38, R194, R51 ;  /* 0x00000033c2267221 */ /* 0x000fe20000010000 */
[----:B---3--:R-:W-:Y:S01]  /*4de0*/  FADD.FTZ R36, R20, R7 ;  /* 0x0000000714247221 */ /* 0x008fe20000010000 */
[----:B------:R-:W-:Y:S01]  /*4df0*/  F2FP.F16.F32.PACK_AB R194, R194, R93 ;  /* 0x0000005dc2c2723e */ /* 0x000fe200000000ff */
[--C-:B------:R-:W-:Y:S01]  /*4e00*/  IMAD.MOV.U32 R93, RZ, RZ, R119.reuse ;  /* 0x000000ffff5d7224 */ /* 0x100fe200078e0077 */
[----:B------:R-:W-:Y:S01]  /*4e10*/  F2FP.F16.F32.PACK_AB R199, R20, R15 ;  /* 0x0000000f14c7723e */ /* 0x000fe200000000ff */
[--C-:B------:R-:W-:Y:S02]  /*4e20*/  IMAD.MOV.U32 R51, RZ, RZ, R119.reuse ;  /* 0x000000ffff337224 */ /* 0x100fe400078e0077 */
[----:B------:R-:W3:Y:S01]  /*4e30*/  MUFU.EX2 R49, R49 ;  /* 0x0000003100317308 */ /* 0x000ee20000000800 */
[----:B0-----:R-:W-:Y:S01]  /*4e40*/  FADD.FTZ R7, R21, R36 ;  /* 0x0000002415077221 */ /* 0x001fe20000010000 */
[----:B-1----:R-:W-:-:S06]  /*4e50*/  IMAD.MOV.U32 R59, RZ, RZ, R119 ;  /* 0x000000ffff3b7224 */ /* 0x002fcc00078e0077 */
[----:B------:R0:W1:Y:S01]  /*4e60*/  MUFU.EX2 R26, R63 ;  /* 0x0000003f001a7308 */ /* 0x0000620000000800 */
[C---:B--2---:R-:W-:Y:S01]  /*4e70*/  FADD.FTZ R2, R24.reuse, R7 ;  /* 0x0000000718027221 */ /* 0x044fe20000010000 */
[----:B------:R-:W-:Y:S01]  /*4e80*/  F2FP.F16.F32.PACK_AB R193, R24, R21 ;  /* 0x0000001518c1723e */ /* 0x000fe200000000ff */
[----:B------:R-:W-:-:S05]  /*4e90*/  IMAD.MOV.U32 R24, RZ, RZ, R119 ;  /* 0x000000ffff187224 */ /* 0x000fca00078e0077 */
[----:B------:R-:W2:Y:S01]  /*4ea0*/  MUFU.EX2 R105, R105 ;  /* 0x0000006900697308 */ /* 0x000ea20000000800 */
[----:B---3--:R-:W-:Y:S01]  /*4eb0*/  FADD.FTZ R7, R49, R2 ;  /* 0x0000000231077221 */ /* 0x008fe20000010000 */
[----:B0-----:R-:W-:-:S06]  /*4ec0*/  IMAD.MOV.U32 R63, RZ, RZ, R119 ;  /* 0x000000ffff3f7224 */ /* 0x001fcc00078e0077 */
[----:B------:R0:W-:Y:S01]  /*4ed0*/  MUFU.EX2 R32, R43 ;  /* 0x0000002b00207308 */ /* 0x0001e20000000800 */
[----:B-1----:R-:W-:Y:S01]  /*4ee0*/  F2FP.F16.F32.PACK_AB R195, R26, R49 ;  /* 0x000000311ac3723e */ /* 0x002fe200000000ff */
[----:B------:R-:W-:-:S06]  /*4ef0*/  IMAD.MOV.U32 R49, RZ, RZ, R119 ;  /* 0x000000ffff317224 */ /* 0x000fcc00078e0077 */
[----:B------:R-:W1:Y:S01]  /*4f00*/  MUFU.EX2 R53, R53 ;  /* 0x0000003500357308 */ /* 0x000e620000000800 */
[----:B0-----:R-:W-:-:S04]  /*4f10*/  FADD.FTZ R43, R97, R38 ;  /* 0x00000026612b7221 */ /* 0x001fc80000010000 */
        /* <DEDUP_REMOVED lines=11> */
[----:B--2---:R-:W-:Y:S01]  /*4fd0*/  FADD.FTZ R43, R105, R38 ;  /* 0x00000026692b7221 */ /* 0x004fe20000010000 */
[----:B-1----:R-:W-:Y:S01]  /*4fe0*/  FADD.FTZ R7, R53, R36 ;  /* 0x0000002435077221 */ /* 0x002fe20000010000 */
[----:B------:R-:W-:Y:S01]  /*4ff0*/  F2FP.F16.F32.PACK_AB R189, R28, R53 ;  /* 0x000000351cbd723e */ /* 0x000fe200000000ff */
[----:B0-----:R-:W-:-:S02]  /*5000*/  IMAD.MOV.U32 R107, RZ, RZ, R119 ;  /* 0x000000ffff6b7224 */ /* 0x001fc400078e0077 */
[----:B------:R-:W-:Y:S01]  /*5010*/  FADD.FTZ R36, R28, R7 ;  /* 0x000000071c247221 */ /* 0x000fe20000010000 */
[----:B------:R-:W-:Y:S01]  /*5020*/  IMAD.MOV.U32 R53, RZ, RZ, R119 ;  /* 0x000000ffff357224 */ /* 0x000fe200078e0077 */
[----:B------:R-:W0:Y:S01]  /*5030*/  MUFU.EX2 R41, R41 ;  /* 0x0000002900297308 */ /* 0x000e220000000800 */
[C---:B---3--:R-:W-:Y:S01]  /*5040*/  FADD.FTZ R38, R184.reuse, R43 ;  /* 0x0000002bb8267221 */ /* 0x048fe20000010000 */
[----:B------:R-:W-:Y:S01]  /*5050*/  F2FP.F16.F32.PACK_AB R184, R184, R105 ;  /* 0x00000069b8b8723e */ /* 0x000fe200000000ff */
[----:B------:R-:W-:Y:S01]  /*5060*/  IMAD.MOV.U32 R105, RZ, RZ, R119 ;  /* 0x000000ffff697224 */ /* 0x000fe200078e0077 */
[----:B------:R-:W-:-:S04]  /*5070*/  MOV R28, R119 ;  /* 0x00000077001c7202 */ /* 0x000fc80000000f00 */
[----:B------:R1:W2:Y:S01]  /*5080*/  MUFU.EX2 R186, R113 ;  /* 0x0000007100ba7308 */ /* 0x0002a20000000800 */
[----:B----4-:R-:W-:-:S07]  /*5090*/  FADD.FTZ R43, R109, R38 ;  /* 0x000000266d2b7221 */ /* 0x010fce0000010000 */
[----:B------:R3:W4:Y:S01]  /*50a0*/  MUFU.EX2 R30, R55 ;  /* 0x00000037001e7308 */ /* 0x0007220000000800 */
[----:B0-----:R-:W-:Y:S01]  /*50b0*/  FADD.FTZ R7, R41, R36 ;  /* 0x0000002429077221 */ /* 0x001fe20000010000 */
[----:B-1----:R-:W-:-:S06]  /*50c0*/  IMAD.MOV.U32 R113, RZ, RZ, R119 ;  /* 0x000000ffff717224 */ /* 0x002fcc00078e0077 */
[----:B------:R-:W0:Y:S01]  /*50d0*/  MUFU.EX2 R115, R115 ;  /* 0x0000007300737308 */ /* 0x000e220000000800 */
[C---:B--2---:R-:W-:Y:S01]  /*50e0*/  FADD.FTZ R38, R186.reuse, R43 ;  /* 0x0000002bba267221 */ /* 0x044fe20000010000 */
[----:B------:R-:W-:Y:S01]  /*50f0*/  F2FP.F16.F32.PACK_AB R186, R186, R109 ;  /* 0x0000006dbaba723e */ /* 0x000fe200000000ff */
[--C-:B------:R-:W-:Y:S02]  /*5100*/  IMAD.MOV.U32 R109, RZ, RZ, R119.reuse ;  /* 0x000000ffff6d7224 */ /* 0x100fe400078e0077 */
[--C-:B---3--:R-:W-:Y:S02]  /*5110*/  IMAD.MOV.U32 R55, RZ, RZ, R119.reuse ;  /* 0x000000ffff377224 */ /* 0x108fe400078e0077 */
[----:B------:R-:W-:Y:S01]  /*5120*/  IMAD.MOV.U32 R43, RZ, RZ, R119 ;  /* 0x000000ffff2b7224 */ /* 0x000fe200078e0077 */
[----:B------:R-:W1:Y:S01]  /*5130*/  MUFU.EX2 R45, R45 ;  /* 0x0000002d002d7308 */ /* 0x000e620000000800 */
[C---:B----4-:R-:W-:Y:S01]  /*5140*/  FADD.FTZ R36, R30.reuse, R7 ;  /* 0x000000071e247221 */ /* 0x050fe20000010000 */
[----:B------:R-:W-:Y:S01]  /*5150*/  F2FP.F16.F32.PACK_AB R191, R30, R41 ;  /* 0x000000291ebf723e */ /* 0x000fe200000000ff */
[----:B------:R-:W-:-:S02]  /*5160*/  IMAD.MOV.U32 R41, RZ, RZ, R119 ;  /* 0x000000ffff297224 */ /* 0x000fc400078e0077 */
[----:B------:R-:W-:-:S03]  /*5170*/  IMAD.MOV.U32 R30, RZ, RZ, R119 ;  /* 0x000000ffff1e7224 */ /* 0x000fc600078e0077 */
[----:B------:R2:W3:Y:S01]  /*5180*/  MUFU.EX2 R180, R117 ;  /* 0x0000007500b47308 */ /* 0x0004e20000000800 */
[----:B0-----:R-:W-:-:S07]  /*5190*/  FADD.FTZ R25, R115, R38 ;  /* 0x0000002673197221 */ /* 0x001fce0000010000 */
[----:B------:R-:W0:Y:S01]  /*51a0*/  MUFU.EX2 R121, R121 ;  /* 0x0000007900797308 */ /* 0x000e220000000800 */
[----:B-1----:R-:W-:Y:S01]  /*51b0*/  FADD.FTZ R7, R45, R36 ;  /* 0x000000242d077221 */ /* 0x002fe20000010000 */
[C---:B------:R-:W-:Y:S01]  /*51c0*/  F2FP.F16.F32.PACK_AB R185, R32.reuse, R45 ;  /* 0x0000002d20b9723e */ /* 0x040fe200000000ff */
[----:B--2---:R-:W-:Y:S02]  /*51d0*/  IMAD.MOV.U32 R117, RZ, RZ, R119 ;  /* 0x000000ffff757224 */ /* 0x004fe400078e0077 */
[----:B------:R-:W-:Y:S01]  /*51e0*/  FADD.FTZ R36, R32, R7 ;  /* 0x0000000720247221 */ /* 0x000fe20000010000 */
[----:B------:R-:W-:Y:S02]  /*51f0*/  IMAD.MOV.U32 R45, RZ, RZ, R119 ;  /* 0x000000ffff2d7224 */ /* 0x000fe400078e0077 */
[----:B------:R-:W1:Y:S01]  /*5200*/  MUFU.EX2 R33, R33 ;  /* 0x0000002100217308 */ /* 0x000e620000000800 */
[C---:B---3--:R-:W-:Y:S01]  /*5210*/  FADD.FTZ R38, R180.reuse, R25 ;  /* 0x00000019b4267221 */ /* 0x048fe20000010000 */
[----:B------:R-:W-:Y:S01]  /*5220*/  F2FP.F16.F32.PACK_AB R180, R180, R115 ;  /* 0x00000073b4b4723e */ /* 0x000fe200000000ff */
[----:B------:R-:W-:-:S02]  /*5230*/  IMAD.MOV.U32 R115, RZ, RZ, R119 ;  /* 0x000000ffff737224 */ /* 0x000fc400078e0077 */
[----:B------:R-:W-:-:S03]  /*5240*/  IMAD.MOV.U32 R32, RZ, RZ, R119 ;  /* 0x000000ffff207224 */ /* 0x000fc600078e0077 */
[----:B------:R-:W2:Y:S01]  /*5250*/  MUFU.EX2 R182, R123 ;  /* 0x0000007b00b67308 */ /* 0x000ea20000000800 */
[----:B0-----:R-:W-:-:S07]  /*5260*/  FADD.FTZ R25, R121, R38 ;  /* 0x0000002679197221 */ /* 0x001fce0000010000 */
[----:B------:R0:W3:Y:S01]  /*5270*/  MUFU.EX2 R34, R111 ;  /* 0x0000006f00227308 */ /* 0x0000e20000000800 */
[----:B-1----:R-:W-:-:S07]  /*5280*/  FADD.FTZ R7, R33, R36 ;  /* 0x0000002421077221 */ /* 0x002fce0000010000 */
[----:B------:R-:W1:Y:S01]  /*5290*/  MUFU.EX2 R125, R125 ;  /* 0x0000007d007d7308 */ /* 0x000e620000000800 */
[C---:B--2---:R-:W-:Y:S01]  /*52a0*/  FADD.FTZ R40, R182.reuse, R25 ;  /* 0x00000019b6287221 */ /* 0x044fe20000010000 */
[----:B------:R-:W-:Y:S01]  /*52b0*/  F2FP.F16.F32.PACK_AB R182, R182, R121 ;  /* 0x00000079b6b6723e */ /* 0x000fe200000000ff */
[----:B0-----:R-:W-:-:S05]  /*52c0*/  IMAD.MOV.U32 R111, RZ, RZ, R119 ;  /* 0x000000ffff6f7224 */ /* 0x001fca00078e0077 */
[----:B------:R-:W0:Y:S01]  /*52d0*/  MUFU.EX2 R47, R47 ;  /* 0x0000002f002f7308 */ /* 0x000e220000000800 */
[C---:B---3--:R-:W-:Y:S01]  /*52e0*/  FADD.FTZ R38, R34.reuse, R7 ;  /* 0x0000000722267221 */ /* 0x048fe20000010000 */
[----:B------:R-:W-:Y:S01]  /*52f0*/  F2FP.F16.F32.PACK_AB R187, R34, R33 ;  /* 0x0000002122bb723e */ /* 0x000fe200000000ff */
[--C-:B------:R-:W-:Y:S02]  /*5300*/  IMAD.MOV.U32 R34, RZ, RZ, R119.reuse ;  /* 0x000000ffff227224 */ /* 0x100fe400078e0077 */
[----:B------:R-:W-:-:S03]  /*5310*/  IMAD.MOV.U32 R33, RZ, RZ, R119 ;  /* 0x000000ffff217224 */ /* 0x000fc600078e0077 */
[----:B------:R-:W2:Y:S01]  /*5320*/  MUFU.EX2 R176, R127 ;  /* 0x0000007f00b07308 */ /* 0x000ea20000000800 */
[----:B-1----:R-:W-:-:S07]  /*5330*/  FADD.FTZ R25, R125, R40 ;  /* 0x000000287d197221 */ /* 0x002fce0000010000 */
[----:B------:R1:W3:Y:S01]  /*5340*/  MUFU.EX2 R2, R35 ;  /* 0x0000002300027308 */ /* 0x0002e20000000800 */
[----:B0-----:R-:W-:-:S07]  /*5350*/  FADD.FTZ R7, R47, R38 ;  /* 0x000000262f077221 */ /* 0x001fce0000010000 */
[----:B------:R-:W0:Y:S01]  /*5360*/  MUFU.EX2 R129, R129 ;  /* 0x0000008100817308 */ /* 0x000e220000000800 */
[C---:B--2---:R-:W-:Y:S01]  /*5370*/  FADD.FTZ R40, R176.reuse, R25 ;  /* 0x00000019b0287221 */ /* 0x044fe20000010000 */
[----:B------:R-:W-:Y:S01]  /*5380*/  F2FP.F16.F32.PACK_AB R176, R176, R125 ;  /* 0x0000007db0b0723e */ /* 0x000fe200000000ff */
[----:B-1----:R-:W-:-:S05]  /*5390*/  IMAD.MOV.U32 R35, RZ, RZ, R119 ;  /* 0x000000ffff237224 */ /* 0x002fca00078e0077 */
[----:B------:R-:W1:Y:S01]  /*53a0*/  MUFU.EX2 R29, R29 ;  /* 0x0000001d001d7308 */ /* 0x000e620000000800 */
[C---:B---3--:R-:W-:Y:S01]  /*53b0*/  FADD.FTZ R38, R2.reuse, R7 ;  /* 0x0000000702267221 */ /* 0x048fe20000010000 */
[----:B------:R-:W-:Y:S01]  /*53c0*/  F2FP.F16.F32.PACK_AB R181, R2, R47 ;  /* 0x0000002f02b5723e */ /* 0x000fe200000000ff */
[----:B------:R-:W-:Y:S02]  /*53d0*/  IMAD.MOV.U32 R2, RZ, RZ, 0x3f800000 ;  /* 0x3f800000ff027424 */ /* 0x000fe400078e00ff */
[----:B------:R-:W-:-:S03]  /*53e0*/  IMAD.MOV.U32 R47, RZ, RZ, R119 ;  /* 0x000000ffff2f7224 */ /* 0x000fc600078e0077 */
[----:B------:R-:W2:Y:S01]  /*53f0*/  MUFU.EX2 R10, R10 ;  /* 0x0000000a000a7308 */ /* 0x000ea20000000800 */
[----:B0-----:R-:W-:Y:S01]  /*5400*/  FADD.FTZ R7, R129, R40 ;  /* 0x0000002881077221 */ /* 0x001fe20000010000 */
[----:B------:R-:W-:-:S06]  /*5410*/  IMAD.MOV.U32 R40, RZ, RZ, R119 ;  /* 0x000000ffff287224 */ /* 0x000fcc00078e0077 */
[----:B------:R0:W3:Y:S01]  /*5420*/  MUFU.EX2 R6, R39 ;  /* 0x0000002700067308 */ /* 0x0000e20000000800 */
[----:B-1----:R-:W-:Y:S01]  /*5430*/  FADD.FTZ R25, R29, R38 ;  /* 0x000000261d197221 */ /* 0x002fe20000010000 */
[----:B------:R-:W-:-:S06]  /*5440*/  IMAD.MOV.U32 R38, RZ, RZ, R119 ;  /* 0x000000ffff267224 */ /* 0x000fcc00078e0077 */
[----:B------:R-:W1:Y:S01]  /*5450*/  MUFU.EX2 R65, R65 ;  /* 0x0000004100417308 */ /* 0x000e620000000800 */
[C---:B--2---:R-:W-:Y:S01]  /*5460*/  FADD.FTZ R7, R10.reuse, R7 ;  /* 0x000000070a077221 */ /* 0x044fe20000010000 */
[----:B------:R-:W-:Y:S01]  /*5470*/  F2FP.F16.F32.PACK_AB R178, R10, R129 ;  /* 0x000000810ab2723e */ /* 0x000fe200000000ff */
[----:B0-----:R-:W-:-:S05]  /*5480*/  IMAD.MOV.U32 R39, RZ, RZ, R119 ;  /* 0x000000ffff277224 */ /* 0x001fca00078e0077 */
[----:B------:R0:W2:Y:S01]  /*5490*/  MUFU.EX2 R36, R27 ;  /* 0x0000001b00247308 */ /* 0x0000a20000000800 */
[C---:B---3--:R-:W-:Y:S01]  /*54a0*/  FADD.FTZ R10, R6.reuse, R25 ;  /* 0x00000019060a7221 */ /* 0x048fe20000010000 */
[----:B------:R-:W-:Y:S01]  /*54b0*/  F2FP.F16.F32.PACK_AB R183, R6, R29 ;  /* 0x0000001d06b7723e */ /* 0x000fe200000000ff */
[--C-:B------:R-:W-:Y:S02]  /*54c0*/  IMAD.MOV.U32 R29, RZ, RZ, R119.reuse ;  /* 0x000000ffff1d7224 */ /* 0x100fe400078e0077 */
[----:B------:R-:W-:-:S03]  /*54d0*/  IMAD.MOV.U32 R25, RZ, RZ, R119 ;  /* 0x000000ffff197224 */ /* 0x000fc600078e0077 */
[----:B------:R-:W3:Y:S01]  /*54e0*/  MUFU.EX2 R69, R69 ;  /* 0x0000004500457308 */ /* 0x000ee20000000800 */
[----:B-1----:R-:W-:Y:S01]  /*54f0*/  FADD.FTZ R11, R65, R10 ;  /* 0x0000000a410b7221 */ /* 0x002fe20000010000 */
[----:B0-----:R-:W-:-:S06]  /*5500*/  IMAD.MOV.U32 R27, RZ, RZ, R119 ;  /* 0x000000ffff1b7224 */ /* 0x001fcc00078e0077 */
[----:B------:R0:W1:Y:S01]  /*5510*/  MUFU.EX2 R8, R31 ;  /* 0x0000001f00087308 */ /* 0x0000620000000800 */
[C---:B--2---:R-:W-:Y:S01]  /*5520*/  FADD.FTZ R10, R36.reuse, R11 ;  /* 0x0000000b240a7221 */ /* 0x044fe20000010000 */
[----:B------:R-:W-:Y:S01]  /*5530*/  F2FP.F16.F32.PACK_AB R177, R36, R65 ;  /* 0x0000004124b1723e */ /* 0x000fe200000000ff */
[--C-:B------:R-:W-:Y:S02]  /*5540*/  IMAD.MOV.U32 R65, RZ, RZ, R119.reuse ;  /* 0x000000ffff417224 */ /* 0x100fe400078e0077 */
[--C-:B------:R-:W-:Y:S02]  /*5550*/  IMAD.MOV.U32 R36, RZ, RZ, R119.reuse ;  /* 0x000000ffff247224 */ /* 0x100fe400078e0077 */
[----:B---3--:R-:W-:Y:S01]  /*5560*/  FADD.FTZ R11, R69, R10 ;  /* 0x0000000a450b7221 */ /* 0x008fe20000010000 */
[----:B0-----:R-:W-:-:S03]  /*5570*/  IMAD.MOV.U32 R31, RZ, RZ, R119 ;  /* 0x000000ffff1f7224 */ /* 0x001fc600078e0077 */
[C---:B-1----:R-:W-:Y:S01]  /*5580*/  FADD.FTZ R6, R8.reuse, R11 ;  /* 0x0000000b08067221 */ /* 0x042fe20000010000 */
[----:B------:R-:W-:Y:S01]  /*5590*/  F2FP.F16.F32.PACK_AB R179, R8, R69 ;  /* 0x0000004508b3723e */ /* 0x000fe200000000ff */
[----:B------:R-:W-:Y:S02]  /*55a0*/  IMAD.MOV.U32 R8, RZ, RZ, 0x3f800000 ;  /* 0x3f800000ff087424 */ /* 0x000fe400078e00ff */
[----:B------:R-:W-:Y:S01]  /*55b0*/  IMAD.MOV.U32 R69, RZ, RZ, R119 ;  /* 0x000000ffff457224 */ /* 0x000fe200078e0077 */
[----:B------:R-:W-:Y:S06]  /*55c0*/  @!P2 BRA `(.L_x_266) ;  /* 0x0000003c00a0a947 */ /* 0x000fec0003800000 */
[----:B------:R-:W-:Y:S01]  /*55d0*/  R2UR UR4, R16 ;  /* 0x00000000100472ca */ /* 0x000fe200000e0000 */
[----:B------:R-:W-:Y:S01]  /*55e0*/  VIADD R11, R120, 0xfffffffe ;  /* 0xfffffffe780b7836 */ /* 0x000fe20000000000 */
[----:B------:R-:W-:Y:S01]  /*55f0*/  CS2R R118, SRZ ;  /* 0x0000000000767805 */ /* 0x000fe2000001ff00 */
[----:B------:R-:W-:Y:S01]  /*5600*/  IMAD.MOV.U32 R10, RZ, RZ, R3 ;  /* 0x000000ffff0a7224 */ /* 0x000fe200078e0003 */
[----:B------:R-:W-:Y:S01]  /*5610*/  CS2R R114, SRZ ;  /* 0x0000000000727805 */ /* 0x000fe2000001ff00 */
[----:B------:R-:W-:Y:S01]  /*5620*/  IMAD.MOV.U32 R15, RZ, RZ, R4 ;  /* 0x000000ffff0f7224 */ /* 0x000fe200078e0004 */
[----:B------:R-:W-:Y:S01]  /*5630*/  CS2R R110, SRZ ;  /* 0x00000000006e7805 */ /* 0x000fe2000001ff00 */
[----:B------:R-:W-:Y:S01]  /*5640*/  IMAD.MOV.U32 R13, RZ, RZ, R17 ;  /* 0x000000ffff0d7224 */ /* 0x000fe200078e0011 */
[----:B------:R-:W-:Y:S01]  /*5650*/  CS2R R106, SRZ ;  /* 0x00000000006a7805 */ /* 0x000fe2000001ff00 */
[----:B------:R-:W-:Y:S01]  /*5660*/  IMAD.MOV.U32 R2, RZ, RZ, 0x3f800000 ;  /* 0x3f800000ff027424 */ /* 0x000fe200078e00ff */
        /* <DEDUP_REMOVED lines=43> */
[----:B------:R-:W-:-:S07]  /*5920*/  CS2R R24, SRZ ;  /* 0x0000000000187805 */ /* 0x000fce000001ff00 */
.L_x_275:
[----:B------:R-:W-:-:S04]  /*5930*/  UIADD3 UR5, UR4, 0x1, URZ ;  /* 0x0000000104057890 */ /* 0x000fc8000fffe03f */
[----:B------:R-:W-:-:S04]  /*5940*/  UISETP.NE.AND UP0, UPT, UR5, 0x2, UPT ;  /* 0x000000020500788c */ /* 0x000fc8000bf05270 */
[----:B------:R-:W-:Y:S02]  /*5950*/  USEL UR6, URZ, 0x1, UP0 ;  /* 0x000000013f067887 */ /* 0x000fe40008000000 */
[----:B------:R-:W-:-:S04]  /*5960*/  USEL UR5, UR5, URZ, UP0 ;  /* 0x0000003f05057287 */ /* 0x000fc80008000000 */
[----:B------:R-:W-:Y:S02]  /*5970*/  LOP3.LUT R17, R13, UR6, RZ, 0x3c, !PT ;  /* 0x000000060d117c12 */ /* 0x000fe4000f8e3cff */
[----:B------:R-:W-:Y:S01]  /*5980*/  IMAD.U32 R16, RZ, RZ, UR5 ;  /* 0x00000005ff107e24 */ /* 0x000fe2000f8e00ff */
[----:B------:R-:W-:Y:S06]  /*5990*/  @!P0 BRA `(.L_x_267) ;  /* 0x0000000000048947 */ /* 0x000fec0003800000 */
[----:B------:R-:W-:Y:S01]  /*59a0*/  BPT.TRAP 0x1 ;  /* 0x000000040000795c */ /* 0x000fe20000300000 */
.L_x_267:
[----:B------:R-:W0:Y:S01]  /*59b0*/  S2UR UR7, SR_CgaCtaId ;  /* 0x00000000000779c3 */ /* 0x000e220000008800 */
[----:B------:R-:W-:Y:S01]  /*59c0*/  UMOV UR6, 0x400 ;  /* 0x0000040000067882 */ /* 0x000fe20000000000 */
[----:B------:R-:W-:Y:S01]  /*59d0*/  IMAD.U32 R12, RZ, RZ, UR5 ;  /* 0x00000005ff0c7e24 */ /* 0x000fe2000f8e00ff */
[----:B------:R-:W-:Y:S01]  /*59e0*/  SHF.L.U32 R3, R17, 0x1f, RZ ;  /* 0x0000001f11037819 */ /* 0x000fe200000006ff */
[----:B0-----:R-:W-:-:S06]  /*59f0*/  ULEA UR6, UR7, UR6, 0x18 ;  /* 0x0000000607067291 */ /* 0x001fcc000f8ec03f */
[----:B------:R-:W-:-:S04]  /*5a00*/  IMAD.U32 R5, RZ, RZ, UR6 ;  /* 0x00000006ff057e24 */ /* 0x000fc8000f8e00ff */
[----:B------:R-:W-:-:S04]  /*5a10*/  IMAD R12, R12, 0x8, R5 ;  /* 0x000000080c0c7824 */ /* 0x000fc800078e0205 */
[----:B------:R0:W1:Y:S01]  /*5a20*/  SYNCS.PHASECHK.TRANS64.TRYWAIT P2, [R12+URZ+0x36830], R3 ;  /* 0x036830030c0075a7 */ /* 0x000062000804017f */
[----:B------:R-:W-:Y:S05]  /*5a30*/  @!P0 BRA `(.L_x_268) ;  /* 0x0000000000048947 */ /* 0x000fea0003800000 */
[----:B------:R-:W-:Y:S01]  /*5a40*/  BPT.TRAP 0x1 ;  /* 0x000000040000795c */ /* 0x000fe20000300000 */
.L_x_268:
[----:B------:R-:W-:Y:S01]  /*5a50*/  IMAD R0, R16, 0xa80, R9 ;  /* 0x00000a8010007824 */ /* 0x000fe200078e0209 */
[----:B-1----:R-:W-:Y:S06]  /*5a60*/  @P2 BRA `(.L_x_269) ;  /* 0x0000000000082947 */ /* 0x002fec0003800000 */
[----:B------:R-:W1:Y:S02]  /*5a70*/  SYNCS.PHASECHK.TRANS64.TRYWAIT P2, [R12+URZ+0x36830], R3 ;  /* 0x036830030c0075a7 */ /* 0x000e64000804017f */
[----:B-1----:R-:W-:Y:S05]  /*5a80*/  @!P2 BRA `(.L_x_270) ;  /* 0x000000bc0084a947 */ /* 0x002fea0003800000 */
.L_x_269:
        /* <DEDUP_REMOVED lines=13> */
[----:B------:R-:W-:Y:S01]  /*5b60*/  UMOV UR10, UR6 ;  /* 0x00000006000a7c82 */ /* 0x000fe20008000000 */
[----:B------:R-:W-:Y:S01]  /*5b70*/  UIADD3 UR5, UR6, 0x80, URZ ;  /* 0x0000008006057890 */ /* 0x000fe2000fffe03f */
[----:B------:R-:W-:Y:S01]  /*5b80*/  HGMMA.64x16x16.F32 R168, gdesc[UR8], RZ, !UPT, gsb0 ;  /* 0x0020000008a879f0 */ /* 0x000fe2000c0008ff */
[----:B------:R-:W-:Y:S01]  /*5b90*/  UMOV UR11, 0x40000040 ;  /* 0x40000040000b7882 */ /* 0x000fe20000000000 */
[----:B------:R-:W-:Y:S01]  /*5ba0*/  UIADD3 UR7, UR6, 0x100, URZ ;  /* 0x0000010006077890 */ /* 0x000fe2000fffe03f */
[-C--:B------:R-:W-:Y:S01]  /*5bb0*/  FMUL.FTZ R24, R24, R8.reuse ;  /* 0x0000000818187220 */ /* 0x080fe20000410000 */
[----:B------:R-:W-:Y:S01]  /*5bc0*/  UIADD3 UR14, UR6, 0x2, URZ ;  /* 0x00000002060e7890 */ /* 0x000fe2000fffe03f */
[-C--:B------:R-:W-:Y:S01]  /*5bd0*/  FMUL.FTZ R25, R25, R8.reuse ;  /* 0x0000000819197220 */ /* 0x080fe20000410000 */
[----:B------:R-:W-:Y:S01]  /*5be0*/  UMOV UR10, UR5 ;  /* 0x00000005000a7c82 */ /* 0x000fe20008000000 */
        /* <DEDUP_REMOVED lines=22> */
[----:B------:R-:W-:Y:S01]  /*5d50*/  UMOV UR55, 0x40000040 ;  /* 0x4000004000377882 */ /* 0x000fe20000000000 */
        /* <DEDUP_REMOVED lines=94> */
[----:B------:R-:W-:Y:S01]  /*6340*/  FMUL.FTZ R119, R119, R2 ;  /* 0x0000000277777220 */ /* 0x000fe20000410000 */
[----:B------:R-:W-:-:S02]  /*6350*/  WARPGROUP.DEPBAR.LE gsb0, 0x0 ;  /* 0x00008000000079c5 */ /* 0x000fc40000010000 */
        /* <DEDUP_REMOVED lines=427> */
[----:B------:R-:W-:Y:S02]  /*7e10*/  UIADD3 UR5, UR6, 0x986, URZ ;  /* 0x0000098606057890 */ /* 0x000fe4000fffe03f */
[----:B------:R-:W-:Y:S01]  /*7e20*/  UIADD3 UR6, UR6, 0xa06, URZ ;  /* 0x00000a0606067890 */ /* 0x000fe2000fffe03f */
[----:B------:R-:W-:Y:S02]  /*7e30*/  WARPGROUP.DEPBAR.LE gsb0, 0x0 ;  /* 0x00008000000079c5 */ /* 0x000fe40000010000 */
[----:B------:R-:W-:-:S06]  /*7e40*/  WARPGROUP.ARRIVE ;  /* 0x00000000000079c5 */ /* 0x000fcc0000000000 */
[----:B------:R-:W-:Y:S01]  /*7e50*/  HGMMA.64x16x16.F32 R144, gdesc[UR52], R144, gsb0 ;  /* 0x00200000349079f0 */ /* 0x000fe20008000890 */
[----:B------:R-:W-:Y:S01]  /*7e60*/  UMOV UR54, UR7 ;  /* 0x0000000700367c82 */ /* 0x000fe20008000000 */
[----:B------:R-:W-:Y:S01]  /*7e70*/  UMOV UR55, 0x40000040 ;  /* 0x4000004000377882 */ /* 0x000fe20000000000 */
        /* <DEDUP_REMOVED lines=16> */
.L_x_271:
[----:B------:R-:W-:Y:S01]  /*7f80*/  IMAD.U32 R2, RZ, RZ, UR4 ;  /* 0x00000004ff027e24 */ /* 0x000fe2000f8e00ff */
[----:B------:R-:W-:-:S03]  /*7f90*/  SHF.L.U32 R0, R13, 0x1f, RZ ;  /* 0x0000001f0d007819 */ /* 0x000fc600000006ff */
[----:B------:R-:W-:-:S04]  /*7fa0*/  IMAD R13, R2, 0x8, R5 ;  /* 0x00000008020d7824 */ /* 0x000fc800078e0205 */
[----:B------:R2:W3:Y:S01]  /*7fb0*/  SYNCS.PHASECHK.TRANS64.TRYWAIT P2, [R13+URZ+0x36850], R0 ;  /* 0x036850000d0075a7 */ /* 0x0004e2000804017f */
[----:B------:R-:W-:Y:S05]  /*7fc0*/  @!P0 BRA `(.L_x_272) ;  /* 0x0000000000048947 */ /* 0x000fea0003800000 */
[----:B------:R-:W-:Y:S01]  /*7fd0*/  BPT.TRAP 0x1 ;  /* 0x000000040000795c */ /* 0x000fe20000300000 */
.L_x_272:
[----:B---3--:R-:W-:Y:S05]  /*7fe0*/  @P2 BRA `(.L_x_273) ;  /* 0x0000000000082947 */ /* 0x008fea0003800000 */
[----:B------:R-:W3:Y:S02]  /*7ff0*/  SYNCS.PHASECHK.TRANS64.TRYWAIT P2, [R13+URZ+0x36850], R0 ;  /* 0x036850000d0075a7 */ /* 0x000ee4000804017f */
[----:B---3--:R-:W-:Y:S05]  /*8000*/  @!P2 BRA `(.L_x_274) ;  /* 0x000000980038a947 */ /* 0x008fea0003800000 */
.L_x_273:
[----:B------:R-:W-:Y:S01]  /*8010*/  R2UR UR5, R5 ;  /* 0x00000000050572ca */ /* 0x000fe200000e0000 */
[----:B------:R-:W-:Y:S01]  /*8020*/  WARPGROUP.ARRIVE ;  /* 0x00000000000079c5 */ /* 0x000fe20000000000 */
[----:B------:R-:W-:Y:S01]  /*8030*/  UMOV UR7, 0x40000040 ;  /* 0x4000004000077882 */ /* 0x000fe20000000000 */
[----:B--23--:R-:W-:Y:S01]  /*8040*/  FMNMX.FTZ R0, R168, R15, !PT ;  /* 0x0000000fa8007209 */ /* 0x00cfe20007810000 */
[----:B01----:R-:W-:Y:S01]  /*8050*/  @!P1 VIADD R12, R12, 0x36840 ;  /* 0x000368400c0c9836 */ /* 0x003fe20000000000 */
[C---:B------:R-:W-:Y:S01]  /*8060*/  ISETP.GT.AND P2, PT, R11.reuse, RZ, PT ;  /* 0x000000ff0b00720c */ /* 0x040fe20003f44270 */
[----:B------:R-:W-:Y:S01]  /*8070*/  VIADD R11, R11, 0xffffffff ;  /* 0xffffffff0b0b7836 */ /* 0x000fe20000000000 */
[----:B------:R-:W-:-:S04]  /*8080*/  FMNMX.FTZ R3, R169, R0, !PT ;  /* 0x00000000a9037209 */ /* 0x000fc80007810000 */
[----:B------:R-:W-:Y:S02]  /*8090*/  FMNMX.FTZ R0, R172, R3, !PT ;  /* 0x00000003ac007209 */ /* 0x000fe40007810000 */
[----:B------:R-:W-:Y:S02]  /*80a0*/  UIADD3 UR5, UR5, 0x400, URZ ;  /* 0x0000040005057890 */ /* 0x000fe4000fffe03f */
[----:B------:R-:W-:Y:S02]  /*80b0*/  FMNMX.FTZ R3, R173, R0, !PT ;  /* 0x00000000ad037209 */ /* 0x000fe40007810000 */
[----:B------:R-:W-:Y:S02]  /*80c0*/  USHF.R.U32.HI UR5, URZ, 0x4, UR5 ;  /* 0x000000043f057899 */ /* 0x000fe40008011605 */
[----:B------:R-:W-:Y:S02]  /*80d0*/  FMNMX.FTZ R0, R160, R3, !PT ;  /* 0x00000003a0007209 */ /* 0x000fe40007810000 */
[----:B------:R-:W-:-:S02]  /*80e0*/  ULOP3.LUT UR5, UR5, 0x3fff, URZ, 0xc0, !UPT ;  /* 0x00003fff05057892 */ /* 0x000fc4000f8ec03f */
[----:B------:R-:W-:Y:S02]  /*80f0*/  FMNMX.FTZ R3, R161, R0, !PT ;  /* 0x00000000a1037209 */ /* 0x000fe40007810000 */
[----:B------:R-:W-:Y:S02]  /*8100*/  ULOP3.LUT UR5, UR5, 0x3800000, URZ, 0xfc, !UPT ;  /* 0x0380000005057892 */ /* 0x000fe4000f8efc3f */
[----:B------:R-:W-:Y:S02]  /*8110*/  FMNMX.FTZ R0, R164, R3, !PT ;  /* 0x00000003a4007209 */ /* 0x000fe40007810000 */
[----:B------:R-:W-:Y:S02]  /*8120*/  UIMAD UR4, UR4, 0xa80, UR5 ;  /* 0x00000a80040478a4 */ /* 0x000fe4000f8e0205 */
[----:B------:R-:W-:-:S04]  /*8130*/  FMNMX.FTZ R3, R165, R0, !PT ;  /* 0x00000000a5037209 */ /* 0x000fc80007810000 */
        /* <DEDUP_REMOVED lines=24> */
[----:B------:R-:W0:Y:S03]  /*82c0*/  LDC R0, c[0x0][0x988] ;  /* 0x00026200ff007b82 */ /* 0x000e260000000800 */
[----:B------:R-:W1:Y:S02]  /*82d0*/  SHFL.BFLY PT, R3, R2, 0x2, 0x1f ;  /* 0x0c401f0002037f89 */ /* 0x000e6400000e0000 */
[----:B-1----:R-:W-:Y:S02]  /*82e0*/  FMNMX.FTZ R3, R2, R3, !PT ;  /* 0x0000000302037209 */ /* 0x002fe40007810000 */
[----:B------:R-:W-:-:S03]  /*82f0*/  FMNMX.FTZ R2, R170, R10, !PT ;  /* 0x0000000aaa027209 */ /* 0x000fc60007810000 */
[----:B------:R-:W1:Y:S02]  /*8300*/  SHFL.BFLY PT, R4, R3, 0x1, 0x1f ;  /* 0x0c201f0003047f89 */ /* 0x000e6400000e0000 */
[----:B-1----:R-:W-:Y:S02]  /*8310*/  FMNMX.FTZ R4, R3, R4, !PT ;  /* 0x0000000403047209 */ /* 0x002fe40007810000 */
[----:B------:R-:W-:-:S03]  /*8320*/  FMNMX.FTZ R3, R171, R2, !PT ;  /* 0x00000002ab037209 */ /* 0x000fc60007810000 */
[----:B------:R-:W-:Y:S01]  /*8330*/  FADD.FTZ R15, -R4, R15 ;  /* 0x0000000f040f7221 */ /* 0x000fe20000010100 */
[----:B------:R-:W-:-:S03]  /*8340*/  FMNMX.FTZ R2, R174, R3, !PT ;  /* 0x00000003ae027209 */ /* 0x000fc60007810000 */
[----:B0-----:R-:W-:Y:S01]  /*8350*/  FMUL.FTZ R8, R15, R0 ;  /* 0x000000000f087220 */ /* 0x001fe20000410000 */
        /* <DEDUP_REMOVED lines=31> */
[----:B------:R-:W0:Y:S02]  /*8550*/  SHFL.BFLY PT, R3, R2, 0x2, 0x1f ;  /* 0x0c401f0002037f89 */ /* 0x000e2400000e0000 */
[----:B0-----:R-:W-:-:S05]  /*8560*/  FMNMX.FTZ R20, R2, R3, !PT ;  /* 0x0000000302147209 */ /* 0x001fca0007810000 */
[----:B------:R-:W0:Y:S02]  /*8570*/  SHFL.BFLY PT, R3, R20, 0x1, 0x1f ;  /* 0x0c201f0014037f89 */ /* 0x000e2400000e0000 */
[----:B0-----:R-:W-:Y:S01]  /*8580*/  FMNMX.FTZ R3, R20, R3, !PT ;  /* 0x0000000314037209 */ /* 0x001fe20007810000 */
        /* <DEDUP_REMOVED lines=18> */
[----:B------:R-:W-:Y:S01]  /*86b0*/  UIADD3 UR4, UR4, 0x300, URZ ;  /* 0x0000030004047890 */ /* 0x000fe2000fffe03f */
[-CC-:B------:R-:W-:Y:S01]  /*86c0*/  FFMA.FTZ R157, R145, R0.reuse, -R189.reuse ;  /* 0x00000000919d7223 */ /* 0x180fe200000108bd */
[-CC-:B------:R-:W-:Y:S01]  /*86d0*/  FFMA.FTZ R145, R149, R0.reuse, -R189.reuse ;  /* 0x0000000095917223 */ /* 0x180fe200000108bd */
[----:B------:R-:W-:Y:S01]  /*86e0*/  FADD.FTZ R149, -R3, R10 ;  /* 0x0000000a03957221 */ /* 0x000fe20000010100 */
[-CC-:B------:R-:W-:Y:S01]  /*86f0*/  FFMA.FTZ R15, R168, R0.reuse, -R189.reuse ;  /* 0x00000000a80f7223 */ /* 0x180fe200000108bd */
[-CC-:B------:R-:W-:Y:S01]  /*8700*/  FFMA.FTZ R200, R169, R0.reuse, -R189.reuse ;  /* 0x00000000a9c87223 */ /* 0x180fe200000108bd */
[-CC-:B------:R-:W-:Y:S01]  /*8710*/  FFMA.FTZ R202, R172, R0.reuse, -R189.reuse ;  /* 0x00000000acca7223 */ /* 0x180fe200000108bd */
[-C--:B------:R-:W-:Y:S01]  /*8720*/  FMUL.FTZ R2, R149, R0.reuse ;  /* 0x0000000095027220 */ /* 0x080fe20000410000 */
[-C--:B------:R-:W-:Y:S01]  /*8730*/  FMUL.FTZ R149, R3, R0.reuse ;  /* 0x0000000003957220 */ /* 0x080fe20000410000 */
[-CC-:B------:R-:W-:Y:S01]  /*8740*/  FFMA.FTZ R169, R173, R0.reuse, -R189.reuse ;  /* 0x00000000ada97223 */ /* 0x180fe200000108bd */
[----:B------:R-:W0:Y:S01]  /*8750*/  MUFU.EX2 R15, R15 ;  /* 0x0000000f000f7308 */ /* 0x000e220000000800 */
        /* <DEDUP_REMOVED lines=8> */
[-C--:B------:R-:W-:Y:S01]  /*87e0*/  FFMA.FTZ R124, R124, R0.reuse, -R189 ;  /* 0x000000007c7c7223 */ /* 0x080fe200000108bd */
[-C--:B------:R-:W-:Y:S01]  /*87f0*/  FFMA.FTZ R197, R162, R0.reuse, -R149 ;  /* 0x00000000a2c57223 */ /* 0x080fe20000010895 */
[----:B------:R-:W-:Y:S01]  /*8800*/  @!P1 PRMT R144, RZ, 0x654, R12 ;  /* 0x00000654ff909816 */ /* 0x000fe2000000000c */
[-CC-:B------:R-:W-:Y:S01]  /*8810*/  FFMA.FTZ R173, R161, R0.reuse, -R189.reuse ;  /* 0x00000000a1ad7223 */ /* 0x180fe200000108bd */
[-C--:B------:R-:W-:Y:S01]  /*8820*/  FFMA.FTZ R198, R164, R0.reuse, -R189 ;  /* 0x00000000a4c67223 */ /* 0x080fe200000108bd */
[-C--:B------:R-:W-:Y:S01]  /*8830*/  FFMA.FTZ R199, R166, R0.reuse, -R149 ;  /* 0x00000000a6c77223 */ /* 0x080fe20000010895 */
[-C--:B------:R-:W-:Y:S01]  /*8840*/  FFMA.FTZ R161, R165, R0.reuse, -R189 ;  /* 0x00000000a5a17223 */ /* 0x080fe200000108bd */
[----:B------:R-:W-:Y:S01]  /*8850*/  MUFU.EX2 R2, R2 ;  /* 0x0000000200027308 */ /* 0x000fe20000000800 */
[----:B0-----:R-:W-:Y:S01]  /*8860*/  FFMA.FTZ R7, R8, R7, R15 ;  /* 0x0000000708077223 */ /* 0x001fe2000001000f */
[-C--:B------:R-:W-:Y:S01]  /*8870*/  FFMA.FTZ R192, R152, R0.reuse, -R189 ;  /* 0x0000000098c07223 */ /* 0x080fe200000108bd */
[-C--:B------:R-:W-:Y:S01]  /*8880*/  FFMA.FTZ R193, R154, R0.reuse, -R149 ;  /* 0x000000009ac17223 */ /* 0x080fe20000010895 */
[-C--:B------:R-:W-:Y:S01]  /*8890*/  FFMA.FTZ R194, R156, R0.reuse, -R189 ;  /* 0x000000009cc27223 */ /* 0x080fe200000108bd */
        /* <DEDUP_REMOVED lines=20> */
[----:B------:R-:W-:-:S07]  /*89e0*/  FFMA.FTZ R127, R127, R0, -R149 ;  /* 0x000000007f7f7223 */ /* 0x000fce0000010895 */
[----:B------:R-:W-:Y:S08]  /*89f0*/  MUFU.EX2 R203, R203 ;  /* 0x000000cb00cb7308 */ /* 0x000ff00000000800 */
[----:B------:R-:W-:Y:S08]  /*8a00*/  MUFU.EX2 R169, R169 ;  /* 0x000000a900a97308 */ /* 0x000ff00000000800 */
[----:B------:R-:W-:Y:S08]  /*8a10*/  MUFU.EX2 R120, R120 ;  /* 0x0000007800787308 */ /* 0x000ff00000000800 */
[----:B------:R0:W-:Y:S08]  /*8a20*/  MUFU.EX2 R20, R124 ;  /* 0x0000007c00147308 */ /* 0x0001f00000000800 */
[----:B------:R-:W-:Y:S01]  /*8a30*/  MUFU.EX2 R196, R196 ;  /* 0x000000c400c47308 */ /* 0x000fe20000000800 */
[----:B0-----:R-:W-:-:S07]  /*8a40*/  FFMA.FTZ R124, R163, R0, -R149 ;  /* 0x00000000a37c7223 */ /* 0x001fce0000010895 */
        /* <DEDUP_REMOVED lines=16> */
[-C--:B------:R-:W-:Y:S01]  /*8b50*/  FFMA.FTZ R187, R142, R0.reuse, -R149 ;  /* 0x000000008ebb7223 */ /* 0x080fe20000010895 */
[-C--:B------:R-:W-:Y:S01]  /*8b60*/  FFMA.FTZ R184, R136, R0.reuse, -R189 ;  /* 0x0000000088b87223 */ /* 0x080fe200000108bd */
[-C--:B------:R-:W-:Y:S01]  /*8b70*/  FFMA.FTZ R136, R159, R0.reuse, -R149 ;  /* 0x000000009f887223 */ /* 0x080fe20000010895 */
[-C--:B------:R-:W-:Y:S01]  /*8b80*/  FFMA.FTZ R186, R140, R0.reuse, -R189 ;  /* 0x000000008cba7223 */ /* 0x080fe200000108bd */
[----:B------:R-:W-:Y:S01]  /*8b90*/  HGMMA.64x192x16.F32 R24, R180, gdesc[UR4].tnspB, R24, gsb0 ;  /* 0x42e00004b4187df0 */ /* 0x000fe20008000818 */
[----:B------:R-:W-:Y:S01]  /*8ba0*/  UMOV UR6, UR4 ;  /* 0x0000000400067c82 */ /* 0x000fe20008000000 */
[----:B------:R-:W-:Y:S01]  /*8bb0*/  UMOV UR7, 0x40000040 ;  /* 0x4000004000077882 */ /* 0x000fe20000000000 */
[----:B------:R-:W-:Y:S01]  /*8bc0*/  FFMA.FTZ R140, R147, R0, -R149 ;  /* 0x00000000938c7223 */ /* 0x000fe20000010895 */
[----:B------:R-:W-:Y:S01]  /*8bd0*/  MUFU.EX2 R136, R136 ;  /* 0x0000008800887308 */ /* 0x000fe20000000800 */
[----:B------:R-:W-:-:S07]  /*8be0*/  R2UR UR4, R16 ;  /* 0x00000000100472ca */ /* 0x000fce00000e0000 */
        /* <DEDUP_REMOVED lines=14> */
[----:B------:R-:W0:Y:S08]  /*8cd0*/  MUFU.EX2 R131, R131 ;  /* 0x0000008300837308 */ /* 0x000e300000000800 */
[----:B------:R-:W-:Y:S08]  /*8ce0*/  MUFU.EX2 R134, R134 ;  /* 0x0000008600867308 */ /* 0x000ff00000000800 */
[----:B------:R-:W-:Y:S08]  /*8cf0*/  MUFU.EX2 R133, R133 ;  /* 0x0000008500857308 */ /* 0x000ff00000000800 */
[----:B------:R-:W1:Y:S08]  /*8d00*/  MUFU.EX2 R135, R135 ;  /* 0x0000008700877308 */ /* 0x000e700000000800 */
[----:B------:R-:W-:Y:S08]  /*8d10*/  MUFU.EX2 R14, R14 ;  /* 0x0000000e000e7308 */ /* 0x000ff00000000800 */
[----:B------:R-:W2:Y:S08]  /*8d20*/  MUFU.EX2 R121, R121 ;  /* 0x0000007900797308 */ /* 0x000eb00000000800 */
[----:B------:R-:W-:Y:S08]  /*8d30*/  MUFU.EX2 R123, R123 ;  /* 0x0000007b007b7308 */ /* 0x000ff00000000800 */
[----:B------:R-:W-:Y:S08]  /*8d40*/  MUFU.EX2 R126, R126 ;  /* 0x0000007e007e7308 */ /* 0x000ff00000000800 */
[----:B------:R-:W3:Y:S08]  /*8d50*/  MUFU.EX2 R125, R125 ;  /* 0x0000007d007d7308 */ /* 0x000ef00000000800 */
[----:B------:R-:W4:Y:S01]  /*8d60*/  MUFU.EX2 R127, R127 ;  /* 0x0000007f007f7308 */ /* 0x000f220000000800 */
[----:B------:R-:W-:-:S02]  /*8d70*/  WARPGROUP.DEPBAR.LE gsb0, 0x0 ;  /* 0x00008000000079c5 */ /* 0x000fc40000010000 */
[----:B------:R-:W-:Y:S01]  /*8d80*/  WARPGROUP.ARRIVE ;  /* 0x00000000000079c5 */ /* 0x000fe20000000000 */
[-C--:B------:R-:W-:Y:S01]  /*8d90*/  FFMA.FTZ R180, R128, R0.reuse, -R189 ;  /* 0x0000000080b47223 */ /* 0x080fe200000108bd */
[-C--:B------:R-:W-:Y:S01]  /*8da0*/  FFMA.FTZ R128, R167, R0.reuse, -R149 ;  /* 0x00000000a7807223 */ /* 0x080fe20000010895 */
[-C--:B------:R-:W-:Y:S01]  /*8db0*/  FFMA.FTZ R182, R132, R0.reuse, -R189 ;  /* 0x0000000084b67223 */ /* 0x080fe200000108bd */
[-CC-:B------:R-:W-:Y:S01]  /*8dc0*/  FFMA.FTZ R132, R155, R0.reuse, -R149.reuse ;  /* 0x000000009b847223 */ /* 0x180fe20000010895 */
[----:B------:R-:W-:Y:S01]  /*8dd0*/  FFMA.FTZ R189, R146, R0, -R149 ;  /* 0x0000000092bd7223 */ /* 0x000fe20000010895 */
[----:B------:R-:W-:Y:S01]  /*8de0*/  HGMMA.64x192x16.F32 R24, R176, gdesc[UR4].tnspB, R24, gsb0 ;  /* 0x42e00004b0187df0 */ /* 0x000fe20008000818 */
[----:B------:R-:W-:Y:S01]  /*8df0*/  MUFU.EX2 R180, R180 ;  /* 0x000000b400b47308 */ /* 0x000fe20000000800 */
[----:B0-----:R-:W-:Y:S02]  /*8e00*/  F2FP.F16.F32.PACK_AB R181, R131, R130 ;  /* 0x0000008283b5723e */ /* 0x001fe400000000ff */
[----:B-1----:R-:W-:-:S05]  /*8e10*/  F2FP.F16.F32.PACK_AB R183, R135, R134 ;  /* 0x0000008687b7723e */ /* 0x002fca00000000ff */
[----:B------:R-:W0:Y:S08]  /*8e20*/  MUFU.EX2 R128, R128 ;  /* 0x0000008000807308 */ /* 0x000e300000000800 */
[----:B------:R-:W1:Y:S08]  /*8e30*/  MUFU.EX2 R132, R132 ;  /* 0x0000008400847308 */ /* 0x000e700000000800 */
[----:B------:R-:W5:Y:S08]  /*8e40*/  MUFU.EX2 R189, R189 ;  /* 0x000000bd00bd7308 */ /* 0x000f700000000800 */
[----:B------:R-:W-:Y:S01]  /*8e50*/  MUFU.EX2 R182, R182 ;  /* 0x000000b600b67308 */ /* 0x000fe20000000800 */
[----:B------:R-:W-:-:S02]  /*8e60*/  WARPGROUP.DEPBAR.LE gsb0, 0x0 ;  /* 0x00008000000079c5 */ /* 0x000fc40000010000 */
[----:B------:R0:W-:Y:S01]  /*8e70*/  @!P1 SYNCS.ARRIVE.TRANS64.RED.A1T0 RZ, [R144+URZ], RZ ;  /* 0x000000ff90ff99a7 */ /* 0x0001e2000810043f */
[----:B--2---:R-:W-:Y:S02]  /*8e80*/  F2FP.F16.F32.PACK_AB R176, R121, R14 ;  /* 0x0000000e79b0723e */ /* 0x004fe400000000ff */
[----:B---3--:R-:W-:Y:S02]  /*8e90*/  F2FP.F16.F32.PACK_AB R178, R125, R20 ;  /* 0x000000147db2723e */ /* 0x008fe400000000ff */
[----:B----4-:R-:W-:Y:S02]  /*8ea0*/  F2FP.F16.F32.PACK_AB R179, R127, R126 ;  /* 0x0000007e7fb3723e */ /* 0x010fe400000000ff */
[----:B0-----:R-:W-:Y:S01]  /*8eb0*/  @!P1 IADD3 R144, R13, 0x36860, RZ ;  /* 0x000368600d909810 */ /* 0x001fe20007ffe0ff */
[----:B------:R-:W-:Y:S01]  /*8ec0*/  FADD.FTZ R13, R200, R7 ;  /* 0x00000007c80d7221 */ /* 0x000fe20000010000 */
[----:B------:R-:W-:Y:S01]  /*8ed0*/  FFMA.FTZ R7, R2, R6, R201 ;  /* 0x0000000602077223 */ /* 0x000fe200000100c9 */
[----:B------:R-:W-:-:S02]  /*8ee0*/  F2FP.F16.F32.PACK_AB R200, R200, R15 ;  /* 0x0000000fc8c8723e */ /* 0x000fc400000000ff */
[----:B------:R-:W-:Y:S01]  /*8ef0*/  FADD.FTZ R6, R202, R13 ;  /* 0x0000000dca067221 */ /* 0x000fe20000010000 */
[C---:B------:R-:W-:Y:S01]  /*8f00*/  FADD.FTZ R138, R10.reuse, R7 ;  /* 0x000000070a8a7221 */ /* 0x040fe20000010000 */
[----:B------:R-:W-:Y:S02]  /*8f10*/  F2FP.F16.F32.PACK_AB R201, R10, R201 ;  /* 0x000000c90ac9723e */ /* 0x000fe400000000ff */
[----:B------:R-:W-:Y:S01]  /*8f20*/  FADD.FTZ R13, R169, R6 ;  /* 0x00000006a90d7221 */ /* 0x000fe20000010000 */
[----:B------:R-:W-:Y:S01]  /*8f30*/  FADD.FTZ R7, R203, R138 ;  /* 0x0000008acb077221 */ /* 0x000fe20000010000 */
[----:B------:R-:W-:Y:S01]  /*8f40*/  FFMA.FTZ R6, R139, R0, -R149 ;  /* 0x000000008b067223 */ /* 0x000fe20000010895 */
[----:B------:R-:W-:Y:S01]  /*8f50*/  F2FP.F16.F32.PACK_AB R203, R120, R203 ;  /* 0x000000cb78cb723e */ /* 0x000fe200000000ff */
[----:B------:R-:W-:Y:S01]  /*8f60*/  FADD.FTZ R142, R196, R13 ;  /* 0x0000000dc48e7221 */ /* 0x000fe20000010000 */
[----:B------:R-:W-:Y:S01]  /*8f70*/  FADD.FTZ R138, R120, R7 ;  /* 0x00000007788a7221 */ /* 0x000fe20000010000 */
[----:B------:R-:W-:-:S02]  /*8f80*/  @!P1 PRMT R144, RZ, 0x654, R144 ;  /* 0x00000654ff909816 */ /* 0x000fc40000000090 */
[----:B------:R-:W-:Y:S01]  /*8f90*/  FADD.FTZ R13, R173, R142 ;  /* 0x0000008ead0d7221 */ /* 0x000fe20000010000 */
[----:B------:R-:W-:Y:S01]  /*8fa0*/  FADD.FTZ R7, R197, R138 ;  /* 0x0000008ac5077221 */ /* 0x000fe20000010000 */
[----:B------:R-:W0:Y:S01]  /*8fb0*/  MUFU.EX2 R6, R6 ;  /* 0x0000000600067308 */ /* 0x000e220000000800 */
[----:B------:R-:W-:Y:S01]  /*8fc0*/  F2FP.F16.F32.PACK_AB R197, R124, R197 ;  /* 0x000000c57cc5723e */ /* 0x000fe200000000ff */
[----:B------:R-:W-:Y:S01]  /*8fd0*/  FADD.FTZ R142, R198, R13 ;  /* 0x0000000dc68e7221 */ /* 0x000fe20000010000 */
[----:B------:R-:W-:Y:S01]  /*8fe0*/  FADD.FTZ R138, R124, R7 ;  /* 0x000000077c8a7221 */ /* 0x000fe20000010000 */
[----:B------:R-:W-:Y:S01]  /*8ff0*/  FFMA.FTZ R7, R122, R0, -R149 ;  /* 0x000000007a077223 */ /* 0x000fe20000010895 */
[----:B------:R2:W-:Y:S01]  /*9000*/  @!P1 SYNCS.ARRIVE.TRANS64.RED.A1T0 RZ, [R144+URZ], RZ ;  /* 0x000000ff90ff99a7 */ /* 0x0005e2000810043f */
[----:B------:R-:W-:Y:S01]  /*9010*/  FADD.FTZ R139, R161, R142 ;  /* 0x0000008ea18b7221 */ /* 0x000fe20000010000 */
[----:B------:R-:W-:Y:S01]  /*9020*/  FADD.FTZ R13, R199, R138 ;  /* 0x0000008ac70d7221 */ /* 0x000fe20000010000 */
[----:B------:R-:W3:Y:S01]  /*9030*/  MUFU.EX2 R122, R143 ;  /* 0x0000008f007a7308 */ /* 0x000ee20000000800 */
[----:B------:R-:W-:Y:S01]  /*9040*/  F2FP.F16.F32.PACK_AB R202, R169, R202 ;  /* 0x000000caa9ca723e */ /* 0x000fe200000000ff */
[----:B------:R-:W-:Y:S01]  /*9050*/  FADD.FTZ R142, R192, R139 ;  /* 0x0000008bc08e7221 */ /* 0x000fe20000010000 */
[----:B------:R-:W-:Y:S01]  /*9060*/  FADD.FTZ R138, R128, R13 ;  /* 0x0000000d808a7221 */ /* 0x000fe20000010000 */
[----:B------:R-:W-:-:S02]  /*9070*/  F2FP.F16.F32.PACK_AB R196, R173, R196 ;  /* 0x000000c4adc4723e */ /* 0x000fc400000000ff */
[----:B------:R-:W-:Y:S01]  /*9080*/  FADD.FTZ R139, R21, R142 ;  /* 0x0000008e158b7221 */ /* 0x000fe20000010000 */
[----:B------:R-:W-:Y:S01]  /*9090*/  FADD.FTZ R13, R193, R138 ;  /* 0x0000008ac10d7221 */ /* 0x000fe20000010000 */
[----:B------:R4:W2:Y:S01]  /*90a0*/  MUFU.EX2 R124, R7 ;  /* 0x00000007007c7308 */ /* 0x0008a20000000800 */
[----:B------:R-:W-:Y:S01]  /*90b0*/  F2FP.F16.F32.PACK_AB R198, R161, R198 ;  /* 0x000000c6a1c6723e */ /* 0x000fe200000000ff */
[----:B------:R-:W-:Y:S01]  /*90c0*/  FADD.FTZ R142, R194, R139 ;  /* 0x0000008bc28e7221 */ /* 0x000fe20000010000 */
[----:B-1----:R-:W-:Y:S01]  /*90d0*/  FADD.FTZ R138, R132, R13 ;  /* 0x0000000d848a7221 */ /* 0x002fe20000010000 */
[----:B------:R-:W-:Y:S02]  /*90e0*/  F2FP.F16.F32.PACK_AB R199, R128, R199 ;  /* 0x000000c780c7723e */ /* 0x000fe400000000ff */
[----:B------:R-:W-:Y:S01]  /*90f0*/  FADD.FTZ R15, R153, R142 ;  /* 0x0000008e990f7221 */ /* 0x000fe20000010000 */
[----:B------:R-:W-:Y:S01]  /*9100*/  FADD.FTZ R13, R195, R138 ;  /* 0x0000008ac30d7221 */ /* 0x000fe20000010000 */
[----:B------:R-:W-:-:S02]  /*9110*/  F2FP.F16.F32.PACK_AB R192, R21, R192 ;  /* 0x000000c015c0723e */ /* 0x000fc400000000ff */
[----:B------:R-:W-:Y:S01]  /*9120*/  FADD.FTZ R142, R188, R15 ;  /* 0x0000000fbc8e7221 */ /* 0x000fe20000010000 */
[----:B------:R-:W-:Y:S01]  /*9130*/  FADD.FTZ R138, R136, R13 ;  /* 0x0000000d888a7221 */ /* 0x000fe20000010000 */
[----:B------:R-:W-:Y:S02]  /*9140*/  F2FP.F16.F32.PACK_AB R193, R132, R193 ;  /* 0x000000c184c1723e */ /* 0x000fe400000000ff */
[----:B------:R-:W-:Y:S01]  /*9150*/  FADD.FTZ R15, R157, R142 ;  /* 0x0000008e9d0f7221 */ /* 0x000fe20000010000 */
[----:B-----5:R-:W-:Y:S01]  /*9160*/  FADD.FTZ R13, R189, R138 ;  /* 0x0000008abd0d7221 */ /* 0x020fe20000010000 */
        /* <DEDUP_REMOVED lines=8> */
[----:B------:R-:W-:Y:S01]  /*91f0*/  FADD.FTZ R10, R12, R13 ;  /* 0x0000000d0c0a7221 */ /* 0x000fe20000010000 */
[----:B------:R-:W-:Y:S02]  /*9200*/  F2FP.F16.F32.PACK_AB R189, R140, R189 ;  /* 0x000000bd8cbd723e */ /* 0x000fe400000000ff */
[----:B------:R-:W-:Y:S01]  /*9210*/  FADD.FTZ R15, R137, R120 ;  /* 0x00000078890f7221 */ /* 0x000fe20000010000 */
[----:B------:R-:W-:Y:S01]  /*9220*/  FADD.FTZ R13, R185, R10 ;  /* 0x0000000ab90d7221 */ /* 0x000fe20000010000 */
[----:B0-----:R-:W-:-:S02]  /*9230*/  F2FP.F16.F32.PACK_AB R185, R6, R185 ;  /* 0x000000b906b9723e */ /* 0x001fc400000000ff */
[----:B------:R-:W-:Y:S01]  /*9240*/  FADD.FTZ R120, R186, R15 ;  /* 0x0000000fba787221 */ /* 0x000fe20000010000 */
[----:B------:R-:W-:Y:S01]  /*9250*/  FADD.FTZ R10, R6, R13 ;  /* 0x0000000d060a7221 */ /* 0x000fe20000010000 */
[----:B------:R-:W-:Y:S02]  /*9260*/  F2FP.F16.F32.PACK_AB R190, R145, R190 ;  /* 0x000000be91be723e */ /* 0x000fe400000000ff */
[----:B------:R-:W-:Y:S01]  /*9270*/  FADD.FTZ R15, R141, R120 ;  /* 0x000000788d0f7221 */ /* 0x000fe20000010000 */
[----:B------:R-:W-:Y:S01]  /*9280*/  FADD.FTZ R13, R187, R10 ;  /* 0x0000000abb0d7221 */ /* 0x000fe20000010000 */
[----:B------:R-:W-:Y:S02]  /*9290*/  F2FP.F16.F32.PACK_AB R191, R12, R191 ;  /* 0x000000bf0cbf723e */ /* 0x000fe400000000ff */
[----:B------:R-:W-:Y:S01]  /*92a0*/  FADD.FTZ R10, R180, R15 ;  /* 0x0000000fb40a7221 */ /* 0x000fe20000010000 */
[----:B---3--:R-:W-:Y:S01]  /*92b0*/  FADD.FTZ R13, R122, R13 ;  /* 0x0000000d7a0d7221 */ /* 0x008fe20000010000 */
[----:B------:R-:W-:Y:S01]  /*92c0*/  F2FP.F16.F32.PACK_AB R184, R137, R184 ;  /* 0x000000b889b8723e */ /* 0x000fe200000000ff */
[----:B------:R-:W-:-:S02]  /*92d0*/  IMAD.MOV.U32 R15, RZ, RZ, R4 ;  /* 0x000000ffff0f7224 */ /* 0x000fc400078e0004 */
[----:B----4-:R-:W-:Y:S01]  /*92e0*/  FADD.FTZ R7, R129, R10 ;  /* 0x0000000a81077221 */ /* 0x010fe20000010000 */
[----:B------:R-:W-:Y:S01]  /*92f0*/  FADD.FTZ R13, R130, R13 ;  /* 0x0000000d820d7221 */ /* 0x000fe20000010000 */
[----:B------:R-:W-:Y:S01]  /*9300*/  F2FP.F16.F32.PACK_AB R186, R141, R186 ;  /* 0x000000ba8dba723e */ /* 0x000fe200000000ff */
[----:B------:R-:W-:Y:S02]  /*9310*/  IMAD.MOV.U32 R10, RZ, RZ, R3 ;  /* 0x000000ffff0a7224 */ /* 0x000fe400078e0003 */
[----:B------:R-:W-:Y:S01]  /*9320*/  FADD.FTZ R6, R182, R7 ;  /* 0x00000007b6067221 */ /* 0x000fe20000010000 */
[----:B------:R-:W-:Y:S01]  /*9330*/  FADD.FTZ R13, R131, R13 ;  /* 0x0000000d830d7221 */ /* 0x000fe20000010000 */
        /* <DEDUP_REMOVED lines=8> */
[----:B--2---:R-:W-:Y:S01]  /*93c0*/  FADD.FTZ R13, R124, R13 ;  /* 0x0000000d7c0d7221 */ /* 0x004fe20000010000 */
[C---:B------:R-:W-:Y:S02]  /*93d0*/  F2FP.F16.F32.PACK_AB R177, R123.reuse, R124 ;  /* 0x0000007c7bb1723e */ /* 0x040fe400000000ff */
[----:B------:R-:W-:Y:S01]  /*93e0*/  FADD.FTZ R6, R20, R7 ;  /* 0x0000000714067221 */ /* 0x000fe20000010000 */
[----:B------:R-:W-:-:S03]  /*93f0*/  FADD.FTZ R13, R123, R13 ;  /* 0x0000000d7b0d7221 */ /* 0x000fc60000010000 */
[----:B------:R-:W-:Y:S01]  /*9400*/  FADD.FTZ R7, R125, R6 ;  /* 0x000000067d077221 */ /* 0x000fe20000010000 */
[----:B------:R-:W-:-:S04]  /*9410*/  FADD.FTZ R13, R126, R13 ;  /* 0x0000000d7e0d7221 */ /* 0x000fc80000010000 */
[----:B------:R-:W-:Y:S01]  /*9420*/  FADD.FTZ R6, R127, R13 ;  /* 0x0000000d7f067221 */ /* 0x000fe20000010000 */
[----:B------:R-:W-:Y:S01]  /*9430*/  IMAD.MOV.U32 R13, RZ, RZ, R17 ;  /* 0x000000ffff0d7224 */ /* 0x000fe200078e0011 */
[----:B------:R-:W-:Y:S06]  /*9440*/  @P2 BRA `(.L_x_275) ;  /* 0xffffffc400382947 */ /* 0x000fec000383ffff */
.L_x_266:
        /* <DEDUP_REMOVED lines=99> */
.L_x_276:
[----:B------:R-:W-:Y:S01]  /*9a80*/  IMAD R11, R16, 0x8, R5 ;  /* 0x00000008100b7824 */ /* 0x000fe200078e0205 */
[----:B------:R-:W-:-:S04]  /*9a90*/  SHF.L.U32 R2, R17, 0x1f, RZ ;  /* 0x0000001f11027819 */ /* 0x000fc800000006ff */
[----:B------:R0:W1:Y:S01]  /*9aa0*/  SYNCS.PHASECHK.TRANS64.TRYWAIT P2, [R11+URZ+0x36850], R2 ;  /* 0x036850020b0075a7 */ /* 0x000062000804017f */
[----:B------:R-:W-:Y:S05]  /*9ab0*/  @!P0 BRA `(.L_x_277) ;  /* 0x0000000000048947 */ /* 0x000fea0003800000 */
[----:B------:R-:W-:Y:S01]  /*9ac0*/  BPT.TRAP 0x1 ;  /* 0x000000040000795c */ /* 0x000fe20000300000 */
.L_x_277:
[----:B-1----:R-:W-:Y:S05]  /*9ad0*/  @P2 BRA `(.L_x_278) ;  /* 0x0000000000082947 */ /* 0x002fea0003800000 */
[----:B------:R-:W1:Y:S02]  /*9ae0*/  SYNCS.PHASECHK.TRANS64.TRYWAIT P0, [R11+URZ+0x36850], R2 ;  /* 0x036850020b0075a7 */ /* 0x000e64000800017f */
[----:B-1----:R-:W-:Y:S05]  /*9af0*/  @!P0 BRA `(.L_x_279) ;  /* 0x0000007c00908947 */ /* 0x002fea0003800000 */
.L_x_278:
[----:B------:R-:W-:Y:S05]  /*9b00*/  WARPSYNC.ALL ;  /* 0x0000000000007948 */ /* 0x000fea0003800000 */
[----:B------:R-:W-:Y:S01]  /*9b10*/  VIADD R5, R5, 0x400 ;  /* 0x0000040005057836 */ /* 0x000fe20000000000 */
[----:B------:R-:W-:Y:S01]  /*9b20*/  WARPGROUP.ARRIVE ;  /* 0x00000000000079c5 */ /* 0x000fe20000000000 */
[----:B------:R-:W-:Y:S01]  /*9b30*/  IMAD.MOV.U32 R9, RZ, RZ, 0x40000040 ;  /* 0x40000040ff097424 */ /* 0x000fe200078e00ff */
[----:B01----:R-:W0:Y:S01]  /*9b40*/  SHFL.BFLY PT, R2, R7, 0x2, 0x1f ;  /* 0x0c401f0007027f89 */ /* 0x003e2200000e0000 */
[----:B------:R-:W-:Y:S01]  /*9b50*/  IMAD.MOV.U32 R13, RZ, RZ, 0x40000040 ;  /* 0x40000040ff0d7424 */ /* 0x000fe200078e00ff */
[----:B------:R-:W-:Y:S01]  /*9b60*/  SHF.R.U32.HI R5, RZ, 0x4, R5 ;  /* 0x00000004ff057819 */ /* 0x000fe20000011605 */
[----:B------:R-:W-:Y:S01]  /*9b70*/  @!P1 VIADD R10, R11, 0x36860 ;  /* 0x000368600b0a9836 */ /* 0x000fe20000000000 */
[----:B------:R-:W-:Y:S01]  /*9b80*/  R2UR UR7, R9 ;  /* 0x00000000090772ca */ /* 0x000fe200000e0000 */
[----:B------:R-:W-:Y:S01]  /*9b90*/  IMAD.MOV.U32 R9, RZ, RZ, 0x40000040 ;  /* 0x40000040ff097424 */ /* 0x000fe200078e00ff */
[----:B------:R-:W-:Y:S01]  /*9ba0*/  LOP3.LUT R5, R5, 0x3fff, RZ, 0xc0, !PT ;  /* 0x00003fff05057812 */ /* 0x000fe200078ec0ff */
[----:B------:R-:W-:Y:S01]  /*9bb0*/  IMAD.MOV.U32 R20, RZ, RZ, -0x800000 ;  /* 0xff800000ff147424 */ /* 0x000fe200078e00ff */
[----:B------:R-:W-:Y:S01]  /*9bc0*/  @!P1 PRMT R10, RZ, 0x654, R10 ;  /* 0x00000654ff0a9816 */ /* 0x000fe2000000000a */
[----:B------:R-:W-:Y:S01]  /*9bd0*/  VIADD R208, R208, 0x1 ;  /* 0x00000001d0d07836 */ /* 0x000fe20000000000 */
[----:B------:R-:W-:-:S05]  /*9be0*/  LOP3.LUT R5, R5, 0x3800000, RZ, 0xfc, !PT ;  /* 0x0380000005057812 */ /* 0x000fca00078efcff */
[C---:B------:R-:W-:Y:S02]  /*9bf0*/  IMAD R8, R16.reuse, 0xa80, R5 ;  /* 0x00000a8010087824 */ /* 0x040fe400078e0205 */
[----:B------:R-:W1:Y:S01]  /*9c00*/  SHFL.BFLY PT, R5, R6, 0x2, 0x1f ;  /* 0x0c401f0006057f89 */ /* 0x000e6200000e0000 */
[----:B------:R-:W-:Y:S02]  /*9c10*/  VIADD R16, R16, 0x1 ;  /* 0x0000000110107836 */ /* 0x000fe40000000000 */
[C---:B------:R-:W-:Y:S01]  /*9c20*/  R2UR UR6, R8.reuse ;  /* 0x00000000080672ca */ /* 0x040fe200000e0000 */
[----:B------:R-:W-:Y:S02]  /*9c30*/  VIADD R12, R8, 0x80 ;  /* 0x00000080080c7836 */ /* 0x000fe40000000000 */
[----:B------:R-:W-:Y:S01]  /*9c40*/  ISETP.NE.AND P2, PT, R16, 0x2, PT ;  /* 0x000000021000780c */ /* 0x000fe20003f45270 */
[----:B0-----:R-:W-:-:S03]  /*9c50*/  FADD.FTZ R2, R2, R7 ;  /* 0x0000000702027221 */ /* 0x001fc60000010000 */
[----:B------:R-:W-:-:S06]  /*9c60*/  SEL R16, R16, RZ, P2 ;  /* 0x000000ff10107207 */ /* 0x000fcc0001000000 */
[----:B------:R-:W-:Y:S01]  /*9c70*/  HGMMA.64x192x16.F32 R24, R200, gdesc[UR4].tnspB, R24, gsb0 ;  /* 0x42e00004c8187df0 */ /* 0x000fe20008000818 */
[----:B------:R-:W-:Y:S01]  /*9c80*/  R2UR UR6, R12 ;  /* 0x000000000c0672ca */ /* 0x000fe200000e0000 */
[----:B------:R-:W-:Y:S01]  /*9c90*/  VIADD R12, R8, 0x100 ;  /* 0x00000100080c7836 */ /* 0x000fe20000000000 */
[----:B------:R-:W-:Y:S01]  /*9ca0*/  R2UR UR7, R13 ;  /* 0x000000000d0772ca */ /* 0x000fe200000e0000 */
[----:B------:R-:W-:Y:S01]  /*9cb0*/  IMAD.MOV.U32 R13, RZ, RZ, 0x40000040 ;  /* 0x40000040ff0d7424 */ /* 0x000fe200078e00ff */
[----:B------:R-:W-:Y:S02]  /*9cc0*/  WARPGROUP.DEPBAR.LE gsb0, 0x0 ;  /* 0x00008000000079c5 */ /* 0x000fe40000010000 */
[----:B------:R-:W-:-:S13]  /*9cd0*/  WARPGROUP.ARRIVE ;  /* 0x00000000000079c5 */ /* 0x000fda0000000000 */
        /* <DEDUP_REMOVED lines=16> */
[C---:B------:R-:W-:Y:S01]  /*9de0*/  VIADD R12, R8.reuse, 0x280 ;  /* 0x00000280080c7836 */ /* 0x040fe20000000000 */
[----:B------:R-:W-:Y:S01]  /*9df0*/  R2UR UR7, R13 ;  /* 0x000000000d0772ca */ /* 0x000fe200000e0000 */
[----:B------:R-:W-:Y:S01]  /*9e00*/  VIADD R8, R8, 0x300 ;  /* 0x0000030008087836 */ /* 0x000fe20000000000 */
[----:B------:R-:W-:Y:S01]  /*9e10*/  MOV R13, 0x40000040 ;  /* 0x40000040000d7802 */ /* 0x000fe20000000f00 */
[----:B------:R-:W-:Y:S02]  /*9e20*/  WARPGROUP.DEPBAR.LE gsb0, 0x0 ;  /* 0x00008000000079c5 */ /* 0x000fe40000010000 */
[----:B------:R-:W-:-:S12]  /*9e30*/  WARPGROUP.ARRIVE ;  /* 0x00000000000079c5 */ /* 0x000fd80000000000 */
[----:B------:R-:W-:Y:S01]  /*9e40*/  HGMMA.64x192x16.F32 R24, R184, gdesc[UR4].tnspB, R24, gsb0 ;  /* 0x42e00004b8187df0 */ /* 0x000fe20008000818 */
[----:B------:R-:W-:Y:S02]  /*9e50*/  R2UR UR6, R12 ;  /* 0x000000000c0672ca */ /* 0x000fe400000e0000 */
[----:B------:R-:W-:Y:S01]  /*9e60*/  R2UR UR7, R13 ;  /* 0x000000000d0772ca */ /* 0x000fe200000e0000 */
[----:B------:R-:W-:Y:S02]  /*9e70*/  WARPGROUP.DEPBAR.LE gsb0, 0x0 ;  /* 0x00008000000079c5 */ /* 0x000fe40000010000 */
[----:B------:R-:W-:-:S14]  /*9e80*/  WARPGROUP.ARRIVE ;  /* 0x00000000000079c5 */ /* 0x000fdc0000000000 */
[----:B------:R-:W-:Y:S01]  /*9e90*/  HGMMA.64x192x16.F32 R24, R180, gdesc[UR4].tnspB, R24, gsb0 ;  /* 0x42e00004b4187df0 */ /* 0x000fe20008000818 */
[----:B------:R-:W-:Y:S01]  /*9ea0*/  R2UR UR6, R8 ;  /* 0x00000000080672ca */ /* 0x000fe200000e0000 */
[----:B-1----:R-:W-:Y:S01]  /*9eb0*/  FADD.FTZ R8, R5, R6 ;  /* 0x0000000605087221 */ /* 0x002fe20000010000 */
[----:B------:R-:W-:Y:S01]  /*9ec0*/  R2UR UR7, R9 ;  /* 0x00000000090772ca */ /* 0x000fe200000e0000 */
[----:B------:R-:W0:Y:S04]  /*9ed0*/  SHFL.BFLY PT, R5, R2, 0x1, 0x1f ;  /* 0x0c201f0002057f89 */ /* 0x000e2800000e0000 */
[----:B------:R-:W1:Y:S01]  /*9ee0*/  SHFL.BFLY PT, R9, R8, 0x1, 0x1f ;  /* 0x0c201f0008097f89 */ /* 0x000e6200000e0000 */
[----:B0-----:R-:W-:Y:S01]  /*9ef0*/  FADD.FTZ R12, R2, R5 ;  /* 0x00000005020c7221 */ /* 0x001fe20000010000 */
[----:B------:R-:W-:Y:S01]  /*9f00*/  IMAD.MOV.U32 R5, RZ, RZ, RZ ;  /* 0x000000ffff057224 */ /* 0x000fe200078e00ff */
[----:B------:R-:W-:Y:S01]  /*9f10*/  SEL R2, RZ, 0x1, P2 ;  /* 0x00000001ff027807 */ /* 0x000fe20001000000 */
[----:B-1----:R-:W-:-:S02]  /*9f20*/  FADD.FTZ R13, R8, R9 ;  /* 0x00000009080d7221 */ /* 0x002fc40000010000 */
[----:B------:R-:W-:Y:S01]  /*9f30*/  FSETP.NE.FTZ.AND P0, PT, R12, RZ, PT ;  /* 0x000000ff0c00720b */ /* 0x000fe20003f15000 */
[----:B------:R-:W-:Y:S01]  /*9f40*/  IMAD.MOV.U32 R8, RZ, RZ, RZ ;  /* 0x000000ffff087224 */ /* 0x000fe200078e00ff */
[----:B------:R-:W-:Y:S01]  /*9f50*/  LOP3.LUT R17, R17, R2, RZ, 0x3c, !PT ;  /* 0x0000000211117212 */ /* 0x000fe200078e3cff */
[----:B------:R-:W-:Y:S01]  /*9f60*/  IMAD.MOV.U32 R2, RZ, RZ, -0x800000 ;  /* 0xff800000ff027424 */ /* 0x000fe200078e00ff */
[----:B------:R-:W-:-:S09]  /*9f70*/  FSETP.NE.FTZ.AND P3, PT, R13, RZ, PT ;  /* 0x000000ff0d00720b */ /* 0x000fd20003f75000 */
[----:B------:R-:W0:Y:S01]  /*9f80*/  @P0 MUFU.LG2 R9, R12 ;  /* 0x0000000c00090308 */ /* 0x000e220000000c00 */
[----:B------:R-:W-:-:S03]  /*9f90*/  @P0 FMUL.FTZ R7, R0, 0.69314718246459960938 ;  /* 0x3f31721800070820 */ /* 0x000fc60000410000 */
[----:B------:R-:W-:-:S04]  /*9fa0*/  @P3 FMUL.FTZ R11, R0, 0.69314718246459960938 ;  /* 0x3f317218000b3820 */ /* 0x000fc80000410000 */
[----:B------:R-:W1:Y:S08]  /*9fb0*/  @P3 MUFU.LG2 R6, R13 ;  /* 0x0000000d00063308 */ /* 0x000e700000000c00 */
[----:B------:R-:W2:Y:S01]  /*9fc0*/  @P3 MUFU.RCP R8, R13 ;  /* 0x0000000d00083308 */ /* 0x000ea20000001000 */
[----:B0-----:R-:W-:-:S04]  /*9fd0*/  @P0 FMUL.FTZ R0, R9, 0.69314718246459960938 ;  /* 0x3f31721809000820 */ /* 0x001fc80000410000 */
[----:B------:R-:W-:-:S03]  /*9fe0*/  @P0 FFMA.FTZ R20, R7, R4, R0 ;  /* 0x0000000407140223 */ /* 0x000fc60000010000 */
[----:B------:R-:W0:Y:S01]  /*9ff0*/  @P0 MUFU.RCP R5, R12 ;  /* 0x0000000c00050308 */ /* 0x000e220000001000 */
[----:B-1----:R-:W-:Y:S01]  /*a000*/  @P3 FMUL.FTZ R6, R6, 0.69314718246459960938 ;  /* 0x3f31721806063820 */ /* 0x002fe20000410000 */
[----:B------:R-:W-:-:S03]  /*a010*/  PLOP3.LUT P0, PT, PT, PT, PT, 0x8, 0x0 ;  /* 0x000000000000781c */ /* 0x000fc60003f0e170 */
[----:B------:R-:W-:Y:S01]  /*a020*/  @P3 FFMA.FTZ R2, R11, R3, R6 ;  /* 0x000000030b023223 */ /* 0x000fe20000010006 */
[----:B------:R-:W-:Y:S02]  /*a030*/  WARPGROUP.DEPBAR.LE gsb0, 0x0 ;  /* 0x00008000000079c5 */ /* 0x000fe40000010000 */
[----:B------:R-:W-:-:S06]  /*a040*/  WARPGROUP.ARRIVE ;  /* 0x00000000000079c5 */ /* 0x000fcc0000000000 */
[----:B------:R-:W-:Y:S03]  /*a050*/  HGMMA.64x192x16.F32 R24, R176, gdesc[UR4].tnspB, R24, gsb0 ;  /* 0x42e00004b0187df0 */ /* 0x000fe60008000818 */
[----:B------:R-:W-:Y:S02]  /*a060*/  WARPGROUP.DEPBAR.LE gsb0, 0x0 ;  /* 0x00008000000079c5 */ /* 0x000fe40000010000 */
[----:B------:R1:W-:Y:S01]  /*a070*/  @!P1 SYNCS.ARRIVE.TRANS64.RED.A1T0 RZ, [R10+URZ], RZ ;  /* 0x000000ff0aff99a7 */ /* 0x0003e2000810043f */
[-C--:B--2---:R-:W-:Y:S01]  /*a080*/  FMUL.FTZ R131, R47, R8.reuse ;  /* 0x000000082f837220 */ /* 0x084fe20000410000 */
[-C--:B------:R-:W-:Y:S01]  /*a090*/  FMUL.FTZ R130, R51, R8.reuse ;  /* 0x0000000833827220 */ /* 0x080fe20000410000 */
[-C--:B0-----:R-:W-:Y:S01]  /*a0a0*/  FMUL.FTZ R0, R36, R5.reuse ;  /* 0x0000000524007220 */ /* 0x081fe20000410000 */
        /* <DEDUP_REMOVED lines=92> */
[----:B-1----:R-:W-:-:S07]  /*a670*/  FMUL.FTZ R119, R119, R8 ;  /* 0x0000000877777220 */ /* 0x002fce0000410000 */
.L_x_258:
[----:B------:R-:W0:Y:S01]  /*a680*/  S2R R5, SR_CgaCtaId ;  /* 0x0000000000057919 */ /* 0x000e220000008800 */
[----:B------:R-:W-:Y:S01]  /*a690*/  MOV R42, 0x400 ;  /* 0x00000400002a7802 */ /* 0x000fe20000000f00 */
[----:B------:R-:W-:Y:S01]  /*a6a0*/  BSSY B0, `(.L_x_280) ;  /* 0x0000234000007945 */ /* 0x000fe20003800000 */
[----:B------:R-:W-:Y:S02]  /*a6b0*/  BAR.SYNC.DEFER_BLOCKING 0x5, 0x120 ;  /* 0x0144800000007b1d */ /* 0x000fe40000010000 */
[----:B0-----:R-:W-:-:S05]  /*a6c0*/  LEA R42, R5, R42, 0x18 ;  /* 0x0000002a052a7211 */ /* 0x001fca00078ec0ff */
[----:B------:R0:W1:Y:S01]  /*a6d0*/  LDS.128 R100, [R42+0x368d0] ;  /* 0x0368d0002a647984 */ /* 0x0000620000000c00 */
[----:B------:R-:W-:Y:S06]  /*a6e0*/  BAR.ARV 0x4, 0x120 ;  /* 0x0104800000007b1d */ /* 0x000fec0000002000 */
[----:B------:R-:W-:Y:S05]  /*a6f0*/  @P0 BRA `(.L_x_281) ;  /* 0x0000001800080947 */ /* 0x000fea0003800000 */
[----:B------:R-:W2:Y:S01]  /*a700*/  S2R R5, SR_SWINHI ;  /* 0x0000000000057919 */ /* 0x000ea20000002f00 */
[----:B------:R-:W-:Y:S01]  /*a710*/  F2FP.F16.F32.PACK_AB R6, R7, R6 ;  /* 0x000000060706723e */ /* 0x000fe200000000ff */
[----:B------:R-:W-:Y:S01]  /*a720*/  ULDC.64 UR4, c[0x0][0xbe0] ;  /* 0x0002f80000047ab9 */ /* 0x000fe20000000a00 */
        /* <DEDUP_REMOVED lines=16> */
[----:B--2---:R-:W-:-:S02]  /*a830*/  MOV R33, R5 ;  /* 0x0000000500217202 */ /* 0x004fc40000000f00 */
[----:B------:R-:W-:Y:S02]  /*a840*/  F2FP.F16.F32.PACK_AB R114, R117, R116 ;  /* 0x000000747572723e */ /* 0x000fe400000000ff */
[----:B------:R-:W-:Y:S01]  /*a850*/  F2FP.F16.F32.PACK_AB R115, R119, R118 ;  /* 0x000000767773723e */ /* 0x000fe200000000ff */
[----:B------:R-:W-:-:S03]  /*a860*/  IMAD.WIDE R4, R213, 0x2, R32 ;  /* 0x00000002d5047825 */ /* 0x000fc600078e0220 */
[C---:B------:R-:W-:Y:S02]  /*a870*/  IADD3 R55, P2, R4.reuse, 0x20, RZ ;  /* 0x0000002004377810 */ /* 0x040fe40007f5e0ff */
[C---:B------:R-:W-:Y:S02]  /*a880*/  IADD3 R139, P6, R4.reuse, 0x60, RZ ;  /* 0x00000060048b7810 */ /* 0x040fe40007fde0ff */
[C---:B------:R-:W-:Y:S01]  /*a890*/  LOP3.LUT R25, R4.reuse, 0x380, RZ, 0xc0, !PT ;  /* 0x0000038004197812 */ /* 0x040fe200078ec0ff */
[--C-:B------:R-:W-:Y:S01]  /*a8a0*/  IMAD.X R9, RZ, RZ, R5.reuse, P2 ;  /* 0x000000ffff097224 */ /* 0x100fe200010e0605 */
[C---:B------:R-:W-:Y:S01]  /*a8b0*/  IADD3 R95, P1, R4.reuse, 0x40, RZ ;  /* 0x00000040045f7810 */ /* 0x040fe20007f3e0ff */
[--C-:B------:R-:W-:Y:S01]  /*a8c0*/  IMAD.X R13, RZ, RZ, R5.reuse, P6 ;  /* 0x000000ffff0d7224 */ /* 0x100fe200030e0605 */
[----:B------:R-:W-:Y:S02]  /*a8d0*/  IADD3 R141, P5, R4, 0x4000, RZ ;  /* 0x00004000048d7810 */ /* 0x000fe40007fbe0ff */
[----:B------:R-:W-:Y:S01]  /*a8e0*/  LOP3.LUT R8, R55, 0x380, RZ, 0xc0, !PT ;  /* 0x0000038037087812 */ /* 0x000fe200078ec0ff */
[--C-:B------:R-:W-:Y:S01]  /*a8f0*/  IMAD.X R11, RZ, RZ, R5.reuse, P1 ;  /* 0x000000ffff0b7224 */ /* 0x100fe200008e0605 */
[----:B------:R-:W-:Y:S01]  /*a900*/  LOP3.LUT R12, R139, 0x380, RZ, 0xc0, !PT ;  /* 0x000003808b0c7812 */ /* 0x000fe200078ec0ff */
[----:B------:R-:W-:Y:S01]  /*a910*/  IMAD.X R15, RZ, RZ, R5, P5 ;  /* 0x000000ffff0f7224 */ /* 0x000fe200028e0605 */
[----:B------:R-:W-:-:S02]  /*a920*/  SHF.R.U64 R25, R25, 0x3, RZ ;  /* 0x0000000319197819 */ /* 0x000fc400000012ff */
[C---:B------:R-:W-:Y:S02]  /*a930*/  IADD3 R143, P0, R4.reuse, 0x4020, RZ ;  /* 0x00004020048f7810 */ /* 0x040fe40007f1e0ff */
[C---:B------:R-:W-:Y:S02]  /*a940*/  IADD3 R145, P4, R4.reuse, 0x4040, RZ ;  /* 0x0000404004917810 */ /* 0x040fe40007f9e0ff */
[C---:B------:R-:W-:Y:S01]  /*a950*/  IADD3 R147, P3, R4.reuse, 0x4060, RZ ;  /* 0x0000406004937810 */ /* 0x040fe20007f7e0ff */
[--C-:B------:R-:W-:Y:S01]  /*a960*/  IMAD.X R27, RZ, RZ, R5.reuse, P0 ;  /* 0x000000ffff1b7224 */ /* 0x100fe200000e0605 */
[C---:B------:R-:W-:Y:S01]  /*a970*/  IADD3 R149, P2, R4.reuse, 0x8000, RZ ;  /* 0x0000800004957810 */ /* 0x040fe20007f5e0ff */
[--C-:B------:R-:W-:Y:S01]  /*a980*/  IMAD.X R29, RZ, RZ, R5.reuse, P4 ;  /* 0x000000ffff1d7224 */ /* 0x100fe200020e0605 */
[C---:B------:R-:W-:Y:S01]  /*a990*/  IADD3 R151, P1, R4.reuse, 0x8020, RZ ;  /* 0x0000802004977810 */ /* 0x040fe20007f3e0ff */
[----:B------:R-:W-:Y:S01]  /*a9a0*/  IMAD.X R31, RZ, RZ, R5, P3 ;  /* 0x000000ffff1f7224 */ /* 0x000fe200018e0605 */
[----:B------:R-:W-:-:S02]  /*a9b0*/  IADD3 R153, P6, R4, 0x8040, RZ ;  /* 0x0000804004997810 */ /* 0x000fc40007fde0ff */
[----:B------:R-:W-:Y:S01]  /*a9c0*/  IADD3 R82, P5, R4, 0x8060, RZ ;  /* 0x0000806004527810 */ /* 0x000fe20007fbe0ff */
[--C-:B------:R-:W-:Y:S01]  /*a9d0*/  IMAD.X R37, RZ, RZ, R5.reuse, P1 ;  /* 0x000000ffff257224 */ /* 0x100fe200008e0605 */
[----:B------:R-:W-:Y:S01]  /*a9e0*/  SHF.R.U64 R8, R8, 0x3, RZ ;  /* 0x0000000308087819 */ /* 0x000fe200000012ff */
[--C-:B------:R-:W-:Y:S01]  /*a9f0*/  IMAD.X R39, RZ, RZ, R5.reuse, P6 ;  /* 0x000000ffff277224 */ /* 0x100fe200030e0605 */
[----:B------:R-:W-:Y:S02]  /*aa00*/  SHF.R.U64 R12, R12, 0x3, RZ ;  /* 0x000000030c0c7819 */ /* 0x000fe400000012ff */
[----:B------:R-:W-:Y:S01]  /*aa10*/  LOP3.LUT R4, R25, R4, RZ, 0x3c, !PT ;  /* 0x0000000419047212 */ /* 0x000fe200078e3cff */
[----:B------:R-:W-:Y:S01]  /*aa20*/  IMAD.X R25, RZ, RZ, R5, P5 ;  /* 0x000000ffff197224 */ /* 0x000fe200028e0605 */
[----:B------:R-:W-:Y:S02]  /*aa30*/  LOP3.LUT R8, R8, R55, RZ, 0x3c, !PT ;  /* 0x0000003708087212 */ /* 0x000fe400078e3cff */
[----:B------:R-:W-:-:S02]  /*aa40*/  LOP3.LUT R12, R12, R139, RZ, 0x3c, !PT ;  /* 0x0000008b0c0c7212 */ /* 0x000fc400078e3cff */
[----:B------:R-:W-:Y:S02]  /*aa50*/  MOV R139, R4 ;  /* 0x00000004008b7202 */ /* 0x000fe40000000f00 */
[----:B------:R-:W-:Y:S02]  /*aa60*/  LOP3.LUT R10, R95, 0x380, RZ, 0xc0, !PT ;  /* 0x000003805f0a7812 */ /* 0x000fe400078ec0ff */
[----:B------:R-:W-:Y:S02]  /*aa70*/  F2FP.F16.F32.PACK_AB R4, R121, R24 ;  /* 0x000000187904723e */ /* 0x000fe400000000ff */
[----:B------:R-:W-:Y:S02]  /*aa80*/  LOP3.LUT R14, R141, 0x380, RZ, 0xc0, !PT ;  /* 0x000003808d0e7812 */ /* 0x000fe400078ec0ff */
[----:B------:R-:W-:Y:S02]  /*aa90*/  LOP3.LUT R24, R151, 0x380, RZ, 0xc0, !PT ;  /* 0x0000038097187812 */ /* 0x000fe400078ec0ff */
[----:B------:R-:W-:-:S02]  /*aaa0*/  LOP3.LUT R26, R143, 0x380, RZ, 0xc0, !PT ;  /* 0x000003808f1a7812 */ /* 0x000fc400078ec0ff */
[----:B------:R-:W-:Y:S02]  /*aab0*/  LOP3.LUT R55, R82, 0x380, RZ, 0xc0, !PT ;  /* 0x0000038052377812 */ /* 0x000fe400078ec0ff */
[----:B------:R-:W-:Y:S02]  /*aac0*/  MOV R121, R8 ;  /* 0x0000000800797202 */ /* 0x000fe40000000f00 */
[----:B------:R-:W-:Y:S02]  /*aad0*/  LOP3.LUT R28, R145, 0x380, RZ, 0xc0, !PT ;  /* 0x00000380911c7812 */ /* 0x000fe400078ec0ff */
[----:B------:R-:W-:Y:S02]  /*aae0*/  LOP3.LUT R30, R147, 0x380, RZ, 0xc0, !PT ;  /* 0x00000380931e7812 */ /* 0x000fe400078ec0ff */
[----:B------:R-:W-:Y:S02]  /*aaf0*/  F2FP.F16.F32.PACK_AB R8, R41, R40 ;  /* 0x000000282908723e */ /* 0x000fe400000000ff */
[----:B------:R-:W-:Y:S01]  /*ab00*/  IADD3.X R35, RZ, R5, RZ, P2, !PT ;  /* 0x00000005ff237210 */ /* 0x000fe200017fe4ff */
[----:B------:R-:W2:Y:S01]  /*ab10*/  LDC.64 R40, c[0x0][0xbd8] ;  /* 0x0002f600ff287b82 */ /* 0x000ea20000000a00 */
[----:B------:R-:W-:-:S02]  /*ab20*/  SHF.R.U64 R10, R10, 0x3, RZ ;  /* 0x000000030a0a7819 */ /* 0x000fc400000012ff */
[----:B------:R-:W-:Y:S02]  /*ab30*/  SHF.R.U64 R14, R14, 0x3, RZ ;  /* 0x000000030e0e7819 */ /* 0x000fe400000012ff */
[----:B------:R-:W-:-:S03]  /*ab40*/  F2FP.F16.F32.PACK_AB R5, R137, R138 ;  /* 0x0000008a8905723e */ /* 0x000fc600000000ff */
[----:B------:R-:W-:Y:S01]  /*ab50*/  BAR.SYNC.DEFER_BLOCKING 0x1, 0x100 ;  /* 0x0044000000007b1d */ /* 0x000fe20000010000 */
[----:B------:R-:W-:Y:S02]  /*ab60*/  SHF.R.U64 R24, R24, 0x3, RZ ;  /* 0x0000000318187819 */ /* 0x000fe400000012ff */
[----:B------:R-:W-:Y:S02]  /*ab70*/  SHF.R.U64 R26, R26, 0x3, RZ ;  /* 0x000000031a1a7819 */ /* 0x000fe400000012ff */
[----:B------:R-:W-:Y:S02]  /*ab80*/  SHF.R.U64 R55, R55, 0x3, RZ ;  /* 0x0000000337377819 */ /* 0x000fe400000012ff */
[----:B------:R-:W-:Y:S02]  /*ab90*/  SHF.R.U64 R28, R28, 0x3, RZ ;  /* 0x000000031c1c7819 */ /* 0x000fe400000012ff */
[----:B------:R-:W-:Y:S02]  /*aba0*/  SHF.R.U64 R30, R30, 0x3, RZ ;  /* 0x000000031e1e7819 */ /* 0x000fe400000012ff */
[----:B------:R-:W-:-:S02]  /*abb0*/  LOP3.LUT R10, R10, R95, RZ, 0x3c, !PT ;  /* 0x0000005f0a0a7212 */ /* 0x000fc400078e3cff */
[----:B------:R-:W-:Y:S02]  /*abc0*/  LOP3.LUT R14, R14, R141, RZ, 0x3c, !PT ;  /* 0x0000008d0e0e7212 */ /* 0x000fe400078e3cff */
[----:B------:R-:W-:Y:S02]  /*abd0*/  LOP3.LUT R36, R24, R151, RZ, 0x3c, !PT ;  /* 0x0000009718247212 */ /* 0x000fe400078e3cff */
[----:B------:R-:W-:Y:S02]  /*abe0*/  LOP3.LUT R26, R26, R143, RZ, 0x3c, !PT ;  /* 0x0000008f1a1a7212 */ /* 0x000fe400078e3cff */
[----:B------:R-:W-:Y:S02]  /*abf0*/  LOP3.LUT R24, R55, R82, RZ, 0x3c, !PT ;  /* 0x0000005237187212 */ /* 0x000fe400078e3cff */
[----:B------:R-:W-:Y:S02]  /*ac00*/  LOP3.LUT R28, R28, R145, RZ, 0x3c, !PT ;  /* 0x000000911c1c7212 */ /* 0x000fe400078e3cff */
[----:B------:R-:W-:Y:S01]  /*ac10*/  LOP3.LUT R30, R30, R147, RZ, 0x3c, !PT ;  /* 0x000000931e1e7212 */ /* 0x000fe200078e3cff */
[----:B------:R3:W-:Y:S01]  /*ac20*/  STSM.16.M88.4 [R139], R4 ;  /* 0x000000048b007844 */ /* 0x0007e20000000200 */
[----:B------:R-:W-:-:S02]  /*ac30*/  MOV R120, R10 ;  /* 0x0000000a00787202 */ /* 0x000fc40000000f00 */
[----:B-1----:R-:W-:Y:S02]  /*ac40*/  MOV R100, R12 ;  /* 0x0000000c00647202 */ /* 0x002fe40000000f00 */
[----:B------:R-:W-:Y:S02]  /*ac50*/  MOV R95, R14 ;  /* 0x0000000e005f7202 */ /* 0x000fe40000000f00 */
[----:B------:R-:W-:Y:S02]  /*ac60*/  F2FP.F16.F32.PACK_AB R9, R134, R127 ;  /* 0x0000007f8609723e */ /* 0x000fe400000000ff */
[----:B------:R-:W-:Y:S02]  /*ac70*/  F2FP.F16.F32.PACK_AB R10, R45, R44 ;  /* 0x0000002c2d0a723e */ /* 0x000fe400000000ff */
[----:B------:R-:W-:Y:S02]  /*ac80*/  F2FP.F16.F32.PACK_AB R11, R131, R126 ;  /* 0x0000007e830b723e */ /* 0x000fe400000000ff */
[----:B------:R-:W-:-:S02]  /*ac90*/  MOV R94, R26 ;  /* 0x0000001a005e7202 */ /* 0x000fc40000000f00 */
[----:B------:R-:W-:Y:S02]  /*aca0*/  F2FP.F16.F32.PACK_AB R12, R49, R48 ;  /* 0x00000030310c723e */ /* 0x000fe400000000ff */
[----:B---3--:R-:W-:Y:S02]  /*acb0*/  F2FP.F16.F32.PACK_AB R4, R122, R3 ;  /* 0x000000037a04723e */ /* 0x008fe400000000ff */
[----:B------:R-:W-:Y:S02]  /*acc0*/  F2FP.F16.F32.PACK_AB R5, R136, R129 ;  /* 0x000000818805723e */ /* 0x000fe400000000ff */
[----:B------:R-:W-:Y:S02]  /*acd0*/  F2FP.F16.F32.PACK_AB R6, R21, R0 ;  /* 0x000000001506723e */ /* 0x000fe400000000ff */
[----:B------:R-:W-:Y:S02]  /*ace0*/  F2FP.F16.F32.PACK_AB R7, R133, R128 ;  /* 0x000000808507723e */ /* 0x000fe400000000ff */
[----:B------:R-:W-:-:S02]  /*acf0*/  F2FP.F16.F32.PACK_AB R13, R130, R125 ;  /* 0x0000007d820d723e */ /* 0x000fc400000000ff */
[----:B------:R-:W-:Y:S01]  /*ad00*/  F2FP.F16.F32.PACK_AB R14, R53, R52 ;  /* 0x00000034350e723e */ /* 0x000fe200000000ff */
[----:B------:R1:W-:Y:S01]  /*ad10*/  STSM.16.M88.4 [R121], R4 ;  /* 0x0000000479007844 */ /* 0x0003e20000000200 */
[----:B------:R-:W-:Y:S02]  /*ad20*/  F2FP.F16.F32.PACK_AB R15, R132, R51 ;  /* 0x00000033840f723e */ /* 0x000fe400000000ff */
[----:B------:R-:W-:Y:S01]  /*ad30*/  MOV R0, R24 ;  /* 0x0000001800007202 */ /* 0x000fe20000000f00 */
[----:B------:R3:W-:Y:S01]  /*ad40*/  STSM.16.M88.4 [R120], R8 ;  /* 0x0000000878007844 */ /* 0x0007e20000000200 */
[----:B------:R-:W-:Y:S02]  /*ad50*/  LOP3.LUT R34, R149, 0x380, RZ, 0xc0, !PT ;  /* 0x0000038095227812 */ /* 0x000fe400078ec0ff */
[----:B------:R-:W-:Y:S01]  /*ad60*/  MOV R82, R28 ;  /* 0x0000001c00527202 */ /* 0x000fe20000000f00 */
[----:B------:R-:W-:Y:S01]  /*ad70*/  STSM.16.M88.4 [R100], R12 ;  /* 0x0000000c64007844 */ /* 0x000fe20000000200 */
[----:B------:R-:W-:-:S02]  /*ad80*/  MOV R55, R30 ;  /* 0x0000001e00377202 */ /* 0x000fc40000000f00 */
[----:B------:R-:W-:Y:S02]  /*ad90*/  F2FP.F16.F32.PACK_AB R24, R57, R56 ;  /* 0x000000383918723e */ /* 0x000fe400000000ff */
        /* <DEDUP_REMOVED lines=8> */
[----:B------:R-:W-:Y:S02]  /*ae20*/  LOP3.LUT R38, R153, 0x380, RZ, 0xc0, !PT ;  /* 0x0000038099267812 */ /* 0x000fe400078ec0ff */
[----:B-1----:R-:W-:Y:S01]  /*ae30*/  F2FP.F16.F32.PACK_AB R4, R73, R72 ;  /* 0x000000484904723e */ /* 0x002fe200000000ff */
[----:B------:R-:W-:Y:S01]  /*ae40*/  STSM.16.M88.4 [R94], R28 ;  /* 0x0000001c5e007844 */ /* 0x000fe20000000200 */
[----:B------:R-:W-:Y:S02]  /*ae50*/  F2FP.F16.F32.PACK_AB R5, R75, R74 ;  /* 0x0000004a4b05723e */ /* 0x000fe400000000ff */
[----:B------:R-:W-:Y:S02]  /*ae60*/  F2FP.F16.F32.PACK_AB R6, R77, R76 ;  /* 0x0000004c4d06723e */ /* 0x000fe400000000ff */
[----:B------:R-:W-:-:S02]  /*ae70*/  F2FP.F16.F32.PACK_AB R7, R79, R78 ;  /* 0x0000004e4f07723e */ /* 0x000fc400000000ff */
[----:B------:R-:W-:Y:S02]  /*ae80*/  SHF.R.U64 R34, R34, 0x3, RZ ;  /* 0x0000000322227819 */ /* 0x000fe400000012ff */
[----:B------:R-:W-:Y:S01]  /*ae90*/  SHF.R.U64 R38, R38, 0x3, RZ ;  /* 0x0000000326267819 */ /* 0x000fe200000012ff */
[----:B------:R1:W-:Y:S01]  /*aea0*/  STSM.16.M88.4 [R82], R4 ;  /* 0x0000000452007844 */ /* 0x0003e20000000200 */
[----:B---3--:R-:W-:Y:S02]  /*aeb0*/  F2FP.F16.F32.PACK_AB R8, R81, R80 ;  /* 0x000000505108723e */ /* 0x008fe400000000ff */
[----:B------:R-:W-:Y:S02]  /*aec0*/  F2FP.F16.F32.PACK_AB R9, R83, R46 ;  /* 0x0000002e5309723e */ /* 0x000fe400000000ff */
[----:B------:R-:W-:Y:S02]  /*aed0*/  F2FP.F16.F32.PACK_AB R10, R85, R84 ;  /* 0x00000054550a723e */ /* 0x000fe400000000ff */
[----:B------:R-:W-:-:S02]  /*aee0*/  F2FP.F16.F32.PACK_AB R11, R87, R86 ;  /* 0x00000056570b723e */ /* 0x000fc400000000ff */
[----:B------:R-:W-:Y:S02]  /*aef0*/  LOP3.LUT R34, R34, R149, RZ, 0x3c, !PT ;  /* 0x0000009522227212 */ /* 0x000fe400078e3cff */
[----:B------:R-:W-:Y:S01]  /*af00*/  LOP3.LUT R38, R38, R153, RZ, 0x3c, !PT ;  /* 0x0000009926267212 */ /* 0x000fe200078e3cff */
[----:B------:R3:W-:Y:S01]  /*af10*/  STSM.16.M88.4 [R55], R8 ;  /* 0x0000000837007844 */ /* 0x0007e20000000200 */
[----:B------:R-:W-:Y:S02]  /*af20*/  MOV R34, R34 ;  /* 0x0000002200227202 */ /* 0x000fe40000000f00 */
[----:B------:R-:W-:Y:S01]  /*af30*/  MOV R36, R36 ;  /* 0x0000002400247202 */ /* 0x000fe20000000f00 */
[----:B-1----:R-:W-:Y:S01]  /*af40*/  IMAD.SHL.U32 R5, R204, 0x4, RZ ;  /* 0x00000004cc057824 */ /* 0x002fe200078e00ff */
[----:B------:R-:W-:Y:S01]  /*af50*/  MOV R38, R38 ;  /* 0x0000002600267202 */ /* 0x000fe20000000f00 */
[----:B------:R1:W-:Y:S01]  /*af60*/  STSM.16.M88.4 [R34], R88 ;  /* 0x0000005822007844 */ /* 0x0003e20000000200 */
[----:B--2---:R-:W-:-:S02]  /*af70*/  ISETP.NE.U32.AND P0, PT, R40, RZ, PT ;  /* 0x000000ff2800720c */ /* 0x004fc40003f05070 */
[----:B------:R-:W-:Y:S01]  /*af80*/  IADD3 R6, P1, R5, R40, RZ ;  /* 0x0000002805067210 */ /* 0x000fe20007f3e0ff */
[----:B------:R1:W-:Y:S01]  /*af90*/  STSM.16.M88.4 [R36], R96 ;  /* 0x0000006024007844 */ /* 0x0003e20000000200 */
[----:B------:R-:W2:Y:S01]  /*afa0*/  LDC R21, c[0x0][0xa88] ;  /* 0x0002a200ff157b82 */ /* 0x000ea20000000800 */
[----:B------:R-:W-:Y:S01]  /*afb0*/  ISETP.NE.AND.EX P0, PT, R41, RZ, PT, P0 ;  /* 0x000000ff2900720c */ /* 0x000fe20003f05300 */
[----:B------:R-:W-:Y:S01]  /*afc0*/  IMAD.MOV.U32 R40, RZ, RZ, RZ ;  /* 0x000000ffff287224 */ /* 0x000fe200078e00ff */
[----:B------:R1:W-:Y:S01]  /*afd0*/  STSM.16.M88.4 [R38], R104 ;  /* 0x0000006826007844 */ /* 0x0003e20000000200 */
[----:B---3--:R-:W-:-:S03]  /*afe0*/  SHF.L.U64.HI R8, R204, 0x2, R207 ;  /* 0x00000002cc087819 */ /* 0x008fc600000102cf */
[----:B------:R1:W-:Y:S02]  /*aff0*/  STSM.16.M88.4 [R0], R112 ;  /* 0x0000007000007844 */ /* 0x0003e40000000200 */
[----:B------:R-:W-:Y:S01]  /*b000*/  IMAD.X R7, R8, 0x1, R41, P1 ;  /* 0x0000000108077824 */ /* 0x000fe200008e0629 */
[----:B------:R-:W-:Y:S01]  /*b010*/  BAR.SYNC.DEFER_BLOCKING 0x1, 0x100 ;  /* 0x0044000000007b1d */ /* 0x000fe20000010000 */
[----:B------:R-:W-:-:S04]  /*b020*/  ISETP.NE.U32.AND P1, PT, RZ, UR4, PT ;  /* 0x00000004ff007c0c */ /* 0x000fc8000bf25070 */
[----:B------:R-:W-:-:S13]  /*b030*/  ISETP.NE.AND.EX P1, PT, RZ, UR5, PT, P1 ;  /* 0x00000005ff007c0c */ /* 0x000fda000bf25310 */
[----:B------:R-:W-:-:S04]  /*b040*/  @P1 IADD3 R4, P2, R5, UR4, RZ ;  /* 0x0000000405041c10 */ /* 0x000fc8000ff5e0ff */
[----:B------:R-:W-:Y:S01]  /*b050*/  @P1 IADD3.X R5, R8, UR5, RZ, P2, !PT ;  /* 0x0000000508051c10 */ /* 0x000fe200097fe4ff */
[----:B------:R1:W5:Y:S01]  /*b060*/  @P0 LDG.E R40, desc[UR60][R6.64] ;  /* 0x0000003c06280981 */ /* 0x000362000c1e1900 */
[----:B------:R-:W-:-:S03]  /*b070*/  IMAD R3, R22, 0x40, R18 ;  /* 0x0000004016037824 */ /* 0x000fc600078e0212 */
[----:B--2---:R1:W5:Y:S01]  /*b080*/  @P1 LDG.E R21, desc[UR60][R4.64] ;  /* 0x0000003c04151981 */ /* 0x004362000c1e1900 */
[----:B------:R-:W-:-:S03]  /*b090*/  IMAD.WIDE R32, R3, 0x2, R32 ;  /* 0x0000000203207825 */ /* 0x000fc600078e0220 */
[----:B------:R-:W-:-:S04]  /*b0a0*/  IADD3 R13, P4, R32, 0x1000, RZ ;  /* 0x00001000200d7810 */ /* 0x000fc80007f9e0ff */
[----:B------:R-:W-:Y:S01]  /*b0b0*/  LOP3.LUT R12, R13, 0x380, RZ, 0xc0, !PT ;  /* 0x000003800d0c7812 */ /* 0x000fe200078ec0ff */
[----:B------:R-:W-:Y:S08]  /*b0c0*/  @P1 BRA `(.L_x_282) ;  /* 0x0000000000101947 */ /* 0x000ff00003800000 */
[----:B------:R-:W-:Y:S05]  /*b0d0*/  @!P0 BRA `(.L_x_282) ;  /* 0x00000000000c8947 */ /* 0x000fea0003800000 */
[----:B-1----:R-:W2:Y:S04]  /*b0e0*/  LDG.E R0, desc[UR60][R6.64] ;  /* 0x0000003c06007981 */ /* 0x002ea8000c1e1900 */
[----:B-----5:R-:W2:Y:S02]  /*b0f0*/  LDG.E R21, desc[UR60][R6.64+0x4] ;  /* 0x0000043c06157981 */ /* 0x020ea4000c1e1900 */
[----:B--2---:R-:W-:-:S07]  /*b100*/  IMAD.IADD R21, R21, 0x1, -R0 ;  /* 0x0000000115157824 */ /* 0x004fce00078e0a00 */
.L_x_282:
[----:B------:R-:W-:Y:S01]  /*b110*/  SHF.R.S32.HI R43, RZ, 0x1f, R205 ;  /* 0x0000001fff2b7819 */ /* 0x000fe200000114cd */
[----:B------:R-:W-:Y:S01]  /*b120*/  ULDC.64 UR4, c[0x0][0xb70] ;  /* 0x0002dc0000047ab9 */ /* 0x000fe20000000a00 */
[----:B-----5:R-:W-:Y:S01]  /*b130*/  SHF.R.S32.HI R41, RZ, 0x1f, R40 ;  /* 0x0000001fff297819 */ /* 0x020fe20000011428 */
[----:B------:R-:W-:Y:S01]  /*b140*/  IMAD R10, R206, 0x80, R212 ;  /* 0x00000080ce0a7824 */ /* 0x000fe200078e02d4 */
[----:B-1----:R-:W-:Y:S01]  /*b150*/  IADD3 R7, P6, R32, 0x3000, RZ ;  /* 0x0000300020077810 */ /* 0x002fe20007fde0ff */
[----:B------:R-:W-:Y:S01]  /*b160*/  IMAD R0, R43, UR4, RZ ;  /* 0x000000042b007c24 */ /* 0x000fe2000f8e02ff */
[----:B------:R-:W-:Y:S01]  /*b170*/  SEL R207, R207, RZ, !P0 ;  /* 0x000000ffcfcf7207 */ /* 0x000fe20004000000 */
[----:B------:R-:W-:Y:S01]  /*b180*/  IMAD.WIDE.U32 R4, R205, UR4, R40 ;  /* 0x00000004cd047c25 */ /* 0x000fe2000f8e0028 */
[----:B------:R-:W-:Y:S02]  /*b190*/  LOP3.LUT R6, R7, 0x380, RZ, 0xc0, !PT ;  /* 0x0000038007067812 */ /* 0x000fe400078ec0ff */
[----:B------:R-:W-:Y:S01]  /*b1a0*/  SEL R65, R204, RZ, !P0 ;  /* 0x000000ffcc417207 */ /* 0x000fe20004000000 */
[----:B------:R-:W-:Y:S01]  /*b1b0*/  IMAD R3, R205, UR5, R0 ;  /* 0x00000005cd037c24 */ /* 0x000fe2000f8e0200 */
[----:B------:R-:W-:Y:S01]  /*b1c0*/  ULDC.64 UR4, c[0x0][0xb78] ;  /* 0x0002de0000047ab9 */ /* 0x000fe20000000a00 */
[----:B------:R-:W-:Y:S01]  /*b1d0*/  SHF.R.U64 R6, R6, 0x3, RZ ;  /* 0x0000000306067819 */ /* 0x000fe200000012ff */
[----:B------:R-:W-:Y:S01]  /*b1e0*/  IMAD R0, R207, UR4, RZ ;  /* 0x00000004cf007c24 */ /* 0x000fe2000f8e02ff */
[C---:B------:R-:W-:Y:S01]  /*b1f0*/  IADD3 R57, P0, R32.reuse, 0x4000, RZ ;  /* 0x0000400020397810 */ /* 0x040fe20007f1e0ff */
[----:B------:R-:W-:Y:S01]  /*b200*/  IMAD.IADD R5, R5, 0x1, R3 ;  /* 0x0000000105057824 */ /* 0x000fe200078e0203 */
[----:B------:R-:W-:-:S02]  /*b210*/  IADD3 R9, P5, R32, 0x2000, RZ ;  /* 0x0000200020097810 */ /* 0x000fc40007fbe0ff */
[----:B------:R-:W-:Y:S01]  /*b220*/  LOP3.LUT R6, R6, R7, RZ, 0x3c, !PT ;  /* 0x0000000706067212 */ /* 0x000fe200078e3cff */
[C---:B------:R-:W-:Y:S01]  /*b230*/  IMAD.WIDE.U32 R4, R65.reuse, UR4, R4 ;  /* 0x0000000441047c25 */ /* 0x040fe2000f8e0004 */
[C---:B------:R-:W-:Y:S02]  /*b240*/  IADD3 R35, P2, R32.reuse, 0x6000, RZ ;  /* 0x0000600020237810 */ /* 0x040fe40007f5e0ff */
[----:B------:R-:W-:Y:S01]  /*b250*/  SHF.R.S32.HI R3, RZ, 0x1f, R10 ;  /* 0x0000001fff037819 */ /* 0x000fe2000001140a */
[----:B------:R-:W-:Y:S01]  /*b260*/  IMAD R7, R65, UR5, R0 ;  /* 0x0000000541077c24 */ /* 0x000fe2000f8e0200 */
[----:B------:R-:W-:Y:S01]  /*b270*/  IADD3 R45, P1, R32, 0x5000, RZ ;  /* 0x00005000202d7810 */ /* 0x000fe20007f3e0ff */
[----:B------:R-:W-:Y:S01]  /*b280*/  ULDC.64 UR4, c[0x0][0xb40] ;  /* 0x0002d00000047ab9 */ /* 0x000fe20000000a00 */
[----:B------:R-:W-:Y:S02]  /*b290*/  IADD3 R0, P3, R10, R4, RZ ;  /* 0x000000040a007210 */ /* 0x000fe40007f7e0ff */
[----:B------:R-:W-:-:S02]  /*b2a0*/  LOP3.LUT R56, R57, 0x380, RZ, 0xc0, !PT ;  /* 0x0000038039387812 */ /* 0x000fc400078ec0ff */
[----:B------:R-:W-:Y:S02]  /*b2b0*/  LOP3.LUT R8, R9, 0x380, RZ, 0xc0, !PT ;  /* 0x0000038009087812 */ /* 0x000fe400078ec0ff */
[----:B------:R-:W-:Y:S02]  /*b2c0*/  LOP3.LUT R34, R35, 0x380, RZ, 0xc0, !PT ;  /* 0x0000038023227812 */ /* 0x000fe400078ec0ff */
[----:B------:R-:W-:Y:S02]  /*b2d0*/  LOP3.LUT R44, R45, 0x380, RZ, 0xc0, !PT ;  /* 0x000003802d2c7812 */ /* 0x000fe400078ec0ff */
[----:B------:R-:W-:Y:S01]  /*b2e0*/  IADD3.X R3, R3, R5, R7, P3, !PT ;  /* 0x0000000503037210 */ /* 0x000fe20001ffe407 */
[----:B------:R-:W-:Y:S01]  /*b2f0*/  IMAD.X R7, RZ, RZ, R33, P6 ;  /* 0x000000ffff077224 */ /* 0x000fe200030e0621 */
[----:B------:R-:W-:Y:S02]  /*b300*/  SHF.R.U64 R56, R56, 0x3, RZ ;  /* 0x0000000338387819 */ /* 0x000fe400000012ff */
[----:B------:R-:W-:-:S02]  /*b310*/  SHF.R.U64 R12, R12, 0x3, RZ ;  /* 0x000000030c0c7819 */ /* 0x000fc400000012ff */
[----:B------:R-:W-:Y:S02]  /*b320*/  SHF.R.U64 R8, R8, 0x3, RZ ;  /* 0x0000000308087819 */ /* 0x000fe400000012ff */
[----:B------:R-:W-:Y:S02]  /*b330*/  LEA R30, P3, R0, UR4, 0x2 ;  /* 0x00000004001e7c11 */ /* 0x000fe4000f8610ff */
[----:B------:R-:W-:Y:S02]  /*b340*/  SHF.R.U64 R34, R34, 0x3, RZ ;  /* 0x0000000322227819 */ /* 0x000fe400000012ff */
[----:B------:R-:W-:Y:S02]  /*b350*/  SHF.R.U64 R44, R44, 0x3, RZ ;  /* 0x000000032c2c7819 */ /* 0x000fe400000012ff */
[----:B------:R-:W-:Y:S01]  /*b360*/  LOP3.LUT R56, R56, R57, RZ, 0x3c, !PT ;  /* 0x0000003938387212 */ /* 0x000fe200078e3cff */
[--C-:B------:R-:W-:Y:S01]  /*b370*/  IMAD.X R57, RZ, RZ, R33.reuse, P0 ;  /* 0x000000ffff397224 */ /* 0x100fe200000e0621 */
[----:B------:R-:W-:Y:S01]  /*b380*/  LOP3.LUT R12, R12, R13, RZ, 0x3c, !PT ;  /* 0x0000000d0c0c7212 */ /* 0x000fe200078e3cff */
[--C-:B------:R-:W-:Y:S01]  /*b390*/  IMAD.X R13, RZ, RZ, R33.reuse, P4 ;  /* 0x000000ffff0d7224 */ /* 0x100fe200020e0621 */
[----:B------:R-:W-:Y:S01]  /*b3a0*/  LOP3.LUT R8, R8, R9, RZ, 0x3c, !PT ;  /* 0x0000000908087212 */ /* 0x000fe200078e3cff */
[----:B------:R-:W-:Y:S01]  /*b3b0*/  IMAD.X R9, RZ, RZ, R33, P5 ;  /* 0x000000ffff097224 */ /* 0x000fe200028e0621 */
[----:B------:R-:W-:Y:S01]  /*b3c0*/  LEA.HI.X R31, R0, UR5, R3, 0x2, P3 ;  /* 0x00000005001f7c11 */ /* 0x000fe200098f1403 */
[----:B------:R-:W-:Y:S01]  /*b3d0*/  VIADD R0, R10, 0x8 ;  /* 0x000000080a007836 */ /* 0x000fe20000000000 */
[----:B------:R-:W-:Y:S01]  /*b3e0*/  LOP3.LUT R34, R34, R35, RZ, 0x3c, !PT ;  /* 0x0000002322227212 */ /* 0x000fe200078e3cff */
[----:B------:R-:W-:Y:S01]  /*b3f0*/  ULDC.64 UR4, c[0x0][0xaa0] ;  /* 0x0002a80000047ab9 */ /* 0x000fe20000000a00 */
[----:B------:R-:W-:-:S02]  /*b400*/  LOP3.LUT P0, RZ, R209, 0x3, RZ, 0xc0, !PT ;  /* 0x00000003d1ff7812 */ /* 0x000fc4000780c0ff */
[C---:B------:R-:W-:Y:S02]  /*b410*/  IADD3 R25, P3, R32.reuse, 0x7000, RZ ;  /* 0x0000700020197810 */ /* 0x040fe40007f7e0ff */
[C---:B------:R-:W-:Y:S02]  /*b420*/  IADD3 R61, P4, R32.reuse, 0x8000, RZ ;  /* 0x00008000203d7810 */ /* 0x040fe40007f9e0ff */
[C---:B------:R-:W-:Y:S02]  /*b430*/  IADD3 R53, P5, R32.reuse, 0x9000, RZ ;  /* 0x0000900020357810 */ /* 0x040fe40007fbe0ff */
[----:B------:R-:W-:Y:S02]  /*b440*/  IADD3 R37, P6, R32, 0xa000, RZ ;  /* 0x0000a00020257810 */ /* 0x000fe40007fde0ff */
[----:B------:R-:W-:Y:S02]  /*b450*/  IADD3.X R35, RZ, R33, RZ, P2, !PT ;  /* 0x00000021ff237210 */ /* 0x000fe400017fe4ff */
[----:B------:R-:W-:Y:S01]  /*b460*/  LOP3.LUT R44, R44, R45, RZ, 0x3c, !PT ;  /* 0x0000002d2c2c7212 */ /* 0x000fe200078e3cff */
[----:B------:R-:W-:Y:S01]  /*b470*/  IMAD.X R45, RZ, RZ, R33, P1 ;  /* 0x000000ffff2d7224 */ /* 0x000fe200008e0621 */
[----:B------:R-:W-:-:S02]  /*b480*/  IADD3 R3, P2, R32, 0xb000, RZ ;  /* 0x0000b00020037810 */ /* 0x000fc40007f5e0ff */
[----:B------:R-:W-:Y:S02]  /*b490*/  ISETP.GE.OR P1, PT, R10, R21, P0 ;  /* 0x000000150a00720c */ /* 0x000fe40000726670 */
[----:B------:R-:W-:Y:S01]  /*b4a0*/  LOP3.LUT R24, R25, 0x380, RZ, 0xc0, !PT ;  /* 0x0000038019187812 */ /* 0x000fe200078ec0ff */
[----:B------:R-:W-:Y:S01]  /*b4b0*/  IMAD.X R29, RZ, RZ, R33, P2 ;  /* 0x000000ffff1d7224 */ /* 0x000fe200010e0621 */
[----:B------:R-:W-:Y:S02]  /*b4c0*/  LOP3.LUT R60, R61, 0x380, RZ, 0xc0, !PT ;  /* 0x000003803d3c7812 */ /* 0x000fe400078ec0ff */
[----:B------:R-:W-:Y:S02]  /*b4d0*/  LOP3.LUT R52, R53, 0x380, RZ, 0xc0, !PT ;  /* 0x0000038035347812 */ /* 0x000fe400078ec0ff */
[----:B------:R-:W-:Y:S02]  /*b4e0*/  LOP3.LUT R36, R37, 0x380, RZ, 0xc0, !PT ;  /* 0x0000038025247812 */ /* 0x000fe400078ec0ff */
[----:B------:R-:W-:-:S02]  /*b4f0*/  LOP3.LUT R49, R32, 0x380, RZ, 0xc0, !PT ;  /* 0x0000038020317812 */ /* 0x000fc400078ec0ff */
[----:B------:R-:W-:Y:S01]  /*b500*/  ISETP.GE.OR P0, PT, R0, R21, P0 ;  /* 0x000000150000720c */ /* 0x000fe20000706670 */
[----:B------:R-:W-:Y:S01]  /*b510*/  @!P1 STG.E desc[UR60][R30.64], R20 ;  /* 0x000000141e009986 */ /* 0x000fe2000c10193c */
[----:B------:R-:W-:Y:S02]  /*b520*/  LOP3.LUT R0, R3, 0x380, RZ, 0xc0, !PT ;  /* 0x0000038003007812 */ /* 0x000fe400078ec0ff */
[----:B------:R-:W-:Y:S02]  /*b530*/  SHF.R.U64 R24, R24, 0x3, RZ ;  /* 0x0000000318187819 */ /* 0x000fe400000012ff */
[----:B------:R-:W-:Y:S02]  /*b540*/  SHF.R.U64 R60, R60, 0x3, RZ ;  /* 0x000000033c3c7819 */ /* 0x000fe400000012ff */
[----:B------:R-:W-:Y:S02]  /*b550*/  SHF.R.U64 R52, R52, 0x3, RZ ;  /* 0x0000000334347819 */ /* 0x000fe400000012ff */
[----:B------:R-:W-:-:S02]  /*b560*/  SHF.R.U64 R36, R36, 0x3, RZ ;  /* 0x0000000324247819 */ /* 0x000fc400000012ff */
[----:B------:R-:W-:Y:S01]  /*b570*/  SHF.R.U64 R49, R49, 0x3, RZ ;  /* 0x0000000331317819 */ /* 0x000fe200000012ff */
[----:B------:R1:W-:Y:S01]  /*b580*/  @!P0 STG.E desc[UR60][R30.64+0x20], R2 ;  /* 0x000020021e008986 */ /* 0x0003e2000c10193c */
[----:B------:R-:W-:Y:S02]  /*b590*/  SHF.R.U64 R0, R0, 0x3, RZ ;  /* 0x0000000300007819 */ /* 0x000fe400000012ff */
[----:B------:R-:W-:Y:S01]  /*b5a0*/  LOP3.LUT R24, R24, R25, RZ, 0x3c, !PT ;  /* 0x0000001918187212 */ /* 0x000fe200078e3cff */
[--C-:B------:R-:W-:Y:S01]  /*b5b0*/  IMAD.X R25, RZ, RZ, R33.reuse, P3 ;  /* 0x000000ffff197224 */ /* 0x100fe200018e0621 */
[----:B------:R-:W-:Y:S01]  /*b5c0*/  LOP3.LUT R60, R60, R61, RZ, 0x3c, !PT ;  /* 0x0000003d3c3c7212 */ /* 0x000fe200078e3cff */
[--C-:B------:R-:W-:Y:S01]  /*b5d0*/  IMAD.X R61, RZ, RZ, R33.reuse, P4 ;  /* 0x000000ffff3d7224 */ /* 0x100fe200020e0621 */
[----:B------:R-:W-:Y:S01]  /*b5e0*/  LOP3.LUT R52, R52, R53, RZ, 0x3c, !PT ;  /* 0x0000003534347212 */ /* 0x000fe200078e3cff */
[--C-:B------:R-:W-:Y:S01]  /*b5f0*/  IMAD.X R53, RZ, RZ, R33.reuse, P5 ;  /* 0x000000ffff357224 */ /* 0x100fe200028e0621 */
[----:B------:R-:W-:Y:S01]  /*b600*/  LOP3.LUT R36, R36, R37, RZ, 0x3c, !PT ;  /* 0x0000002524247212 */ /* 0x000fe200078e3cff */
[--C-:B------:R-:W-:Y:S01]  /*b610*/  IMAD.X R37, RZ, RZ, R33.reuse, P6 ;  /* 0x000000ffff257224 */ /* 0x100fe200030e0621 */
[----:B------:R-:W-:Y:S01]  /*b620*/  LOP3.LUT R48, R49, R32, RZ, 0x3c, !PT ;  /* 0x0000002031307212 */ /* 0x000fe200078e3cff */
[----:B------:R-:W-:Y:S01]  /*b630*/  IMAD.MOV.U32 R49, RZ, RZ, R33 ;  /* 0x000000ffff317224 */ /* 0x000fe200078e0021 */
[----:B------:R-:W-:Y:S01]  /*b640*/  LOP3.LUT R28, R0, R3, RZ, 0x3c, !PT ;  /* 0x00000003001c7212 */ /* 0x000fe200078e3cff */
[----:B------:R-:W5:Y:S01]  /*b650*/  LD.E.128 R12, desc[UR60][R12.64] ;  /* 0x0000003c0c0c7980 */ /* 0x000f62000c101d00 */
[----:B------:R-:W-:-:S03]  /*b660*/  SHF.R.S32.HI R3, RZ, 0x1f, R18 ;  /* 0x0000001fff037819 */ /* 0x000fc60000011412 */
[----:B------:R-:W5:Y:S04]  /*b670*/  LD.E.128 R48, desc[UR60][R48.64] ;  /* 0x0000003c30307980 */ /* 0x000f68000c101d00 */
        /* <DEDUP_REMOVED lines=9> */
[----:B-1----:R-:W5:Y:S01]  /*b710*/  LD.E.128 R28, desc[UR60][R28.64] ;  /* 0x0000003c1c1c7980 */ /* 0x002f62000c101d00 */
[----:B------:R-:W-:Y:S01]  /*b720*/  IMAD R23, R41, UR4, RZ ;  /* 0x0000000429177c24 */ /* 0x000fe2000f8e02ff */
[----:B------:R-:W-:Y:S01]  /*b730*/  @!PT LDS RZ, [RZ] ;  /* 0x00000000fffff984 */ /* 0x000fe20000000800 */
[----:B------:R-:W-:Y:S01]  /*b740*/  @!PT LDS RZ, [RZ] ;  /* 0x00000000fffff984 */ /* 0x000fe20000000800 */
[----:B------:R-:W-:Y:S01]  /*b750*/  @!PT LDS RZ, [RZ] ;  /* 0x00000000fffff984 */ /* 0x000fe20000000800 */
[----:B------:R-:W-:Y:S01]  /*b760*/  @!PT LDS RZ, [RZ] ;  /* 0x00000000fffff984 */ /* 0x000fe20000000800 */
[----:B------:R1:W-:Y:S06]  /*b770*/  MEMBAR.ALL.CTA ;  /* 0x0000000000007992 */ /* 0x0003ec0000008000 */
[----:B-1----:R-:W1:Y:S01]  /*b780*/  FENCE.VIEW.ASYNC.S ;  /* 0x00000000000073c6 */ /* 0x002e620000000000 */
[----:B------:R-:W-:-:S02]  /*b790*/  IMAD.MOV.U32 R2, RZ, RZ, R18 ;  /* 0x000000ffff027224 */ /* 0x000fc400078e0012 */
[C---:B------:R-:W-:Y:S02]  /*b7a0*/  IMAD R23, R40.reuse, UR5, R23 ;  /* 0x0000000528177c24 */ /* 0x040fe4000f8e0217 */
[----:B------:R-:W-:Y:S01]  /*b7b0*/  IMAD.WIDE.U32 R2, R40, UR4, R2 ;  /* 0x0000000428027c25 */ /* 0x000fe2000f8e0002 */
[----:B------:R-:W-:-:S03]  /*b7c0*/  ULDC.64 UR4, c[0x0][0xae0] ;  /* 0x0002b80000047ab9 */ /* 0x000fc60000000a00 */
[----:B------:R-:W-:Y:S02]  /*b7d0*/  IMAD R41, R206, -0x80, R21 ;  /* 0xffffff80ce297824 */ /* 0x000fe400078e0215 */
[----:B------:R-:W-:Y:S02]  /*b7e0*/  IMAD.IADD R3, R3, 0x1, R23 ;  /* 0x0000000103037824 */ /* 0x000fe400078e0217 */
[----:B------:R-:W-:Y:S01]  /*b7f0*/  IMAD R40, R43, UR4, RZ ;  /* 0x000000042b287c24 */ /* 0x000fe2000f8e02ff */
[C---:B------:R-:W-:Y:S01]  /*b800*/  ISETP.GE.AND P3, PT, R22.reuse, R41, PT ;  /* 0x000000291600720c */ /* 0x040fe20003f66270 */
[----:B------:R-:W-:Y:S02]  /*b810*/  VIADD R0, R22, 0x20 ;  /* 0x0000002016007836 */ /* 0x000fe40000000000 */
[C---:B------:R-:W-:Y:S02]  /*b820*/  IMAD R23, R205.reuse, UR5, R40 ;  /* 0x00000005cd177c24 */ /* 0x040fe4000f8e0228 */
[----:B------:R-:W-:Y:S01]  /*b830*/  IMAD.WIDE.U32 R2, R205, UR4, R2 ;  /* 0x00000004cd027c25 */ /* 0x000fe2000f8e0002 */
[----:B------:R-:W-:-:S03]  /*b840*/  ULDC.64 UR4, c[0x0][0xae8] ;  /* 0x0002ba0000047ab9 */ /* 0x000fc60000000a00 */
[----:B0-----:R-:W-:Y:S01]  /*b850*/  VIADD R42, R42, 0x36820 ;  /* 0x000368202a2a7836 */ /* 0x001fe20000000000 */
[-C--:B------:R-:W-:Y:S01]  /*b860*/  ISETP.GE.AND P0, PT, R0, R41.reuse, PT ;  /* 0x000000290000720c */ /* 0x080fe20003f06270 */
[C---:B------:R-:W-:Y:S02]  /*b870*/  VIADD R20, R22.reuse, 0x40 ;  /* 0x0000004016147836 */ /* 0x040fe40000000000 */
[----:B------:R-:W-:Y:S01]  /*b880*/  VIADD R21, R22, 0x60 ;  /* 0x0000006016157836 */ /* 0x000fe20000000000 */
[----:B------:R-:W-:Y:S01]  /*b890*/  PRMT R42, RZ, 0x654, R42 ;  /* 0x00000654ff2a7816 */ /* 0x000fe2000000002a */
[----:B------:R-:W-:Y:S02]  /*b8a0*/  IMAD.IADD R3, R3, 0x1, R23 ;  /* 0x0000000103037824 */ /* 0x000fe400078e0217 */
[----:B------:R-:W-:Y:S01]  /*b8b0*/  IMAD R0, R207, UR4, RZ ;  /* 0x00000004cf007c24 */ /* 0x000fe2000f8e02ff */
[-C--:B------:R-:W-:Y:S01]  /*b8c0*/  ISETP.GE.AND P1, PT, R20, R41.reuse, PT ;  /* 0x000000291400720c */ /* 0x080fe20003f26270 */
[----:B-1----:R0:W-:Y:S01]  /*b8d0*/  SYNCS.ARRIVE.TRANS64.RED.A1T0 RZ, [R42+URZ], RZ ;  /* 0x000000ff2aff79a7 */ /* 0x0021e2000810043f */
[----:B------:R-:W-:Y:S01]  /*b8e0*/  ISETP.GE.AND P2, PT, R21, R41, PT ;  /* 0x000000291500720c */ /* 0x000fe20003f46270 */
[C---:B------:R-:W-:Y:S01]  /*b8f0*/  IMAD R43, R65.reuse, UR5, R0 ;  /* 0x00000005412b7c24 */ /* 0x040fe2000f8e0200 */
[----:B------:R-:W-:Y:S01]  /*b900*/  SHF.R.S32.HI R23, RZ, 0x1f, R22 ;  /* 0x0000001fff177819 */ /* 0x000fe20000011416 */
[----:B------:R-:W-:Y:S01]  /*b910*/  IMAD.WIDE.U32 R40, R65, UR4, R2 ;  /* 0x0000000441287c25 */ /* 0x000fe2000f8e0002 */
[----:B------:R-:W-:Y:S03]  /*b920*/  BSSY B1, `(.L_x_283) ;  /* 0x0000017000017945 */ /* 0x000fe60003800000 */
[----:B------:R-:W-:-:S04]  /*b930*/  IMAD.WIDE R20, R206, 0x80, R22 ;  /* 0x00000080ce147825 */ /* 0x000fc800078e0216 */
[----:B------:R-:W-:Y:S01]  /*b940*/  IMAD.IADD R65, R41, 0x1, R43 ;  /* 0x0000000129417824 */ /* 0x000fe200078e022b */
[----:B0-----:R-:W-:Y:S06]  /*b950*/  @P3 BRA `(.L_x_284) ;  /* 0x00000000004c3947 */ /* 0x001fec0003800000 */
[----:B------:R-:W-:Y:S01]  /*b960*/  ULDC.64 UR6, c[0x0][0xad8] ;  /* 0x0002b60000067ab9 */ /* 0x000fe20000000a00 */
[----:B------:R-:W-:Y:S01]  /*b970*/  MOV R2, R40 ;  /* 0x0000002800027202 */ /* 0x000fe20000000f00 */
[C---:B------:R-:W-:Y:S01]  /*b980*/  VIADD R0, R18.reuse, 0x40 ;  /* 0x0000004012007836 */ /* 0x040fe20000000000 */
[----:B------:R-:W-:Y:S01]  /*b990*/  ULDC UR4, c[0x0][0xa8c] ;  /* 0x0002a30000047ab9 */ /* 0x000fe20000000800 */
[C---:B------:R-:W-:Y:S01]  /*b9a0*/  VIADD R42, R18.reuse, 0x80 ;  /* 0x00000080122a7836 */ /* 0x040fe20000000000 */
[----:B------:R-:W-:Y:S01]  /*b9b0*/  ISETP.GE.AND P3, PT, R18, UR4, PT ;  /* 0x0000000412007c0c */ /* 0x000fe2000bf66270 */
[----:B------:R-:W-:Y:S01]  /*b9c0*/  IMAD R43, R21, UR6, RZ ;  /* 0x00000006152b7c24 */ /* 0x000fe2000f8e02ff */
[----:B------:R-:W-:Y:S01]  /*b9d0*/  ISETP.GE.AND P4, PT, R0, UR4, PT ;  /* 0x0000000400007c0c */ /* 0x000fe2000bf86270 */
[----:B------:R-:W-:Y:S01]  /*b9e0*/  IMAD.MOV.U32 R3, RZ, RZ, R65 ;  /* 0x000000ffff037224 */ /* 0x000fe200078e0041 */
[----:B------:R-:W-:Y:S01]  /*b9f0*/  ISETP.GE.AND P5, PT, R42, UR4, PT ;  /* 0x000000042a007c0c */ /* 0x000fe2000bfa6270 */
[----:B------:R-:W-:-:S02]  /*ba00*/  IMAD R43, R20, UR7, R43 ;  /* 0x00000007142b7c24 */ /* 0x000fc4000f8e022b */
[----:B------:R-:W-:Y:S01]  /*ba10*/  IMAD.WIDE.U32 R2, R20, UR6, R2 ;  /* 0x0000000614027c25 */ /* 0x000fe2000f8e0002 */
[----:B------:R-:W-:-:S03]  /*ba20*/  ULDC.64 UR6, c[0x0][0xa80] ;  /* 0x0002a00000067ab9 */ /* 0x000fc60000000a00 */
[----:B------:R-:W-:Y:S01]  /*ba30*/  IMAD.IADD R3, R3, 0x1, R43 ;  /* 0x0000000103037824 */ /* 0x000fe200078e022b */
[----:B------:R-:W-:-:S04]  /*ba40*/  LEA R42, P6, R2, UR6, 0x1 ;  /* 0x00000006022a7c11 */ /* 0x000fc8000f8c08ff */
[----:B------:R-:W-:-:S05]  /*ba50*/  LEA.HI.X R43, R2, UR7, R3, 0x1, P6 ;  /* 0x00000007022b7c11 */ /* 0x000fca000b0f0c03 */
[----:B-----5:R0:W-:Y:S04]  /*ba60*/  @!P3 STG.E.128 desc[UR60][R42.64], R48 ;  /* 0x000000302a00b986 */ /* 0x0201e8000c101d3c */
[----:B------:R0:W-:Y:S04]  /*ba70*/  @!P4 STG.E.128 desc[UR60][R42.64+0x80], R56 ;  /* 0x000080382a00c986 */ /* 0x0001e8000c101d3c */
[----:B------:R0:W-:Y:S02]  /*ba80*/  @!P5 STG.E.128 desc[UR60][R42.64+0x100], R60 ;  /* 0x0001003c2a00d986 */ /* 0x0001e4000c101d3c */
.L_x_284:
[----:B------:R-:W-:Y:S05]  /*ba90*/  BSYNC B1 ;  /* 0x0000000000017941 */ /* 0x000fea0003800000 */
.L_x_283:
[----:B------:R-:W-:Y:S04]  /*baa0*/  BSSY B1, `(.L_x_285) ;  /* 0x0000017000017945 */ /* 0x000fe80003800000 */
[----:B------:R-:W-:Y:S05]  /*bab0*/  @P0 BRA `(.L_x_286) ;  /* 0x0000000000540947 */ /* 0x000fea0003800000 */
[----:B0-----:R-:W-:Y:S01]  /*bac0*/  IADD3 R43, P0, R20, 0x20, RZ ;  /* 0x00000020142b7810 */ /* 0x001fe20007f1e0ff */
[C---:B------:R-:W-:Y:S01]  /*bad0*/  VIADD R2, R18.reuse, 0x40 ;  /* 0x0000004012027836 */ /* 0x040fe20000000000 */
[----:B------:R-:W-:Y:S01]  /*bae0*/  ULDC UR4, c[0x0][0xa8c] ;  /* 0x0002a30000047ab9 */ /* 0x000fe20000000800 */
[----:B------:R-:W-:Y:S01]  /*baf0*/  ULDC.64 UR6, c[0x0][0xad8] ;  /* 0x0002b60000067ab9 */ /* 0x000fe20000000a00 */
[----:B------:R-:W-:Y:S01]  /*bb00*/  IMAD.MOV.U32 R3, RZ, RZ, R65 ;  /* 0x000000ffff037224 */ /* 0x000fe200078e0041 */
[----:B------:R-:W-:Y:S01]  /*bb10*/  ISETP.GE.AND P3, PT, R18, UR4, PT ;  /* 0x0000000412007c0c */ /* 0x000fe2000bf66270 */
[----:B------:R-:W-:Y:S01]  /*bb20*/  IMAD.X R0, RZ, RZ, R21, P0 ;  /* 0x000000ffff007224 */ /* 0x000fe200000e0615 */
[----:B------:R-:W-:Y:S01]  /*bb30*/  ISETP.GE.AND P4, PT, R2, UR4, PT ;  /* 0x0000000402007c0c */ /* 0x000fe2000bf86270 */
[----:B------:R-:W-:Y:S02]  /*bb40*/  IMAD.MOV.U32 R2, RZ, RZ, R40 ;  /* 0x000000ffff027224 */ /* 0x000fe400078e0028 */
[----:B------:R-:W-:-:S02]  /*bb50*/  VIADD R42, R18, 0x80 ;  /* 0x00000080122a7836 */ /* 0x000fc40000000000 */
[----:B------:R-:W-:Y:S02]  /*bb60*/  IMAD R0, R0, UR6, RZ ;  /* 0x0000000600007c24 */ /* 0x000fe4000f8e02ff */
[----:B------:R-:W-:Y:S01]  /*bb70*/  IMAD.WIDE.U32 R2, R43, UR6, R2 ;  /* 0x000000062b027c25 */ /* 0x000fe2000f8e0002 */
[----:B------:R-:W-:-:S03]  /*bb80*/  ISETP.GE.AND P5, PT, R42, UR4, PT ;  /* 0x000000042a007c0c */ /* 0x000fc6000bfa6270 */
[----:B------:R-:W-:Y:S01]  /*bb90*/  IMAD R43, R43, UR7, R0 ;  /* 0x000000072b2b7c24 */ /* 0x000fe2000f8e0200 */
[----:B------:R-:W-:Y:S02]  /*bba0*/  ULDC.64 UR6, c[0x0][0xa80] ;  /* 0x0002a00000067ab9 */ /* 0x000fe40000000a00 */
[----:B------:R-:W-:Y:S01]  /*bbb0*/  LEA R42, P0, R2, UR6, 0x1 ;  /* 0x00000006022a7c11 */ /* 0x000fe2000f8008ff */
[----:B------:R-:W-:-:S05]  /*bbc0*/  IMAD.IADD R3, R3, 0x1, R43 ;  /* 0x0000000103037824 */ /* 0x000fca00078e022b */
[----:B------:R-:W-:-:S05]  /*bbd0*/  LEA.HI.X R43, R2, UR7, R3, 0x1, P0 ;  /* 0x00000007022b7c11 */ /* 0x000fca00080f0c03 */
[----:B-----5:R1:W-:Y:S04]  /*bbe0*/  @!P3 STG.E.128 desc[UR60][R42.64], R12 ;  /* 0x0000000c2a00b986 */ /* 0x0203e8000c101d3c */
[----:B------:R1:W-:Y:S04]  /*bbf0*/  @!P4 STG.E.128 desc[UR60][R42.64+0x80], R44 ;  /* 0x0000802c2a00c986 */ /* 0x0003e8000c101d3c */
[----:B------:R1:W-:Y:S02]  /*bc00*/  @!P5 STG.E.128 desc[UR60][R42.64+0x100], R52 ;  /* 0x000100342a00d986 */ /* 0x0003e4000c101d3c */
.L_x_286:
[----:B------:R-:W-:Y:S05]  /*bc10*/  BSYNC B1 ;  /* 0x0000000000017941 */ /* 0x000fea0003800000 */
.L_x_285:
[----:B------:R-:W-:Y:S04]  /*bc20*/  BSSY B1, `(.L_x_287) ;  /* 0x0000017000017945 */ /* 0x000fe80003800000 */
[----:B------:R-:W-:Y:S05]  /*bc30*/  @P1 BRA `(.L_x_288) ;  /* 0x0000000000541947 */ /* 0x000fea0003800000 */
[----:B-1---5:R-:W-:Y:S01]  /*bc40*/  IADD3 R13, P0, R20, 0x40, RZ ;  /* 0x00000040140d7810 */ /* 0x022fe20007f1e0ff */
        /* <DEDUP_REMOVED lines=17> */
[----:B------:R2:W-:Y:S04]  /*bd60*/  @!P1 STG.E.128 desc[UR60][R12.64], R8 ;  /* 0x000000080c009986 */ /* 0x0005e8000c101d3c */
[----:B------:R2:W-:Y:S04]  /*bd70*/  @!P3 STG.E.128 desc[UR60][R12.64+0x80], R32 ;  /* 0x000080200c00b986 */ /* 0x0005e8000c101d3c */
[----:B------:R2:W-:Y:S02]  /*bd80*/  @!P4 STG.E.128 desc[UR60][R12.64+0x100], R36 ;  /* 0x000100240c00c986 */ /* 0x0005e4000c101d3c */
.L_x_288:
[----:B------:R-:W-:Y:S05]  /*bd90*/  BSYNC B1 ;  /* 0x0000000000017941 */ /* 0x000fea0003800000 */
.L_x_287:
[----:B------:R-:W-:Y:S05]  /*bda0*/  @P2 BRA `(.L_x_289) ;  /* 0x0000000c000c2947 */ /* 0x000fea0003800000 */
[----:B--2--5:R-:W-:Y:S01]  /*bdb0*/  IADD3 R9, P0, R20, 0x60, RZ ;  /* 0x0000006014097810 */ /* 0x024fe20007f1e0ff */
[----:B------:R-:W-:Y:S01]  /*bdc0*/  ULDC.64 UR4, c[0x0][0xad8] ;  /* 0x0002b60000047ab9 */ /* 0x000fe20000000a00 */
[----:B------:R-:W-:Y:S01]  /*bdd0*/  MOV R3, R65 ;  /* 0x0000004100037202 */ /* 0x000fe20000000f00 */
[----:B------:R-:W-:Y:S01]  /*bde0*/  IMAD.MOV.U32 R2, RZ, RZ, R40 ;  /* 0x000000ffff027224 */ /* 0x000fe200078e0028 */
[----:B------:R-:W-:Y:S01]  /*bdf0*/  ULDC.64 UR6, c[0x0][0xa80] ;  /* 0x0002a00000067ab9 */ /* 0x000fe20000000a00 */
[----:B------:R-:W-:Y:S02]  /*be00*/  IMAD.X R20, RZ, RZ, R21, P0 ;  /* 0x000000ffff147224 */ /* 0x000fe400000e0615 */
[----:B------:R-:W-:Y:S02]  /*be10*/  VIADD R0, R18, 0x40 ;  /* 0x0000004012007836 */ /* 0x000fe40000000000 */
[----:B------:R-:W-:Y:S02]  /*be20*/  IMAD R20, R20, UR4, RZ ;  /* 0x0000000414147c24 */ /* 0x000fe4000f8e02ff */
[----:B------:R-:W-:Y:S01]  /*be30*/  IMAD.WIDE.U32 R2, R9, UR4, R2 ;  /* 0x0000000409027c25 */ /* 0x000fe2000f8e0002 */
[----:B------:R-:W-:-:S02]  /*be40*/  ULDC UR4, c[0x0][0xa8c] ;  /* 0x0002a30000047ab9 */ /* 0x000fc40000000800 */
[----:B------:R-:W-:Y:S01]  /*be50*/  ISETP.GE.AND P1, PT, R18, UR4, PT ;  /* 0x0000000412007c0c */ /* 0x000fe2000bf26270 */
[----:B------:R-:W-:Y:S01]  /*be60*/  IMAD R9, R9, UR5, R20 ;  /* 0x0000000509097c24 */ /* 0x000fe2000f8e0214 */
[----:B------:R-:W-:Y:S01]  /*be70*/  ISETP.GE.AND P2, PT, R0, UR4, PT ;  /* 0x0000000400007c0c */ /* 0x000fe2000bf46270 */
[----:B------:R-:W-:Y:S01]  /*be80*/  VIADD R0, R18, 0x80 ;  /* 0x0000008012007836 */ /* 0x000fe20000000000 */
[----:B------:R-:W-:Y:S01]  /*be90*/  LEA R8, P0, R2, UR6, 0x1 ;  /* 0x0000000602087c11 */ /* 0x000fe2000f8008ff */
[----:B------:R-:W-:-:S05]  /*bea0*/  IMAD.IADD R3, R3, 0x1, R9 ;  /* 0x0000000103037824 */ /* 0x000fca00078e0209 */
[----:B------:R-:W-:Y:S02]  /*beb0*/  LEA.HI.X R9, R2, UR7, R3, 0x1, P0 ;  /* 0x0000000702097c11 */ /* 0x000fe400080f0c03 */
[----:B------:R-:W-:-:S03]  /*bec0*/  ISETP.GE.AND P0, PT, R0, UR4, PT ;  /* 0x0000000400007c0c */ /* 0x000fc6000bf06270 */
[----:B------:R3:W-:Y:S04]  /*bed0*/  @!P1 STG.E.128 desc[UR60][R8.64], R4 ;  /* 0x0000000408009986 */ /* 0x0007e8000c101d3c */
[----:B------:R3:W-:Y:S06]  /*bee0*/  @!P2 STG.E.128 desc[UR60][R8.64+0x80], R24 ;  /* 0x000080180800a986 */ /* 0x0007ec000c101d3c */
[----:B------:R-:W-:Y:S05]  /*bef0*/  @P0 BRA `(.L_x_289) ;  /* 0x0000000800b80947 */ /* 0x000fea0003800000 */
[----:B------:R4:W-:Y:S01]  /*bf00*/  STG.E.128 desc[UR60][R8.64+0x100], R28 ;  /* 0x0001001c08007986 */ /* 0x0009e2000c101d3c */
[----:B------:R-:W-:Y:S05]  /*bf10*/  BRA `(.L_x_289) ;  /* 0x0000000800b07947 */ /* 0x000fea0003800000 */
.L_x_281:
[----:B------:R-:W2:Y:S01]  /*bf20*/  LDC.64 R4, c[0x0][0xbd8] ;  /* 0x0002f600ff047b82 */ /* 0x000ea20000000a00 */
[C---:B------:R-:W-:Y:S01]  /*bf30*/  IMAD.SHL.U32 R3, R204.reuse, 0x4, RZ ;  /* 0x00000004cc037824 */ /* 0x040fe200078e00ff */
[----:B------:R-:W-:Y:S01]  /*bf40*/  SHF.L.U64.HI R0, R204, 0x2, R207 ;  /* 0x00000002cc007819 */ /* 0x000fe200000102cf */
[----:B------:R-:W-:Y:S01]  /*bf50*/  ULDC.64 UR4, c[0x0][0xbe0] ;  /* 0x0002f80000047ab9 */ /* 0x000fe20000000a00 */
[----:B------:R-:W-:-:S04]  /*bf60*/  IMAD.MOV.U32 R9, RZ, RZ, RZ ;  /* 0x000000ffff097224 */ /* 0x000fc800078e00ff */
[----:B------:R-:W3:Y:S01]  /*bf70*/  LDC R7, c[0x0][0xa88] ;  /* 0x0002a200ff077b82 */ /* 0x000ee20000000800 */
[----:B--2---:R-:W-:Y:S02]  /*bf80*/  ISETP.NE.U32.AND P0, PT, R4, RZ, PT ;  /* 0x000000ff0400720c */ /* 0x004fe40003f05070 */
[----:B------:R-:W-:Y:S02]  /*bf90*/  IADD3 R4, P1, R3, R4, RZ ;  /* 0x0000000403047210 */ /* 0x000fe40007f3e0ff */
[----:B------:R-:W-:-:S03]  /*bfa0*/  ISETP.NE.AND.EX P0, PT, R5, RZ, PT, P0 ;  /* 0x000000ff0500720c */ /* 0x000fc60003f05300 */
[----:B------:R-:W-:Y:S01]  /*bfb0*/  IMAD.X R5, R0, 0x1, R5, P1 ;  /* 0x0000000100057824 */ /* 0x000fe200008e0605 */
[----:B------:R-:W-:-:S04]  /*bfc0*/  ISETP.NE.U32.AND P1, PT, RZ, UR4, PT ;  /* 0x00000004ff007c0c */ /* 0x000fc8000bf25070 */
[----:B------:R-:W-:-:S05]  /*bfd0*/  ISETP.NE.AND.EX P1, PT, RZ, UR5, PT, P1 ;  /* 0x00000005ff007c0c */ /* 0x000fca000bf25310 */
[----:B------:R2:W5:Y:S08]  /*bfe0*/  @P0 LDG.E R9, desc[UR60][R4.64] ;  /* 0x0000003c04090981 */ /* 0x000570000c1e1900 */
[----:B------:R-:W-:-:S04]  /*bff0*/  @P1 IADD3 R2, P2, R3, UR4, RZ ;  /* 0x0000000403021c10 */ /* 0x000fc8000ff5e0ff */
[----:B------:R-:W-:-:S05]  /*c000*/  @P1 IADD3.X R3, R0, UR5, RZ, P2, !PT ;  /* 0x0000000500031c10 */ /* 0x000fca00097fe4ff */
[----:B---3--:R2:W5:Y:S01]  /*c010*/  @P1 LDG.E R7, desc[UR60][R2.64] ;  /* 0x0000003c02071981 */ /* 0x008562000c1e1900 */
[----:B------:R-:W-:Y:S01]  /*c020*/  ISETP.GE.AND P2, PT, R214, 0x80, PT ;  /* 0x00000080d600780c */ /* 0x000fe20003f46270 */
[----:B------:R-:W-:-:S12]  /*c030*/  @P1 BRA `(.L_x_290) ;  /* 0x0000000000101947 */ /* 0x000fd80003800000 */
[----:B------:R-:W-:Y:S05]  /*c040*/  @!P0 BRA `(.L_x_290) ;  /* 0x00000000000c8947 */ /* 0x000fea0003800000 */
[----:B------:R-:W3:Y:S04]  /*c050*/  LDG.E R0, desc[UR60][R4.64] ;  /* 0x0000003c04007981 */ /* 0x000ee8000c1e1900 */
[----:B-----5:R-:W3:Y:S02]  /*c060*/  LDG.E R7, desc[UR60][R4.64+0x4] ;  /* 0x0000043c04077981 */ /* 0x020ee4000c1e1900 */
[----:B---3--:R-:W-:-:S07]  /*c070*/  IMAD.IADD R7, R7, 0x1, -R0 ;  /* 0x0000000107077824 */ /* 0x008fce00078e0a00 */
.L_x_290:
[----:B------:R-:W-:Y:S01]  /*c080*/  BSSY B1, `(.L_x_291) ;  /* 0x000001d000017945 */ /* 0x000fe20003800000 */
[----:B------:R-:W-:Y:S02]  /*c090*/  SHF.R.S32.HI R8, RZ, 0x1f, R205 ;  /* 0x0000001fff087819 */ /* 0x000fe400000114cd */
[----:B------:R-:W-:Y:S02]  /*c0a0*/  SHF.R.S32.HI R13, RZ, 0x1f, R18 ;  /* 0x0000001fff0d7819 */ /* 0x000fe40000011412 */
[----:B------:R-:W-:Y:S02]  /*c0b0*/  SEL R11, R204, RZ, !P0 ;  /* 0x000000ffcc0b7207 */ /* 0x000fe40004000000 */
[----:B------:R-:W-:Y:S02]  /*c0c0*/  SEL R207, R207, RZ, !P0 ;  /* 0x000000ffcfcf7207 */ /* 0x000fe40004000000 */
[----:B-----5:R-:W-:Y:S01]  /*c0d0*/  SHF.R.S32.HI R6, RZ, 0x1f, R9 ;  /* 0x0000001fff067819 */ /* 0x020fe20000011409 */
[----:B------:R-:W-:Y:S06]  /*c0e0*/  @P2 BRA `(.L_x_292) ;  /* 0x0000000000582947 */ /* 0x000fec0003800000 */
[----:B------:R-:W3:Y:S02]  /*c0f0*/  S2R R0, SR_TID.X ;  /* 0x0000000000007919 */ /* 0x000ee40000002100 */
[----:B---3--:R-:W-:-:S04]  /*c100*/  IMAD R0, R206, 0x80, R0 ;  /* 0x00000080ce007824 */ /* 0x008fc800078e0200 */
[----:B------:R-:W-:-:S05]  /*c110*/  VIADD R0, R0, 0xffffff80 ;  /* 0xffffff8000007836 */ /* 0x000fca0000000000 */
[----:B------:R-:W-:-:S13]  /*c120*/  ISETP.GE.AND P0, PT, R0, R7, PT ;  /* 0x000000070000720c */ /* 0x000fda0003f06270 */
[----:B------:R-:W-:Y:S05]  /*c130*/  @P0 BRA `(.L_x_292) ;  /* 0x0000000000440947 */ /* 0x000fea0003800000 */
[----:B--2---:R-:W-:Y:S01]  /*c140*/  IADD3 R2, P0, R0, R9, RZ ;  /* 0x0000000900027210 */ /* 0x004fe20007f1e0ff */
[----:B------:R-:W-:-:S03]  /*c150*/  ULDC.64 UR4, c[0x0][0xb70] ;  /* 0x0002dc0000047ab9 */ /* 0x000fc60000000a00 */
[----:B------:R-:W-:Y:S01]  /*c160*/  LEA.HI.X.SX32 R3, R0, R6, 0x1, P0 ;  /* 0x0000000600037211 */ /* 0x000fe200000f0eff */
[----:B------:R-:W-:-:S04]  /*c170*/  IMAD R0, R8, UR4, RZ ;  /* 0x0000000408007c24 */ /* 0x000fc8000f8e02ff */
[C---:B------:R-:W-:Y:S02]  /*c180*/  IMAD R5, R205.reuse, UR5, R0 ;  /* 0x00000005cd057c24 */ /* 0x040fe4000f8e0200 */
[----:B------:R-:W-:Y:S01]  /*c190*/  IMAD.WIDE.U32 R2, R205, UR4, R2 ;  /* 0x00000004cd027c25 */ /* 0x000fe2000f8e0002 */
[----:B------:R-:W-:-:S03]  /*c1a0*/  ULDC.64 UR4, c[0x0][0xb78] ;  /* 0x0002de0000047ab9 */ /* 0x000fc60000000a00 */
[----:B------:R-:W-:Y:S02]  /*c1b0*/  IMAD R0, R207, UR4, RZ ;  /* 0x00000004cf007c24 */ /* 0x000fe4000f8e02ff */
[----:B------:R-:W-:Y:S02]  /*c1c0*/  IMAD.IADD R3, R3, 0x1, R5 ;  /* 0x0000000103037824 */ /* 0x000fe400078e0205 */
[C---:B------:R-:W-:Y:S02]  /*c1d0*/  IMAD R5, R11.reuse, UR5, R0 ;  /* 0x000000050b057c24 */ /* 0x040fe4000f8e0200 */
[----:B------:R-:W-:Y:S01]  /*c1e0*/  IMAD.WIDE.U32 R2, R11, UR4, R2 ;  /* 0x000000040b027c25 */ /* 0x000fe2000f8e0002 */
[----:B------:R-:W-:-:S03]  /*c1f0*/  ULDC.64 UR4, c[0x0][0xb40] ;  /* 0x0002d00000047ab9 */ /* 0x000fc60000000a00 */
[----:B------:R-:W-:Y:S01]  /*c200*/  IMAD.IADD R3, R3, 0x1, R5 ;  /* 0x0000000103037824 */ /* 0x000fe200078e0205 */
[----:B------:R-:W-:-:S04]  /*c210*/  LEA R4, P0, R2, UR4, 0x2 ;  /* 0x0000000402047c11 */ /* 0x000fc8000f8010ff */
[----:B------:R-:W-:Y:S01]  /*c220*/  LEA.HI.X R5, R2, UR5, R3, 0x2, P0 ;  /* 0x0000000502057c11 */ /* 0x000fe200080f1403 */
[----:B------:R-:W-:-:S05]  /*c230*/  IMAD.MOV.U32 R3, RZ, RZ, -0x800000 ;  /* 0xff800000ff037424 */ /* 0x000fca00078e00ff */
[----:B------:R3:W-:Y:S03]  /*c240*/  STG.E desc[UR60][R4.64], R3 ;  /* 0x0000000304007986 */ /* 0x0007e6000c10193c */
.L_x_292:
[----:B------:R-:W-:Y:S05]  /*c250*/  BSYNC B1 ;  /* 0x0000000000017941 */ /* 0x000fea0003800000 */
.L_x_291:
[----:B------:R-:W-:Y:S01]  /*c260*/  ULDC.64 UR4, c[0x0][0xaa0] ;  /* 0x0002a80000047ab9 */ /* 0x000fe20000000a00 */
[----:B--2---:R-:W-:Y:S01]  /*c270*/  IMAD.MOV.U32 R2, RZ, RZ, R18 ;  /* 0x000000ffff027224 */ /* 0x004fe200078e0012 */
[----:B------:R-:W-:Y:S01]  /*c280*/  BSSY B1, `(.L_x_293) ;  /* 0x000002f000017945 */ /* 0x000fe20003800000 */
[----:B---3--:R-:W-:Y:S02]  /*c290*/  IMAD.MOV.U32 R3, RZ, RZ, R13 ;  /* 0x000000ffff037224 */ /* 0x008fe400078e000d */
[----:B------:R-:W-:Y:S02]  /*c2a0*/  IMAD R0, R6, UR4, RZ ;  /* 0x0000000406007c24 */ /* 0x000fe4000f8e02ff */
[----:B------:R-:W-:-:S04]  /*c2b0*/  IMAD.WIDE.U32 R2, R9, UR4, R2 ;  /* 0x0000000409027c25 */ /* 0x000fc8000f8e0002 */
[----:B------:R-:W-:Y:S01]  /*c2c0*/  IMAD R9, R9, UR5, R0 ;  /* 0x0000000509097c24 */ /* 0x000fe2000f8e0200 */
[----:B------:R-:W-:Y:S01]  /*c2d0*/  ULDC.64 UR4, c[0x0][0xae0] ;  /* 0x0002b80000047ab9 */ /* 0x000fe20000000a00 */
[----:B------:R-:W-:Y:S02]  /*c2e0*/  IMAD R7, R206, -0x80, R7 ;  /* 0xffffff80ce077824 */ /* 0x000fe400078e0207 */
[----:B------:R-:W-:Y:S02]  /*c2f0*/  IMAD R0, R8, UR4, RZ ;  /* 0x0000000408007c24 */ /* 0x000fe4000f8e02ff */
[C---:B------:R-:W-:Y:S01]  /*c300*/  VIADD R4, R22.reuse, 0x20 ;  /* 0x0000002016047836 */ /* 0x040fe20000000000 */
[CC--:B------:R-:W-:Y:S01]  /*c310*/  ISETP.GE.AND P3, PT, R22.reuse, R7.reuse, PT ;  /* 0x000000071600720c */ /* 0x0c0fe20003f66270 */
[----:B------:R-:W-:Y:S02]  /*c320*/  IMAD.IADD R3, R3, 0x1, R9 ;  /* 0x0000000103037824 */ /* 0x000fe400078e0209 */
[C---:B------:R-:W-:Y:S01]  /*c330*/  IMAD R5, R205.reuse, UR5, R0 ;  /* 0x00000005cd057c24 */ /* 0x040fe2000f8e0200 */
[----:B------:R-:W-:Y:S01]  /*c340*/  IADD3 R0, R22, 0x40, RZ ;  /* 0x0000004016007810 */ /* 0x000fe20007ffe0ff */
[----:B------:R-:W-:Y:S01]  /*c350*/  IMAD.WIDE.U32 R2, R205, UR4, R2 ;  /* 0x00000004cd027c25 */ /* 0x000fe2000f8e0002 */
[-C--:B------:R-:W-:Y:S01]  /*c360*/  ISETP.GE.AND P2, PT, R4, R7.reuse, PT ;  /* 0x000000070400720c */ /* 0x080fe20003f46270 */
[----:B------:R-:W-:Y:S01]  /*c370*/  ULDC.64 UR4, c[0x0][0xae8] ;  /* 0x0002ba0000047ab9 */ /* 0x000fe20000000a00 */
[----:B------:R-:W-:Y:S01]  /*c380*/  ISETP.GE.AND P1, PT, R0, R7, PT ;  /* 0x000000070000720c */ /* 0x000fe20003f26270 */
[----:B------:R-:W-:-:S02]  /*c390*/  VIADD R4, R22, 0x60 ;  /* 0x0000006016047836 */ /* 0x000fc40000000000 */
[----:B------:R-:W-:Y:S02]  /*c3a0*/  IMAD.IADD R3, R3, 0x1, R5 ;  /* 0x0000000103037824 */ /* 0x000fe400078e0205 */
[----:B------:R-:W-:Y:S01]  /*c3b0*/  IMAD R0, R207, UR4, RZ ;  /* 0x00000004cf007c24 */ /* 0x000fe2000f8e02ff */
[----:B------:R-:W-:Y:S01]  /*c3c0*/  ISETP.GE.AND P0, PT, R4, R7, PT ;  /* 0x000000070400720c */ /* 0x000fe20003f06270 */
[----:B------:R-:W-:Y:S01]  /*c3d0*/  IMAD.WIDE.U32 R4, R11, UR4, R2 ;  /* 0x000000040b047c25 */ /* 0x000fe2000f8e0002 */
[----:B------:R-:W-:-:S03]  /*c3e0*/  SHF.R.S32.HI R7, RZ, 0x1f, R22 ;  /* 0x0000001fff077819 */ /* 0x000fc60000011416 */
[----:B------:R-:W-:Y:S02]  /*c3f0*/  IMAD R9, R11, UR5, R0 ;  /* 0x000000050b097c24 */ /* 0x000fe4000f8e0200 */
[----:B------:R-:W-:Y:S02]  /*c400*/  IMAD.MOV.U32 R6, RZ, RZ, R22 ;  /* 0x000000ffff067224 */ /* 0x000fe400078e0016 */
[----:B------:R-:W-:Y:S02]  /*c410*/  IMAD.IADD R11, R5, 0x1, R9 ;  /* 0x00000001050b7824 */ /* 0x000fe400078e0209 */
[----:B------:R-:W-:Y:S01]  /*c420*/  IMAD.WIDE R6, R206, 0x80, R6 ;  /* 0x00000080ce067825 */ /* 0x000fe200078e0206 */
[----:B------:R-:W-:Y:S06]  /*c430*/  @P3 BRA `(.L_x_294) ;  /* 0x00000000004c3947 */ /* 0x000fec0003800000 */
[----:B------:R-:W-:Y:S01]  /*c440*/  ULDC.64 UR6, c[0x0][0xad8] ;  /* 0x0002b60000067ab9 */ /* 0x000fe20000000a00 */
        /* <DEDUP_REMOVED lines=8> */
[----:B------:R-:W-:Y:S02]  /*c4d0*/  IMAD.MOV.U32 R3, RZ, RZ, R11 ;  /* 0x000000ffff037224 */ /* 0x000fe400078e000b */
[----:B------:R-:W-:-:S02]  /*c4e0*/  IMAD R9, R6, UR7, R9 ;  /* 0x0000000706097c24 */ /* 0x000fc4000f8e0209 */
[----:B------:R-:W-:Y:S01]  /*c4f0*/  IMAD.WIDE.U32 R2, R6, UR6, R2 ;  /* 0x0000000606027c25 */ /* 0x000fe2000f8e0002 */
[----:B------:R-:W-:-:S03]  /*c500*/  ULDC.64 UR6, c[0x0][0xa80] ;  /* 0x0002a00000067ab9 */ /* 0x000fc60000000a00 */
[----:B------:R-:W-:Y:S01]  /*c510*/  IMAD.IADD R3, R3, 0x1, R9 ;  /* 0x0000000103037824 */ /* 0x000fe200078e0209 */
[----:B------:R-:W-:-:S04]  /*c520*/  LEA R8, P3, R2, UR6, 0x1 ;  /* 0x0000000602087c11 */ /* 0x000fc8000f8608ff */
[----:B------:R-:W-:-:S05]  /*c530*/  LEA.HI.X R9, R2, UR7, R3, 0x1, P3 ;  /* 0x0000000702097c11 */ /* 0x000fca00098f0c03 */
[----:B------:R2:W-:Y:S04]  /*c540*/  @!P4 STG.E.128 desc[UR60][R8.64], RZ ;  /* 0x000000ff0800c986 */ /* 0x0005e8000c101d3c */
[----:B------:R2:W-:Y:S04]  /*c550*/  @!P5 STG.E.128 desc[UR60][R8.64+0x80], RZ ;  /* 0x000080ff0800d986 */ /* 0x0005e8000c101d3c */
[----:B------:R2:W-:Y:S02]  /*c560*/  @!P6 STG.E.128 desc[UR60][R8.64+0x100], RZ ;  /* 0x000100ff0800e986 */ /* 0x0005e4000c101d3c */
.L_x_294:
[----:B------:R-:W-:Y:S05]  /*c570*/  BSYNC B1 ;  /* 0x0000000000017941 */ /* 0x000fea0003800000 */
.L_x_293:
[----:B------:R-:W-:Y:S04]  /*c580*/  BSSY B1, `(.L_x_295) ;  /* 0x0000017000017945 */ /* 0x000fe80003800000 */
[----:B------:R-:W-:Y:S05]  /*c590*/  @P2 BRA `(.L_x_296) ;  /* 0x0000000000542947 */ /* 0x000fea0003800000 */
[----:B--2---:R-:W-:Y:S01]  /*c5a0*/  IADD3 R9, P2, R6, 0x20, RZ ;  /* 0x0000002006097810 */ /* 0x004fe20007f5e0ff */
        /* <DEDUP_REMOVED lines=17> */
[----:B------:R3:W-:Y:S04]  /*c6c0*/  @!P3 STG.E.128 desc[UR60][R8.64], RZ ;  /* 0x000000ff0800b986 */ /* 0x0007e8000c101d3c */
[----:B------:R3:W-:Y:S04]  /*c6d0*/  @!P4 STG.E.128 desc[UR60][R8.64+0x80], RZ ;  /* 0x000080ff0800c986 */ /* 0x0007e8000c101d3c */
[----:B------:R3:W-:Y:S02]  /*c6e0*/  @!P5 STG.E.128 desc[UR60][R8.64+0x100], RZ ;  /* 0x000100ff0800d986 */ /* 0x0007e4000c101d3c */
.L_x_296:
[----:B------:R-:W-:Y:S05]  /*c6f0*/  BSYNC B1 ;  /* 0x0000000000017941 */ /* 0x000fea0003800000 */
.L_x_295:
[----:B------:R-:W-:Y:S04]  /*c700*/  BSSY B1, `(.L_x_297) ;  /* 0x0000017000017945 */ /* 0x000fe80003800000 */
[----:B------:R-:W-:Y:S05]  /*c710*/  @P1 BRA `(.L_x_298) ;  /* 0x0000000000541947 */ /* 0x000fea0003800000 */
[----:B--23--:R-:W-:Y:S01]  /*c720*/  IADD3 R9, P1, R6, 0x40, RZ ;  /* 0x0000004006097810 */ /* 0x00cfe20007f3e0ff */
[----:B------:R-:W-:Y:S01]  /*c730*/  ULDC UR4, c[0x0][0xa8c] ;  /* 0x0002a30000047ab9 */ /* 0x000fe20000000800 */
[C---:B------:R-:W-:Y:S01]  /*c740*/  IADD3 R2, R18.reuse, 0x40, RZ ;  /* 0x0000004012027810 */ /* 0x040fe20007ffe0ff */
        /* <DEDUP_REMOVED lines=18> */
.L_x_298:
[----:B------:R-:W-:Y:S05]  /*c870*/  BSYNC B1 ;  /* 0x0000000000017941 */ /* 0x000fea0003800000 */
.L_x_297:
[----:B------:R-:W-:Y:S05]  /*c880*/  @P0 BRA `(.L_x_289) ;  /* 0x0000000000540947 */ /* 0x000fea0003800000 */
[----:B------:R-:W-:Y:S01]  /*c890*/  IADD3 R5, P0, R6, 0x60, RZ ;  /* 0x0000006006057810 */ /* 0x000fe20007f1e0ff */
        /* <DEDUP_REMOVED lines=8> */
[----:B------:R-:W-:-:S02]  /*c920*/  IMAD R6, R6, UR6, RZ ;  /* 0x0000000606067c24 */ /* 0x000fc4000f8e02ff */
[----:B------:R-:W-:Y:S02]  /*c930*/  VIADD R0, R18, 0x80 ;  /* 0x0000008012007836 */ /* 0x000fe40000000000 */
[----:B------:R-:W-:-:S03]  /*c940*/  IMAD.WIDE.U32 R2, R5, UR6, R2 ;  /* 0x0000000605027c25 */ /* 0x000fc6000f8e0002 */
[----:B------:R-:W-:Y:S01]  /*c950*/  ISETP.GE.AND P3, PT, R0, UR4, PT ;  /* 0x0000000400007c0c */ /* 0x000fe2000bf66270 */
        /* <DEDUP_REMOVED lines=8> */
.L_x_289:
[----:B------:R-:W-:Y:S05]  /*c9e0*/  BSYNC B0 ;  /* 0x0000000000007941 */ /* 0x000fea0003800000 */
.L_x_280:
[----:B------:R-:W-:Y:S02]  /*c9f0*/  ULDC UR4, c[0x0][0xc14] ;  /* 0x0003050000047ab9 */ /* 0x000fe40000000800 */
[----:B-1----:R-:W-:-:S13]  /*ca00*/  ISETP.GE.AND P0, PT, R103, UR4, PT ;  /* 0x0000000467007c0c */ /* 0x002fda000bf06270 */
[----:B------:R-:W-:Y:S05]  /*ca10*/  @!P0 BRA `(.L_x_299) ;  /* 0xffffff4000cc8947 */ /* 0x000fea000383ffff */
[----:B------:R-:W-:Y:S05]  /*ca20*/  EXIT ;  /* 0x000000000000794d */ /* 0x000fea0003800000 */
.L_x_255:
[----:B------:R-:W-:-:S08]  /*ca30*/  NOP ;  /* 0x0000000000007918 */ /* 0x000fd00000000000 */
[----:B0-----:R-:W0:-:S00]  /*ca40*/  USETMAXREG.DEALLOC.CTAPOOL 0x18 ;  /* 0x00000018000079c8 */ /* 0x001e0000080e0500 */
[----:B0-----:R-:W-:-:S06]  /*ca50*/  LOP3.LUT R0, R0, 0x3, RZ, 0xc0, !PT ;  /* 0x0000000300007812 */ /* 0x001fcc00078ec0ff */
[----:B------:R-:W0:Y:S02]  /*ca60*/  SHFL.IDX PT, R0, R0, RZ, 0x1f ;  /* 0x00001fff00007589 */ /* 0x000e2400000e0000 */
[----:B0-----:R-:W-:-:S13]  /*ca70*/  ISETP.NE.AND P0, PT, R0, RZ, PT ;  /* 0x000000ff0000720c */ /* 0x001fda0003f05270 */
[----:B------:R-:W-:Y:S05]  /*ca80*/  @P0 EXIT ;  /* 0x000000000000094d */ /* 0x000fea0003800000 */
[----:B------:R-:W0:Y:S01]  /*ca90*/  S2R R2, SR_TID.X ;  /* 0x0000000000027919 */ /* 0x000e220000002100 */
[----:B------:R-:W-:Y:S01]  /*caa0*/  LOP3.LUT R4, R4, 0xffffffdf, RZ, 0xc0, !PT ;  /* 0xffffffdf04047812 */ /* 0x000fe200078ec0ff */
[----:B------:R-:W-:Y:S01]  /*cab0*/  ULDC UR5, c[0x0][0xc14] ;  /* 0x0003050000057ab9 */ /* 0x000fe20000000800 */
[----:B------:R-:W-:Y:S01]  /*cac0*/  IMAD.MOV.U32 R0, RZ, RZ, RZ ;  /* 0x000000ffff007224 */ /* 0x000fe200078e00ff */
[----:B------:R-:W1:Y:S01]  /*cad0*/  S2UR UR6, SR_CTAID.X ;  /* 0x00000000000679c3 */ /* 0x000e620000002500 */
[----:B------:R-:W-:Y:S01]  /*cae0*/  ULDC UR4, c[0x0][0xc10] ;  /* 0x0003040000047ab9 */ /* 0x000fe20000000800 */
[----:B0-----:R-:W-:-:S04]  /*caf0*/  LOP3.LUT R8, R2, 0x1f, RZ, 0xc0, !PT ;  /* 0x0000001f02087812 */ /* 0x001fc800078ec0ff */
[----:B------:R-:W-:-:S13]  /*cb00*/  ISETP.NE.AND P0, PT, R8, 0x1f, PT ;  /* 0x0000001f0800780c */ /* 0x000fda0003f05270 */
[----:B------:R-:W-:Y:S02]  /*cb10*/  @P0 LOP3.LUT R4, R4, 0x20, RZ, 0xfc, !PT ;  /* 0x0000002004040812 */ /* 0x000fe400078efcff */
[----:B------:R-:W-:-:S13]  /*cb20*/  ISETP.GE.OR P0, PT, R8, UR5, !P0 ;  /* 0x0000000508007c0c */ /* 0x000fda000c706670 */
[----:B------:R-:W0:Y:S02]  /*cb30*/  @!P0 LDC.64 R2, c[0x0][0xc58] ;  /* 0x00031600ff028b82 */ /* 0x000e240000000a00 */
[----:B0-----:R-:W-:-:S05]  /*cb40*/  @!P0 IMAD.WIDE.U32 R2, R8, 0x4, R2 ;  /* 0x0000000408028825 */ /* 0x001fca00078e0002 */
[----:B------:R-:W2:Y:S01]  /*cb50*/  @!P0 LDG.E R0, desc[UR60][R2.64] ;  /* 0x0000003c02008981 */ /* 0x000ea2000c1e1900 */
[C---:B------:R-:W-:Y:S01]  /*cb60*/  ISETP.NE.AND P1, PT, R8.reuse, RZ, PT ;  /* 0x000000ff0800720c */ /* 0x040fe20003f25270 */
[----:B------:R-:W-:Y:S01]  /*cb70*/  IMAD.MOV.U32 R19, RZ, RZ, RZ ;  /* 0x000000ffff137224 */ /* 0x000fe200078e00ff */
[----:B------:R-:W-:Y:S02]  /*cb80*/  ISETP.GE.U32.AND P0, PT, R8, 0x2, PT ;  /* 0x000000020800780c */ /* 0x000fe40003f06070 */
[----:B------:R-:W-:Y:S02]  /*cb90*/  LOP3.LUT R4, R4, 0xfffffffe, RZ, 0xc0, !PT ;  /* 0xfffffffe04047812 */ /* 0x000fe400078ec0ff */
[----:B------:R-:W-:-:S07]  /*cba0*/  MOV R16, RZ ;  /* 0x000000ff00107202 */ /* 0x000fce0000000f00 */
[----:B------:R-:W-:-:S04]  /*cbb0*/  @P1 LOP3.LUT R4, R4, 0x1, RZ, 0xfc, !PT ;  /* 0x0000000104041812 */ /* 0x000fc800078efcff */
[----:B------:R-:W-:-:S04]  /*cbc0*/  LOP3.LUT R4, R4, 0xffffffef, RZ, 0xc0, !PT ;  /* 0xffffffef04047812 */ /* 0x000fc800078ec0ff */
[----:B------:R-:W-:-:S04]  /*cbd0*/  @P0 LOP3.LUT R4, R4, 0x10, RZ, 0xfc, !PT ;  /* 0x0000001004040812 */ /* 0x000fc800078efcff */
[----:B------:R-:W-:Y:S01]  /*cbe0*/  LOP3.LUT R4, R4, 0xfffffff7, RZ, 0xc0, !PT ;  /* 0xfffffff704047812 */ /* 0x000fe200078ec0ff */
[----:B--2---:R-:W0:Y:S02]  /*cbf0*/  SHFL.UP PT, R5, R0, 0x1, RZ ;  /* 0x0420000000057989 */ /* 0x004e2400000e00ff */
[----:B0-----:R-:W-:-:S05]  /*cc00*/  SEL R5, R5, RZ, P1 ;  /* 0x000000ff05057207 */ /* 0x001fca0000800000 */
[----:B------:R-:W-:-:S05]  /*cc10*/  IMAD.IADD R5, R0, 0x1, R5 ;  /* 0x0000000100057824 */ /* 0x000fca00078e0205 */
[----:B------:R-:W0:Y:S02]  /*cc20*/  SHFL.UP PT, R6, R5, 0x2, RZ ;  /* 0x0440000005067989 */ /* 0x000e2400000e00ff */
[----:B0-----:R-:W-:Y:S02]  /*cc30*/  SEL R6, R6, RZ, P0 ;  /* 0x000000ff06067207 */ /* 0x001fe40000000000 */
[----:B------:R-:W-:-:S03]  /*cc40*/  ISETP.GE.U32.AND P0, PT, R8, 0x4, PT ;  /* 0x000000040800780c */ /* 0x000fc60003f06070 */
[----:B------:R-:W-:-:S05]  /*cc50*/  IMAD.IADD R6, R5, 0x1, R6 ;  /* 0x0000000105067824 */ /* 0x000fca00078e0206 */
[----:B------:R-:W0:Y:S05]  /*cc60*/  SHFL.UP PT, R7, R6, 0x4, RZ ;  /* 0x0480000006077989 */ /* 0x000e2a00000e00ff */
[----:B------:R-:W-:-:S04]  /*cc70*/  @P0 LOP3.LUT R4, R4, 0x8, RZ, 0xfc, !PT ;  /* 0x0000000804040812 */ /* 0x000fc800078efcff */
[----:B------:R-:W-:Y:S02]  /*cc80*/  LOP3.LUT R4, R4, 0xfffffffb, RZ, 0xc0, !PT ;  /* 0xfffffffb04047812 */ /* 0x000fe400078ec0ff */
        /* <DEDUP_REMOVED lines=10> */
[----:B------:R-:W-:Y:S02]  /*cd30*/  @P0 LOP3.LUT R4, R4, 0x2, RZ, 0xfc, !PT ;  /* 0x0000000204040812 */ /* 0x000fe400078efcff */
[----:B0-----:R-:W-:-:S05]  /*cd40*/  SEL R2, R2, RZ, P0 ;  /* 0x000000ff02027207 */ /* 0x001fca0000000000 */
[----:B------:R-:W-:-:S05]  /*cd50*/  IMAD.IADD R2, R3, 0x1, R2 ;  /* 0x0000000103027824 */ /* 0x000fca00078e0202 */
[----:B------:R-:W0:Y:S02]  /*cd60*/  SHFL.IDX PT, R5, R2, 0x1f, 0x1f ;  /* 0x03e01f0002057f89 */ /* 0x000e2400000e0000 */
[----:B0-----:R-:W-:-:S04]  /*cd70*/  IMAD R5, R5, UR4, RZ ;  /* 0x0000000405057c24 */ /* 0x001fc8000f8e02ff */
[----:B------:R-:W-:Y:S01]  /*cd80*/  IMAD.MOV.U32 R6, RZ, RZ, R5 ;  /* 0x000000ffff067224 */ /* 0x000fe200078e0005 */
[----:B-1----:R-:W-:-:S13]  /*cd90*/  ISETP.GT.AND P0, PT, R5, UR6, PT ;  /* 0x0000000605007c0c */ /* 0x002fda000bf04270 */
[----:B------:R-:W-:Y:S05]  /*cda0*/  @P0 BRA `(.L_x_300) ;  /* 0x0000000000c00947 */ /* 0x000fea0003800000 */
[----:B------:R-:W-:Y:S01]  /*cdb0*/  IMAD.MOV.U32 R5, RZ, RZ, R6 ;  /* 0x000000ffff057224 */ /* 0x000fe200078e0006 */
[----:B------:R-:W-:Y:S01]  /*cdc0*/  ULDC UR5, c[0x0][0xc14] ;  /* 0x0003050000057ab9 */ /* 0x000fe20000000800 */
[----:B------:R-:W-:Y:S01]  /*cdd0*/  IMAD.MOV.U32 R19, RZ, RZ, RZ ;  /* 0x000000ffff137224 */ /* 0x000fe200078e00ff */
[----:B------:R-:W-:Y:S01]  /*cde0*/  ULDC UR7, c[0x0][0xc14] ;  /* 0x0003050000077ab9 */ /* 0x000fe20000000800 */
[----:B------:R-:W-:-:S05]  /*cdf0*/  ULDC UR4, c[0x0][0xc10] ;  /* 0x0003040000047ab9 */ /* 0x000fca0000000800 */
.L_x_304:
[----:B------:R-:W-:Y:S02]  /*ce00*/  VIADD R0, R19, 0x1f ;  /* 0x0000001f13007836 */ /* 0x000fe40000000000 */
[----:B------:R-:W-:-:S03]  /*ce10*/  IMAD.U32 R19, RZ, RZ, UR7 ;  /* 0x00000007ff137e24 */ /* 0x000fc6000f8e00ff */
[----:B------:R-:W-:-:S13]  /*ce20*/  ISETP.GE.AND P0, PT, R0, UR5, PT ;  /* 0x0000000500007c0c */ /* 0x000fda000bf06270 */
[----:B------:R-:W-:Y:S05]  /*ce30*/  @P0 BRA `(.L_x_301) ;  /* 0x0000000400400947 */ /* 0x000fea0003800000 */
[----:B------:R-:W0:Y:S01]  /*ce40*/  S2R R2, SR_TID.X ;  /* 0x0000000000027919 */ /* 0x000e220000002100 */
[----:B------:R-:W-:Y:S01]  /*ce50*/  IMAD.MOV.U32 R19, RZ, RZ, R0 ;  /* 0x000000ffff137224 */ /* 0x000fe200078e0000 */
[----:B------:R-:W-:Y:S01]  /*ce60*/  BSSY B0, `(.L_x_302) ;  /* 0x000000a000007945 */ /* 0x000fe20003800000 */
[----:B------:R-:W-:Y:S01]  /*ce70*/  IMAD.MOV.U32 R0, RZ, RZ, RZ ;  /* 0x000000ffff007224 */ /* 0x000fe200078e00ff */
[----:B0-----:R-:W-:-:S04]  /*ce80*/  LOP3.LUT R8, R2, 0x1f, RZ, 0xc0, !PT ;  /* 0x0000001f02087812 */ /* 0x001fc800078ec0ff */
[C---:B------:R-:W-:Y:S01]  /*ce90*/  ISETP.NE.AND P1, PT, R8.reuse, 0x1f, PT ;  /* 0x0000001f0800780c */ /* 0x040fe20003f25270 */
[----:B------:R-:W-:-:S05]  /*cea0*/  IMAD.IADD R7, R8, 0x1, R19 ;  /* 0x0000000108077824 */ /* 0x000fca00078e0213 */
[----:B------:R-:W-:-:S13]  /*ceb0*/  ISETP.GE.OR P0, PT, R7, UR5, !P1 ;  /* 0x0000000507007c0c */ /* 0x000fda000cf06670 */
[----:B------:R-:W-:Y:S05]  /*cec0*/  @P0 BRA `(.L_x_303) ;  /* 0x00000000000c0947 */ /* 0x000fea0003800000 */
[----:B------:R-:W0:Y:S02]  /*ced0*/  LDC.64 R2, c[0x0][0xc58] ;  /* 0x00031600ff027b82 */ /* 0x000e240000000a00 */
[----:B0-----:R-:W-:-:S05]  /*cee0*/  IMAD.WIDE R2, R7, 0x4, R2 ;  /* 0x0000000407027825 */ /* 0x001fca00078e0202 */
[----:B------:R0:W5:Y:S02]  /*cef0*/  LDG.E R0, desc[UR60][R2.64] ;  /* 0x0000003c02007981 */ /* 0x000164000c1e1900 */
.L_x_303:
[----:B------:R-:W-:Y:S05]  /*cf00*/  BSYNC B0 ;  /* 0x0000000000007941 */ /* 0x000fea0003800000 */
.L_x_302:
[----:B0----5:R-:W0:Y:S01]  /*cf10*/  SHFL.UP PT, R2, R0, 0x1, RZ ;  /* 0x0420000000027989 */ /* 0x021e2200000e00ff */
[C---:B------:R-:W-:Y:S02]  /*cf20*/  ISETP.NE.AND P0, PT, R8.reuse, RZ, PT ;  /* 0x000000ff0800720c */ /* 0x040fe40003f05270 */
[----:B------:R-:W-:Y:S02]  /*cf30*/  ISETP.GE.U32.AND P1, PT, R8, 0x2, PT ;  /* 0x000000020800780c */ /* 0x000fe40003f26070 */
[----:B0-----:R-:W-:Y:S02]  /*cf40*/  SEL R3, R2, RZ, P0 ;  /* 0x000000ff02037207 */ /* 0x001fe40000000000 */
[----:B------:R-:W-:-:S03]  /*cf50*/  ISETP.GE.U32.AND P0, PT, R8, 0x4, PT ;  /* 0x000000040800780c */ /* 0x000fc60003f06070 */
[----:B------:R-:W-:-:S05]  /*cf60*/  IMAD.IADD R3, R0, 0x1, R3 ;  /* 0x0000000100037824 */ /* 0x000fca00078e0203 */
[----:B------:R-:W0:Y:S02]  /*cf70*/  SHFL.UP PT, R2, R3, 0x2, RZ ;  /* 0x0440000003027989 */ /* 0x000e2400000e00ff */
        /* <DEDUP_REMOVED lines=8> */
[----:B0-----:R-:W-:-:S05]  /*d000*/  SEL R6, R6, RZ, P1 ;  /* 0x000000ff06067207 */ /* 0x001fca0000800000 */
[----:B------:R-:W-:-:S05]  /*d010*/  IMAD.IADD R6, R7, 0x1, R6 ;  /* 0x0000000107067824 */ /* 0x000fca00078e0206 */
[----:B------:R-:W0:Y:S02]  /*d020*/  SHFL.UP PT, R8, R6, 0x10, RZ ;  /* 0x0600000006087989 */ /* 0x000e2400000e00ff */
[----:B0-----:R-:W-:-:S05]  /*d030*/  SEL R9, R8, RZ, P0 ;  /* 0x000000ff08097207 */ /* 0x001fca0000000000 */
[----:B------:R-:W-:-:S05]  /*d040*/  IMAD.IADD R9, R6, 0x1, R9 ;  /* 0x0000000106097824 */ /* 0x000fca00078e0209 */
[----:B------:R-:W0:Y:S02]  /*d050*/  SHFL.IDX PT, R3, R9, 0x1f, 0x1f ;  /* 0x03e01f0009037f89 */ /* 0x000e2400000e0000 */
[----:B0-----:R-:W-:-:S04]  /*d060*/  IMAD R6, R3, UR4, RZ ;  /* 0x0000000403067c24 */ /* 0x001fc8000f8e02ff */
[----:B------:R-:W-:-:S05]  /*d070*/  IMAD.IADD R5, R6, 0x1, R5 ;  /* 0x0000000106057824 */ /* 0x000fca00078e0205 */
[----:B------:R-:W-:-:S13]  /*d080*/  ISETP.GT.AND P0, PT, R5, UR6, PT ;  /* 0x0000000605007c0c */ /* 0x000fda000bf04270 */
[----:B------:R-:W-:Y:S05]  /*d090*/  @!P0 BRA `(.L_x_304) ;  /* 0xfffffffc00588947 */ /* 0x000fea000383ffff */
[----:B------:R-:W-:-:S07]  /*d0a0*/  IMAD.MOV.U32 R2, RZ, RZ, R9 ;  /* 0x000000ffff027224 */ /* 0x000fce00078e0009 */
.L_x_300:
[----:B------:R-:W-:-:S05]  /*d0b0*/  IADD3 R7, -R6, R5, RZ ;  /* 0x0000000506077210 */ /* 0x000fca0007ffe1ff */
[----:B------:R-:W-:-:S05]  /*d0c0*/  IMAD R3, R2, UR4, R7 ;  /* 0x0000000402037c24 */ /* 0x000fca000f8e0207 */
[----:B------:R-:W-:-:S13]  /*d0d0*/  ISETP.GT.AND P0, PT, R3, UR6, PT ;  /* 0x0000000603007c0c */ /* 0x000fda000bf04270 */
[----:B------:R-:W-:-:S04]  /*d0e0*/  VOTE.ANY R8, PT, !P0 ;  /* 0x0000000000087806 */ /* 0x000fc800040e0100 */
[----:B------:R-:W0:Y:S01]  /*d0f0*/  POPC R5, R8 ;  /* 0x0000000800057309 */ /* 0x000e220000000000 */
[----:B------:R-:W-:Y:S01]  /*d100*/  ISETP.NE.AND P0, PT, R8, RZ, PT ;  /* 0x000000ff0800720c */ /* 0x000fe20003f05270 */
[----:B0-----:R-:W0:Y:S02]  /*d110*/  SHFL.IDX PT, R0, R0, R5, 0x1f ;  /* 0x00001f0500007589 */ /* 0x001e2400000e0000 */
[----:B0-----:R-:W-:-:S04]  /*d120*/  IABS R6, R0 ;  /* 0x0000000000067213 */ /* 0x001fc80000000000 */
[----:B------:R-:W0:Y:S08]  /*d130*/  I2F.RP R9, R6 ;  /* 0x0000000600097306 */ /* 0x000e300000209400 */
[----:B0-----:R-:W0:Y:S02]  /*d140*/  MUFU.RCP R9, R9 ;  /* 0x0000000900097308 */ /* 0x001e240000001000 */
[----:B0-----:R-:W-:-:S06]  /*d150*/  VIADD R3, R9, 0xffffffe ;  /* 0x0ffffffe09037836 */ /* 0x001fcc0000000000 */
[----:B------:R-:W0:Y:S02]  /*d160*/  F2I.FTZ.U32.TRUNC.NTZ R3, R3 ;  /* 0x0000000300037305 */ /* 0x000e24000021f000 */
[----:B0-----:R-:W-:Y:S01]  /*d170*/  IMAD.MOV R11, RZ, RZ, -R3 ;  /* 0x000000ffff0b7224 */ /* 0x001fe200078e0a03 */
[----:B------:R-:W-:Y:S06]  /*d180*/  @!P0 BRA `(.L_x_305) ;  /* 0x0000000000088947 */ /* 0x000fec0003800000 */
[----:B------:R-:W-:-:S05]  /*d190*/  VIADD R9, R5, 0xffffffff ;  /* 0xffffffff05097836 */ /* 0x000fca0000000000 */
[----:B------:R0:W1:Y:S02]  /*d1a0*/  SHFL.IDX PT, R16, R2, R9, 0x1f ;  /* 0x00001f0902107589 */ /* 0x00006400000e0000 */
.L_x_305:
[----:B-1----:R-:W-:Y:S02]  /*d1b0*/  IMAD R16, R16, UR4, R7 ;  /* 0x0000000410107c24 */ /* 0x002fe4000f8e0207 */
[----:B------:R-:W-:Y:S02]  /*d1c0*/  IMAD R7, R11, R6, RZ ;  /* 0x000000060b077224 */ /* 0x000fe400078e02ff */
[----:B0-----:R-:W-:Y:S01]  /*d1d0*/  IMAD.MOV.U32 R2, RZ, RZ, RZ ;  /* 0x000000ffff027224 */ /* 0x001fe200078e00ff */
[----:B------:R-:W-:Y:S01]  /*d1e0*/  IADD3 R17, -R16, UR6, RZ ;  /* 0x0000000610117c10 */ /* 0x000fe2000fffe1ff */
[----:B------:R-:W-:Y:S02]  /*d1f0*/  IMAD.IADD R19, R5, 0x1, R19 ;  /* 0x0000000105137824 */ /* 0x000fe400078e0213 */
[----:B------:R-:W-:Y:S01]  /*d200*/  IMAD.HI.U32 R2, R3, R7, R2 ;  /* 0x0000000703027227 */ /* 0x000fe200078e0002 */
[----:B------:R-:W-:Y:S02]  /*d210*/  IABS R7, R0 ;  /* 0x0000000000077213 */ /* 0x000fe40000000000 */
[----:B------:R-:W-:-:S03]  /*d220*/  IABS R3, R17 ;  /* 0x0000001100037213 */ /* 0x000fc60000000000 */
[----:B------:R-:W-:Y:S02]  /*d230*/  IMAD.MOV R7, RZ, RZ, -R7 ;  /* 0x000000ffff077224 */ /* 0x000fe400078e0a07 */
[----:B------:R-:W-:-:S04]  /*d240*/  IMAD.HI.U32 R2, R2, R3, RZ ;  /* 0x0000000302027227 */ /* 0x000fc800078e00ff */
[----:B------:R-:W-:-:S05]  /*d250*/  IMAD R3, R2, R7, R3 ;  /* 0x0000000702037224 */ /* 0x000fca00078e0203 */
[----:B------:R-:W-:-:S13]  /*d260*/  ISETP.GT.U32.AND P0, PT, R6, R3, PT ;  /* 0x000000030600720c */ /* 0x000fda0003f04070 */
[----:B------:R-:W-:Y:S02]  /*d270*/  @!P0 IMAD.IADD R3, R3, 0x1, -R6 ;  /* 0x0000000103038824 */ /* 0x000fe400078e0a06 */
[----:B------:R-:W-:-:S03]  /*d280*/  @!P0 VIADD R2, R2, 0x1 ;  /* 0x0000000102028836 */ /* 0x000fc60000000000 */
[----:B------:R-:W-:Y:S02]  /*d290*/  ISETP.GE.U32.AND P0, PT, R3, R6, PT ;  /* 0x000000060300720c */ /* 0x000fe40003f06070 */
[----:B------:R-:W-:-:S11]  /*d2a0*/  LOP3.LUT R3, R17, R0, RZ, 0x3c, !PT ;  /* 0x0000000011037212 */ /* 0x000fd600078e3cff */
[----:B------:R-:W-:Y:S01]  /*d2b0*/  @P0 VIADD R2, R2, 0x1 ;  /* 0x0000000102020836 */ /* 0x000fe20000000000 */
[----:B------:R-:W-:-:S13]  /*d2c0*/  ISETP.GE.AND P0, PT, R3, RZ, PT ;  /* 0x000000ff0300720c */ /* 0x000fda0003f06270 */
[----:B------:R-:W-:Y:S01]  /*d2d0*/  @!P0 IMAD.MOV R2, RZ, RZ, -R2 ;  /* 0x000000ffff028224 */ /* 0x000fe200078e0a02 */
[----:B------:R-:W-:-:S13]  /*d2e0*/  ISETP.NE.AND P0, PT, R0, RZ, PT ;  /* 0x000000ff0000720c */ /* 0x000fda0003f05270 */
[----:B------:R-:W-:-:S05]  /*d2f0*/  @!P0 LOP3.LUT R2, RZ, R0, RZ, 0x33, !PT ;  /* 0x00000000ff028212 */ /* 0x000fca00078e33ff */
[--C-:B------:R-:W-:Y:S02]  /*d300*/  IMAD.MOV R3, RZ, RZ, -R2.reuse ;  /* 0x000000ffff037224 */ /* 0x100fe400078e0a02 */
[----:B------:R-:W-:Y:S02]  /*d310*/  IMAD.MOV.U32 R18, RZ, RZ, R2 ;  /* 0x000000ffff127224 */ /* 0x000fe400078e0002 */
[----:B------:R-:W-:Y:S01]  /*d320*/  IMAD R17, R0, R3, R17 ;  /* 0x0000000300117224 */ /* 0x000fe200078e0211 */
[----:B------:R-:W-:Y:S06]  /*d330*/  BRA `(.L_x_306) ;  /* 0x00000000000c7947 */ /* 0x000fec0003800000 */
.L_x_301:
[----:B------:R-:W-:Y:S02]  /*d340*/  IMAD.MOV.U32 R17, RZ, RZ, RZ ;  /* 0x000000ffff117224 */ /* 0x000fe400078e00ff */
[----:B------:R-:W-:Y:S02]  /*d350*/  IMAD.U32 R16, RZ, RZ, UR6 ;  /* 0x00000006ff107e24 */ /* 0x000fe4000f8e00ff */
[----:B------:R-:W-:-:S07]  /*d360*/  IMAD.MOV.U32 R18, RZ, RZ, RZ ;  /* 0x000000ffff127224 */ /* 0x000fce00078e00ff */
.L_x_306:
[----:B------:R-:W0:Y:S01]  /*d370*/  S2R R0, SR_TID.X ;  /* 0x0000000000007919 */ /* 0x000e220000002100 */
[----:B------:R-:W-:Y:S01]  /*d380*/  STL [R1+0x28], RZ ;  /* 0x000028ff01007387 */ /* 0x000fe20000100800 */
[----:B0-----:R-:W-:-:S04]  /*d390*/  LOP3.LUT R0, R0, 0x1f, RZ, 0xc0, !PT ;  /* 0x0000001f00007812 */ /* 0x001fc800078ec0ff */
[----:B------:R-:W-:-:S13]  /*d3a0*/  ISETP.NE.AND P0, PT, R0, RZ, PT ;  /* 0x000000ff0000720c */ /* 0x000fda0003f05270 */
[----:B------:R-:W0:Y:S01]  /*d3b0*/  @!P0 S2R R3, SR_CgaCtaId ;  /* 0x0000000000038919 */ /* 0x000e220000008800 */
[----:B------:R-:W-:-:S04]  /*d3c0*/  @!P0 MOV R0, 0x400 ;  /* 0x0000040000008802 */ /* 0x000fc80000000f00 */
[----:B0-----:R-:W-:-:S05]  /*d3d0*/  @!P0 LEA R0, R3, R0, 0x18 ;  /* 0x0000000003008211 */ /* 0x001fca00078ec0ff */
[----:B------:R0:W-:Y:S01]  /*d3e0*/  @!P0 STS.128 [R0+0x368d0], R16 ;  /* 0x0368d01000008388 */ /* 0x0001e20000000c00 */
[----:B------:R-:W-:Y:S06]  /*d3f0*/  BAR.ARV 0x5, 0x120 ;  /* 0x0144800000007b1d */ /* 0x000fec0000002000 */
[----:B------:R-:W-:Y:S01]  /*d400*/  ISETP.GE.AND P0, PT, R19, UR5, PT ;  /* 0x0000000513007c0c */ /* 0x000fe2000bf06270 */
[----:B0-----:R-:W-:-:S05]  /*d410*/  IMAD.MOV.U32 R0, RZ, RZ, 0x1 ;  /* 0x00000001ff007424 */ /* 0x001fca00078e00ff */
[----:B------:R0:W-:Y:S04]  /*d420*/  STL [R1+0x8], R0 ;  /* 0x0000080001007387 */ /* 0x0001e80000100800 */
[----:B------:R0:W-:Y:S03]  /*d430*/  STL [R1], RZ ;  /* 0x000000ff01007387 */ /* 0x0001e60000100800 */
[----:B------:R-:W-:Y:S05]  /*d440*/  @P0 BRA `(.L_x_307) ;  /* 0x0000003c00f80947 */ /* 0x000fea0003800000 */
[----:B0-----:R-:W-:Y:S01]  /*d450*/  MOV R0, 0x1 ;  /* 0x0000000100007802 */ /* 0x001fe20000000f00 */
[----:B------:R0:W-:Y:S01]  /*d460*/  STL [R1], RZ ;  /* 0x000000ff01007387 */ /* 0x0001e20000100800 */
[----:B------:R-:W-:Y:S01]  /*d470*/  ULDC UR36, c[0x0][0xc] ;  /* 0x0000030000247ab9 */ /* 0x000fe20000000800 */
[----:B------:R-:W-:Y:S02]  /*d480*/  ULDC.64 UR38, c[0x0][0x198] ;  /* 0x0000660000267ab9 */ /* 0x000fe40000000a00 */
[----:B------:R0:W-:Y:S04]  /*d490*/  STL [R1+0x8], R0 ;  /* 0x0000080001007387 */ /* 0x0001e80000100800 */
[----:B------:R0:W-:Y:S02]  /*d4a0*/  STL [R1+0x28], RZ ;  /* 0x000028ff01007387 */ /* 0x0001e40000100800 */
.L_x_372:
[----:B-1----:R-:W1:Y:S02]  /*d4b0*/  LDC.64 R2, c[0x0][0xc60] ;  /* 0x00031800ff027b82 */ /* 0x002e640000000a00 */
[----:B-1----:R-:W-:-:S05]  /*d4c0*/  IMAD.WIDE R2, R19, 0x4, R2 ;  /* 0x0000000413027825 */ /* 0x002fca00078e0202 */
[----:B------:R-:W2:Y:S01]  /*d4d0*/  LDG.E R5, desc[UR60][R2.64] ;  /* 0x0000003c02057981 */ /* 0x000ea2000c1e1900 */
[----:B------:R-:W-:Y:S05]  /*d4e0*/  YIELD ;  /* 0x0000000000007946 */ /* 0x000fea0003800000 */
[----:B------:R-:W-:Y:S01]  /*d4f0*/  ULDC.64 UR4, c[0x0][0xa28] ;  /* 0x00028a0000047ab9 */ /* 0x000fe20000000a00 */
[----:B0-----:R-:W-:Y:S01]  /*d500*/  IMAD.MOV.U32 R0, RZ, RZ, RZ ;  /* 0x000000ffff007224 */ /* 0x001fe200078e00ff */
[----:B------:R-:W-:-:S04]  /*d510*/  ISETP.NE.U32.AND P0, PT, RZ, UR4, PT ;  /* 0x00000004ff007c0c */ /* 0x000fc8000bf05070 */
[----:B------:R-:W-:Y:S01]  /*d520*/  ISETP.NE.AND.EX P0, PT, RZ, UR5, PT, P0 ;  /* 0x00000005ff007c0c */ /* 0x000fe2000bf05300 */
[----:B------:R-:W-:Y:S01]  /*d530*/  IMAD.MOV.U32 R6, RZ, RZ, RZ ;  /* 0x000000ffff067224 */ /* 0x000fe200078e00ff */
[----:B--2---:R-:W-:Y:S01]  /*d540*/  SHF.R.S32.HI R4, RZ, 0x1f, R5 ;  /* 0x0000001fff047819 */ /* 0x004fe20000011405 */
[----:B------:R-:W-:-:S10]  /*d550*/  IMAD.SHL.U32 R7, R5, 0x4, RZ ;  /* 0x0000000405077824 */ /* 0x000fd400078e00ff */
[C---:B------:R-:W-:Y:S01]  /*d560*/  @P0 LEA R2, P1, R5.reuse, UR4, 0x2 ;  /* 0x0000000405020c11 */ /* 0x040fe2000f8210ff */
[----:B------:R-:W-:Y:S03]  /*d570*/  STL [R1+0x14], R5 ;  /* 0x0000140501007387 */ /* 0x000fe60000100800 */
[----:B------:R-:W-:Y:S01]  /*d580*/  @P0 LEA.HI.X R3, R5, UR5, R4, 0x2, P1 ;  /* 0x0000000505030c11 */ /* 0x000fe200088f1404 */
[----:B------:R-:W-:-:S04]  /*d590*/  ULDC.64 UR4, c[0x0][0xa00] ;  /* 0x0002800000047ab9 */ /* 0x000fc80000000a00 */
[----:B------:R0:W5:Y:S01]  /*d5a0*/  @P0 LDG.E R0, desc[UR60][R2.64] ;  /* 0x0000003c02000981 */ /* 0x000162000c1e1900 */
[----:B------:R-:W-:-:S04]  /*d5b0*/  ISETP.NE.U32.AND P0, PT, RZ, UR4, PT ;  /* 0x00000004ff007c0c */ /* 0x000fc8000bf05070 */
[----:B------:R-:W-:-:S13]  /*d5c0*/  ISETP.NE.AND.EX P0, PT, RZ, UR5, PT, P0 ;  /* 0x00000005ff007c0c */ /* 0x000fda000bf05300 */
[----:B0-----:R-:W-:-:S04]  /*d5d0*/  @P0 LEA R2, P1, R5, UR4, 0x2 ;  /* 0x0000000405020c11 */ /* 0x001fc8000f8210ff */
[----:B------:R-:W-:Y:S01]  /*d5e0*/  @P0 LEA.HI.X R3, R5, UR5, R4, 0x2, P1 ;  /* 0x0000000505030c11 */ /* 0x000fe200088f1404 */
[----:B------:R-:W-:-:S04]  /*d5f0*/  ULDC.64 UR4, c[0x0][0xa20] ;  /* 0x0002880000047ab9 */ /* 0x000fc80000000a00 */
[----:B------:R-:W2:Y:S01]  /*d600*/  @P0 LDG.E R6, desc[UR60][R2.64] ;  /* 0x0000003c02060981 */ /* 0x000ea2000c1e1900 */
[----:B------:R-:W-:-:S04]  /*d610*/  ISETP.NE.U32.AND P0, PT, RZ, UR4, PT ;  /* 0x00000004ff007c0c */ /* 0x000fc8000bf05070 */
[----:B------:R-:W-:Y:S01]  /*d620*/  ISETP.NE.AND.EX P0, PT, RZ, UR5, PT, P0 ;  /* 0x00000005ff007c0c */ /* 0x000fe2000bf05300 */
[----:B--2---:R0:W-:Y:S04]  /*d630*/  STL [R1+0x2c], R6 ;  /* 0x00002c0601007387 */ /* 0x0041e80000100800 */
[----:B------:R1:W-:Y:S01]  /*d640*/  STL [R1+0x1c], R7 ;  /* 0x00001c0701007387 */ /* 0x0003e20000100800 */
[----:B0-----:R-:W-:-:S07]  /*d650*/  SHF.L.U64.HI R6, R5, 0x2, R4 ;  /* 0x0000000205067819 */ /* 0x001fce0000010204 */
[C---:B------:R-:W-:Y:S01]  /*d660*/  @P0 IADD3 R4, P1, R7.reuse, UR4, RZ ;  /* 0x0000000407040c10 */ /* 0x040fe2000ff3e0ff */
[----:B------:R0:W-:Y:S03]  /*d670*/  STL [R1+0x20], R6 ;  /* 0x0000200601007387 */ /* 0x0001e60000100800 */
[----:B------:R-:W-:Y:S01]  /*d680*/  @P0 IADD3.X R5, R6, UR5, RZ, P1, !PT ;  /* 0x0000000506050c10 */ /* 0x000fe20008ffe4ff */
[----:B------:R-:W-:Y:S02]  /*d690*/  ULDC.64 UR4, c[0x0][0xa08] ;  /* 0x0002820000047ab9 */ /* 0x000fe40000000a00 */
[----:B------:R-:W-:Y:S01]  /*d6a0*/  IADD3 R2, P1, R7, UR4, RZ ;  /* 0x0000000407027c10 */ /* 0x000fe2000ff3e0ff */
[----:B-1----:R-:W-:-:S03]  /*d6b0*/  IMAD.MOV.U32 R7, RZ, RZ, RZ ;  /* 0x000000ffff077224 */ /* 0x002fc600078e00ff */
[----:B------:R-:W-:Y:S02]  /*d6c0*/  IADD3.X R3, R6, UR5, RZ, P1, !PT ;  /* 0x0000000506037c10 */ /* 0x000fe40008ffe4ff */
[----:B------:R-:W-:-:S04]  /*d6d0*/  ISETP.NE.U32.AND P1, PT, RZ, UR4, PT ;  /* 0x00000004ff007c0c */ /* 0x000fc8000bf25070 */
[----:B------:R-:W-:Y:S01]  /*d6e0*/  ISETP.NE.AND.EX P1, PT, RZ, UR5, PT, P1 ;  /* 0x00000005ff007c0c */ /* 0x000fe2000bf25310 */
[----:B------:R-:W-:Y:S02]  /*d6f0*/  ULDC.64 UR4, c[0x0][0x3f8] ;  /* 0x0000fe0000047ab9 */ /* 0x000fe40000000a00 */
[----:B------:R-:W-:-:S03]  /*d700*/  UISETP.NE.U32.AND UP0, UPT, UR4, URZ, UPT ;  /* 0x0000003f0400728c */ /* 0x000fc6000bf05070 */
[----:B------:R-:W-:Y:S01]  /*d710*/  ULDC UR4, c[0x0][0x404] ;  /* 0x0001010000047ab9 */ /* 0x000fe20000000800 */
[----:B------:R-:W-:-:S03]  /*d720*/  UISETP.NE.AND.EX UP0, UPT, UR5, URZ, UPT, UP0 ;  /* 0x0000003f0500728c */ /* 0x000fc6000bf05300 */
[----:B------:R-:W-:Y:S01]  /*d730*/  ULDC UR5, c[0x0][0x2e0] ;  /* 0x0000b80000057ab9 */ /* 0x000fe20000000800 */
[----:B------:R-:W-:Y:S02]  /*d740*/  USEL UR4, UR4, 0x1, UP0 ;  /* 0x0000000104047887 */ /* 0x000fe40008000000 */
[----:B------:R1:W5:Y:S02]  /*d750*/  @P1 LDG.E R7, desc[UR60][R2.64] ;  /* 0x0000003c02071981 */ /* 0x000364000c1e1900 */
[----:B------:R-:W-:-:S06]  /*d760*/  UIMAD UR4, UR4, UR5, URZ ;  /* 0x00000005040472a4 */ /* 0x000fcc000f8e023f */
[----:B0-----:R-:W-:-:S06]  /*d770*/  IMAD.U32 R6, RZ, RZ, UR4 ;  /* 0x00000004ff067e24 */ /* 0x001fcc000f8e00ff */
[----:B------:R1:W5:Y:S01]  /*d780*/  @P0 LDG.E R6, desc[UR60][R4.64] ;  /* 0x0000003c04060981 */ /* 0x000362000c1e1900 */
[----:B------:R-:W-:Y:S05]  /*d790*/  @P0 BRA `(.L_x_308) ;  /* 0x0000000000100947 */ /* 0x000fea0003800000 */
[----:B------:R-:W-:Y:S05]  /*d7a0*/  @!P1 BRA `(.L_x_308) ;  /* 0x00000000000c9947 */ /* 0x000fea0003800000 */
[----:B-----5:R-:W2:Y:S04]  /*d7b0*/  LDG.E R6, desc[UR60][R2.64] ;  /* 0x0000003c02067981 */ /* 0x020ea8000c1e1900 */
[----:B-1----:R-:W2:Y:S02]  /*d7c0*/  LDG.E R5, desc[UR60][R2.64+0x4] ;  /* 0x0000043c02057981 */ /* 0x002ea4000c1e1900 */
[----:B--2---:R-:W-:-:S07]  /*d7d0*/  IMAD.IADD R6, R5, 0x1, -R6 ;  /* 0x0000000105067824 */ /* 0x004fce00078e0a06 */
.L_x_308:
[--C-:B-1---5:R-:W-:Y:S01]  /*d7e0*/  IMAD.IADD R4, R6, 0x1, -R0.reuse ;  /* 0x0000000106047824 */ /* 0x122fe200078e0a00 */
[----:B------:R-:W-:Y:S01]  /*d7f0*/  BSSY B6, `(.L_x_309) ;  /* 0x0000326000067945 */ /* 0x000fe20003800000 */
[----:B------:R-:W-:Y:S02]  /*d800*/  IMAD.IADD R3, R7, 0x1, R0 ;  /* 0x0000000107037824 */ /* 0x000fe400078e0200 */
[----:B------:R-:W-:Y:S01]  /*d810*/  IMAD.MOV.U32 R2, RZ, RZ, RZ ;  /* 0x000000ffff027224 */ /* 0x000fe200078e00ff */
[----:B------:R-:W-:Y:S01]  /*d820*/  STL [R1+0x24], R4 ;  /* 0x0000240401007387 */ /* 0x000fe20000100800 */
[----:B------:R-:W-:-:S03]  /*d830*/  ISETP.GT.AND P0, PT, R4, RZ, PT ;  /* 0x000000ff0400720c */ /* 0x000fc60003f04270 */
[----:B------:R0:W-:Y:S02]  /*d840*/  STL [R1+0x4], R3 ;  /* 0x0000040301007387 */ /* 0x0001e40000100800 */
[----:B0-----:R-:W-:-:S04]  /*d850*/  VIADD R3, R4, 0x6f ;  /* 0x0000006f04037836 */ /* 0x001fc80000000000 */
[----:B------:R-:W-:-:S05]  /*d860*/  IMAD.HI R2, R3, -0x6db6db6d, R2 ;  /* 0x9249249303027827 */ /* 0x000fca00078e0202 */
[----:B------:R-:W-:-:S04]  /*d870*/  SHF.R.U32.HI R3, RZ, 0x1f, R2 ;  /* 0x0000001fff037819 */ /* 0x000fc80000011602 */
[----:B------:R-:W-:-:S05]  /*d880*/  LEA.HI.SX32 R0, R2, R3, 0x1a ;  /* 0x0000000302007211 */ /* 0x000fca00078fd2ff */
[----:B------:R0:W-:Y:S01]  /*d890*/  STL [R1+0x18], R0 ;  /* 0x0000180001007387 */ /* 0x0001e20000100800 */
[----:B------:R-:W-:Y:S05]  /*d8a0*/  @P0 BRA `(.L_x_310) ;  /* 0x0000000000440947 */ /* 0x000fea0003800000 */
[----:B------:R-:W1:Y:S02]  /*d8b0*/  S2R R4, SR_TID.X ;  /* 0x0000000000047919 */ /* 0x000e640000002100 */
[----:B-1----:R-:W-:-:S04]  /*d8c0*/  LOP3.LUT R4, R4, 0x1f, RZ, 0xc0, !PT ;  /* 0x0000001f04047812 */ /* 0x002fc800078ec0ff */
[----:B------:R-:W-:-:S13]  /*d8d0*/  ISETP.NE.AND P1, PT, R4, RZ, PT ;  /* 0x000000ff0400720c */ /* 0x000fda0003f25270 */
[----:B------:R-:W-:Y:S05]  /*d8e0*/  @P1 BRA `(.L_x_311) ;  /* 0x0000003000581947 */ /* 0x000fea0003800000 */
[----:B------:R-:W1:Y:S01]  /*d8f0*/  S2R R7, SR_LANEID ;  /* 0x0000000000077919 */ /* 0x000e620000000000 */
[----:B------:R-:W-:Y:S01]  /*d900*/  VOTEU.ANY UR4, UPT, PT ;  /* 0x0000000000047886 */ /* 0x000fe200038e0100 */
[----:B------:R-:W2:Y:S01]  /*d910*/  LDC.64 R2, c[0x0][0xc38] ;  /* 0x00030e00ff027b82 */ /* 0x000ea20000000a00 */
[----:B0-----:R-:W1:Y:S08]  /*d920*/  FLO.U32 R0, UR4 ;  /* 0x0000000400007d00 */ /* 0x001e7000080e0000 */
[----:B------:R-:W2:Y:S01]  /*d930*/  POPC R5, UR4 ;  /* 0x0000000400057d09 */ /* 0x000ea20008000000 */
[----:B-1----:R-:W-:-:S13]  /*d940*/  ISETP.EQ.U32.AND P0, PT, R0, R7, PT ;  /* 0x000000070000720c */ /* 0x002fda0003f02070 */
[----:B--2---:R-:W2:Y:S01]  /*d950*/  @P0 ATOMG.E.ADD.STRONG.GPU PT, R3, desc[UR60][R2.64], R5 ;  /* 0x00000005020309a8 */ /* 0x004ea200081ee1fc */
[----:B------:R-:W0:Y:S02]  /*d960*/  S2R R4, SR_LTMASK ;  /* 0x0000000000047919 */ /* 0x000e240000003900 */
[----:B0-----:R-:W-:-:S04]  /*d970*/  LOP3.LUT R4, R4, UR4, RZ, 0xc0, !PT ;  /* 0x0000000404047c12 */ /* 0x001fc8000f8ec0ff */
[----:B------:R-:W0:Y:S01]  /*d980*/  POPC R7, R4 ;  /* 0x0000000400077309 */ /* 0x000e220000000000 */
[----:B--2---:R-:W0:Y:S02]  /*d990*/  SHFL.IDX PT, R0, R3, R0, 0x1f ;  /* 0x00001f0003007589 */ /* 0x004e2400000e0000 */
[----:B0-----:R-:W-:Y:S01]  /*d9a0*/  IADD3 R16, R0, UR36, R7 ;  /* 0x0000002400107c10 */ /* 0x001fe2000fffe007 */
[----:B------:R-:W-:Y:S06]  /*d9b0*/  BRA `(.L_x_311) ;  /* 0x0000003000247947 */ /* 0x000fec0003800000 */
.L_x_310:
[----:B------:R-:W1:Y:S01]  /*d9c0*/  S2R R3, SR_CgaCtaId ;  /* 0x0000000000037919 */ /* 0x000e620000008800 */
[----:B0-----:R-:W-:-:S04]  /*d9d0*/  MOV R0, 0x400 ;  /* 0x0000040000007802 */ /* 0x001fc80000000f00 */
[----:B-1----:R-:W-:-:S05]  /*d9e0*/  LEA R2, R3, R0, 0x18 ;  /* 0x0000000003027211 */ /* 0x002fca00078ec0ff */
[----:B------:R0:W-:Y:S01]  /*d9f0*/  STL [R1+0x10], R2 ;  /* 0x0000100201007387 */ /* 0x0001e20000100800 */
[----:B------:R-:W-:-:S05]  /*da00*/  VIADD R0, R2, 0x21400 ;  /* 0x0002140002007836 */ /* 0x000fca0000000000 */
[----:B------:R-:W-:-:S13]  /*da10*/  LOP3.LUT P0, RZ, R0, 0x3ff, RZ, 0xc0, !PT ;  /* 0x000003ff00ff7812 */ /* 0x000fda000780c0ff */
[----:B0-----:R-:W-:Y:S05]  /*da20*/  @!P0 BRA `(.L_x_312) ;  /* 0x0000000000408947 */ /* 0x001fea0003800000 */
[----:B------:R-:W-:Y:S01]  /*da30*/  MOV R2, 0x0 ;  /* 0x0000000000027802 */ /* 0x000fe20000000f00 */
[----:B------:R-:W-:Y:S01]  /*da40*/  ULDC.64 UR6, c[0x4][0xa8] ;  /* 0x01002a0000067ab9 */ /* 0x000fe20000000a00 */
[----:B------:R-:W-:Y:S01]  /*da50*/  ULDC.64 UR8, c[0x4][0xb0] ;  /* 0x01002c0000087ab9 */ /* 0x000fe20000000a00 */
[----:B------:R-:W-:Y:S01]  /*da60*/  ULDC.64 UR4, c[0x4][0x8] ;  /* 0x0100020000047ab9 */ /* 0x000fe20000000a00 */
[----:B------:R-:W-:Y:S01]  /*da70*/  IMAD.U32 R4, RZ, RZ, UR6 ;  /* 0x00000006ff047e24 */ /* 0x000fe2000f8e00ff */
[----:B------:R-:W-:Y:S01]  /*da80*/  MOV R11, UR5 ;  /* 0x00000005000b7c02 */ /* 0x000fe20008000f00 */
[----:B------:R-:W0:Y:S01]  /*da90*/  LDC.64 R2, c[0x4][R2] ;  /* 0x0100000002027b82 */ /* 0x000e220000000a00 */
        /* <DEDUP_REMOVED lines=8> */
[----:B0-----:R-:W-:Y:S05]  /*db20*/  CALL.ABS.NOINC R2 ;  /* 0x0000000002007343 */ /* 0x001fea0003c00000 */
.L_x_312:
        /* <DEDUP_REMOVED lines=8> */
[----:B------:R0:W1:Y:S01]  /*dbb0*/  LDC.64 R2, c[0x4][R0] ;  /* 0x0100000000027b82 */ /* 0x0000620000000a00 */
        /* <DEDUP_REMOVED lines=8> */
[----:B0-----:R-:W-:-:S07]  /*dc40*/  IMAD.MOV.U32 R13, RZ, RZ, RZ ;  /* 0x000000ffff0d7224 */ /* 0x001fce00078e00ff */
[----:B------:R-:W-:-:S07]  /*dc50*/  LEPC R20, `(.L_x_314) ;  /* 0x000000001014794e */ /* 0x000fce0000000000 */
[----:B-1----:R-:W-:Y:S05]  /*dc60*/  CALL.ABS.NOINC R2 ;  /* 0x0000000002007343 */ /* 0x002fea0003c00000 */
.L_x_314:
        /* <DEDUP_REMOVED lines=16> */
.L_x_313:
[----:B------:R-:W2:Y:S01]  /*dd70*/  LDL.LU R2, [R1+0x1c] ;  /* 0x00001c0001027983 */ /* 0x000ea20000300800 */
[----:B------:R-:W-:-:S03]  /*dd80*/  ULDC.64 UR4, c[0x0][0x9f8] ;  /* 0x00027e0000047ab9 */ /* 0x000fc60000000a00 */
[----:B------:R-:W3:Y:S04]  /*dd90*/  LDL.LU R0, [R1+0x20] ;  /* 0x0000200001007983 */ /* 0x000ee80000300800 */
[----:B------:R-:W4:Y:S04]  /*dda0*/  LDL.LU R4, [R1+0x2c] ;  /* 0x00002c0001047983 */ /* 0x000f280000300800 */
[----:B------:R-:W4:Y:S01]  /*ddb0*/  LDL.LU R8, [R1+0x14] ;  /* 0x0000140001087983 */ /* 0x000f220000300800 */
[----:B------:R-:W-:-:S04]  /*ddc0*/  ISETP.NE.U32.AND P0, PT, RZ, UR4, PT ;  /* 0x00000004ff007c0c */ /* 0x000fc8000bf05070 */
[----:B------:R-:W-:Y:S01]  /*ddd0*/  ISETP.NE.AND.EX P0, PT, RZ, UR5, PT, P0 ;  /* 0x00000005ff007c0c */ /* 0x000fe2000bf05300 */
[----:B------:R-:W0:Y:S02]  /*dde0*/  S2R R9, SR_TID.X ;  /* 0x0000000000097919 */ /* 0x000e240000002100 */
[----:B0-----:R-:W-:-:S04]  /*ddf0*/  LOP3.LUT R9, R9, 0x1f, RZ, 0xc0, !PT ;  /* 0x0000001f09097812 */ /* 0x001fc800078ec0ff */
[----:B------:R-:W-:-:S13]  /*de00*/  ISETP.NE.AND P6, PT, R9, RZ, PT ;  /* 0x000000ff0900720c */ /* 0x000fda0003fc5270 */
[----:B------:R-:W-:-:S05]  /*de10*/  VOTEU.ALL UP1, P6 ;  /* 0x00000000003f7886 */ /* 0x000fca0003020000 */
[----:B------:R-:W-:-:S04]  /*de20*/  @!UP1 UIADD3 UR8, UP0, UR38, 0x270, URZ ;  /* 0x0000027026089890 */ /* 0x000fc8000ff1e03f */
[----:B------:R-:W-:-:S03]  /*de30*/  @!UP1 UIADD3.X UR9, URZ, UR39, URZ, UP0, !UPT ;  /* 0x000000273f099290 */ /* 0x000fc600087fe43f */
[----:B------:R-:W-:Y:S01]  /*de40*/  VOTEU.ALL UP0, P6 ;  /* 0x00000000003f7886 */ /* 0x000fe20003000000 */
[----:B--2---:R-:W-:-:S04]  /*de50*/  @P0 IADD3 R2, P1, R2, UR4, RZ ;  /* 0x0000000402020c10 */ /* 0x004fc8000ff3e0ff */
[----:B---3--:R-:W-:Y:S01]  /*de60*/  @P0 IADD3.X R3, R0, UR5, RZ, P1, !PT ;  /* 0x0000000500030c10 */ /* 0x008fe20008ffe4ff */
[----:B------:R-:W-:Y:S01]  /*de70*/  ULDC.64 UR4, c[0x0][0xa00] ;  /* 0x0002800000047ab9 */ /* 0x000fe20000000a00 */
[----:B----4-:R-:W-:Y:S02]  /*de80*/  IMAD R17, R17, 0x80, R4 ;  /* 0x0000008011117824 */ /* 0x010fe400078e0204 */
[----:B------:R-:W0:Y:S01]  /*de90*/  LDC R4, c[0x0][0x428] ;  /* 0x00010a00ff047b82 */ /* 0x000e220000000800 */
[----:B------:R-:W-:-:S06]  /*dea0*/  IMAD.MOV.U32 R0, RZ, RZ, R8 ;  /* 0x000000ffff007224 */ /* 0x000fcc00078e0008 */
[----:B------:R1:W5:Y:S01]  /*deb0*/  @P0 LDG.E R0, desc[UR60][R2.64] ;  /* 0x0000003c02000981 */ /* 0x000362000c1e1900 */
[----:B------:R-:W-:Y:S02]  /*dec0*/  PLOP3.LUT P1, PT, P6, PT, PT, 0x8, 0x0 ;  /* 0x000000000000781c */ /* 0x000fe4000372e170 */
[----:B0-----:R-:W-:Y:S01]  /*ded0*/  ISETP.NE.AND P0, PT, R4, 0x1, PT ;  /* 0x000000010400780c */ /* 0x001fe20003f05270 */
[----:B------:R-:W-:-:S12]  /*dee0*/  IMAD.MOV.U32 R4, RZ, RZ, R18 ;  /* 0x000000ffff047224 */ /* 0x000fd800078e0012 */
[----:B------:R-:W0:Y:S08]  /*def0*/  @P0 LDC R7, c[0x0][0x42c] ;  /* 0x00010b00ff070b82 */ /* 0x000e300000000800 */
[----:B------:R-:W2:Y:S01]  /*df00*/  @P0 LDC R5, c[0x0][0x430] ;  /* 0x00010c00ff050b82 */ /* 0x000ea20000000800 */
[----:B0-----:R-:W-:-:S05]  /*df10*/  @P0 IMAD.HI.U32 R6, R18, R7, RZ ;  /* 0x0000000712060227 */ /* 0x001fca00078e00ff */
[----:B--2---:R-:W-:Y:S02]  /*df20*/  @P0 SHF.R.U32.HI R4, RZ, R5, R6 ;  /* 0x00000005ff040219 */ /* 0x004fe40000011606 */
[----:B------:R-:W-:-:S04]  /*df30*/  ISETP.NE.U32.AND P0, PT, RZ, UR4, PT ;  /* 0x00000004ff007c0c */ /* 0x000fc8000bf05070 */
[----:B------:R-:W-:-:S04]  /*df40*/  ISETP.NE.AND.EX P0, PT, RZ, UR5, PT, P0 ;  /* 0x00000005ff007c0c */ /* 0x000fc8000bf05300 */
[----:B-1----:R-:W-:-:S09]  /*df50*/  SEL R6, R8, RZ, !P0 ;  /* 0x000000ff08067207 */ /* 0x002fd20004000000 */
.L_x_315:
[----:B------:R-:W-:Y:S02]  /*df60*/  PLOP3.LUT P0, PT, P0, P1, PT, 0xa2, 0x0 ;  /* 0x000000000000781c */ /* 0x000fe40000703472 */
[----:B------:R-:W-:Y:S01]  /*df70*/  @P1 R2UR P0, UR7, R6 ;  /* 0x00000000060712ca */ /* 0x000fe20000000000 */
[----:B------:R-:W-:-:S07]  /*df80*/  UMOV UR4, URZ ;  /* 0x0000003f00047c82 */ /* 0x000fce0008000000 */
[----:B------:R-:W-:Y:S02]  /*df90*/  PLOP3.LUT P0, PT, P0, P1, PT, 0xa2, 0x0 ;  /* 0x000000000000781c */ /* 0x000fe40000703472 */
[----:B------:R-:W-:-:S08]  /*dfa0*/  @P1 R2UR.OR P0, UR6, R18 ;  /* 0x00000000120612ca */ /* 0x000fd00000100000 */
[----:B------:R-:W-:Y:S02]  /*dfb0*/  PLOP3.LUT P0, PT, P0, P1, PT, 0xa2, 0x0 ;  /* 0x000000000000781c */ /* 0x000fe40000703472 */
[----:B------:R-:W-:-:S08]  /*dfc0*/  @P1 R2UR.OR P0, UR5, R17 ;  /* 0x00000000110512ca */ /* 0x000fd00000100000 */
[----:B------:R-:W-:-:S05]  /*dfd0*/  @P1 PLOP3.LUT P1, PT, P0, PT, PT, 0x80, 0x0 ;  /* 0x000000000000181c */ /* 0x000fca000072f070 */
[----:B------:R0:W-:Y:S08]  /*dfe0*/  @!UP0 UTMAPF.L2.4D [UR4], [UR8] ;  /* 0x00000004080085b8 */ /* 0x0001f00008018000 */
[----:B0-----:R-:W-:Y:S05]  /*dff0*/  @P1 BRA.U.ANY `(.L_x_315) ;  /* 0xfffffffd00d81947 */ /* 0x001fea000393ffff */
[----:B------:R-:W0:Y:S01]  /*e000*/  S2R R2, SR_TID.X ;  /* 0x0000000000027919 */ /* 0x000e220000002100 */
[----:B------:R-:W-:Y:S01]  /*e010*/  UMOV UR4, 0x40 ;  /* 0x0000004000047882 */ /* 0x000fe20000000000 */
[----:B0-----:R-:W-:-:S04]  /*e020*/  LOP3.LUT R2, R2, 0x1f, RZ, 0xc0, !PT ;  /* 0x0000001f02027812 */ /* 0x001fc800078ec0ff */
[----:B------:R-:W-:-:S04]  /*e030*/  ISETP.NE.AND P2, PT, R2, RZ, PT ;  /* 0x000000ff0200720c */ /* 0x000fc80003f45270 */
[----:B------:R-:W-:-:S09]  /*e040*/  PLOP3.LUT P1, PT, P2, PT, PT, 0x8, 0x0 ;  /* 0x000000000000781c */ /* 0x000fd2000172e170 */
[----:B------:R-:W-:-:S05]  /*e050*/  VOTEU.ALL UP0, P2 ;  /* 0x00000000003f7886 */ /* 0x000fca0001000000 */
.L_x_316:
[----:B------:R-:W-:Y:S02]  /*e060*/  PLOP3.LUT P0, PT, P0, P1, PT, 0xa2, 0x0 ;  /* 0x000000000000781c */ /* 0x000fe40000703472 */
[----:B------:R-:W-:-:S08]  /*e070*/  @P1 R2UR P0, UR7, R6 ;  /* 0x00000000060712ca */ /* 0x000fd00000000000 */
        /* <DEDUP_REMOVED lines=13> */
.L_x_317:
        /* <DEDUP_REMOVED lines=9> */
[----:B------:R-:W0:Y:S01]  /*e1e0*/  LDC.64 R2, c[0x0][0x3f8] ;  /* 0x0000fe00ff027b82 */ /* 0x000e220000000a00 */
[----:B------:R-:W-:Y:S02]  /*e1f0*/  ULDC.64 UR4, c[0x0][0xa08] ;  /* 0x0002820000047ab9 */ /* 0x000fe40000000a00 */
[----:B0-----:R-:W-:Y:S01]  /*e200*/  LOP3.LUT P0, RZ, R2, UR4, RZ, 0xfc, !PT ;  /* 0x0000000402ff7c12 */ /* 0x001fe2000f80fcff */
[----:B------:R-:W-:-:S03]  /*e210*/  UMOV UR4, 0xffffffff ;  /* 0xffffffff00047882 */ /* 0x000fc60000000000 */
[----:B------:R-:W-:-:S04]  /*e220*/  LOP3.LUT P0, RZ, R3, UR5, RZ, 0xfc, P0 ;  /* 0x0000000503ff7c12 */ /* 0x000fc8000800fcff */
[----:B-----5:R-:W-:Y:S01]  /*e230*/  SEL R5, R0, RZ, !P0 ;  /* 0x000000ff00057207 */ /* 0x020fe20004000000 */
[----:B------:R-:W-:Y:S08]  /*e240*/  BRA.DIV UR4, `(.L_x_318) ;  /* 0x0000003604d07947 */ /* 0x000ff0000b800000 */
.L_x_388:
[----:B------:R-:W2:Y:S01]  /*e250*/  LDL R7, [R1+0x18] ;  /* 0x0000180001077983 */ /* 0x000ea20000100800 */
[----:B------:R-:W-:Y:S01]  /*e260*/  UMOV UR4, 0xffffffff ;  /* 0xffffffff00047882 */ /* 0x000fe20000000000 */
[----:B------:R-:W-:Y:S01]  /*e270*/  SHF.R.S32.HI R12, RZ, 0x1f, R0 ;  /* 0x0000001fff0c7819 */ /* 0x000fe20000011400 */
[----:B--2---:R-:W-:Y:S01]  /*e280*/  VIADD R7, R7, 0xffffffff ;  /* 0xffffffff07077836 */ /* 0x004fe20000000000 */
[----:B------:R-:W-:Y:S06]  /*e290*/  BRA.DIV UR4, `(.L_x_319) ;  /* 0x0000003604f07947 */ /* 0x000fec000b800000 */
[----:B------:R-:W-:-:S13]  /*e2a0*/  ELECT P6, URZ, PT ;  /* 0x00000000003f782f */ /* 0x000fda00038c0000 */
.L_x_391:
[----:B------:R-:W-:Y:S05]  /*e2b0*/  @!P6 BRA `(.L_x_320) ;  /* 0x000000040034e947 */ /* 0x000fea0003800000 */
[----:B------:R0:W-:Y:S01]  /*e2c0*/  STL [R1+0xc], R7 ;  /* 0x00000c0701007387 */ /* 0x0001e20000100800 */
[----:B------:R-:W-:-:S04]  /*e2d0*/  ISETP.NE.U32.AND P0, PT, R2, RZ, PT ;  /* 0x000000ff0200720c */ /* 0x000fc80003f05070 */
[----:B------:R-:W-:-:S13]  /*e2e0*/  ISETP.NE.AND.EX P0, PT, R3, RZ, PT, P0 ;  /* 0x000000ff0300720c */ /* 0x000fda0003f05300 */
[----:B0-----:R-:W-:Y:S05]  /*e2f0*/  @!P0 BRA `(.L_x_321) ;  /* 0x00000000004c8947 */ /* 0x001fea0003800000 */
[----:B------:R-:W0:Y:S01]  /*e300*/  LDC R10, c[0x0][0x41c] ;  /* 0x00010700ff0a7b82 */ /* 0x000e220000000800 */
[----:B------:R-:W-:Y:S01]  /*e310*/  IMAD.MOV.U32 R5, RZ, RZ, R7 ;  /* 0x000000ffff057224 */ /* 0x000fe200078e0007 */
[----:B------:R-:W-:Y:S01]  /*e320*/  ULDC.64 UR4, c[0x0][0x408] ;  /* 0x0001020000047ab9 */ /* 0x000fe20000000a00 */
[----:B0-----:R-:W-:-:S13]  /*e330*/  ISETP.NE.AND P0, PT, R10, 0x1, PT ;  /* 0x000000010a00780c */ /* 0x001fda0003f05270 */
[----:B------:R-:W0:Y:S02]  /*e340*/  @P0 LDC.64 R8, c[0x0][0x420] ;  /* 0x00010800ff080b82 */ /* 0x000e240000000a00 */
[----:B0-----:R-:W-:-:S05]  /*e350*/  @P0 IMAD.HI.U32 R8, R7, R8, RZ ;  /* 0x0000000807080227 */ /* 0x001fca00078e00ff */
[----:B------:R-:W-:-:S05]  /*e360*/  @P0 SHF.R.U32.HI R5, RZ, R9, R8 ;  /* 0x00000009ff050219 */ /* 0x000fca0000011608 */
[----:B------:R-:W-:-:S04]  /*e370*/  IMAD.MOV R8, RZ, RZ, -R5 ;  /* 0x000000ffff087224 */ /* 0x000fc800078e0a05 */
[----:B------:R-:W-:Y:S02]  /*e380*/  IMAD R9, R10, R8, R7 ;  /* 0x000000080a097224 */ /* 0x000fe400078e0207 */
[----:B------:R-:W-:-:S03]  /*e390*/  IMAD R8, R12, UR4, RZ ;  /* 0x000000040c087c24 */ /* 0x000fc6000f8e02ff */
[----:B------:R0:W-:Y:S01]  /*e3a0*/  STL [R1+0xc], R9 ;  /* 0x00000c0901007387 */ /* 0x0001e20000100800 */
[----:B------:R-:W-:Y:S02]  /*e3b0*/  IMAD R10, R0, UR5, R8 ;  /* 0x00000005000a7c24 */ /* 0x000fe4000f8e0208 */
[--C-:B------:R-:W-:Y:S01]  /*e3c0*/  IMAD.MOV.U32 R8, RZ, RZ, R5.reuse ;  /* 0x000000ffff087224 */ /* 0x100fe200078e0005 */
[----:B0-----:R-:W-:-:S03]  /*e3d0*/  SHF.R.S32.HI R9, RZ, 0x1f, R5 ;  /* 0x0000001fff097819 */ /* 0x001fc60000011405 */
[----:B------:R-:W-:-:S04]  /*e3e0*/  IMAD.WIDE.U32 R8, R0, UR4, R8 ;  /* 0x0000000400087c25 */ /* 0x000fc8000f8e0008 */
[----:B------:R-:W-:Y:S01]  /*e3f0*/  IMAD.IADD R5, R9, 0x1, R10 ;  /* 0x0000000109057824 */ /* 0x000fe200078e020a */
[----:B------:R-:W-:-:S04]  /*e400*/  LEA R10, P0, R8, R2, 0x2 ;  /* 0x00000002080a7211 */ /* 0x000fc800078010ff */
[----:B------:R-:W-:-:S05]  /*e410*/  LEA.HI.X R11, R8, R3, R5, 0x2, P0 ;  /* 0x00000003080b7211 */ /* 0x000fca00000f1405 */
[----:B------:R0:W5:Y:S04]  /*e420*/  LDG.E R5, desc[UR60][R10.64] ;  /* 0x0000003c0a057981 */ /* 0x000168000c1e1900 */
.L_x_321:
[----:B------:R-:W2:Y:S01]  /*e430*/  LDL R8, [R1] ;  /* 0x0000000001087983 */ /* 0x000ea20000100800 */
[----:B0-----:R-:W-:-:S03]  /*e440*/  MOV R10, 0x400 ;  /* 0x00000400000a7802 */ /* 0x001fc60000000f00 */
[----:B------:R-:W3:Y:S01]  /*e450*/  LDL R9, [R1+0x8] ;  /* 0x0000080001097983 */ /* 0x000ee20000100800 */
[----:B------:R-:W0:Y:S02]  /*e460*/  S2R R11, SR_CgaCtaId ;  /* 0x00000000000b7919 */ /* 0x000e240000008800 */
[----:B0-----:R-:W-:-:S05]  /*e470*/  LEA R10, R11, R10, 0x18 ;  /* 0x0000000a0b0a7211 */ /* 0x001fca00078ec0ff */
[----:B--2---:R-:W-:Y:S01]  /*e480*/  IMAD R8, R8, 0x8, R10 ;  /* 0x0000000808087824 */ /* 0x004fe200078e020a */
[----:B---3--:R-:W-:-:S04]  /*e490*/  SHF.L.U32 R9, R9, 0x1f, RZ ;  /* 0x0000001f09097819 */ /* 0x008fc800000006ff */
[----:B------:R-:W0:Y:S02]  /*e4a0*/  SYNCS.PHASECHK.TRANS64.TRYWAIT P0, [R8+URZ+0x36840], R9 ;  /* 0x03684009080075a7 */ /* 0x000e24000800017f */
[----:B0-----:R-:W-:Y:S05]  /*e4b0*/  @!P0 BRA `(.L_x_322) ;  /* 0x0000003400888947 */ /* 0x001fea0003800000 */
.L_x_392:
[----:B------:R-:W1:Y:S02]  /*e4c0*/  S2R R10, SR_TID.X ;  /* 0x00000000000a7919 */ /* 0x000e640000002100 */
[----:B-1----:R-:W-:-:S04]  /*e4d0*/  LOP3.LUT R10, R10, 0x7f, RZ, 0xc0, !PT ;  /* 0x0000007f0a0a7812 */ /* 0x002fc800078ec0ff */
[----:B------:R-:W-:-:S13]  /*e4e0*/  ISETP.NE.AND P0, PT, R10, RZ, PT ;  /* 0x000000ff0a00720c */ /* 0x000fda0003f05270 */
[----:B------:R-:W-:Y:S05]  /*e4f0*/  @P0 BRA `(.L_x_323) ;  /* 0x00000000001c0947 */ /* 0x000fea0003800000 */
[----:B------:R-:W1:Y:S01]  /*e500*/  S2R R10, SR_TID.X ;  /* 0x00000000000a7919 */ /* 0x000e620000002100 */
[----:B0-----:R-:W-:-:S04]  /*e510*/  IMAD.MOV.U32 R9, RZ, RZ, 0xa800 ;  /* 0x0000a800ff097424 */ /* 0x001fc800078e00ff */
[----:B------:R2:W-:Y:S01]  /*e520*/  SYNCS.ARRIVE.TRANS64 RZ, [R8+URZ+0x36830], R9 ;  /* 0x0368300908ff79a7 */ /* 0x0005e2000800003f */
[----:B-1----:R-:W-:-:S04]  /*e530*/  LOP3.LUT R10, R10, 0x1f, RZ, 0xc0, !PT ;  /* 0x0000001f0a0a7812 */ /* 0x002fc800078ec0ff */
[----:B------:R-:W-:-:S13]  /*e540*/  ISETP.NE.AND P1, PT, R10, RZ, PT ;  /* 0x000000ff0a00720c */ /* 0x000fda0003f25270 */
[----:B--2---:R-:W-:Y:S05]  /*e550*/  @!P1 BRA `(.L_x_323) ;  /* 0x0000000000049947 */ /* 0x004fea0003800000 */
[----:B------:R-:W-:Y:S01]  /*e560*/  BPT.TRAP 0x1 ;  /* 0x000000040000795c */ /* 0x000fe20000300000 */
.L_x_323:
[----:B------:R-:W2:Y:S01]  /*e570*/  LDL R11, [R1] ;  /* 0x00000000010b7983 */ /* 0x000ea20000100800 */
[----:B------:R-:W-:-:S03]  /*e580*/  MOV R13, 0x400 ;  /* 0x00000400000d7802 */ /* 0x000fc60000000f00 */
[----:B------:R-:W3:Y:S04]  /*e590*/  LDL R10, [R1+0xc] ;  /* 0x00000c00010a7983 */ /* 0x000ee80000100800 */
[----:B0-----:R-:W4:Y:S01]  /*e5a0*/  LDL R9, [R1+0x4] ;  /* 0x0000040001097983 */ /* 0x001f220000100800 */
[----:B------:R-:W0:Y:S01]  /*e5b0*/  S2R R14, SR_CgaCtaId ;  /* 0x00000000000e7919 */ /* 0x000e220000008800 */
[----:B------:R-:W-:Y:S01]  /*e5c0*/  R2UR UR9, R8 ;  /* 0x00000000080972ca */ /* 0x000fe200000e0000 */
[----:B------:R-:W-:Y:S01]  /*e5d0*/  UIADD3 UR4, UP0, UR38, 0x370, URZ ;  /* 0x0000037026047890 */ /* 0x000fe2000ff1e03f */
[----:B------:R-:W-:Y:S02]  /*e5e0*/  R2UR UR12, R4 ;  /* 0x00000000040c72ca */ /* 0x000fe400000e0000 */
[----:B-----5:R-:W-:-:S02]  /*e5f0*/  R2UR UR13, R5 ;  /* 0x00000000050d72ca */ /* 0x020fc400000e0000 */
[----:B0-----:R-:W-:-:S07]  /*e600*/  LEA R13, R14, R13, 0x18 ;  /* 0x0000000d0e0d7211 */ /* 0x001fce00078ec0ff */
[----:B------:R-:W-:Y:S01]  /*e610*/  UIADD3 UR9, UR9, 0x36830, URZ ;  /* 0x0003683009097890 */ /* 0x000fe2000fffe03f */
[----:B------:R-:W-:Y:S01]  /*e620*/  UMOV UR10, URZ ;  /* 0x0000003f000a7c82 */ /* 0x000fe20008000000 */
[----:B------:R-:W-:Y:S01]  /*e630*/  UMOV UR6, 0x0 ;  /* 0x0000000000067882 */ /* 0x000fe20000000000 */
[----:B------:R-:W-:Y:S01]  /*e640*/  UMOV UR7, 0x14f00000 ;  /* 0x14f0000000077882 */ /* 0x000fe20000000000 */
[----:B------:R-:W-:Y:S01]  /*e650*/  UMOV UR16, 0x40 ;  /* 0x0000004000107882 */ /* 0x000fe20000000000 */
[----:B--2---:R-:W-:Y:S01]  /*e660*/  IMAD R8, R11, 0xa800, R13 ;  /* 0x0000a8000b087824 */ /* 0x004fe200078e020d */
[----:B---3--:R-:W-:-:S04]  /*e670*/  R2UR UR11, R10 ;  /* 0x000000000a0b72ca */ /* 0x008fc800000e0000 */
[----:B------:R-:W-:Y:S02]  /*e680*/  R2UR UR8, R8 ;  /* 0x00000000080872ca */ /* 0x000fe400000e0000 */
[----:B----4-:R-:W-:-:S11]  /*e690*/  R2UR UR5, R9 ;  /* 0x00000000090572ca */ /* 0x010fd600000e0000 */
[----:B------:R-:W-:Y:S02]  /*e6a0*/  UIADD3 UR14, UR8, 0x21400, URZ ;  /* 0x00021400080e7890 */ /* 0x000fe4000fffe03f */
[----:B------:R-:W-:Y:S02]  /*e6b0*/  UIMAD UR11, UR11, 0x70, UR5 ;  /* 0x000000700b0b78a4 */ /* 0x000fe4000f8e0205 */
[----:B------:R-:W-:Y:S02]  /*e6c0*/  UIADD3.X UR5, URZ, UR39, URZ, UP0, !UPT ;  /* 0x000000273f057290 */ /* 0x000fe400087fe43f */
[----:B------:R-:W-:Y:S02]  /*e6d0*/  UIADD3 UR15, UR8, 0x24c00, URZ ;  /* 0x00024c00080f7890 */ /* 0x000fe4000fffe03f */
[----:B------:R-:W-:-:S03]  /*e6e0*/  UIADD3 UR17, UR8, 0x28400, URZ ;  /* 0x0002840008117890 */ /* 0x000fc6000fffe03f */
[----:B------:R-:W-:Y:S02]  /*e6f0*/  UMOV UR8, UR14 ;  /* 0x0000000e00087c82 */ /* 0x000fe40008000000 */
[----:B------:R0:W-:Y:S01]  /*e700*/  UTMALDG.4D [UR8], [UR4], desc[UR6] ;  /* 0x00000608040075b4 */ /* 0x0001e20008019000 */
[----:B------:R-:W-:Y:S01]  /*e710*/  UMOV UR14, 0x80 ;  /* 0x00000080000e7882 */ /* 0x000fe20000000000 */
[----:B0-----:R-:W-:Y:S01]  /*e720*/  UMOV UR8, UR15 ;  /* 0x0000000f00087c82 */ /* 0x001fe20008000000 */
[----:B------:R-:W-:Y:S02]  /*e730*/  UMOV UR10, UR16 ;  /* 0x00000010000a7c82 */ /* 0x000fe40008000000 */
[----:B------:R0:W-:Y:S02]  /*e740*/  UTMALDG.4D [UR8], [UR4], desc[UR6] ;  /* 0x00000608040075b4 */ /* 0x0001e40008019000 */
[----:B0-----:R-:W-:Y:S01]  /*e750*/  UMOV UR8, UR17 ;  /* 0x0000001100087c82 */ /* 0x001fe20008000000 */
[----:B------:R-:W-:-:S02]  /*e760*/  UMOV UR10, UR14 ;  /* 0x0000000e000a7c82 */ /* 0x000fc40008000000 */
[----:B------:R0:W-:Y:S02]  /*e770*/  UTMALDG.4D [UR8], [UR4], desc[UR6] ;  /* 0x00000608040075b4 */ /* 0x0001e40008019000 */
[----:B0-----:R-:W-:Y:S01]  /*e780*/  NOP ;  /* 0x0000000000007918 */ /* 0x001fe20000000000 */
.L_x_320:
[----:B------:R-:W2:Y:S01]  /*e790*/  LDL.LU R11, [R1+0x28] ;  /* 0x00002800010b7983 */ /* 0x000ea20000300800 */
[----:B------:R-:W-:Y:S01]  /*e7a0*/  MOV R9, 0x400 ;  /* 0x0000040000097802 */ /* 0x000fe20000000f00 */
[----:B------:R-:W-:Y:S05]  /*e7b0*/  WARPSYNC.ALL ;  /* 0x0000000000007948 */ /* 0x000fea0003800000 */
[----:B------:R-:W0:Y:S01]  /*e7c0*/  S2R R10, SR_CgaCtaId ;  /* 0x00000000000a7919 */ /* 0x000e220000008800 */
[----:B------:R-:W-:-:S13]  /*e7d0*/  ELECT P0, URZ, PT ;  /* 0x00000000003f782f */ /* 0x000fda0003800000 */
[----:B------:R-:W-:Y:S01]  /*e7e0*/  @P0 R2UR UR13, R6 ;  /* 0x00000000060d02ca */ /* 0x000fe200000e0000 */
[----:B------:R-:W-:Y:S01]  /*e7f0*/  UIADD3 UR4, UP0, UR38, 0x270, URZ ;  /* 0x0000027026047890 */ /* 0x000fe2000ff1e03f */
[----:B------:R-:W-:Y:S01]  /*e800*/  @P0 R2UR UR12, R18 ;  /* 0x00000000120c02ca */ /* 0x000fe200000e0000 */
[----:B------:R-:W-:Y:S01]  /*e810*/  UMOV UR6, 0x0 ;  /* 0x0000000000067882 */ /* 0x000fe20000000000 */
[C---:B------:R-:W-:Y:S01]  /*e820*/  @P0 R2UR UR11, R17.reuse ;  /* 0x00000000110b02ca */ /* 0x040fe200000e0000 */
[----:B------:R-:W-:Y:S01]  /*e830*/  UIADD3.X UR5, URZ, UR39, URZ, UP0, !UPT ;  /* 0x000000273f057290 */ /* 0x000fe200087fe43f */
[----:B------:R-:W-:Y:S01]  /*e840*/  @P0 R2UR UR21, R6 ;  /* 0x00000000061502ca */ /* 0x000fe200000e0000 */
[----:B------:R-:W-:Y:S01]  /*e850*/  UMOV UR7, 0x12f00000 ;  /* 0x12f0000000077882 */ /* 0x000fe20000000000 */
[----:B------:R-:W-:Y:S01]  /*e860*/  UMOV UR10, URZ ;  /* 0x0000003f000a7c82 */ /* 0x000fe20008000000 */
[----:B------:R-:W-:Y:S01]  /*e870*/  @P0 R2UR UR20, R18 ;  /* 0x00000000121402ca */ /* 0x000fe200000e0000 */
[----:B------:R-:W-:Y:S01]  /*e880*/  UMOV UR14, 0x0 ;  /* 0x00000000000e7882 */ /* 0x000fe20000000000 */
[----:B------:R-:W-:Y:S01]  /*e890*/  @P0 R2UR UR19, R17 ;  /* 0x00000000111302ca */ /* 0x000fe200000e0000 */
[----:B------:R-:W-:Y:S01]  /*e8a0*/  @P0 IMAD.MOV.U32 R8, RZ, RZ, 0xc000 ;  /* 0x0000c000ff080424 */ /* 0x000fe200078e00ff */
[----:B------:R-:W-:Y:S01]  /*e8b0*/  UMOV UR15, 0x12f00000 ;  /* 0x12f00000000f7882 */ /* 0x000fe20000000000 */
[----:B------:R-:W-:Y:S01]  /*e8c0*/  UMOV UR18, 0x40 ;  /* 0x0000004000127882 */ /* 0x000fe20000000000 */
[----:B------:R-:W-:Y:S01]  /*e8d0*/  UMOV UR22, 0x0 ;  /* 0x0000000000167882 */ /* 0x000fe20000000000 */
[----:B------:R-:W-:Y:S01]  /*e8e0*/  UMOV UR23, 0x12f00000 ;  /* 0x12f0000000177882 */ /* 0x000fe20000000000 */
[----:B------:R-:W-:Y:S01]  /*e8f0*/  BSSY B0, `(.L_x_324) ;  /* 0x0000019000007945 */ /* 0x000fe20003800000 */
[----:B0-----:R-:W-:Y:S01]  /*e900*/  LEA R9, R10, R9, 0x18 ;  /* 0x000000090a097211 */ /* 0x001fe200078ec0ff */
[----:B------:R-:W-:Y:S03]  /*e910*/  BAR.SYNC.DEFER_BLOCKING 0x8, 0x120 ;  /* 0x0204800000007b1d */ /* 0x000fe60000010000 */
[----:B------:R-:W-:-:S13]  /*e920*/  R2UR UR24, R9 ;  /* 0x00000000091872ca */ /* 0x000fda00000e0000 */
[----:B------:R-:W-:Y:S02]  /*e930*/  UIADD3 UR8, UR24, 0x15400, URZ ;  /* 0x0001540018087890 */ /* 0x000fe4000fffe03f */
[----:B------:R-:W-:Y:S02]  /*e940*/  UIADD3 UR9, UR24, 0x36800, URZ ;  /* 0x0003680018097890 */ /* 0x000fe4000fffe03f */
[----:B------:R-:W-:Y:S01]  /*e950*/  UIADD3 UR16, UR24, 0x19400, URZ ;  /* 0x0001940018107890 */ /* 0x000fe2000fffe03f */
[----:B------:R0:W-:Y:S04]  /*e960*/  @P0 SYNCS.ARRIVE.TRANS64 RZ, [R9+URZ+0x36800], R8 ;  /* 0x0368000809ff09a7 */ /* 0x0001e8000800003f */
[----:B------:R-:W-:Y:S02]  /*e970*/  UMOV UR17, UR9 ;  /* 0x0000000900117c82 */ /* 0x000fe40008000000 */
[----:B------:R1:W-:Y:S02]  /*e980*/  UTMALDG.4D [UR8], [UR4], desc[UR6] ;  /* 0x00000608040075b4 */ /* 0x0003e40008019000 */
[----:B------:R0:W-:Y:S01]  /*e990*/  UTMALDG.4D [UR16], [UR4], desc[UR14] ;  /* 0x00000e10040075b4 */ /* 0x0001e20008019000 */
[----:B-1----:R-:W-:Y:S01]  /*e9a0*/  @P0 R2UR UR13, R6 ;  /* 0x00000000060d02ca */ /* 0x002fe200000e0000 */
[----:B------:R-:W-:Y:S01]  /*e9b0*/  UIADD3 UR8, UR24, 0x1d400, URZ ;  /* 0x0001d40018087890 */ /* 0x000fe2000fffe03f */
[----:B------:R-:W-:Y:S01]  /*e9c0*/  @P0 R2UR UR12, R18 ;  /* 0x00000000120c02ca */ /* 0x000fe200000e0000 */
[----:B------:R-:W-:Y:S01]  /*e9d0*/  UMOV UR10, 0x80 ;  /* 0x00000080000a7882 */ /* 0x000fe20000000000 */
[----:B------:R-:W-:-:S13]  /*e9e0*/  @P0 R2UR UR11, R17 ;  /* 0x00000000110b02ca */ /* 0x000fda00000e0000 */
[----:B------:R0:W-:Y:S01]  /*e9f0*/  UTMALDG.4D [UR8], [UR4], desc[UR22] ;  /* 0x00001608040075b4 */ /* 0x0001e20008019000 */
[----:B--2---:R-:W-:-:S04]  /*ea00*/  IADD3 R11, R11, 0x1, RZ ;  /* 0x000000010b0b7810 */ /* 0x004fc80007ffe0ff */
[----:B------:R-:W-:Y:S01]  /*ea10*/  LEA.HI R6, R11, R11, RZ, 0x1 ;  /* 0x0000000b0b067211 */ /* 0x000fe200078f08ff */
[----:B------:R0:W-:Y:S03]  /*ea20*/  STL [R1+0x28], R11 ;  /* 0x0000280b01007387 */ /* 0x0001e60000100800 */
[----:B------:R-:W-:-:S05]  /*ea30*/  LOP3.LUT R6, R6, 0xfffffffe, RZ, 0xc0, !PT ;  /* 0xfffffffe06067812 */ /* 0x000fca00078ec0ff */
[----:B------:R-:W-:-:S05]  /*ea40*/  IMAD.IADD R6, R11, 0x1, -R6 ;  /* 0x000000010b067824 */ /* 0x000fca00078e0a06 */
[----:B------:R-:W-:-:S04]  /*ea50*/  SHF.L.U32 R6, R6, 0x1f, RZ ;  /* 0x0000001f06067819 */ /* 0x000fc800000006ff */
[----:B------:R-:W1:Y:S02]  /*ea60*/  SYNCS.PHASECHK.TRANS64.TRYWAIT P0, [R9+URZ+0x36820], R6 ;  /* 0x03682006090075a7 */ /* 0x000e64000800017f */
[----:B01----:R-:W-:Y:S05]  /*ea70*/  @!P0 BRA `(.L_x_325) ;  /* 0x00000030002c8947 */ /* 0x003fea0003800000 */
.L_x_393:
[----:B------:R-:W-:Y:S05]  /*ea80*/  BSYNC B0 ;  /* 0x0000000000007941 */ /* 0x000fea0003800000 */
.L_x_324:
[----:B0-----:R-:W2:Y:S01]  /*ea90*/  LDL.LU R8, [R1+0x24] ;  /* 0x0000240001087983 */ /* 0x001ea20000300800 */
[----:B------:R-:W-:Y:S01]  /*eaa0*/  BSSY B0, `(.L_x_326) ;  /* 0x00001a6000007945 */ /* 0x000fe20003800000 */
[----:B--2---:R-:W-:-:S13]  /*eab0*/  ISETP.GE.AND P0, PT, R8, 0x71, PT ;  /* 0x000000710800780c */ /* 0x004fda0003f06270 */
[----:B------:R-:W-:Y:S05]  /*eac0*/  @!P0 BRA `(.L_x_327) ;  /* 0x00000018008c8947 */ /* 0x000fea0003800000 */
[----:B------:R-:W2:Y:S01]  /*ead0*/  LDL R8, [R1+0x18] ;  /* 0x0000180001087983 */ /* 0x000ea20000100800 */
[----:B------:R-:W-:Y:S01]  /*eae0*/  IMAD.MOV.U32 R6, RZ, RZ, 0x1 ;  /* 0x00000001ff067424 */ /* 0x000fe200078e00ff */
[----:B------:R-:W-:Y:S01]  /*eaf0*/  BSSY B1, `(.L_x_328) ;  /* 0x0000093000017945 */ /* 0x000fe20003800000 */
[----:B--2---:R-:W-:-:S05]  /*eb00*/  IMAD.MOV R14, RZ, RZ, -R8 ;  /* 0x000000ffff0e7224 */ /* 0x004fca00078e0a08 */
[----:B------:R-:W-:-:S05]  /*eb10*/  VIADDMNMX R14, R14, R6, 0xffffffff, !PT ;  /* 0xffffffff0e0e7446 */ /* 0x000fca0007800106 */
[----:B------:R-:W-:-:S05]  /*eb20*/  IMAD.IADD R6, R8, 0x1, R14 ;  /* 0x0000000108067824 */ /* 0x000fca00078e020e */
[----:B------:R-:W-:-:S04]  /*eb30*/  LOP3.LUT R6, R6, 0x1, RZ, 0xc0, !PT ;  /* 0x0000000106067812 */ /* 0x000fc800078ec0ff */
[----:B------:R-:W-:Y:S01]  /*eb40*/  ISETP.NE.U32.AND P0, PT, R6, 0x1, PT ;  /* 0x000000010600780c */ /* 0x000fe20003f05070 */
[----:B------:R-:W-:-:S12]  /*eb50*/  VIADD R6, R8, 0xfffffffe ;  /* 0xfffffffe08067836 */ /* 0x000fd80000000000 */
[----:B------:R-:W-:Y:S05]  /*eb60*/  @P0 BRA `(.L_x_329) ;  /* 0x00000008002c0947 */ /* 0x000fea0003800000 */
[----:B------:R-:W2:Y:S04]  /*eb70*/  LDL R9, [R1] ;  /* 0x0000000001097983 */ /* 0x000ea80000100800 */
[----:B------:R-:W3:Y:S01]  /*eb80*/  LDL R8, [R1+0x8] ;  /* 0x0000080001087983 */ /* 0x000ee20000100800 */
[----:B------:R-:W-:Y:S01]  /*eb90*/  BSSY B2, `(.L_x_330) ;  /* 0x0000084000027945 */ /* 0x000fe20003800000 */
[----:B--2---:R-:W-:-:S05]  /*eba0*/  VIADD R13, R9, 0x1 ;  /* 0x00000001090d7836 */ /* 0x004fca0000000000 */
[----:B------:R-:W-:-:S04]  /*ebb0*/  ISETP.NE.AND P0, PT, R13, 0x2, PT ;  /* 0x000000020d00780c */ /* 0x000fc80003f05270 */
[----:B------:R-:W-:Y:S02]  /*ebc0*/  SEL R15, RZ, 0x1, P0 ;  /* 0x00000001ff0f7807 */ /* 0x000fe40000000000 */
[----:B------:R-:W-:Y:S02]  /*ebd0*/  SEL R13, R13, RZ, P0 ;  /* 0x000000ff0d0d7207 */ /* 0x000fe40000000000 */
[----:B---3--:R-:W-:Y:S01]  /*ebe0*/  LOP3.LUT R15, R8, R15, RZ, 0x3c, !PT ;  /* 0x0000000f080f7212 */ /* 0x008fe200078e3cff */
[----:B------:R-:W-:Y:S06]  /*ebf0*/  @!P6 BRA `(.L_x_331) ;  /* 0x0000000400f4e947 */ /* 0x000fec0003800000 */
[----:B------:R-:W-:Y:S01]  /*ec00*/  ISETP.NE.U32.AND P0, PT, R2, RZ, PT ;  /* 0x000000ff0200720c */ /* 0x000fe20003f05070 */
[----:B------:R-:W-:-:S03]  /*ec10*/  IMAD.MOV.U32 R8, RZ, RZ, R5 ;  /* 0x000000ffff087224 */ /* 0x000fc600078e0005 */
[----:B------:R-:W-:-:S13]  /*ec20*/  ISETP.NE.AND.EX P0, PT, R3, RZ, PT, P0 ;  /* 0x000000ff0300720c */ /* 0x000fda0003f05300 */
[----:B------:R-:W-:Y:S05]  /*ec30*/  @!P0 BRA `(.L_x_332) ;  /* 0x0000000000448947 */ /* 0x000fea0003800000 */
[----:B------:R-:W0:Y:S01]  /*ec40*/  LDC R18, c[0x0][0x41c] ;  /* 0x00010700ff127b82 */ /* 0x000e220000000800 */
[----:B------:R-:W-:Y:S01]  /*ec50*/  ULDC.64 UR4, c[0x0][0x408] ;  /* 0x0001020000047ab9 */ /* 0x000fe20000000a00 */
[----:B0-----:R-:W-:-:S13]  /*ec60*/  ISETP.NE.AND P0, PT, R18, 0x1, PT ;  /* 0x000000011200780c */ /* 0x001fda0003f05270 */
[----:B------:R-:W0:Y:S02]  /*ec70*/  @P0 LDC.64 R8, c[0x0][0x420] ;  /* 0x00010800ff080b82 */ /* 0x000e240000000a00 */
[----:B0-----:R-:W-:-:S04]  /*ec80*/  @P0 IMAD.HI.U32 R10, R6, R8, RZ ;  /* 0x00000008060a0227 */ /* 0x001fc800078e00ff */
[----:B------:R-:W-:Y:S01]  /*ec90*/  IMAD.MOV.U32 R8, RZ, RZ, R6 ;  /* 0x000000ffff087224 */ /* 0x000fe200078e0006 */
[----:B------:R-:W-:Y:S01]  /*eca0*/  @P0 SHF.R.U32.HI R8, RZ, R9, R10 ;  /* 0x00000009ff080219 */ /* 0x000fe2000001160a */
[----:B------:R-:W-:-:S03]  /*ecb0*/  IMAD R10, R12, UR4, RZ ;  /* 0x000000040c0a7c24 */ /* 0x000fc6000f8e02ff */
[----:B------:R-:W-:Y:S01]  /*ecc0*/  SHF.R.S32.HI R9, RZ, 0x1f, R8 ;  /* 0x0000001fff097819 */ /* 0x000fe20000011408 */
[C---:B------:R-:W-:Y:S02]  /*ecd0*/  IMAD R17, R0.reuse, UR5, R10 ;  /* 0x0000000500117c24 */ /* 0x040fe4000f8e020a */
[----:B------:R-:W-:-:S04]  /*ece0*/  IMAD.WIDE.U32 R10, R0, UR4, R8 ;  /* 0x00000004000a7c25 */ /* 0x000fc8000f8e0008 */
[----:B------:R-:W-:Y:S01]  /*ecf0*/  IMAD.IADD R17, R17, 0x1, R11 ;  /* 0x0000000111117824 */ /* 0x000fe200078e020b */
[----:B------:R-:W-:Y:S01]  /*ed00*/  LEA R2, P0, R10, R2, 0x2 ;  /* 0x000000020a027211 */ /* 0x000fe200078010ff */
[----:B------:R-:W-:-:S03]  /*ed10*/  IMAD.MOV R8, RZ, RZ, -R8 ;  /* 0x000000ffff087224 */ /* 0x000fc600078e0a08 */
[----:B------:R-:W-:Y:S01]  /*ed20*/  LEA.HI.X R3, R10, R3, R17, 0x2, P0 ;  /* 0x000000030a037211 */ /* 0x000fe200000f1411 */
[----:B------:R-:W-:-:S04]  /*ed30*/  IMAD R6, R18, R8, R6 ;  /* 0x0000000812067224 */ /* 0x000fc800078e0206 */
[----:B------:R0:W5:Y:S04]  /*ed40*/  LDG.E R8, desc[UR60][R2.64] ;  /* 0x0000003c02087981 */ /* 0x000168000c1e1900 */
.L_x_332:
[----:B0-----:R-:W0:Y:S01]  /*ed50*/  S2R R3, SR_CgaCtaId ;  /* 0x0000000000037919 */ /* 0x001e220000008800 */
[----:B------:R-:W-:-:S04]  /*ed60*/  MOV R2, 0x400 ;  /* 0x0000040000027802 */ /* 0x000fc80000000f00 */
[----:B0-----:R-:W-:Y:S02]  /*ed70*/  LEA R2, R3, R2, 0x18 ;  /* 0x0000000203027211 */ /* 0x001fe400078ec0ff */
[----:B------:R-:W-:-:S03]  /*ed80*/  SHF.L.U32 R3, R15, 0x1f, RZ ;  /* 0x0000001f0f037819 */ /* 0x000fc600000006ff */
[----:B------:R-:W-:-:S04]  /*ed90*/  IMAD R2, R13, 0x8, R2 ;  /* 0x000000080d027824 */ /* 0x000fc800078e0202 */
[----:B------:R-:W0:Y:S02]  /*eda0*/  SYNCS.PHASECHK.TRANS64.TRYWAIT P0, [R2+URZ+0x36840], R3 ;  /* 0x03684003020075a7 */ /* 0x000e24000800017f */
[----:B0-----:R-:W-:Y:S05]  /*edb0*/  @!P0 BRA `(.L_x_333) ;  /* 0x0000002c007c8947 */ /* 0x001fea0003800000 */
.L_x_394:
        /* <DEDUP_REMOVED lines=11> */
.L_x_334:
[----:B------:R-:W2:Y:S04]  /*ee70*/  LDL R17, [R1+0x4] ;  /* 0x0000040001117983 */ /* 0x000ea80000100800 */
[----:B------:R-:W3:Y:S01]  /*ee80*/  LDL.LU R11, [R1+0x8] ;  /* 0x00000800010b7983 */ /* 0x000ee20000300800 */
[----:B0-----:R-:W-:-:S03]  /*ee90*/  MOV R3, 0x400 ;  /* 0x0000040000037802 */ /* 0x001fc60000000f00 */
[----:B------:R-:W4:Y:S01]  /*eea0*/  LDL R9, [R1] ;  /* 0x0000000001097983 */ /* 0x000f220000100800 */
[----:B------:R-:W0:Y:S01]  /*eeb0*/  S2R R10, SR_CgaCtaId ;  /* 0x00000000000a7919 */ /* 0x000e220000008800 */
[----:B------:R-:W-:Y:S02]  /*eec0*/  R2UR UR9, R2 ;  /* 0x00000000020972ca */ /* 0x000fe400000e0000 */
[----:B------:R-:W-:Y:S01]  /*eed0*/  R2UR UR11, R6 ;  /* 0x00000000060b72ca */ /* 0x000fe200000e0000 */
[----:B------:R-:W-:Y:S01]  /*eee0*/  UIADD3 UR4, UP0, UR38, 0x370, URZ ;  /* 0x0000037026047890 */ /* 0x000fe2000ff1e03f */
[----:B------:R-:W-:Y:S02]  /*eef0*/  R2UR UR12, R4 ;  /* 0x00000000040c72ca */ /* 0x000fe400000e0000 */
[----:B-----5:R-:W-:Y:S02]  /*ef00*/  R2UR UR13, R8 ;  /* 0x00000000080d72ca */ /* 0x020fe400000e0000 */
[----:B0-----:R-:W-:-:S05]  /*ef10*/  LEA R3, R10, R3, 0x18 ;  /* 0x000000030a037211 */ /* 0x001fca00078ec0ff */
[----:B------:R-:W-:-:S05]  /*ef20*/  IMAD R2, R13, 0xa800, R3 ;  /* 0x0000a8000d027824 */ /* 0x000fca00078e0203 */
[----:B------:R-:W-:Y:S01]  /*ef30*/  R2UR UR14, R2 ;  /* 0x00000000020e72ca */ /* 0x000fe200000e0000 */
[----:B------:R-:W-:Y:S01]  /*ef40*/  UIADD3 UR9, UR9, 0x36830, URZ ;  /* 0x0003683009097890 */ /* 0x000fe2000fffe03f */
[----:B------:R-:W-:Y:S01]  /*ef50*/  VIADD R3, R3, 0x36800 ;  /* 0x0003680003037836 */ /* 0x000fe20000000000 */
[----:B------:R-:W-:Y:S01]  /*ef60*/  UMOV UR10, URZ ;  /* 0x0000003f000a7c82 */ /* 0x000fe20008000000 */
[----:B------:R-:W-:Y:S01]  /*ef70*/  UMOV UR6, 0x0 ;  /* 0x0000000000067882 */ /* 0x000fe20000000000 */
[----:B------:R-:W-:-:S08]  /*ef80*/  UMOV UR7, 0x14f00000 ;  /* 0x14f0000000077882 */ /* 0x000fd00000000000 */
[----:B------:R-:W-:Y:S02]  /*ef90*/  UIADD3 UR8, UR14, 0x21400, URZ ;  /* 0x000214000e087890 */ /* 0x000fe4000fffe03f */
[----:B------:R-:W-:Y:S02]  /*efa0*/  UIADD3 UR15, UR14, 0x24c00, URZ ;  /* 0x00024c000e0f7890 */ /* 0x000fe4000fffe03f */
[----:B------:R-:W-:Y:S01]  /*efb0*/  UIADD3 UR14, UR14, 0x28400, URZ ;  /* 0x000284000e0e7890 */ /* 0x000fe2000fffe03f */
[----:B------:R-:W-:Y:S01]  /*efc0*/  UMOV UR16, 0x40 ;  /* 0x0000004000107882 */ /* 0x000fe20000000000 */
[----:B------:R-:W-:Y:S01]  /*efd0*/  UMOV UR17, 0x80 ;  /* 0x0000008000117882 */ /* 0x000fe20000000000 */
[----:B--2---:R-:W-:-:S13]  /*efe0*/  R2UR UR5, R17 ;  /* 0x00000000110572ca */ /* 0x004fda00000e0000 */
[----:B------:R-:W-:Y:S02]  /*eff0*/  UIMAD UR11, UR11, 0x70, UR5 ;  /* 0x000000700b0b78a4 */ /* 0x000fe4000f8e0205 */
[----:B------:R-:W-:Y:S01]  /*f000*/  UIADD3.X UR5, URZ, UR39, URZ, UP0, !UPT ;  /* 0x000000273f057290 */ /* 0x000fe200087fe43f */
[----:B---3--:R-:W-:Y:S01]  /*f010*/  SHF.L.U32 R2, R11, 0x1f, RZ ;  /* 0x0000001f0b027819 */ /* 0x008fe200000006ff */
[----:B----4-:R-:W-:-:S07]  /*f020*/  IMAD R3, R9, 0x8, R3 ;  /* 0x0000000809037824 */ /* 0x010fce00078e0203 */
[----:B------:R0:W-:Y:S02]  /*f030*/  UTMALDG.4D [UR8], [UR4], desc[UR6] ;  /* 0x00000608040075b4 */ /* 0x0001e40008019000 */
[----:B0-----:R-:W-:Y:S01]  /*f040*/  UMOV UR8, UR15 ;  /* 0x0000000f00087c82 */ /* 0x001fe20008000000 */
[----:B------:R-:W-:Y:S02]  /*f050*/  UMOV UR10, UR16 ;  /* 0x00000010000a7c82 */ /* 0x000fe40008000000 */
[----:B------:R0:W-:Y:S02]  /*f060*/  UTMALDG.4D [UR8], [UR4], desc[UR6] ;  /* 0x00000608040075b4 */ /* 0x0001e40008019000 */
[----:B0-----:R-:W-:Y:S01]  /*f070*/  UMOV UR8, UR14 ;  /* 0x0000000e00087c82 */ /* 0x001fe20008000000 */
[----:B------:R-:W-:Y:S02]  /*f080*/  UMOV UR10, UR17 ;  /* 0x00000011000a7c82 */ /* 0x000fe40008000000 */
[----:B------:R0:W-:Y:S01]  /*f090*/  UTMALDG.4D [UR8], [UR4], desc[UR6] ;  /* 0x00000608040075b4 */ /* 0x0001e20008019000 */
[----:B------:R-:W1:Y:S02]  /*f0a0*/  SYNCS.PHASECHK.TRANS64.TRYWAIT P0, [R3+URZ+0x60], R2 ;  /* 0x00006002030075a7 */ /* 0x000e64000800017f */
[----:B01----:R-:W-:Y:S05]  /*f0b0*/  @!P0 BRA `(.L_x_335) ;  /* 0x0000002800d08947 */ /* 0x003fea0003800000 */
.L_x_395:
[----:B------:R-:W-:Y:S05]  /*f0c0*/  @P1 BRA `(.L_x_336) ;  /* 0x0000000000301947 */ /* 0x000fea0003800000 */
[----:B------:R-:W1:Y:S01]  /*f0d0*/  S2R R9, SR_TID.X ;  /* 0x0000000000097919 */ /* 0x000e620000002100 */
[----:B------:R-:W-:Y:S01]  /*f0e0*/  MOV R10, 0x400 ;  /* 0x00000400000a7802 */ /* 0x000fe20000000f00 */
[----:B------:R-:W2:Y:S01]  /*f0f0*/  S2R R11, SR_CgaCtaId ;  /* 0x00000000000b7919 */ /* 0x000ea20000008800 */
[----:B-1----:R-:W-:Y:S02]  /*f100*/  LOP3.LUT R17, R9, 0x1f, RZ, 0xc0, !PT ;  /* 0x0000001f09117812 */ /* 0x002fe400078ec0ff */
[----:B------:R-:W3:Y:S02]  /*f110*/  LDL R9, [R1] ;  /* 0x0000000001097983 */ /* 0x000ee40000100800 */
[----:B------:R-:W-:Y:S02]  /*f120*/  ISETP.NE.AND P0, PT, R17, RZ, PT ;  /* 0x000000ff1100720c */ /* 0x000fe40003f05270 */
[----:B--2---:R-:W-:Y:S01]  /*f130*/  LEA R10, R11, R10, 0x18 ;  /* 0x0000000a0b0a7211 */ /* 0x004fe200078ec0ff */
[----:B0-----:R-:W-:-:S04]  /*f140*/  IMAD.MOV.U32 R3, RZ, RZ, 0xa800 ;  /* 0x0000a800ff037424 */ /* 0x001fc800078e00ff */
[----:B---3--:R-:W-:-:S04]  /*f150*/  IMAD R2, R9, 0x8, R10 ;  /* 0x0000000809027824 */ /* 0x008fc800078e020a */
[----:B------:R1:W-:Y:S02]  /*f160*/  SYNCS.ARRIVE.TRANS64 RZ, [R2+URZ+0x36850], R3 ;  /* 0x0368500302ff79a7 */ /* 0x0003e4000800003f */
[----:B------:R-:W-:Y:S05]  /*f170*/  @!P0 BRA `(.L_x_336) ;  /* 0x0000000000048947 */ /* 0x000fea0003800000 */
[----:B------:R-:W-:Y:S01]  /*f180*/  BPT.TRAP 0x1 ;  /* 0x000000040000795c */ /* 0x000fe20000300000 */
.L_x_336:
[----:B01----:R-:W2:Y:S01]  /*f190*/  LDL.LU R2, [R1+0xc] ;  /* 0x00000c0001027983 */ /* 0x003ea20000300800 */
[----:B------:R-:W-:-:S03]  /*f1a0*/  MOV R10, 0x400 ;  /* 0x00000400000a7802 */ /* 0x000fc60000000f00 */
[----:B------:R-:W3:Y:S04]  /*f1b0*/  LDL.LU R9, [R1] ;  /* 0x0000000001097983 */ /* 0x000ee80000300800 */
[----:B------:R-:W4:Y:S01]  /*f1c0*/  LDL R3, [R1+0x4] ;  /* 0x0000040001037983 */ /* 0x000f220000100800 */
[----:B------:R-:W0:Y:S01]  /*f1d0*/  S2R R11, SR_CgaCtaId ;  /* 0x00000000000b7919 */ /* 0x000e220000008800 */
[----:B------:R-:W-:Y:S01]  /*f1e0*/  R2UR UR13, R5 ;  /* 0x00000000050d72ca */ /* 0x000fe200000e0000 */
[----:B------:R-:W-:Y:S01]  /*f1f0*/  UIADD3 UR4, UP0, UR38, 0x470, URZ ;  /* 0x0000047026047890 */ /* 0x000fe2000ff1e03f */
[----:B------:R-:W-:Y:S02]  /*f200*/  R2UR UR12, R4 ;  /* 0x00000000040c72ca */ /* 0x000fe400000e0000 */
[----:B0-----:R-:W-:Y:S01]  /*f210*/  LEA R10, R11, R10, 0x18 ;  /* 0x0000000a0b0a7211 */ /* 0x001fe200078ec0ff */
[----:B------:R-:W-:Y:S01]  /*f220*/  UMOV UR10, URZ ;  /* 0x0000003f000a7c82 */ /* 0x000fe20008000000 */
[----:B------:R-:W-:Y:S01]  /*f230*/  UMOV UR6, 0x0 ;  /* 0x0000000000067882 */ /* 0x000fe20000000000 */
[----:B------:R-:W-:Y:S01]  /*f240*/  UMOV UR7, 0x14f00000 ;  /* 0x14f0000000077882 */ /* 0x000fe20000000000 */
[----:B------:R-:W-:Y:S01]  /*f250*/  UMOV UR16, 0x40 ;  /* 0x0000004000107882 */ /* 0x000fe20000000000 */
[----:B------:R0:W-:Y:S01]  /*f260*/  STL [R1+0xc], R6 ;  /* 0x00000c0601007387 */ /* 0x0001e20000100800 */
[----:B------:R-:W-:Y:S01]  /*f270*/  IMAD.MOV.U32 R5, RZ, RZ, R8 ;  /* 0x000000ffff057224 */ /* 0x000fe200078e0008 */
[----:B--2---:R-:W-:-:S02]  /*f280*/  R2UR UR11, R2 ;  /* 0x00000000020b72ca */ /* 0x004fc400000e0000 */
[----:B---3--:R-:W-:-:S04]  /*f290*/  LEA R2, R9, R10, 0x3 ;  /* 0x0000000a09027211 */ /* 0x008fc800078e18ff */
[----:B------:R-:W-:Y:S01]  /*f2a0*/  R2UR UR9, R2 ;  /* 0x00000000020972ca */ /* 0x000fe200000e0000 */
[----:B------:R-:W-:Y:S01]  /*f2b0*/  IMAD R2, R9, 0xa800, R10 ;  /* 0x0000a80009027824 */ /* 0x000fe200078e020a */
[----:B----4-:R-:W-:-:S04]  /*f2c0*/  R2UR UR5, R3 ;  /* 0x00000000030572ca */ /* 0x010fc800000e0000 */
[----:B------:R-:W-:-:S07]  /*f2d0*/  R2UR UR15, R2 ;  /* 0x00000000020f72ca */ /* 0x000fce00000e0000 */
[----:B------:R-:W-:Y:S02]  /*f2e0*/  UIADD3 UR9, UR9, 0x36850, URZ ;  /* 0x0003685009097890 */ /* 0x000fe4000fffe03f */
[----:B------:R-:W-:Y:S02]  /*f2f0*/  UIMAD UR11, UR11, 0x70, UR5 ;  /* 0x000000700b0b78a4 */ /* 0x000fe4000f8e0205 */
[----:B------:R-:W-:Y:S02]  /*f300*/  UIADD3.X UR5, URZ, UR39, URZ, UP0, !UPT ;  /* 0x000000273f057290 */ /* 0x000fe400087fe43f */
        /* <DEDUP_REMOVED lines=11> */
[----:B0-----:R-:W-:Y:S01]  /*f3c0*/  NOP ;  /* 0x0000000000007918 */ /* 0x001fe20000000000 */
.L_x_331:
[----:B------:R-:W-:Y:S05]  /*f3d0*/  BSYNC B2 ;  /* 0x0000000000027941 */ /* 0x000fea0003800000 */
.L_x_330:
[----:B------:R-:W2:Y:S04]  /*f3e0*/  LDL.LU R2, [R1+0x18] ;  /* 0x0000180001027983 */ /* 0x000ea80000300800 */
[----:B------:R0:W-:Y:S04]  /*f3f0*/  STL [R1], R13 ;  /* 0x0000000d01007387 */ /* 0x0001e80000100800 */
[----:B------:R0:W-:Y:S02]  /*f400*/  STL [R1+0x8], R15 ;  /* 0x0000080f01007387 */ /* 0x0001e40000100800 */
[----:B0-2---:R-:W-:-:S07]  /*f410*/  VIADD R6, R2, 0xfffffffd ;  /* 0xfffffffd02067836 */ /* 0x005fce0000000000 */
.L_x_329:
[----:B------:R-:W-:Y:S05]  /*f420*/  BSYNC B1 ;  /* 0x0000000000017941 */ /* 0x000fea0003800000 */
.L_x_328:
[----:B------:R-:W-:-:S05]  /*f430*/  IMAD.MOV R14, RZ, RZ, -R14 ;  /* 0x000000ffff0e7224 */ /* 0x000fca00078e0a0e */
[----:B------:R-:W-:-:S13]  /*f440*/  ISETP.NE.AND P0, PT, R7, R14, PT ;  /* 0x0000000e0700720c */ /* 0x000fda0003f05270 */
[----:B------:R-:W-:Y:S05]  /*f450*/  @!P0 BRA `(.L_x_327) ;  /* 0x0000001000288947 */ /* 0x000fea0003800000 */
[----:B------:R-:W-:-:S07]  /*f460*/  IMAD.MOV.U32 R10, RZ, RZ, R5 ;  /* 0x000000ffff0a7224 */ /* 0x000fce00078e0005 */
.L_x_351:
[----:B------:R-:W2:Y:S04]  /*f470*/  LDL R3, [R1] ;  /* 0x0000000001037983 */ /* 0x000ea80000100800 */
[----:B------:R-:W3:Y:S01]  /*f480*/  LDL R2, [R1+0x8] ;  /* 0x0000080001027983 */ /* 0x000ee20000100800 */
[----:B------:R-:W-:Y:S05]  /*f490*/  YIELD ;  /* 0x0000000000007946 */ /* 0x000fea0003800000 */
[----:B------:R-:W-:Y:S01]  /*f4a0*/  BSSY B1, `(.L_x_337) ;  /* 0x0000080000017945 */ /* 0x000fe20003800000 */
[----:B--2---:R-:W-:-:S05]  /*f4b0*/  VIADD R7, R3, 0x1 ;  /* 0x0000000103077836 */ /* 0x004fca0000000000 */
[----:B------:R-:W-:-:S04]  /*f4c0*/  ISETP.NE.AND P0, PT, R7, 0x2, PT ;  /* 0x000000020700780c */ /* 0x000fc80003f05270 */
[----:B------:R-:W-:Y:S02]  /*f4d0*/  SEL R8, RZ, 0x1, P0 ;  /* 0x00000001ff087807 */ /* 0x000fe40000000000 */
[----:B------:R-:W-:Y:S02]  /*f4e0*/  SEL R7, R7, RZ, P0 ;  /* 0x000000ff07077207 */ /* 0x000fe40000000000 */
[----:B---3--:R-:W-:Y:S01]  /*f4f0*/  LOP3.LUT R8, R2, R8, RZ, 0x3c, !PT ;  /* 0x0000000802087212 */ /* 0x008fe200078e3cff */
[----:B0-----:R-:W-:Y:S06]  /*f500*/  @!P6 BRA `(.L_x_338) ;  /* 0x0000000400e4e947 */ /* 0x001fec0003800000 */
[----:B------:R-:W-:Y:S01]  /*f510*/  ULDC.64 UR4, c[0x0][0x3f8] ;  /* 0x0000fe0000047ab9 */ /* 0x000fe20000000a00 */
[----:B------:R-:W-:Y:S01]  /*f520*/  IMAD.MOV.U32 R9, RZ, RZ, R6 ;  /* 0x000000ffff097224 */ /* 0x000fe200078e0006 */
[----:B------:R-:W-:-:S04]  /*f530*/  ISETP.NE.U32.AND P0, PT, RZ, UR4, PT ;  /* 0x00000004ff007c0c */ /* 0x000fc8000bf05070 */
[----:B------:R-:W-:-:S13]  /*f540*/  ISETP.NE.AND.EX P0, PT, RZ, UR5, PT, P0 ;  /* 0x00000005ff007c0c */ /* 0x000fda000bf05300 */
        /* <DEDUP_REMOVED lines=8> */
[----:B------:R-:W-:-:S04]  /*f5d0*/  IMAD R10, R12, UR6, RZ ;  /* 0x000000060c0a7c24 */ /* 0x000fc8000f8e02ff */
[----:B------:R-:W-:Y:S02]  /*f5e0*/  IMAD.MOV R3, RZ, RZ, -R2 ;  /* 0x000000ffff037224 */ /* 0x000fe400078e0a02 */
[----:B------:R-:W-:Y:S02]  /*f5f0*/  IMAD R10, R0, UR7, R10 ;  /* 0x00000007000a7c24 */ /* 0x000fe4000f8e020a */
[----:B------:R-:W-:Y:S01]  /*f600*/  IMAD R9, R9, R3, R6 ;  /* 0x0000000309097224 */ /* 0x000fe200078e0206 */
[----:B------:R-:W-:-:S03]  /*f610*/  SHF.R.S32.HI R3, RZ, 0x1f, R2 ;  /* 0x0000001fff037819 */ /* 0x000fc60000011402 */
[----:B------:R-:W-:-:S04]  /*f620*/  IMAD.WIDE.U32 R2, R0, UR6, R2 ;  /* 0x0000000600027c25 */ /* 0x000fc8000f8e0002 */
[----:B------:R-:W-:Y:S01]  /*f630*/  IMAD.IADD R3, R10, 0x1, R3 ;  /* 0x000000010a037824 */ /* 0x000fe200078e0203 */
[----:B------:R-:W-:-:S04]  /*f640*/  LEA R10, P0, R2, UR4, 0x2 ;  /* 0x00000004020a7c11 */ /* 0x000fc8000f8010ff */
[----:B------:R-:W-:-:S05]  /*f650*/  LEA.HI.X R11, R2, UR5, R3, 0x2, P0 ;  /* 0x00000005020b7c11 */ /* 0x000fca00080f1403 */
[----:B------:R0:W5:Y:S04]  /*f660*/  LDG.E R10, desc[UR60][R10.64] ;  /* 0x0000003c0a0a7981 */ /* 0x000168000c1e1900 */
.L_x_339:
[----:B------:R-:W1:Y:S01]  /*f670*/  S2R R3, SR_CgaCtaId ;  /* 0x0000000000037919 */ /* 0x000e620000008800 */
[----:B------:R-:W-:-:S04]  /*f680*/  MOV R2, 0x400 ;  /* 0x0000040000027802 */ /* 0x000fc80000000f00 */
[----:B-1----:R-:W-:Y:S02]  /*f690*/  LEA R2, R3, R2, 0x18 ;  /* 0x0000000203027211 */ /* 0x002fe400078ec0ff */
[----:B------:R-:W-:-:S03]  /*f6a0*/  SHF.L.U32 R3, R8, 0x1f, RZ ;  /* 0x0000001f08037819 */ /* 0x000fc600000006ff */
[----:B------:R-:W-:-:S04]  /*f6b0*/  IMAD R2, R7, 0x8, R2 ;  /* 0x0000000807027824 */ /* 0x000fc800078e0202 */
[----:B------:R-:W1:Y:S02]  /*f6c0*/  SYNCS.PHASECHK.TRANS64.TRYWAIT P0, [R2+URZ+0x36840], R3 ;  /* 0x03684003020075a7 */ /* 0x000e64000800017f */
[----:B-1----:R-:W-:Y:S05]  /*f6d0*/  @!P0 BRA `(.L_x_340) ;  /* 0x00000024005c8947 */ /* 0x002fea0003800000 */
.L_x_396:
[----:B0-----:R-:W0:Y:S02]  /*f6e0*/  S2R R11, SR_TID.X ;  /* 0x00000000000b7919 */ /* 0x001e240000002100 */
[----:B0-----:R-:W-:-:S04]  /*f6f0*/  LOP3.LUT R11, R11, 0x7f, RZ, 0xc0, !PT ;  /* 0x0000007f0b0b7812 */ /* 0x001fc800078ec0ff */
[----:B------:R-:W-:-:S13]  /*f700*/  ISETP.NE.AND P0, PT, R11, RZ, PT ;  /* 0x000000ff0b00720c */ /* 0x000fda0003f05270 */
[----:B------:R-:W-:Y:S05]  /*f710*/  @P0 BRA `(.L_x_341) ;  /* 0x00000000001c0947 */ /* 0x000fea0003800000 */
[----:B------:R-:W0:Y:S01]  /*f720*/  S2R R11, SR_TID.X ;  /* 0x00000000000b7919 */ /* 0x000e220000002100 */
[----:B-1----:R-:W-:-:S04]  /*f730*/  IMAD.MOV.U32 R3, RZ, RZ, 0xa800 ;  /* 0x0000a800ff037424 */ /* 0x002fc800078e00ff */
[----:B------:R2:W-:Y:S01]  /*f740*/  SYNCS.ARRIVE.TRANS64 RZ, [R2+URZ+0x36830], R3 ;  /* 0x0368300302ff79a7 */ /* 0x0005e2000800003f */
[----:B0-----:R-:W-:-:S04]  /*f750*/  LOP3.LUT R11, R11, 0x1f, RZ, 0xc0, !PT ;  /* 0x0000001f0b0b7812 */ /* 0x001fc800078ec0ff */
[----:B------:R-:W-:-:S13]  /*f760*/  ISETP.NE.AND P1, PT, R11, RZ, PT ;  /* 0x000000ff0b00720c */ /* 0x000fda0003f25270 */
[----:B--2---:R-:W-:Y:S05]  /*f770*/  @!P1 BRA `(.L_x_341) ;  /* 0x0000000000049947 */ /* 0x004fea0003800000 */
[----:B------:R-:W-:Y:S01]  /*f780*/  BPT.TRAP 0x1 ;  /* 0x000000040000795c */ /* 0x000fe20000300000 */
.L_x_341:
[----:B------:R-:W2:Y:S04]  /*f790*/  LDL R15, [R1+0x4] ;  /* 0x00000400010f7983 */ /* 0x000ea80000100800 */
[----:B-1----:R-:W3:Y:S01]  /*f7a0*/  LDL.LU R3, [R1+0x8] ;  /* 0x0000080001037983 */ /* 0x002ee20000300800 */
[----:B------:R-:W-:-:S03]  /*f7b0*/  MOV R13, 0x400 ;  /* 0x00000400000d7802 */ /* 0x000fc60000000f00 */
        /* <DEDUP_REMOVED lines=34> */
.L_x_397:
        /* <DEDUP_REMOVED lines=8> */
.L_x_343:
[----:B------:R-:W2:Y:S01]  /*fa60*/  LDL.LU R15, [R1+0xc] ;  /* 0x00000c00010f7983 */ /* 0x000ea20000300800 */
[----:B------:R-:W-:-:S03]  /*fa70*/  MOV R13, 0x400 ;  /* 0x00000400000d7802 */ /* 0x000fc60000000f00 */
[----:B0-----:R-:W3:Y:S04]  /*fa80*/  LDL.LU R3, [R1] ;  /* 0x0000000001037983 */ /* 0x001ee80000300800 */
[----:B------:R-:W4:Y:S01]  /*fa90*/  LDL R11, [R1+0x4] ;  /* 0x00000400010b7983 */ /* 0x000f220000100800 */
[----:B------:R-:W0:Y:S01]  /*faa0*/  S2R R14, SR_CgaCtaId ;  /* 0x00000000000e7919 */ /* 0x000e220000008800 */
[----:B------:R-:W-:Y:S01]  /*fab0*/  R2UR UR9, R2 ;  /* 0x00000000020972ca */ /* 0x000fe200000e0000 */
[----:B------:R-:W-:Y:S01]  /*fac0*/  UIADD3 UR4, UP0, UR38, 0x470, URZ ;  /* 0x0000047026047890 */ /* 0x000fe2000ff1e03f */
[----:B------:R-:W-:Y:S02]  /*fad0*/  R2UR UR13, R5 ;  /* 0x00000000050d72ca */ /* 0x000fe400000e0000 */
[----:B------:R-:W-:-:S02]  /*fae0*/  R2UR UR12, R4 ;  /* 0x00000000040c72ca */ /* 0x000fc400000e0000 */
[----:B0-----:R-:W-:-:S07]  /*faf0*/  LEA R13, R14, R13, 0x18 ;  /* 0x0000000d0e0d7211 */ /* 0x001fce00078ec0ff */
[----:B------:R-:W-:Y:S01]  /*fb00*/  UIADD3 UR9, UR9, 0x50, URZ ;  /* 0x0000005009097890 */ /* 0x000fe2000fffe03f */
[----:B------:R-:W-:Y:S01]  /*fb10*/  UMOV UR10, URZ ;  /* 0x0000003f000a7c82 */ /* 0x000fe20008000000 */
[----:B------:R-:W-:Y:S01]  /*fb20*/  UMOV UR6, 0x0 ;  /* 0x0000000000067882 */ /* 0x000fe20000000000 */
[----:B------:R-:W-:Y:S01]  /*fb30*/  UMOV UR7, 0x14f00000 ;  /* 0x14f0000000077882 */ /* 0x000fe20000000000 */
[----:B------:R-:W-:Y:S01]  /*fb40*/  UMOV UR17, 0x40 ;  /* 0x0000004000117882 */ /* 0x000fe20000000000 */
[----:B------:R0:W-:Y:S01]  /*fb50*/  STL [R1+0xc], R9 ;  /* 0x00000c0901007387 */ /* 0x0001e20000100800 */
[----:B------:R-:W-:Y:S01]  /*fb60*/  IMAD.MOV.U32 R5, RZ, RZ, R10 ;  /* 0x000000ffff057224 */ /* 0x000fe200078e000a */
[----:B--2---:R-:W-:Y:S01]  /*fb70*/  R2UR UR11, R15 ;  /* 0x000000000f0b72ca */ /* 0x004fe200000e0000 */
[----:B---3--:R-:W-:Y:S01]  /*fb80*/  IMAD R3, R3, 0xa800, R13 ;  /* 0x0000a80003037824 */ /* 0x008fe200078e020d */
[----:B----4-:R-:W-:-:S04]  /*fb90*/  R2UR UR5, R11 ;  /* 0x000000000b0572ca */ /* 0x010fc800000e0000 */
[----:B------:R-:W-:-:S09]  /*fba0*/  R2UR UR8, R3 ;  /* 0x00000000030872ca */ /* 0x000fd200000e0000 */
[----:B------:R-:W-:-:S04]  /*fbb0*/  UIMAD UR11, UR11, 0x70, UR5 ;  /* 0x000000700b0b78a4 */ /* 0x000fc8000f8e0205 */
[----:B------:R-:W-:Y:S02]  /*fbc0*/  UIADD3 UR14, UR8, 0x400, URZ ;  /* 0x00000400080e7890 */ /* 0x000fe4000fffe03f */
[----:B------:R-:W-:Y:S02]  /*fbd0*/  UIADD3.X UR5, URZ, UR39, URZ, UP0, !UPT ;  /* 0x000000273f057290 */ /* 0x000fe400087fe43f */
[----:B------:R-:W-:Y:S02]  /*fbe0*/  UIADD3 UR15, UR8, 0x3c00, URZ ;  /* 0x00003c00080f7890 */ /* 0x000fe4000fffe03f */
[----:B------:R-:W-:-:S03]  /*fbf0*/  UIADD3 UR16, UR8, 0x7400, URZ ;  /* 0x0000740008107890 */ /* 0x000fc6000fffe03f */
[----:B------:R-:W-:Y:S02]  /*fc00*/  UMOV UR8, UR14 ;  /* 0x0000000e00087c82 */ /* 0x000fe40008000000 */
[----:B------:R1:W-:Y:S01]  /*fc10*/  UTMALDG.4D [UR8], [UR4], desc[UR6] ;  /* 0x00000608040075b4 */ /* 0x0003e20008019000 */
[----:B------:R-:W-:Y:S01]  /*fc20*/  UMOV UR14, 0x80 ;  /* 0x00000080000e7882 */ /* 0x000fe20000000000 */
[----:B-1----:R-:W-:Y:S01]  /*fc30*/  UMOV UR8, UR15 ;  /* 0x0000000f00087c82 */ /* 0x002fe20008000000 */
[----:B------:R-:W-:Y:S02]  /*fc40*/  UMOV UR10, UR17 ;  /* 0x00000011000a7c82 */ /* 0x000fe40008000000 */
[----:B------:R1:W-:Y:S02]  /*fc50*/  UTMALDG.4D [UR8], [UR4], desc[UR6] ;  /* 0x00000608040075b4 */ /* 0x0003e40008019000 */
[----:B-1----:R-:W-:Y:S01]  /*fc60*/  UMOV UR8, UR16 ;  /* 0x0000001000087c82 */ /* 0x002fe20008000000 */
[----:B------:R-:W-:-:S02]  /*fc70*/  UMOV UR10, UR14 ;  /* 0x0000000e000a7c82 */ /* 0x000fc40008000000 */
[----:B------:R0:W-:Y:S02]  /*fc80*/  UTMALDG.4D [UR8], [UR4], desc[UR6] ;  /* 0x00000608040075b4 */ /* 0x0001e40008019000 */
[----:B0-----:R-:W-:Y:S01]  /*fc90*/  NOP ;  /* 0x0000000000007918 */ /* 0x001fe20000000000 */
.L_x_338:
[----:B------:R-:W-:Y:S05]  /*fca0*/  BSYNC B1 ;  /* 0x0000000000017941 */ /* 0x000fea0003800000 */
.L_x_337:
[----:B------:R-:W-:Y:S01]  /*fcb0*/  VIADD R2, R7, 0x1 ;  /* 0x0000000107027836 */ /* 0x000fe20000000000 */
[----:B------:R-:W-:Y:S04]  /*fcc0*/  BSSY B1, `(.L_x_344) ;  /* 0x0000080000017945 */ /* 0x000fe80003800000 */
[----:B------:R-:W-:-:S04]  /*fcd0*/  ISETP.NE.AND P0, PT, R2, 0x2, PT ;  /* 0x000000020200780c */ /* 0x000fc80003f05270 */
[----:B------:R-:W-:Y:S02]  /*fce0*/  SEL R3, RZ, 0x1, P0 ;  /* 0x00000001ff037807 */ /* 0x000fe40000000000 */
[----:B------:R-:W-:Y:S02]  /*fcf0*/  SEL R14, R2, RZ, P0 ;  /* 0x000000ff020e7207 */ /* 0x000fe40000000000 */
[----:B------:R-:W-:-:S05]  /*fd00*/  LOP3.LUT R13, R8, R3, RZ, 0x3c, !PT ;  /* 0x00000003080d7212 */ /* 0x000fca00078e3cff */
[----:B------:R0:W-:Y:S04]  /*fd10*/  STL [R1+0x8], R13 ;  /* 0x0000080d01007387 */ /* 0x0001e80000100800 */
[----:B------:R0:W-:Y:S01]  /*fd20*/  STL [R1], R14 ;  /* 0x0000000e01007387 */ /* 0x0001e20000100800 */
[----:B------:R-:W-:Y:S05]  /*fd30*/  @!P6 BRA `(.L_x_345) ;  /* 0x0000000400e0e947 */ /* 0x000fea0003800000 */
[----:B------:R-:W-:Y:S01]  /*fd40*/  ULDC.64 UR4, c[0x0][0x3f8] ;  /* 0x0000fe0000047ab9 */ /* 0x000fe20000000a00 */
[----:B------:R-:W-:Y:S02]  /*fd50*/  IADD3 R9, R6, -0x1, RZ ;  /* 0xffffffff06097810 */ /* 0x000fe40007ffe0ff */
[----:B------:R-:W-:-:S04]  /*fd60*/  ISETP.NE.U32.AND P0, PT, RZ, UR4, PT ;  /* 0x00000004ff007c0c */ /* 0x000fc8000bf05070 */
[----:B------:R-:W-:-:S13]  /*fd70*/  ISETP.NE.AND.EX P0, PT, RZ, UR5, PT, P0 ;  /* 0x00000005ff007c0c */ /* 0x000fda000bf05300 */
[----:B------:R-:W-:Y:S05]  /*fd80*/  @!P0 BRA `(.L_x_346) ;  /* 0x0000000000448947 */ /* 0x000fea0003800000 */
[----:B------:R-:W1:Y:S01]  /*fd90*/  LDC R11, c[0x0][0x41c] ;  /* 0x00010700ff0b7b82 */ /* 0x000e620000000800 */
[----:B------:R-:W-:Y:S01]  /*fda0*/  ULDC.64 UR6, c[0x0][0x408] ;  /* 0x0001020000067ab9 */ /* 0x000fe20000000a00 */
[----:B-1----:R-:W-:-:S13]  /*fdb0*/  ISETP.NE.AND P0, PT, R11, 0x1, PT ;  /* 0x000000010b00780c */ /* 0x002fda0003f05270 */
[----:B------:R-:W1:Y:S02]  /*fdc0*/  @P0 LDC.64 R2, c[0x0][0x420] ;  /* 0x00010800ff020b82 */ /* 0x000e640000000a00 */
[----:B-1----:R-:W-:-:S04]  /*fdd0*/  @P0 IMAD.HI.U32 R10, R9, R2, RZ ;  /* 0x00000002090a0227 */ /* 0x002fc800078e00ff */
        /* <DEDUP_REMOVED lines=12> */
.L_x_346:
[----:B------:R-:W2:Y:S01]  /*fea0*/  S2R R3, SR_CgaCtaId ;  /* 0x0000000000037919 */ /* 0x000ea20000008800 */
[----:B------:R-:W-:-:S04]  /*feb0*/  MOV R2, 0x400 ;  /* 0x0000040000027802 */ /* 0x000fc80000000f00 */
[----:B--2---:R-:W-:Y:S02]  /*fec0*/  LEA R2, R3, R2, 0x18 ;  /* 0x0000000203027211 */ /* 0x004fe400078ec0ff */
[----:B------:R-:W-:-:S03]  /*fed0*/  SHF.L.U32 R3, R13, 0x1f, RZ ;  /* 0x0000001f0d037819 */ /* 0x000fc600000006ff */
[----:B------:R-:W-:-:S04]  /*fee0*/  IMAD R2, R14, 0x8, R2 ;  /* 0x000000080e027824 */ /* 0x000fc800078e0202 */
[----:B------:R-:W2:Y:S02]  /*fef0*/  SYNCS.PHASECHK.TRANS64.TRYWAIT P0, [R2+URZ+0x36840], R3 ;  /* 0x03684003020075a7 */ /* 0x000ea4000800017f */
[----:B--2---:R-:W-:Y:S05]  /*ff00*/  @!P0 BRA `(.L_x_347) ;  /* 0x0000001c00788947 */ /* 0x004fea0003800000 */
.L_x_398:
        /* <DEDUP_REMOVED lines=11> */
.L_x_348:
[----:B0-----:R-:W3:Y:S01]  /*ffc0*/  LDL R13, [R1] ;  /* 0x00000000010d7983 */ /* 0x001ee20000100800 */
[----:B------:R-:W-:-:S03]  /*ffd0*/  MOV R14, 0x400 ;  /* 0x00000400000e7802 */ /* 0x000fc60000000f00 */
[----:B------:R-:W4:Y:S01]  /*ffe0*/  LDL R11, [R1+0x4] ;  /* 0x00000400010b7983 */ /* 0x000f220000100800 */
[----:B------:R-:W0:Y:S01]  /*fff0*/  S2R R15, SR_CgaCtaId ;  /* 0x00000000000f7919 */ /* 0x000e220000008800 */
[----:B------:R-:W-:Y:S01]  /*10000*/  R2UR UR11, R9 ;  /* 0x00000000090b72ca */ /* 0x000fe200000e0000 */
[----:B------:R-:W-:Y:S01]  /*10010*/  UIADD3 UR4, UP0, UR38, 0x370, URZ ;  /* 0x0000037026047890 */ /* 0x000fe2000ff1e03f */
[----:B------:R-:W-:Y:S02]  /*10020*/  R2UR UR12, R4 ;  /* 0x00000000040c72ca */ /* 0x000fe400000e0000 */
[----:B0-----:R-:W-:-:S05]  /*10030*/  LEA R14, R15, R14, 0x18 ;  /* 0x0000000e0f0e7211 */ /* 0x001fca00078ec0ff */
[----:B--2---:R-:W-:Y:S01]  /*10040*/  VIADD R2, R14, 0x36800 ;  /* 0x000368000e027836 */ /* 0x004fe20000000000 */
[----:B-----5:R-:W-:Y:S01]  /*10050*/  R2UR UR13, R10 ;  /* 0x000000000a0d72ca */ /* 0x020fe200000e0000 */
[----:B------:R-:W-:Y:S01]  /*10060*/  UMOV UR10, URZ ;  /* 0x0000003f000a7c82 */ /* 0x000fe20008000000 */
[----:B------:R-:W-:Y:S01]  /*10070*/  UMOV UR6, 0x0 ;  /* 0x0000000000067882 */ /* 0x000fe20000000000 */
[----:B------:R-:W-:Y:S01]  /*10080*/  UMOV UR7, 0x14f00000 ;  /* 0x14f0000000077882 */ /* 0x000fe20000000000 */
[----:B------:R-:W-:Y:S01]  /*10090*/  UMOV UR17, 0x40 ;  /* 0x0000004000117882 */ /* 0x000fe20000000000 */
[----:B------:R-:W-:Y:S01]  /*100a0*/  UMOV UR18, 0x80 ;  /* 0x0000008000127882 */ /* 0x000fe20000000000 */
[----:B------:R-:W-:Y:S01]  /*100b0*/  SHF.L.U32 R8, R8, 0x1f, RZ ;  /* 0x0000001f08087819 */ /* 0x000fe200000006ff */
[----:B---3--:R-:W-:-:S05]  /*100c0*/  IMAD R3, R13, 0x8, R2 ;  /* 0x000000080d037824 */ /* 0x008fca00078e0202 */
        /* <DEDUP_REMOVED lines=9> */
[----:B------:R-:W-:-:S03]  /*10160*/  UIADD3 UR16, UR8, 0x28400, URZ ;  /* 0x0002840008107890 */ /* 0x000fc6000fffe03f */
[----:B------:R-:W-:Y:S02]  /*10170*/  UMOV UR8, UR14 ;  /* 0x0000000e00087c82 */ /* 0x000fe40008000000 */
[----:B------:R0:W-:Y:S01]  /*10180*/  UTMALDG.4D [UR8], [UR4], desc[UR6] ;  /* 0x00000608040075b4 */ /* 0x0001e20008019000 */
[----:B------:R-:W-:Y:S01]  /*10190*/  IMAD R2, R7, 0x8, R2 ;  /* 0x0000000807027824 */ /* 0x000fe200078e0202 */
[----:B0-----:R-:W-:Y:S01]  /*101a0*/  UMOV UR8, UR15 ;  /* 0x0000000f00087c82 */ /* 0x001fe20008000000 */
[----:B------:R-:W-:Y:S02]  /*101b0*/  UMOV UR10, UR17 ;  /* 0x00000011000a7c82 */ /* 0x000fe40008000000 */
[----:B------:R0:W-:Y:S02]  /*101c0*/  UTMALDG.4D [UR8], [UR4], desc[UR6] ;  /* 0x00000608040075b4 */ /* 0x0001e40008019000 */
[----:B0-----:R-:W-:Y:S01]  /*101d0*/  UMOV UR8, UR16 ;  /* 0x0000001000087c82 */ /* 0x001fe20008000000 */
[----:B------:R-:W-:-:S02]  /*101e0*/  UMOV UR10, UR18 ;  /* 0x00000012000a7c82 */ /* 0x000fc40008000000 */
[----:B------:R0:W-:Y:S01]  /*101f0*/  UTMALDG.4D [UR8], [UR4], desc[UR6] ;  /* 0x00000608040075b4 */ /* 0x0001e20008019000 */
[----:B------:R-:W1:Y:S02]  /*10200*/  SYNCS.PHASECHK.TRANS64.TRYWAIT P1, [R2+URZ+0x60], R8 ;  /* 0x00006008020075a7 */ /* 0x000e64000802017f */
[----:B01----:R-:W-:Y:S05]  /*10210*/  @!P1 BRA `(.L_x_349) ;  /* 0x0000001800c89947 */ /* 0x003fea0003800000 */
.L_x_399:
[----:B------:R-:W-:Y:S05]  /*10220*/  @P0 BRA `(.L_x_350) ;  /* 0x00000000001c0947 */ /* 0x000fea0003800000 */
[----:B------:R-:W1:Y:S02]  /*10230*/  S2R R3, SR_TID.X ;  /* 0x0000000000037919 */ /* 0x000e640000002100 */
[----:B-1----:R-:W-:-:S04]  /*10240*/  LOP3.LUT R3, R3, 0x1f, RZ, 0xc0, !PT ;  /* 0x0000001f03037812 */ /* 0x002fc800078ec0ff */
[----:B------:R-:W-:Y:S01]  /*10250*/  ISETP.NE.AND P1, PT, R3, RZ, PT ;  /* 0x000000ff0300720c */ /* 0x000fe20003f25270 */
[----:B------:R-:W-:-:S04]  /*10260*/  IMAD.MOV.U32 R3, RZ, RZ, 0xa800 ;  /* 0x0000a800ff037424 */ /* 0x000fc800078e00ff */
[----:B------:R1:W-:Y:S08]  /*10270*/  SYNCS.ARRIVE.TRANS64 RZ, [R2+URZ+0x50], R3 ;  /* 0x0000500302ff79a7 */ /* 0x0003f0000800003f */
[----:B------:R-:W-:Y:S05]  /*10280*/  @!P1 BRA `(.L_x_350) ;  /* 0x0000000000049947 */ /* 0x000fea0003800000 */
[----:B------:R-:W-:Y:S01]  /*10290*/  BPT.TRAP 0x1 ;  /* 0x000000040000795c */ /* 0x000fe20000300000 */
.L_x_350:
[----:B------:R-:W2:Y:S01]  /*102a0*/  LDL.LU R13, [R1+0xc] ;  /* 0x00000c00010d7983 */ /* 0x000ea20000300800 */
[----:B0-----:R-:W-:-:S03]  /*102b0*/  MOV R8, 0x400 ;  /* 0x0000040000087802 */ /* 0x001fc60000000f00 */
[----:B-1----:R-:W3:Y:S01]  /*102c0*/  LDL R3, [R1+0x4] ;  /* 0x0000040001037983 */ /* 0x002ee20000100800 */
[----:B------:R-:W0:Y:S01]  /*102d0*/  S2R R11, SR_CgaCtaId ;  /* 0x00000000000b7919 */ /* 0x000e220000008800 */
[----:B------:R-:W-:Y:S01]  /*102e0*/  R2UR UR9, R2 ;  /* 0x00000000020972ca */ /* 0x000fe200000e0000 */
[----:B------:R-:W-:Y:S01]  /*102f0*/  UIADD3 UR4, UP0, UR38, 0x470, URZ ;  /* 0x0000047026047890 */ /* 0x000fe2000ff1e03f */
[----:B------:R-:W-:Y:S02]  /*10300*/  R2UR UR13, R5 ;  /* 0x00000000050d72ca */ /* 0x000fe400000e0000 */
[----:B------:R-:W-:Y:S02]  /*10310*/  R2UR UR12, R4 ;  /* 0x00000000040c72ca */ /* 0x000fe400000e0000 */
[----:B0-----:R-:W-:-:S05]  /*10320*/  LEA R8, R11, R8, 0x18 ;  /* 0x000000080b087211 */ /* 0x001fca00078ec0ff */
[----:B------:R-:W-:-:S05]  /*10330*/  IMAD R7, R7, 0xa800, R8 ;  /* 0x0000a80007077824 */ /* 0x000fca00078e0208 */
[----:B------:R-:W-:Y:S01]  /*10340*/  R2UR UR15, R7 ;  /* 0x00000000070f72ca */ /* 0x000fe200000e0000 */
[----:B------:R-:W-:Y:S01]  /*10350*/  UIADD3 UR9, UR9, 0x50, URZ ;  /* 0x0000005009097890 */ /* 0x000fe2000fffe03f */
[----:B------:R-:W-:Y:S01]  /*10360*/  UMOV UR10, URZ ;  /* 0x0000003f000a7c82 */ /* 0x000fe20008000000 */
[----:B------:R-:W-:Y:S01]  /*10370*/  UMOV UR6, 0x0 ;  /* 0x0000000000067882 */ /* 0x000fe20000000000 */
[----:B------:R-:W-:-:S09]  /*10380*/  UMOV UR7, 0x14f00000 ;  /* 0x14f0000000077882 */ /* 0x000fd20000000000 */
[----:B------:R-:W-:Y:S02]  /*10390*/  UIADD3 UR8, UR15, 0x400, URZ ;  /* 0x000004000f087890 */ /* 0x000fe4000fffe03f */
[----:B------:R-:W-:Y:S02]  /*103a0*/  UIADD3 UR14, UR15, 0x3c00, URZ ;  /* 0x00003c000f0e7890 */ /* 0x000fe4000fffe03f */
[----:B------:R-:W-:Y:S01]  /*103b0*/  UIADD3 UR15, UR15, 0x7400, URZ ;  /* 0x000074000f0f7890 */ /* 0x000fe2000fffe03f */
[----:B------:R-:W-:Y:S01]  /*103c0*/  UMOV UR16, 0x40 ;  /* 0x0000004000107882 */ /* 0x000fe20000000000 */
[----:B------:R1:W-:Y:S01]  /*103d0*/  STL [R1+0xc], R9 ;  /* 0x00000c0901007387 */ /* 0x0003e20000100800 */
[----:B------:R-:W-:Y:S01]  /*103e0*/  IMAD.MOV.U32 R5, RZ, RZ, R10 ;  /* 0x000000ffff057224 */ /* 0x000fe200078e000a */
[----:B--2---:R-:W-:Y:S02]  /*103f0*/  R2UR UR11, R13 ;  /* 0x000000000d0b72ca */ /* 0x004fe400000e0000 */
[----:B---3--:R-:W-:-:S13]  /*10400*/  R2UR UR5, R3 ;  /* 0x00000000030572ca */ /* 0x008fda00000e0000 */
[----:B------:R-:W-:Y:S02]  /*10410*/  UIMAD UR11, UR11, 0x70, UR5 ;  /* 0x000000700b0b78a4 */ /* 0x000fe4000f8e0205 */
[----:B------:R-:W-:-:S09]  /*10420*/  UIADD3.X UR5, URZ, UR39, URZ, UP0, !UPT ;  /* 0x000000273f057290 */ /* 0x000fd200087fe43f */
[----:B------:R0:W-:Y:S02]  /*10430*/  UTMALDG.4D [UR8], [UR4], desc[UR6] ;  /* 0x00000608040075b4 */ /* 0x0001e40008019000 */
[----:B0-----:R-:W-:Y:S01]  /*10440*/  UMOV UR8, UR14 ;  /* 0x0000000e00087c82 */ /* 0x001fe20008000000 */
[----:B------:R-:W-:Y:S01]  /*10450*/  UMOV UR10, UR16 ;  /* 0x00000010000a7c82 */ /* 0x000fe20008000000 */
[----:B------:R-:W-:Y:S01]  /*10460*/  UMOV UR14, 0x80 ;  /* 0x00000080000e7882 */ /* 0x000fe20000000000 */
[----:B------:R0:W-:Y:S02]  /*10470*/  UTMALDG.4D [UR8], [UR4], desc[UR6] ;  /* 0x00000608040075b4 */ /* 0x0001e40008019000 */
[----:B0-----:R-:W-:Y:S01]  /*10480*/  UMOV UR8, UR15 ;  /* 0x0000000f00087c82 */ /* 0x001fe20008000000 */
[----:B------:R-:W-:Y:S02]  /*10490*/  UMOV UR10, UR14 ;  /* 0x0000000e000a7c82 */ /* 0x000fe40008000000 */
[----:B------:R1:W-:Y:S02]  /*104a0*/  UTMALDG.4D [UR8], [UR4], desc[UR6] ;  /* 0x00000608040075b4 */ /* 0x0003e40008019000 */
[----:B-1----:R-:W-:Y:S01]  /*104b0*/  NOP ;  /* 0x0000000000007918 */ /* 0x002fe20000000000 */
.L_x_345:
[----:B------:R-:W-:Y:S05]  /*104c0*/  BSYNC B1 ;  /* 0x0000000000017941 */ /* 0x000fea0003800000 */
.L_x_344:
[C---:B------:R-:W-:Y:S01]  /*104d0*/  ISETP.GT.AND P0, PT, R6.reuse, 0x1, PT ;  /* 0x000000010600780c */ /* 0x040fe20003f04270 */
[----:B------:R-:W-:-:S12]  /*104e0*/  VIADD R6, R6, 0xfffffffe ;  /* 0xfffffffe06067836 */ /* 0x000fd80000000000 */
[----:B------:R-:W-:Y:S05]  /*104f0*/  @P0 BRA `(.L_x_351) ;  /* 0xffffffec00dc0947 */ /* 0x000fea000383ffff */
.L_x_327:
[----:B------:R-:W-:Y:S05]  /*10500*/  BSYNC B0 ;  /* 0x0000000000007941 */ /* 0x000fea0003800000 */
.L_x_326:
[----:B------:R-:W1:Y:S01]  /*10510*/  S2R R2, SR_TID.X ;  /* 0x0000000000027919 */ /* 0x000e620000002100 */
[----:B------:R-:W-:Y:S01]  /*10520*/  BSSY B0, `(.L_x_352) ;  /* 0x0000010000007945 */ /* 0x000fe20003800000 */
[----:B-1----:R-:W-:-:S04]  /*10530*/  LOP3.LUT R2, R2, 0x1f, RZ, 0xc0, !PT ;  /* 0x0000001f02027812 */ /* 0x002fc800078ec0ff */
[----:B------:R-:W-:-:S13]  /*10540*/  ISETP.NE.AND P0, PT, R2, RZ, PT ;  /* 0x000000ff0200720c */ /* 0x000fda0003f05270 */
[----:B------:R-:W-:Y:S05]  /*10550*/  @P0 BRA `(.L_x_353) ;  /* 0x0000000000300947 */ /* 0x000fea0003800000 */
[----:B------:R-:W1:Y:S01]  /*10560*/  S2R R9, SR_LANEID ;  /* 0x0000000000097919 */ /* 0x000e620000000000 */
[----:B------:R-:W-:Y:S01]  /*10570*/  VOTEU.ANY UR4, UPT, PT ;  /* 0x0000000000047886 */ /* 0x000fe200038e0100 */
[----:B------:R-:W2:Y:S01]  /*10580*/  LDC.64 R2, c[0x0][0xc38] ;  /* 0x00030e00ff027b82 */ /* 0x000ea20000000a00 */
[----:B------:R-:W1:Y:S08]  /*10590*/  FLO.U32 R0, UR4 ;  /* 0x0000000400007d00 */ /* 0x000e7000080e0000 */
[----:B------:R-:W2:Y:S01]  /*105a0*/  POPC R7, UR4 ;  /* 0x0000000400077d09 */ /* 0x000ea20008000000 */
[----:B-1----:R-:W-:-:S13]  /*105b0*/  ISETP.EQ.U32.AND P0, PT, R0, R9, PT ;  /* 0x000000090000720c */ /* 0x002fda0003f02070 */
[----:B--2---:R-:W2:Y:S01]  /*105c0*/  @P0 ATOMG.E.ADD.STRONG.GPU PT, R3, desc[UR60][R2.64], R7 ;  /* 0x00000007020309a8 */ /* 0x004ea200081ee1fc */
[----:B------:R-:W1:Y:S02]  /*105d0*/  S2R R6, SR_LTMASK ;  /* 0x0000000000067919 */ /* 0x000e640000003900 */
[----:B-1----:R-:W-:-:S04]  /*105e0*/  LOP3.LUT R6, R6, UR4, RZ, 0xc0, !PT ;  /* 0x0000000406067c12 */ /* 0x002fc8000f8ec0ff */
[----:B------:R-:W1:Y:S01]  /*105f0*/  POPC R9, R6 ;  /* 0x0000000600097309 */ /* 0x000e620000000000 */
[----:B--2---:R-:W1:Y:S02]  /*10600*/  SHFL.IDX PT, R0, R3, R0, 0x1f ;  /* 0x00001f0003007589 */ /* 0x004e6400000e0000 */
[----:B-1----:R-:W-:-:S07]  /*10610*/  IADD3 R16, R0, UR36, R9 ;  /* 0x0000002400107c10 */ /* 0x002fce000fffe009 */
.L_x_353:
[----:B------:R-:W-:Y:S05]  /*10620*/  BSYNC B0 ;  /* 0x0000000000007941 */ /* 0x000fea0003800000 */
.L_x_352:
[----:B------:R-:W-:Y:S04]  /*10630*/  BSSY B0, `(.L_x_354) ;  /* 0x0000038000007945 */ /* 0x000fe80003800000 */
[----:B------:R-:W-:Y:S05]  /*10640*/  @!P6 BRA `(.L_x_355) ;  /* 0x0000000000d8e947 */ /* 0x000fea0003800000 */
[----:B------:R-:W2:Y:S01]  /*10650*/  LDL R2, [R1] ;  /* 0x0000000001027983 */ /* 0x000ea20000100800 */
[----:B------:R-:W-:-:S03]  /*10660*/  MOV R3, 0x400 ;  /* 0x0000040000037802 */ /* 0x000fc60000000f00 */
[----:B------:R-:W3:Y:S01]  /*10670*/  LDL R0, [R1+0x8] ;  /* 0x0000080001007983 */ /* 0x000ee20000100800 */
[----:B------:R-:W1:Y:S02]  /*10680*/  S2R R6, SR_CgaCtaId ;  /* 0x0000000000067919 */ /* 0x000e640000008800 */
[----:B-1----:R-:W-:-:S05]  /*10690*/  LEA R3, R6, R3, 0x18 ;  /* 0x0000000306037211 */ /* 0x002fca00078ec0ff */
[----:B--2---:R-:W-:Y:S01]  /*106a0*/  IMAD R3, R2, 0x8, R3 ;  /* 0x0000000802037824 */ /* 0x004fe200078e0203 */
[----:B---3--:R-:W-:-:S04]  /*106b0*/  SHF.L.U32 R0, R0, 0x1f, RZ ;  /* 0x0000001f00007819 */ /* 0x008fc800000006ff */
[----:B------:R-:W1:Y:S02]  /*106c0*/  SYNCS.PHASECHK.TRANS64.TRYWAIT P0, [R3+URZ+0x36860], R0 ;  /* 0x03686000030075a7 */ /* 0x000e64000800017f */
[----:B-1----:R-:W-:Y:S05]  /*106d0*/  @!P0 BRA `(.L_x_356) ;  /* 0x0000001400ac8947 */ /* 0x002fea0003800000 */
.L_x_400:
        /* <DEDUP_REMOVED lines=11> */
.L_x_357:
[----:B-1----:R-:W2:Y:S01]  /*10790*/  LDL R0, [R1] ;  /* 0x0000000001007983 */ /* 0x002ea20000100800 */
[----:B------:R-:W-:-:S03]  /*107a0*/  MOV R7, 0x400 ;  /* 0x0000040000077802 */ /* 0x000fc60000000f00 */
[----:B------:R-:W3:Y:S04]  /*107b0*/  LDL.LU R6, [R1+0x4] ;  /* 0x0000040001067983 */ /* 0x000ee80000300800 */
[----:B------:R-:W4:Y:S01]  /*107c0*/  LDL R2, [R1+0xc] ;  /* 0x00000c0001027983 */ /* 0x000f220000100800 */
[----:B------:R-:W1:Y:S01]  /*107d0*/  S2R R8, SR_CgaCtaId ;  /* 0x0000000000087919 */ /* 0x000e620000008800 */
[----:B------:R-:W-:Y:S01]  /*107e0*/  R2UR UR9, R3 ;  /* 0x00000000030972ca */ /* 0x000fe200000e0000 */
[----:B------:R-:W-:Y:S01]  /*107f0*/  UIADD3 UR4, UP0, UR38, 0x470, URZ ;  /* 0x0000047026047890 */ /* 0x000fe2000ff1e03f */
[----:B------:R-:W-:Y:S02]  /*10800*/  R2UR UR12, R4 ;  /* 0x00000000040c72ca */ /* 0x000fe400000e0000 */
[----:B------:R-:W-:-:S02]  /*10810*/  R2UR UR13, R5 ;  /* 0x00000000050d72ca */ /* 0x000fc400000e0000 */
[----:B-1----:R-:W-:-:S07]  /*10820*/  LEA R7, R8, R7, 0x18 ;  /* 0x0000000708077211 */ /* 0x002fce00078ec0ff */
        /* <DEDUP_REMOVED lines=23> */
[----:B-1----:R-:W-:Y:S01]  /*109a0*/  NOP ;  /* 0x0000000000007918 */ /* 0x002fe20000000000 */
.L_x_355:
[----:B------:R-:W-:Y:S05]  /*109b0*/  BSYNC B0 ;  /* 0x0000000000007941 */ /* 0x000fea0003800000 */
.L_x_354:
[----:B------:R-:W2:Y:S04]  /*109c0*/  LDL.LU R0, [R1] ;  /* 0x0000000001007983 */ /* 0x000ea80000300800 */
[----:B------:R-:W3:Y:S01]  /*109d0*/  LDL.LU R3, [R1+0x8] ;  /* 0x0000080001037983 */ /* 0x000ee20000300800 */
[----:B--2---:R-:W-:-:S05]  /*109e0*/  VIADD R0, R0, 0x1 ;  /* 0x0000000100007836 */ /* 0x004fca0000000000 */
[----:B------:R-:W-:-:S04]  /*109f0*/  ISETP.NE.AND P0, PT, R0, 0x2, PT ;  /* 0x000000020000780c */ /* 0x000fc80003f05270 */
[----:B------:R-:W-:Y:S02]  /*10a00*/  SEL R2, RZ, 0x1, P0 ;  /* 0x00000001ff027807 */ /* 0x000fe40000000000 */
[----:B------:R-:W-:Y:S02]  /*10a10*/  SEL R0, R0, RZ, P0 ;  /* 0x000000ff00007207 */ /* 0x000fe40000000000 */
[----:B---3--:R-:W-:-:S05]  /*10a20*/  LOP3.LUT R3, R3, R2, RZ, 0x3c, !PT ;  /* 0x0000000203037212 */ /* 0x008fca00078e3cff */
[----:B------:R1:W-:Y:S04]  /*10a30*/  STL [R1+0x8], R3 ;  /* 0x0000080301007387 */ /* 0x0003e80000100800 */
[----:B------:R1:W-:Y:S02]  /*10a40*/  STL [R1], R0 ;  /* 0x0000000001007387 */ /* 0x0003e40000100800 */
.L_x_311:
[----:B------:R-:W-:Y:S05]  /*10a50*/  BSYNC B6 ;  /* 0x0000000000067941 */ /* 0x000fea0003800000 */
.L_x_309:
[----:B------:R-:W-:-:S03]  /*10a60*/  UMOV UR4, 0xffffffff ;  /* 0xffffffff00047882 */ /* 0x000fc60000000000 */
[----:B------:R-:W-:Y:S05]  /*10a70*/  BRA.DIV UR4, `(.L_x_358) ;  /* 0x0000001204d87947 */ /* 0x000fea000b800000 */
[----:B------:R2:W3:Y:S04]  /*10a80*/  SHFL.IDX PT, R4, R16, RZ, 0x1f ;  /* 0x00001fff10047589 */ /* 0x0004e800000e0000 */
[----:B------:R2:W4:Y:S02]  /*10a90*/  SHFL.IDX PT, R5, R16, 0x1, 0x1f ;  /* 0x00201f0010057f89 */ /* 0x00052400000e0000 */
.L_x_404:
[----:B01----:R-:W0:Y:S01]  /*10aa0*/  S2R R0, SR_TID.X ;  /* 0x0000000000007919 */ /* 0x003e220000002100 */
[----:B------:R-:W-:Y:S01]  /*10ab0*/  ULDC UR4, c[0x0][0xc14] ;  /* 0x0003050000047ab9 */ /* 0x000fe20000000800 */
[----:B------:R-:W-:Y:S01]  /*10ac0*/  BSSY B0, `(.L_x_359) ;  /* 0x000000b000007945 */ /* 0x000fe20003800000 */
[----:B------:R-:W-:Y:S02]  /*10ad0*/  MOV R3, RZ ;  /* 0x000000ff00037202 */ /* 0x000fe40000000f00 */
[----:B0-----:R-:W-:Y:S01]  /*10ae0*/  LOP3.LUT R9, R0, 0x1f, RZ, 0xc0, !PT ;  /* 0x0000001f00097812 */ /* 0x001fe200078ec0ff */
[----:B------:R-:W-:-:S03]  /*10af0*/  IMAD.U32 R0, RZ, RZ, UR4 ;  /* 0x00000004ff007e24 */ /* 0x000fc6000f8e00ff */
[C---:B------:R-:W-:Y:S01]  /*10b00*/  ISETP.NE.AND P0, PT, R9.reuse, 0x1f, PT ;  /* 0x0000001f0900780c */ /* 0x040fe20003f05270 */
[----:B------:R-:W-:-:S05]  /*10b10*/  IMAD.IADD R7, R9, 0x1, R19 ;  /* 0x0000000109077824 */ /* 0x000fca00078e0213 */
[----:B------:R-:W-:-:S13]  /*10b20*/  ISETP.GE.OR P0, PT, R7, R0, !P0 ;  /* 0x000000000700720c */ /* 0x000fda0004706670 */
[----:B------:R-:W-:Y:S05]  /*10b30*/  @P0 BRA `(.L_x_360) ;  /* 0x00000000000c0947 */ /* 0x000fea0003800000 */
[----:B------:R-:W0:Y:S02]  /*10b40*/  LDC.64 R2, c[0x0][0xc58] ;  /* 0x00031600ff027b82 */ /* 0x000e240000000a00 */
[----:B0-----:R-:W-:-:S06]  /*10b50*/  IMAD.WIDE R2, R7, 0x4, R2 ;  /* 0x0000000407027825 */ /* 0x001fcc00078e0202 */
[----:B------:R0:W5:Y:S02]  /*10b60*/  LDG.E R3, desc[UR60][R2.64] ;  /* 0x0000003c02037981 */ /* 0x000164000c1e1900 */
.L_x_360:
[----:B------:R-:W-:Y:S05]  /*10b70*/  BSYNC B0 ;  /* 0x0000000000007941 */ /* 0x000fea0003800000 */
.L_x_359:
[----:B------:R-:W-:-:S03]  /*10b80*/  UMOV UR4, 0xffffffff ;  /* 0xffffffff00047882 */ /* 0x000fc60000000000 */
[----:B------:R-:W-:Y:S05]  /*10b90*/  BRA.DIV UR4, `(.L_x_361) ;  /* 0x0000001204dc7947 */ /* 0x000fea000b800000 */
[----:B-----5:R-:W1:Y:S01]  /*10ba0*/  SHFL.UP PT, R14, R3, 0x1, RZ ;  /* 0x04200000030e7989 */ /* 0x020e6200000e00ff */
[C---:B------:R-:W-:Y:S02]  /*10bb0*/  ISETP.NE.AND P0, PT, R9.reuse, RZ, PT ;  /* 0x000000ff0900720c */ /* 0x040fe40003f05270 */
[C---:B------:R-:W-:Y:S02]  /*10bc0*/  ISETP.GE.U32.AND P1, PT, R9.reuse, 0x2, PT ;  /* 0x000000020900780c */ /* 0x040fe40003f26070 */
[----:B-1----:R-:W-:Y:S02]  /*10bd0*/  SEL R14, R14, RZ, P0 ;  /* 0x000000ff0e0e7207 */ /* 0x002fe40000000000 */
[----:B------:R-:W-:-:S03]  /*10be0*/  ISETP.GE.U32.AND P0, PT, R9, 0x4, PT ;  /* 0x000000040900780c */ /* 0x000fc60003f06070 */
[----:B------:R-:W-:-:S05]  /*10bf0*/  IMAD.IADD R13, R3, 0x1, R14 ;  /* 0x00000001030d7824 */ /* 0x000fca00078e020e */
[----:B------:R-:W1:Y:S02]  /*10c00*/  SHFL.UP PT, R14, R13, 0x2, RZ ;  /* 0x044000000d0e7989 */ /* 0x000e6400000e00ff */
        /* <DEDUP_REMOVED lines=8> */
[----:B-1----:R-:W-:-:S05]  /*10c90*/  SEL R8, R14, RZ, P1 ;  /* 0x000000ff0e087207 */ /* 0x002fca0000800000 */
[----:B------:R-:W-:-:S05]  /*10ca0*/  IMAD.IADD R8, R7, 0x1, R8 ;  /* 0x0000000107087824 */ /* 0x000fca00078e0208 */
[----:B------:R-:W1:Y:S02]  /*10cb0*/  SHFL.UP PT, R14, R8, 0x10, RZ ;  /* 0x06000000080e7989 */ /* 0x000e6400000e00ff */
[----:B-1----:R-:W-:-:S05]  /*10cc0*/  SEL R9, R14, RZ, P0 ;  /* 0x000000ff0e097207 */ /* 0x002fca0000000000 */
[----:B0-----:R-:W-:-:S05]  /*10cd0*/  IMAD.IADD R2, R8, 0x1, R9 ;  /* 0x0000000108027824 */ /* 0x001fca00078e0209 */
[----:B------:R0:W1:Y:S02]  /*10ce0*/  SHFL.IDX PT, R14, R2, 0x1f, 0x1f ;  /* 0x03e01f00020e7f89 */ /* 0x00006400000e0000 */
.L_x_412:
[----:B------:R-:W-:Y:S02]  /*10cf0*/  ULDC UR4, c[0x0][0xc10] ;  /* 0x0003040000047ab9 */ /* 0x000fe40000000800 */
[----:B--2---:R-:W-:-:S04]  /*10d00*/  IMAD.U32 R16, RZ, RZ, UR4 ;  /* 0x00000004ff107e24 */ /* 0x004fc8000f8e00ff */
[----:B-1----:R-:W-:-:S04]  /*10d10*/  IMAD R6, R14, R16, RZ ;  /* 0x000000100e067224 */ /* 0x002fc800078e02ff */
[----:B----4-:R-:W-:-:S05]  /*10d20*/  IMAD.IADD R5, R5, 0x1, R6 ;  /* 0x0000000105057824 */ /* 0x010fca00078e0206 */
[----:B---3--:R-:W-:-:S13]  /*10d30*/  ISETP.GT.AND P0, PT, R5, R4, PT ;  /* 0x000000040500720c */ /* 0x008fda0003f04270 */
[----:B------:R-:W-:Y:S05]  /*10d40*/  @P0 BRA `(.L_x_362) ;  /* 0x0000000000b40947 */ /* 0x000fea0003800000 */
[----:B------:R-:W1:Y:S02]  /*10d50*/  LDC R0, c[0x0][0xc14] ;  /* 0x00030500ff007b82 */ /* 0x000e640000000800 */
.L_x_367:
[----:B------:R-:W-:-:S05]  /*10d60*/  VIADD R19, R19, 0x1f ;  /* 0x0000001f13137836 */ /* 0x000fca0000000000 */
[----:B-1----:R-:W-:-:S13]  /*10d70*/  ISETP.GE.AND P0, PT, R19, R0, PT ;  /* 0x000000001300720c */ /* 0x002fda0003f06270 */
[----:B------:R-:W-:Y:S05]  /*10d80*/  @P0 BRA `(.L_x_363) ;  /* 0x00000004005c0947 */ /* 0x000fea0003800000 */
[----:B0-----:R-:W0:Y:S01]  /*10d90*/  S2R R2, SR_TID.X ;  /* 0x0000000000027919 */ /* 0x001e220000002100 */
[----:B------:R-:W-:Y:S01]  /*10da0*/  BSSY B0, `(.L_x_364) ;  /* 0x000000a000007945 */ /* 0x000fe20003800000 */
[----:B------:R-:W-:Y:S01]  /*10db0*/  IMAD.MOV.U32 R3, RZ, RZ, RZ ;  /* 0x000000ffff037224 */ /* 0x000fe200078e00ff */
[----:B0-----:R-:W-:-:S04]  /*10dc0*/  LOP3.LUT R8, R2, 0x1f, RZ, 0xc0, !PT ;  /* 0x0000001f02087812 */ /* 0x001fc800078ec0ff */
[C---:B------:R-:W-:Y:S01]  /*10dd0*/  ISETP.NE.AND P1, PT, R8.reuse, 0x1f, PT ;  /* 0x0000001f0800780c */ /* 0x040fe20003f25270 */
[----:B------:R-:W-:-:S05]  /*10de0*/  IMAD.IADD R7, R8, 0x1, R19 ;  /* 0x0000000108077824 */ /* 0x000fca00078e0213 */
[----:B------:R-:W-:-:S13]  /*10df0*/  ISETP.GE.OR P0, PT, R7, R0, !P1 ;  /* 0x000000000700720c */ /* 0x000fda0004f06670 */
[----:B------:R-:W-:Y:S05]  /*10e00*/  @P0 BRA `(.L_x_365) ;  /* 0x00000000000c0947 */ /* 0x000fea0003800000 */
[----:B------:R-:W0:Y:S02]  /*10e10*/  LDC.64 R2, c[0x0][0xc58] ;  /* 0x00031600ff027b82 */ /* 0x000e240000000a00 */
[----:B0-----:R-:W-:-:S06]  /*10e20*/  IMAD.WIDE R2, R7, 0x4, R2 ;  /* 0x0000000407027825 */ /* 0x001fcc00078e0202 */
[----:B------:R0:W5:Y:S02]  /*10e30*/  LDG.E R3, desc[UR60][R2.64] ;  /* 0x0000003c02037981 */ /* 0x000164000c1e1900 */
.L_x_365:
[----:B------:R-:W-:Y:S05]  /*10e40*/  BSYNC B0 ;  /* 0x0000000000007941 */ /* 0x000fea0003800000 */
.L_x_364:
[----:B------:R-:W-:-:S03]  /*10e50*/  UMOV UR4, 0xffffffff ;  /* 0xffffffff00047882 */ /* 0x000fc60000000000 */
[----:B------:R-:W-:Y:S05]  /*10e60*/  BRA.DIV UR4, `(.L_x_366) ;  /* 0x0000001204f87947 */ /* 0x000fea000b800000 */
[----:B-----5:R-:W1:Y:S01]  /*10e70*/  SHFL.UP PT, R14, R3, 0x1, RZ ;  /* 0x04200000030e7989 */ /* 0x020e6200000e00ff */
[C---:B------:R-:W-:Y:S02]  /*10e80*/  ISETP.NE.AND P0, PT, R8.reuse, RZ, PT ;  /* 0x000000ff0800720c */ /* 0x040fe40003f05270 */
[----:B------:R-:W-:Y:S02]  /*10e90*/  ISETP.GE.U32.AND P1, PT, R8, 0x2, PT ;  /* 0x000000020800780c */ /* 0x000fe40003f26070 */
[----:B-1----:R-:W-:Y:S02]  /*10ea0*/  SEL R14, R14, RZ, P0 ;  /* 0x000000ff0e0e7207 */ /* 0x002fe40000000000 */
        /* <DEDUP_REMOVED lines=16> */
[----:B------:R0:W1:Y:S02]  /*10fb0*/  SHFL.IDX PT, R14, R2, 0x1f, 0x1f ;  /* 0x03e01f00020e7f89 */ /* 0x00006400000e0000 */
.L_x_420:
[----:B------:R-:W-:Y:S02]  /*10fc0*/  ULDC UR4, c[0x0][0xc10] ;  /* 0x0003040000047ab9 */ /* 0x000fe40000000800 */
[----:B------:R-:W-:-:S04]  /*10fd0*/  IMAD.U32 R16, RZ, RZ, UR4 ;  /* 0x00000004ff107e24 */ /* 0x000fc8000f8e00ff */
[----:B-1----:R-:W-:-:S05]  /*10fe0*/  IMAD R6, R14, R16, RZ ;  /* 0x000000100e067224 */ /* 0x002fca00078e02ff */
[----:B------:R-:W-:-:S04]  /*10ff0*/  IADD3 R5, R6, R5, RZ ;  /* 0x0000000506057210 */ /* 0x000fc80007ffe0ff */
[----:B------:R-:W-:-:S13]  /*11000*/  ISETP.GT.AND P0, PT, R5, R4, PT ;  /* 0x000000040500720c */ /* 0x000fda0003f04270 */
[----:B------:R-:W-:Y:S05]  /*11010*/  @!P0 BRA `(.L_x_367) ;  /* 0xfffffffc00508947 */ /* 0x000fea000383ffff */
.L_x_362:
[----:B------:R-:W-:Y:S01]  /*11020*/  IMAD.IADD R6, R5, 0x1, -R6 ;  /* 0x0000000105067824 */ /* 0x000fe200078e0a06 */
[----:B------:R-:W-:-:S03]  /*11030*/  UMOV UR4, 0xffffffff ;  /* 0xffffffff00047882 */ /* 0x000fc60000000000 */
[----:B------:R-:W-:-:S05]  /*11040*/  IMAD R5, R2, R16, R6 ;  /* 0x0000001002057224 */ /* 0x000fca00078e0206 */
[----:B------:R-:W-:Y:S01]  /*11050*/  ISETP.GT.AND P6, PT, R5, R4, PT ;  /* 0x000000040500720c */ /* 0x000fe20003fc4270 */
[----:B------:R-:W-:-:S12]  /*11060*/  BRA.DIV UR4, `(.L_x_368) ;  /* 0x0000001604487947 */ /* 0x000fd8000b800000 */
[----:B------:R-:W-:-:S04]  /*11070*/  VOTE.ANY R7, PT, !P6 ;  /* 0x0000000000077806 */ /* 0x000fc800070e0100 */
[----:B------:R-:W1:Y:S02]  /*11080*/  POPC R5, R7 ;  /* 0x0000000700057309 */ /* 0x000e640000000000 */
[----:B-1----:R1:W2:Y:S02]  /*11090*/  SHFL.IDX PT, R17, R3, R5, 0x1f ;  /* 0x00001f0503117589 */ /* 0x0022a400000e0000 */
.L_x_424:
[----:B------:R-:W-:Y:S01]  /*110a0*/  ISETP.NE.AND P0, PT, R7, RZ, PT ;  /* 0x000000ff0700720c */ /* 0x000fe20003f05270 */
[----:B------:R-:W-:-:S12]  /*110b0*/  IMAD.MOV.U32 R14, RZ, RZ, RZ ;  /* 0x000000ffff0e7224 */ /* 0x000fd800078e00ff */
[----:B------:R-:W-:Y:S05]  /*110c0*/  @!P0 BRA `(.L_x_369) ;  /* 0x0000000000108947 */ /* 0x000fea0003800000 */
[----:B------:R-:W-:Y:S01]  /*110d0*/  UMOV UR4, 0xffffffff ;  /* 0xffffffff00047882 */ /* 0x000fe20000000000 */
[----:B------:R-:W-:Y:S02]  /*110e0*/  VIADD R12, R5, 0xffffffff ;  /* 0xffffffff050c7836 */ /* 0x000fe40000000000 */
[----:B------:R-:W-:Y:S05]  /*110f0*/  BRA.DIV UR4, `(.L_x_370) ;  /* 0x00000016046c7947 */ /* 0x000fea000b800000 */
[----:B------:R3:W4:Y:S02]  /*11100*/  SHFL.IDX PT, R14, R2, R12, 0x1f ;  /* 0x00001f0c020e7589 */ /* 0x00072400000e0000 */
.L_x_369:
[-C--:B--2---:R-:W-:Y:S01]  /*11110*/  IABS R7, R17.reuse ;  /* 0x0000001100077213 */ /* 0x084fe20000000000 */
[----:B----4-:R-:W-:Y:S01]  /*11120*/  IMAD R16, R14, R16, R6 ;  /* 0x000000100e107224 */ /* 0x010fe200078e0206 */
[----:B------:R-:W-:Y:S01]  /*11130*/  IABS R6, R17 ;  /* 0x0000001100067213 */ /* 0x000fe20000000000 */
[----:B------:R-:W-:Y:S01]  /*11140*/  IMAD.IADD R19, R5, 0x1, R19 ;  /* 0x0000000105137824 */ /* 0x000fe200078e0213 */
[----:B------:R-:W2:Y:S03]  /*11150*/  I2F.RP R8, R7 ;  /* 0x0000000700087306 */ /* 0x000ea60000209400 */
[----:B------:R-:W-:-:S05]  /*11160*/  IMAD.MOV R6, RZ, RZ, -R6 ;  /* 0x000000ffff067224 */ /* 0x000fca00078e0a06 */
[----:B--2---:R-:W2:Y:S02]  /*11170*/  MUFU.RCP R8, R8 ;  /* 0x0000000800087308 */ /* 0x004ea40000001000 */
[----:B--2---:R-:W-:-:S06]  /*11180*/  VIADD R9, R8, 0xffffffe ;  /* 0x0ffffffe08097836 */ /* 0x004fcc0000000000 */
[----:B-1----:R-:W0:Y:S02]  /*11190*/  F2I.FTZ.U32.TRUNC.NTZ R3, R9 ;  /* 0x0000000900037305 */ /* 0x002e24000021f000 */
[----:B0--3--:R-:W-:-:S04]  /*111a0*/  IMAD.MOV R2, RZ, RZ, -R3 ;  /* 0x000000ffff027224 */ /* 0x009fc800078e0a03 */
[----:B------:R-:W-:Y:S02]  /*111b0*/  IMAD R11, R2, R7, RZ ;  /* 0x00000007020b7224 */ /* 0x000fe400078e02ff */
[----:B------:R-:W-:-:S04]  /*111c0*/  IMAD.MOV.U32 R2, RZ, RZ, RZ ;  /* 0x000000ffff027224 */ /* 0x000fc800078e00ff */
[----:B------:R-:W-:-:S04]  /*111d0*/  IMAD.HI.U32 R3, R3, R11, R2 ;  /* 0x0000000b03037227 */ /* 0x000fc800078e0002 */
[----:B------:R-:W-:-:S05]  /*111e0*/  IMAD.IADD R2, R4, 0x1, -R16 ;  /* 0x0000000104027824 */ /* 0x000fca00078e0a10 */
[----:B------:R-:W-:-:S05]  /*111f0*/  IABS R4, R2 ;  /* 0x0000000200047213 */ /* 0x000fca0000000000 */
        /* <DEDUP_REMOVED lines=16> */
.L_x_363:
[----:B------:R-:W-:Y:S01]  /*11300*/  UMOV UR4, URZ ;  /* 0x0000003f00047c82 */ /* 0x000fe20008000000 */
[----:B------:R-:W-:Y:S01]  /*11310*/  UMOV UR5, URZ ;  /* 0x0000003f00057c82 */ /* 0x000fe20008000000 */
[----:B------:R-:W-:Y:S01]  /*11320*/  ULDC UR6, c[0x0][0xc14] ;  /* 0x0003050000067ab9 */ /* 0x000fe20000000800 */
[----:B------:R-:W-:Y:S01]  /*11330*/  IMAD.MOV.U32 R16, RZ, RZ, R4 ;  /* 0x000000ffff107224 */ /* 0x000fe200078e0004 */
[----:B------:R-:W-:Y:S01]  /*11340*/  MOV R17, UR4 ;  /* 0x0000000400117c02 */ /* 0x000fe20008000f00 */
[----:B------:R-:W-:Y:S02]  /*11350*/  IMAD.U32 R18, RZ, RZ, UR5 ;  /* 0x00000005ff127e24 */ /* 0x000fe4000f8e00ff */
[----:B------:R-:W-:-:S07]  /*11360*/  IMAD.U32 R19, RZ, RZ, UR6 ;  /* 0x00000006ff137e24 */ /* 0x000fce000f8e00ff */
.L_x_371:
[----:B0-----:R-:W0:Y:S01]  /*11370*/  S2R R2, SR_TID.X ;  /* 0x0000000000027919 */ /* 0x001e220000002100 */
[----:B------:R-:W-:Y:S05]  /*11380*/  WARPSYNC.ALL ;  /* 0x0000000000007948 */ /* 0x000fea0003800000 */
[----:B------:R-:W-:Y:S01]  /*11390*/  BAR.SYNC.DEFER_BLOCKING 0x4, 0x120 ;  /* 0x0104800000007b1d */ /* 0x000fe20000010000 */
[----:B0-----:R-:W-:-:S04]  /*113a0*/  LOP3.LUT R2, R2, 0x1f, RZ, 0xc0, !PT ;  /* 0x0000001f02027812 */ /* 0x001fc800078ec0ff */
[----:B------:R-:W-:-:S13]  /*113b0*/  ISETP.NE.AND P0, PT, R2, RZ, PT ;  /* 0x000000ff0200720c */ /* 0x000fda0003f05270 */
[----:B------:R-:W0:Y:S01]  /*113c0*/  @!P0 S2R R3, SR_CgaCtaId ;  /* 0x0000000000038919 */ /* 0x000e220000008800 */
[----:B------:R-:W-:-:S04]  /*113d0*/  @!P0 MOV R2, 0x400 ;  /* 0x0000040000028802 */ /* 0x000fc80000000f00 */
[----:B0-----:R-:W-:-:S05]  /*113e0*/  @!P0 LEA R2, R3, R2, 0x18 ;  /* 0x0000000203028211 */ /* 0x001fca00078ec0ff */
[----:B------:R1:W-:Y:S01]  /*113f0*/  @!P0 STS.128 [R2+0x368d0], R16 ;  /* 0x0368d01002008388 */ /* 0x0003e20000000c00 */
[----:B------:R-:W-:Y:S06]  /*11400*/  BAR.ARV 0x5, 0x120 ;  /* 0x0144800000007b1d */ /* 0x000fec0000002000 */
[----:B------:R-:W-:-:S13]  /*11410*/  ISETP.GE.AND P0, PT, R19, R0, PT ;  /* 0x000000001300720c */ /* 0x000fda0003f06270 */
[----:B------:R-:W-:Y:S05]  /*11420*/  @!P0 BRA `(.L_x_372) ;  /* 0xffffffc000208947 */ /* 0x000fea000383ffff */
.L_x_307:
[----:B0-----:R-:W2:Y:S01]  /*11430*/  LDL.LU R0, [R1+0x28] ;  /* 0x0000280001007983 */ /* 0x001ea20000300800 */
[----:B------:R-:W-:Y:S01]  /*11440*/  BSSY B0, `(.L_x_373) ;  /* 0x000000b000007945 */ /* 0x000fe20003800000 */
[----:B------:R-:W0:Y:S01]  /*11450*/  S2R R5, SR_CgaCtaId ;  /* 0x0000000000057919 */ /* 0x000e220000008800 */
[----:B--2---:R-:W-:-:S05]  /*11460*/  VIADD R0, R0, 0x1 ;  /* 0x0000000100007836 */ /* 0x004fca0000000000 */
[----:B-1----:R-:W-:-:S04]  /*11470*/  LEA.HI R2, R0, R0, RZ, 0x1 ;  /* 0x0000000000027211 */ /* 0x002fc800078f08ff */
[----:B------:R-:W-:-:S05]  /*11480*/  LOP3.LUT R3, R2, 0xfffffffe, RZ, 0xc0, !PT ;  /* 0xfffffffe02037812 */ /* 0x000fca00078ec0ff */
[----:B------:R-:W-:Y:S01]  /*11490*/  IMAD.IADD R3, R0, 0x1, -R3 ;  /* 0x0000000100037824 */ /* 0x000fe200078e0a03 */
[----:B------:R-:W-:-:S04]  /*114a0*/  MOV R0, 0x400 ;  /* 0x0000040000007802 */ /* 0x000fc80000000f00 */
[----:B0-----:R-:W-:Y:S02]  /*114b0*/  LEA R0, R5, R0, 0x18 ;  /* 0x0000000005007211 */ /* 0x001fe400078ec0ff */
[----:B------:R-:W-:-:S04]  /*114c0*/  SHF.L.U32 R3, R3, 0x1f, RZ ;  /* 0x0000001f03037819 */ /* 0x000fc800000006ff */
[----:B------:R-:W0:Y:S02]  /*114d0*/  SYNCS.PHASECHK.TRANS64.TRYWAIT P0, [R0+URZ+0x36820], R3 ;  /* 0x03682003000075a7 */ /* 0x000e24000800017f */
[----:B0-----:R-:W-:Y:S05]  /*114e0*/  @!P0 BRA `(.L_x_374) ;  /* 0x0000001000948947 */ /* 0x001fea0003800000 */
.L_x_427:
[----:B------:R-:W-:Y:S05]  /*114f0*/  BSYNC B0 ;  /* 0x0000000000007941 */ /* 0x000fea0003800000 */
.L_x_373:
[----:B------:R-:W-:-:S03]  /*11500*/  UMOV UR4, 0xffffffff ;  /* 0xffffffff00047882 */ /* 0x000fc60000000000 */
[----:B------:R-:W-:Y:S05]  /*11510*/  BRA.DIV UR4, `(.L_x_375) ;  /* 0x00000012049c7947 */ /* 0x000fea000b800000 */
[----:B------:R-:W1:Y:S02]  /*11520*/  S2R R2, SR_TID.X ;  /* 0x0000000000027919 */ /* 0x000e640000002100 */
[----:B-1----:R-:W-:-:S04]  /*11530*/  SHF.R.U32.HI R2, RZ, 0x5, R2 ;  /* 0x00000005ff027819 */ /* 0x002fc80000011602 */
[----:B------:R-:W-:-:S05]  /*11540*/  LOP3.LUT R2, R2, 0x3, RZ, 0xc0, !PT ;  /* 0x0000000302027812 */ /* 0x000fca00078ec0ff */
[----:B------:R1:W2:Y:S02]  /*11550*/  SHFL.IDX PT, R14, R2, RZ, 0x1f ;  /* 0x00001fff020e7589 */ /* 0x0002a400000e0000 */
.L_x_430:
[----:B--2---:R-:W-:Y:S01]  /*11560*/  ISETP.NE.AND P0, PT, R14, RZ, PT ;  /* 0x000000ff0e00720c */ /* 0x004fe20003f05270 */
[----:B------:R-:W-:-:S12]  /*11570*/  BSSY B0, `(.L_x_376) ;  /* 0x0000027000007945 */ /* 0x000fd80003800000 */
[----:B------:R-:W-:Y:S05]  /*11580*/  @P0 BRA `(.L_x_377) ;  /* 0x0000000000940947 */ /* 0x000fea0003800000 */
[----:B------:R-:W-:-:S03]  /*11590*/  UMOV UR4, 0xffffffff ;  /* 0xffffffff00047882 */ /* 0x000fc60000000000 */
[----:B------:R-:W-:Y:S05]  /*115a0*/  BRA.DIV UR4, `(.L_x_378) ;  /* 0x0000001204ac7947 */ /* 0x000fea000b800000 */
[----:B------:R-:W-:-:S13]  /*115b0*/  ELECT P6, URZ, PT ;  /* 0x00000000003f782f */ /* 0x000fda00038c0000 */
.L_x_433:
[----:B------:R-:W-:Y:S05]  /*115c0*/  @!P6 BRA `(.L_x_377) ;  /* 0x000000000084e947 */ /* 0x000fea0003800000 */
[----:B-1----:R-:W2:Y:S02]  /*115d0*/  LDL.LU R2, [R1+0x30] ;  /* 0x0000300001027983 */ /* 0x002ea40000300800 */
[----:B--2---:R-:W-:-:S04]  /*115e0*/  LOP3.LUT R2, R2, 0x2, RZ, 0xfc, !PT ;  /* 0x0000000202027812 */ /* 0x004fc800078efcff */
[----:B------:R-:W-:-:S13]  /*115f0*/  ISETP.NE.AND P2, PT, R2, 0x3, PT ;  /* 0x000000030200780c */ /* 0x000fda0003f45270 */
[----:B------:R-:W-:Y:S05]  /*11600*/  @!P2 BRA `(.L_x_379) ;  /* 0x000000000004a947 */ /* 0x000fea0003800000 */
[----:B------:R-:W-:Y:S01]  /*11610*/  BPT.TRAP 0x1 ;  /* 0x000000040000795c */ /* 0x000fe20000300000 */
.L_x_379:
[----:B0-----:R-:W2:Y:S04]  /*11620*/  LDL R3, [R1] ;  /* 0x0000000001037983 */ /* 0x001ea80000100800 */
[----:B------:R-:W3:Y:S01]  /*11630*/  LDL.LU R7, [R1+0x8] ;  /* 0x0000080001077983 */ /* 0x000ee20000300800 */
[----:B------:R-:W-:-:S04]  /*11640*/  VIADD R2, R0, 0x36840 ;  /* 0x0003684000027836 */ /* 0x000fc80000000000 */
[C---:B--2---:R-:W-:Y:S02]  /*11650*/  IMAD R6, R3.reuse, 0x8, R2 ;  /* 0x0000000803067824 */ /* 0x044fe400078e0202 */
[----:B------:R-:W-:Y:S01]  /*11660*/  VIADD R3, R3, 0x1 ;  /* 0x0000000103037836 */ /* 0x000fe20000000000 */
[----:B---3--:R-:W-:-:S04]  /*11670*/  SHF.L.U32 R5, R7, 0x1f, RZ ;  /* 0x0000001f07057819 */ /* 0x008fc800000006ff */
[C---:B------:R-:W-:Y:S01]  /*11680*/  ISETP.NE.AND P1, PT, R3.reuse, 0x2, PT ;  /* 0x000000020300780c */ /* 0x040fe20003f25270 */
[----:B------:R-:W0:Y:S03]  /*11690*/  SYNCS.PHASECHK.TRANS64.TRYWAIT P0, [R6+URZ], R5 ;  /* 0x00000005060075a7 */ /* 0x000e26000800017f */
[----:B------:R-:W-:Y:S02]  /*116a0*/  SEL R4, RZ, 0x1, P1 ;  /* 0x00000001ff047807 */ /* 0x000fe40000800000 */
[----:B------:R-:W-:Y:S02]  /*116b0*/  SEL R3, R3, RZ, P1 ;  /* 0x000000ff03037207 */ /* 0x000fe40000800000 */
[----:B------:R-:W-:-:S03]  /*116c0*/  LOP3.LUT R4, R7, R4, RZ, 0x3c, !PT ;  /* 0x0000000407047212 */ /* 0x000fc600078e3cff */
[----:B------:R-:W-:Y:S01]  /*116d0*/  IMAD R7, R3, 0x8, R2 ;  /* 0x0000000803077824 */ /* 0x000fe200078e0202 */
[----:B------:R-:W-:Y:S01]  /*116e0*/  SHF.L.U32 R2, R4, 0x1f, RZ ;  /* 0x0000001f04027819 */ /* 0x000fe200000006ff */
[----:B0-----:R-:W-:Y:S06]  /*116f0*/  @!P0 BRA `(.L_x_380) ;  /* 0x0000001000788947 */ /* 0x001fec0003800000 */
.L_x_434:
[----:B------:R-:W1:Y:S02]  /*11700*/  SYNCS.PHASECHK.TRANS64.TRYWAIT P0, [R7+URZ], R2 ;  /* 0x00000002070075a7 */ /* 0x000e64000800017f */
[----:B-1----:R-:W-:Y:S05]  /*11710*/  @!P0 BRA `(.L_x_381) ;  /* 0x0000001000848947 */ /* 0x002fea0003800000 */
.L_x_435:
[----:B------:R-:W-:Y:S05]  /*11720*/  @!P2 BRA `(.L_x_382) ;  /* 0x000000000004a947 */ /* 0x000fea0003800000 */
[----:B------:R-:W-:Y:S01]  /*11730*/  BPT.TRAP 0x1 ;  /* 0x000000040000795c */ /* 0x000fe20000300000 */
.L_x_382:
[----:B------:R-:W2:Y:S01]  /*11740*/  LDL.LU R4, [R1] ;  /* 0x0000000001047983 */ /* 0x000ea20000300800 */
[----:B------:R-:W-:-:S04]  /*11750*/  VIADD R0, R0, 0x36860 ;  /* 0x0003686000007836 */ /* 0x000fc80000000000 */
[----:B--2---:R-:W-:-:S04]  /*11760*/  IMAD R4, R4, 0x8, R0 ;  /* 0x0000000804047824 */ /* 0x004fc800078e0200 */
[----:B------:R-:W2:Y:S02]  /*11770*/  SYNCS.PHASECHK.TRANS64.TRYWAIT P0, [R4+URZ], R5 ;  /* 0x00000005040075a7 */ /* 0x000ea4000800017f */
[----:B--2---:R-:W-:Y:S05]  /*11780*/  @!P0 BRA `(.L_x_383) ;  /* 0x00000010007c8947 */ /* 0x004fea0003800000 */
.L_x_436:
[----:B------:R-:W-:-:S07]  /*11790*/  IMAD R3, R3, 0x8, R0 ;  /* 0x0000000803037824 */ /* 0x000fce00078e0200 */
.L_x_384:
[----:B---3--:R3:W4:Y:S02]  /*117a0*/  SYNCS.PHASECHK.TRANS64.TRYWAIT P0, [R3+URZ], R2 ;  /* 0x00000002030075a7 */ /* 0x008724000800017f */
[----:B----4-:R-:W-:Y:S05]  /*117b0*/  @!P0 NANOSLEEP.SYNCS 0x989680 ;  /* 0x009896800000895d */ /* 0x010fea0003900000 */
[----:B------:R-:W4:Y:S02]  /*117c0*/  @!P0 SYNCS.PHASECHK.TRANS64 P0, [R3+URZ], R2 ;  /* 0x00000002030085a7 */ /* 0x000f24000800007f */
[----:B----4-:R-:W-:Y:S05]  /*117d0*/  @!P0 BRA `(.L_x_384) ;  /* 0xfffffffc00f08947 */ /* 0x010fea000383ffff */
.L_x_377:
[----:B------:R-:W-:Y:S05]  /*117e0*/  BSYNC B0 ;  /* 0x0000000000007941 */ /* 0x000fea0003800000 */
.L_x_376:
[----:B------:R-:W-:Y:S05]  /*117f0*/  EXIT ;  /* 0x000000000000794d */ /* 0x000fea0003800000 */
.L_x_261:
[----:B0-----:R0:W1:Y:S02]  /*11800*/  SYNCS.PHASECHK.TRANS64.TRYWAIT P1, [R5+URZ+0x36800], R0 ;  /* 0x03680000050075a7 */ /* 0x001064000802017f */
[----:B-1----:R-:W-:Y:S05]  /*11810*/  @!P1 NANOSLEEP.SYNCS 0x989680 ;  /* 0x009896800000995d */ /* 0x002fea0003900000 */
[----:B------:R-:W1:Y:S02]  /*11820*/  @!P1 SYNCS.PHASECHK.TRANS64 P1, [R5+URZ+0x36800], R0 ;  /* 0x03680000050095a7 */ /* 0x000e64000802007f */
[----:B-1----:R-:W-:Y:S05]  /*11830*/  @!P1 BRA `(.L_x_261) ;  /* 0xfffffffc00f09947 */ /* 0x002fea000383ffff */
[----:B------:R-:W-:Y:S05]  /*11840*/  BRA `(.L_x_385) ;  /* 0xfffffefc00787947 */ /* 0x000fea000383ffff */
.L_x_265:
[----:B0-----:R0:W2:Y:S02]  /*11850*/  SYNCS.PHASECHK.TRANS64.TRYWAIT P2, [R2+URZ+0x36830], R3 ;  /* 0x03683003020075a7 */ /* 0x0010a4000804017f */
[----:B--2---:R-:W-:Y:S05]  /*11860*/  @!P2 NANOSLEEP.SYNCS 0x989680 ;  /* 0x009896800000a95d */ /* 0x004fea0003900000 */
[----:B------:R-:W2:Y:S02]  /*11870*/  @!P2 SYNCS.PHASECHK.TRANS64 P2, [R2+URZ+0x36830], R3 ;  /* 0x036830030200a5a7 */ /* 0x000ea4000804007f */
[----:B--2---:R-:W-:Y:S05]  /*11880*/  @!P2 BRA `(.L_x_265) ;  /* 0xfffffffc00f0a947 */ /* 0x004fea000383ffff */
[----:B------:R-:W-:Y:S05]  /*11890*/  BRA `(.L_x_264) ;  /* 0xfffffefc009c7947 */ /* 0x000fea000383ffff */
.L_x_270:
[----:B-1----:R1:W2:Y:S02]  /*118a0*/  SYNCS.PHASECHK.TRANS64.TRYWAIT P2, [R12+URZ+0x36830], R3 ;  /* 0x036830030c0075a7 */ /* 0x0022a4000804017f */
[----:B--2---:R-:W-:Y:S05]  /*118b0*/  @!P2 NANOSLEEP.SYNCS 0x989680 ;  /* 0x009896800000a95d */ /* 0x004fea0003900000 */
[----:B------:R-:W2:Y:S02]  /*118c0*/  @!P2 SYNCS.PHASECHK.TRANS64 P2, [R12+URZ+0x36830], R3 ;  /* 0x036830030c00a5a7 */ /* 0x000ea4000804007f */
[----:B--2---:R-:W-:Y:S05]  /*118d0*/  @!P2 BRA `(.L_x_270) ;  /* 0xfffffffc00f0a947 */ /* 0x004fea000383ffff */
[----:B------:R-:W-:Y:S05]  /*118e0*/  BRA `(.L_x_269) ;  /* 0xffffff4000687947 */ /* 0x000fea000383ffff */
.L_x_274:
[----:B---3--:R3:W4:Y:S02]  /*118f0*/  SYNCS.PHASECHK.TRANS64.TRYWAIT P2, [R13+URZ+0x36850], R0 ;  /* 0x036850000d0075a7 */ /* 0x008724000804017f */
[----:B----4-:R-:W-:Y:S05]  /*11900*/  @!P2 NANOSLEEP.SYNCS 0x989680 ;  /* 0x009896800000a95d */ /* 0x010fea0003900000 */
[----:B------:R-:W4:Y:S02]  /*11910*/  @!P2 SYNCS.PHASECHK.TRANS64 P2, [R13+URZ+0x36850], R0 ;  /* 0x036850000d00a5a7 */ /* 0x000f24000804007f */
[----:B----4-:R-:W-:Y:S05]  /*11920*/  @!P2 BRA `(.L_x_274) ;  /* 0xfffffffc00f0a947 */ /* 0x010fea000383ffff */
[----:B------:R-:W-:Y:S05]  /*11930*/  BRA `(.L_x_273) ;  /* 0xffffff6400b47947 */ /* 0x000fea000383ffff */
.L_x_279:
[----:B-1----:R1:W2:Y:S02]  /*11940*/  SYNCS.PHASECHK.TRANS64.TRYWAIT P0, [R11+URZ+0x36850], R2 ;  /* 0x036850020b0075a7 */ /* 0x0022a4000800017f */
[----:B--2---:R-:W-:Y:S05]  /*11950*/  @!P0 NANOSLEEP.SYNCS 0x989680 ;  /* 0x009896800000895d */ /* 0x004fea0003900000 */
[----:B------:R-:W2:Y:S02]  /*11960*/  @!P0 SYNCS.PHASECHK.TRANS64 P0, [R11+URZ+0x36850], R2 ;  /* 0x036850020b0085a7 */ /* 0x000ea4000800007f */
[----:B--2---:R-:W-:Y:S05]  /*11970*/  @!P0 BRA `(.L_x_279) ;  /* 0xfffffffc00f08947 */ /* 0x004fea000383ffff */
[----:B------:R-:W-:Y:S05]  /*11980*/  BRA `(.L_x_278) ;  /* 0xffffff80005c7947 */ /* 0x000fea000383ffff */
.L_x_318:
[----:B------:R-:W0:Y:S01]  /*11990*/  S2R R7, SR_TID.X ;  /* 0x0000000000077919 */ /* 0x000e220000002100 */
[----:B------:R-:W-:Y:S01]  /*119a0*/  BSSY B0, `(.L_x_386) ;  /* 0x000000a000007945 */ /* 0x000fe20003800000 */
[----:B------:R-:W-:Y:S02]  /*119b0*/  IMAD.MOV.U32 R12, RZ, RZ, RZ ;  /* 0x000000ffff0c7224 */ /* 0x000fe400078e00ff */
[----:B------:R-:W-:Y:S02]  /*119c0*/  IMAD.MOV.U32 R11, RZ, RZ, 0x1f ;  /* 0x0000001fff0b7424 */ /* 0x000fe400078e00ff */
[----:B------:R-:W-:Y:S01]  /*119d0*/  IMAD.MOV.U32 R15, RZ, RZ, -0x1 ;  /* 0xffffffffff0f7424 */ /* 0x000fe200078e00ff */
[----:B0-----:R-:W-:-:S04]  /*119e0*/  SHF.R.U32.HI R7, RZ, 0x5, R7 ;  /* 0x00000005ff077819 */ /* 0x001fc80000011607 */
[----:B------:R-:W-:-:S05]  /*119f0*/  LOP3.LUT R7, R7, 0x3, RZ, 0xc0, !PT ;  /* 0x0000000307077812 */ /* 0x000fca00078ec0ff */
[----:B------:R-:W-:-:S07]  /*11a00*/  IMAD.MOV.U32 R13, RZ, RZ, R7 ;  /* 0x000000ffff0d7224 */ /* 0x000fce00078e0007 */
[----:B------:R-:W-:Y:S05]  /*11a10*/  WARPSYNC.COLLECTIVE R15, `(.L_x_387) ;  /* 0x000000000f087348 */ /* 0x000fea0003c00000 */
[----:B------:R0:W1:Y:S02]  /*11a20*/  SHFL.IDX P6, R14, R13, R12, R11 ;  /* 0x0000000c0d0e7389 */ /* 0x00006400000c000b */
[----:B01----:R-:W-:Y:S01]  /*11a30*/  ENDCOLLECTIVE ;  /* 0x000000000000791b */ /* 0x003fe20003800000 */
.L_x_387:
[----:B------:R-:W-:Y:S05]  /*11a40*/  BSYNC B0 ;  /* 0x0000000000007941 */ /* 0x000fea0003800000 */
.L_x_386:
[----:B------:R-:W-:Y:S05]  /*11a50*/  BRA `(.L_x_388) ;  /* 0xffffffc400fc7947 */ /* 0x000fea000383ffff */
.L_x_319:
[----:B------:R-:W-:Y:S01]  /*11a60*/  BSSY B0, `(.L_x_389) ;  /* 0x0000006000007945 */ /* 0x000fe20003800000 */
[----:B------:R-:W-:-:S07]  /*11a70*/  IMAD.MOV.U32 R15, RZ, RZ, -0x1 ;  /* 0xffffffffff0f7424 */ /* 0x000fce00078e00ff */
[----:B------:R-:W-:Y:S05]  /*11a80*/  WARPSYNC.COLLECTIVE R15, `(.L_x_390) ;  /* 0x000000000f0c7348 */ /* 0x000fea0003c00000 */
[----:B------:R-:W-:Y:S02]  /*11a90*/  ELECT P6, UR62, PT ;  /* 0x00000000003e782f */ /* 0x000fe400038c0000 */
[----:B------:R-:W-:Y:S01]  /*11aa0*/  MOV R14, UR62 ;  /* 0x0000003e000e7c02 */ /* 0x000fe20008000f00 */
[----:B------:R-:W-:Y:S10]  /*11ab0*/  ENDCOLLECTIVE ;  /* 0x000000000000791b */ /* 0x000ff40003800000 */
.L_x_390:
[----:B------:R-:W-:Y:S05]  /*11ac0*/  BSYNC B0 ;  /* 0x0000000000007941 */ /* 0x000fea0003800000 */
.L_x_389:
[----:B------:R-:W-:Y:S05]  /*11ad0*/  BRA `(.L_x_391) ;  /* 0xffffffc400f47947 */ /* 0x000fea000383ffff */
.L_x_322:
[----:B0-----:R0:W1:Y:S02]  /*11ae0*/  SYNCS.PHASECHK.TRANS64.TRYWAIT P0, [R8+URZ+0x36840], R9 ;  /* 0x03684009080075a7 */ /* 0x001064000800017f */
[----:B-1----:R-:W-:Y:S05]  /*11af0*/  @!P0 NANOSLEEP.SYNCS 0x989680 ;  /* 0x009896800000895d */ /* 0x002fea0003900000 */
[----:B------:R-:W1:Y:S02]  /*11b00*/  @!P0 SYNCS.PHASECHK.TRANS64 P0, [R8+URZ+0x36840], R9 ;  /* 0x03684009080085a7 */ /* 0x000e64000800007f */
[----:B-1----:R-:W-:Y:S05]  /*11b10*/  @!P0 BRA `(.L_x_322) ;  /* 0xfffffffc00f08947 */ /* 0x002fea000383ffff */
[----:B------:R-:W-:Y:S05]  /*11b20*/  BRA `(.L_x_392) ;  /* 0xffffffc800647947 */ /* 0x000fea000383ffff */
.L_x_325:
[----:B0-----:R-:W0:Y:S01]  /*11b30*/  S2R R9, SR_CgaCtaId ;  /* 0x0000000000097919 */ /* 0x001e220000008800 */
[----:B------:R-:W-:-:S04]  /*11b40*/  MOV R8, 0x400 ;  /* 0x0000040000087802 */ /* 0x000fc80000000f00 */
[----:B0-----:R-:W-:-:S04]  /*11b50*/  LEA R8, R9, R8, 0x18 ;  /* 0x0000000809087211 */ /* 0x001fc800078ec0ff */
[----:B------:R0:W1:Y:S03]  /*11b60*/  SYNCS.PHASECHK.TRANS64.TRYWAIT P0, [R8+URZ+0x36820], R6 ;  /* 0x03682006080075a7 */ /* 0x000066000800017f */
[----:B-1----:R-:W-:Y:S05]  /*11b70*/  @!P0 NANOSLEEP.SYNCS 0x989680 ;  /* 0x009896800000895d */ /* 0x002fea0003900000 */
[----:B------:R-:W1:Y:S02]  /*11b80*/  @!P0 SYNCS.PHASECHK.TRANS64 P0, [R8+URZ+0x36820], R6 ;  /* 0x03682006080085a7 */ /* 0x000e64000800007f */
[----:B-1----:R-:W-:Y:S05]  /*11b90*/  @!P0 BRA `(.L_x_325) ;  /* 0xfffffffc00e48947 */ /* 0x002fea000383ffff */
[----:B------:R-:W-:Y:S05]  /*11ba0*/  BRA `(.L_x_393) ;  /* 0xffffffcc00b47947 */ /* 0x000fea000383ffff */
.L_x_333:
[----:B0-----:R0:W1:Y:S02]  /*11bb0*/  SYNCS.PHASECHK.TRANS64.TRYWAIT P0, [R2+URZ+0x36840], R3 ;  /* 0x03684003020075a7 */ /* 0x001064000800017f */
[----:B-1----:R-:W-:Y:S05]  /*11bc0*/  @!P0 NANOSLEEP.SYNCS 0x989680 ;  /* 0x009896800000895d */ /* 0x002fea0003900000 */
[----:B------:R-:W1:Y:S02]  /*11bd0*/  @!P0 SYNCS.PHASECHK.TRANS64 P0, [R2+URZ+0x36840], R3 ;  /* 0x03684003020085a7 */ /* 0x000e64000800007f */
[----:B-1----:R-:W-:Y:S05]  /*11be0*/  @!P0 BRA `(.L_x_333) ;  /* 0xfffffffc00f08947 */ /* 0x002fea000383ffff */
[----:B------:R-:W-:Y:S05]  /*11bf0*/  BRA `(.L_x_394) ;  /* 0xffffffd000707947 */ /* 0x000fea000383ffff */
.L_x_335:
[----:B0-----:R0:W1:Y:S02]  /*11c00*/  SYNCS.PHASECHK.TRANS64.TRYWAIT P0, [R3+URZ+0x60], R2 ;  /* 0x00006002030075a7 */ /* 0x001064000800017f */
[----:B-1----:R-:W-:Y:S05]  /*11c10*/  @!P0 NANOSLEEP.SYNCS 0x989680 ;  /* 0x009896800000895d */ /* 0x002fea0003900000 */
[----:B------:R-:W1:Y:S02]  /*11c20*/  @!P0 SYNCS.PHASECHK.TRANS64 P0, [R3+URZ+0x60], R2 ;  /* 0x00006002030085a7 */ /* 0x000e64000800007f */
[----:B-1----:R-:W-:Y:S05]  /*11c30*/  @!P0 BRA `(.L_x_335) ;  /* 0xfffffffc00f08947 */ /* 0x002fea000383ffff */
[----:B------:R-:W-:Y:S05]  /*11c40*/  BRA `(.L_x_395) ;  /* 0xffffffd4001c7947 */ /* 0x000fea000383ffff */
.L_x_340:
[----:B-1----:R1:W2:Y:S02]  /*11c50*/  SYNCS.PHASECHK.TRANS64.TRYWAIT P0, [R2+URZ+0x36840], R3 ;  /* 0x03684003020075a7 */ /* 0x0022a4000800017f */
[----:B--2---:R-:W-:Y:S05]  /*11c60*/  @!P0 NANOSLEEP.SYNCS 0x989680 ;  /* 0x009896800000895d */ /* 0x004fea0003900000 */
[----:B------:R-:W2:Y:S02]  /*11c70*/  @!P0 SYNCS.PHASECHK.TRANS64 P0, [R2+URZ+0x36840], R3 ;  /* 0x03684003020085a7 */ /* 0x000ea4000800007f */
[----:B--2---:R-:W-:Y:S05]  /*11c80*/  @!P0 BRA `(.L_x_340) ;  /* 0xfffffffc00f08947 */ /* 0x004fea000383ffff */
[----:B------:R-:W-:Y:S05]  /*11c90*/  BRA `(.L_x_396) ;  /* 0xffffffd800907947 */ /* 0x000fea000383ffff */
.L_x_342:
[----:B0-----:R0:W1:Y:S02]  /*11ca0*/  SYNCS.PHASECHK.TRANS64.TRYWAIT P1, [R2+URZ+0x60], R3 ;  /* 0x00006003020075a7 */ /* 0x001064000802017f */
[----:B-1----:R-:W-:Y:S05]  /*11cb0*/  @!P1 NANOSLEEP.SYNCS 0x989680 ;  /* 0x009896800000995d */ /* 0x002fea0003900000 */
[----:B------:R-:W1:Y:S02]  /*11cc0*/  @!P1 SYNCS.PHASECHK.TRANS64 P1, [R2+URZ+0x60], R3 ;  /* 0x00006003020095a7 */ /* 0x000e64000802007f */
[----:B-1----:R-:W-:Y:S05]  /*11cd0*/  @!P1 BRA `(.L_x_342) ;  /* 0xfffffffc00f09947 */ /* 0x002fea000383ffff */
[----:B------:R-:W-:Y:S05]  /*11ce0*/  BRA `(.L_x_397) ;  /* 0xffffffdc003c7947 */ /* 0x000fea000383ffff */
.L_x_347:
[----:B--2---:R2:W3:Y:S02]  /*11cf0*/  SYNCS.PHASECHK.TRANS64.TRYWAIT P0, [R2+URZ+0x36840], R3 ;  /* 0x03684003020075a7 */ /* 0x0044e4000800017f */
[----:B---3--:R-:W-:Y:S05]  /*11d00*/  @!P0 NANOSLEEP.SYNCS 0x989680 ;  /* 0x009896800000895d */ /* 0x008fea0003900000 */
[----:B------:R-:W3:Y:S02]  /*11d10*/  @!P0 SYNCS.PHASECHK.TRANS64 P0, [R2+URZ+0x36840], R3 ;  /* 0x03684003020085a7 */ /* 0x000ee4000800007f */
[----:B---3--:R-:W-:Y:S05]  /*11d20*/  @!P0 BRA `(.L_x_347) ;  /* 0xfffffffc00f08947 */ /* 0x008fea000383ffff */
[----:B------:R-:W-:Y:S05]  /*11d30*/  BRA `(.L_x_398) ;  /* 0xffffffe000747947 */ /* 0x000fea000383ffff */
.L_x_349:
[----:B0-----:R0:W1:Y:S02]  /*11d40*/  SYNCS.PHASECHK.TRANS64.TRYWAIT P1, [R2+URZ+0x60], R8 ;  /* 0x00006008020075a7 */ /* 0x001064000802017f */
[----:B-1----:R-:W-:Y:S05]  /*11d50*/  @!P1 NANOSLEEP.SYNCS 0x989680 ;  /* 0x009896800000995d */ /* 0x002fea0003900000 */
[----:B------:R-:W1:Y:S02]  /*11d60*/  @!P1 SYNCS.PHASECHK.TRANS64 P1, [R2+URZ+0x60], R8 ;  /* 0x00006008020095a7 */ /* 0x000e64000802007f */
[----:B-1----:R-:W-:Y:S05]  /*11d70*/  @!P1 BRA `(.L_x_349) ;  /* 0xfffffffc00f09947 */ /* 0x002fea000383ffff */
[----:B------:R-:W-:Y:S05]  /*11d80*/  BRA `(.L_x_399) ;  /* 0xffffffe400247947 */ /* 0x000fea000383ffff */
.L_x_356:
[----:B-1----:R1:W2:Y:S02]  /*11d90*/  SYNCS.PHASECHK.TRANS64.TRYWAIT P0, [R3+URZ+0x36860], R0 ;  /* 0x03686000030075a7 */ /* 0x0022a4000800017f */
[----:B--2---:R-:W-:Y:S05]  /*11da0*/  @!P0 NANOSLEEP.SYNCS 0x989680 ;  /* 0x009896800000895d */ /* 0x004fea0003900000 */
[----:B------:R-:W2:Y:S02]  /*11db0*/  @!P0 SYNCS.PHASECHK.TRANS64 P0, [R3+URZ+0x36860], R0 ;  /* 0x03686000030085a7 */ /* 0x000ea4000800007f */
[----:B--2---:R-:W-:Y:S05]  /*11dc0*/  @!P0 BRA `(.L_x_356) ;  /* 0xfffffffc00f08947 */ /* 0x004fea000383ffff */
[----:B------:R-:W-:Y:S05]  /*11dd0*/  BRA `(.L_x_400) ;  /* 0xffffffe800407947 */ /* 0x000fea000383ffff */
.L_x_358:
[----:B------:R-:W-:Y:S01]  /*11de0*/  BSSY B0, `(.L_x_401) ;  /* 0x0000008000007945 */ /* 0x000fe20003800000 */
[----:B0-----:R-:W-:Y:S01]  /*11df0*/  MOV R13, R16 ;  /* 0x00000010000d7202 */ /* 0x001fe20000000f00 */
[----:B------:R-:W-:Y:S02]  /*11e00*/  IMAD.MOV.U32 R12, RZ, RZ, RZ ;  /* 0x000000ffff0c7224 */ /* 0x000fe400078e00ff */
[----:B------:R-:W-:Y:S02]  /*11e10*/  IMAD.MOV.U32 R11, RZ, RZ, 0x1f ;  /* 0x0000001fff0b7424 */ /* 0x000fe400078e00ff */
[----:B------:R-:W-:-:S07]  /*11e20*/  IMAD.MOV.U32 R15, RZ, RZ, -0x1 ;  /* 0xffffffffff0f7424 */ /* 0x000fce00078e00ff */
[----:B-1----:R-:W-:Y:S05]  /*11e30*/  WARPSYNC.COLLECTIVE R15, `(.L_x_402) ;  /* 0x000000000f087348 */ /* 0x002fea0003c00000 */
[----:B------:R0:W2:Y:S02]  /*11e40*/  SHFL.IDX P6, R14, R13, R12, R11 ;  /* 0x0000000c0d0e7389 */ /* 0x0000a400000c000b */
[----:B012---:R-:W-:Y:S01]  /*11e50*/  ENDCOLLECTIVE ;  /* 0x000000000000791b */ /* 0x007fe20003800000 */
.L_x_402:
[----:B------:R-:W-:Y:S05]  /*11e60*/  BSYNC B0 ;  /* 0x0000000000007941 */ /* 0x000fea0003800000 */
.L_x_401:
[----:B------:R-:W-:Y:S02]  /*11e70*/  IMAD.MOV.U32 R13, RZ, RZ, R16 ;  /* 0x000000ffff0d7224 */ /* 0x000fe400078e0010 */
[----:B------:R-:W-:Y:S02]  /*11e80*/  IMAD.MOV.U32 R12, RZ, RZ, 0x1 ;  /* 0x00000001ff0c7424 */ /* 0x000fe400078e00ff */
[----:B------:R-:W-:Y:S02]  /*11e90*/  IMAD.MOV.U32 R11, RZ, RZ, 0x1f ;  /* 0x0000001fff0b7424 */ /* 0x000fe400078e00ff */
[----:B------:R-:W-:Y:S02]  /*11ea0*/  IMAD.MOV.U32 R15, RZ, RZ, -0x1 ;  /* 0xffffffffff0f7424 */ /* 0x000fe400078e00ff */
[----:B------:R-:W-:-:S07]  /*11eb0*/  IMAD.MOV.U32 R4, RZ, RZ, R14 ;  /* 0x000000ffff047224 */ /* 0x000fce00078e000e */
[----:B------:R-:W-:Y:S05]  /*11ec0*/  WARPSYNC.COLLECTIVE R15, `(.L_x_403) ;  /* 0x000000000f087348 */ /* 0x000fea0003c00000 */
[----:B------:R0:W1:Y:S02]  /*11ed0*/  SHFL.IDX P6, R14, R13, R12, R11 ;  /* 0x0000000c0d0e7389 */ /* 0x00006400000c000b */
[----:B01----:R-:W-:Y:S01]  /*11ee0*/  ENDCOLLECTIVE ;  /* 0x000000000000791b */ /* 0x003fe20003800000 */
.L_x_403:
[----:B------:R-:W-:Y:S01]  /*11ef0*/  IMAD.MOV.U32 R5, RZ, RZ, R14 ;  /* 0x000000ffff057224 */ /* 0x000fe200078e000e */
[----:B------:R-:W-:Y:S06]  /*11f00*/  BRA `(.L_x_404) ;  /* 0xffffffe800e47947 */ /* 0x000fec000383ffff */
.L_x_361:
[----:B------:R-:W-:Y:S01]  /*11f10*/  BSSY B0, `(.L_x_405) ;  /* 0x0000008000007945 */ /* 0x000fe20003800000 */
[----:B-----5:R-:W-:Y:S02]  /*11f20*/  IMAD.MOV.U32 R13, RZ, RZ, R3 ;  /* 0x000000ffff0d7224 */ /* 0x020fe400078e0003 */
[----:B------:R-:W-:Y:S02]  /*11f30*/  IMAD.MOV.U32 R12, RZ, RZ, 0x1 ;  /* 0x00000001ff0c7424 */ /* 0x000fe400078e00ff */
[----:B------:R-:W-:Y:S02]  /*11f40*/  IMAD.MOV.U32 R11, RZ, RZ, RZ ;  /* 0x000000ffff0b7224 */ /* 0x000fe400078e00ff */
[----:B------:R-:W-:-:S07]  /*11f50*/  IMAD.MOV.U32 R15, RZ, RZ, -0x1 ;  /* 0xffffffffff0f7424 */ /* 0x000fce00078e00ff */
[----:B0-234-:R-:W-:Y:S05]  /*11f60*/  WARPSYNC.COLLECTIVE R15, `(.L_x_406) ;  /* 0x000000000f087348 */ /* 0x01dfea0003c00000 */
[----:B------:R1:W0:Y:S02]  /*11f70*/  SHFL.UP P6, R14, R13, R12, R11 ;  /* 0x0400000c0d0e7389 */ /* 0x00022400000c000b */
[----:B01234-:R-:W-:Y:S01]  /*11f80*/  ENDCOLLECTIVE ;  /* 0x000000000000791b */ /* 0x01ffe20003800000 */
.L_x_406:
[----:B------:R-:W-:Y:S05]  /*11f90*/  BSYNC B0 ;  /* 0x0000000000007941 */ /* 0x000fea0003800000 */
.L_x_405:
[C---:B------:R-:W-:Y:S01]  /*11fa0*/  ISETP.NE.AND P0, PT, R9.reuse, RZ, PT ;  /* 0x000000ff0900720c */ /* 0x040fe20003f05270 */
[----:B------:R-:W-:Y:S01]  /*11fb0*/  IMAD.MOV.U32 R12, RZ, RZ, 0x2 ;  /* 0x00000002ff0c7424 */ /* 0x000fe200078e00ff */
[----:B------:R-:W-:Y:S01]  /*11fc0*/  MOV R15, 0xffffffff ;  /* 0xffffffff000f7802 */ /* 0x000fe20000000f00 */
[----:B------:R-:W-:Y:S01]  /*11fd0*/  IMAD.MOV.U32 R11, RZ, RZ, RZ ;  /* 0x000000ffff0b7224 */ /* 0x000fe200078e00ff */
[----:B------:R-:W-:Y:S02]  /*11fe0*/  SEL R14, R14, RZ, P0 ;  /* 0x000000ff0e0e7207 */ /* 0x000fe40000000000 */
[----:B------:R-:W-:-:S03]  /*11ff0*/  ISETP.GE.U32.AND P0, PT, R9, 0x2, PT ;  /* 0x000000020900780c */ /* 0x000fc60003f06070 */
[----:B------:R-:W-:-:S10]  /*12000*/  IMAD.IADD R13, R3, 0x1, R14 ;  /* 0x00000001030d7824 */ /* 0x000fd400078e020e */
[----:B------:R-:W-:Y:S05]  /*12010*/  WARPSYNC.COLLECTIVE R15, `(.L_x_407) ;  /* 0x000000000f087348 */ /* 0x000fea0003c00000 */
[----:B------:R0:W1:Y:S02]  /*12020*/  SHFL.UP P6, R14, R13, R12, R11 ;  /* 0x0400000c0d0e7389 */ /* 0x00006400000c000b */
[----:B01----:R-:W-:Y:S01]  /*12030*/  ENDCOLLECTIVE ;  /* 0x000000000000791b */ /* 0x003fe20003800000 */
.L_x_407:
[----:B------:R-:W-:Y:S01]  /*12040*/  IMAD.MOV.U32 R12, RZ, RZ, 0x4 ;  /* 0x00000004ff0c7424 */ /* 0x000fe200078e00ff */
[----:B------:R-:W-:Y:S02]  /*12050*/  SEL R6, R14, RZ, P0 ;  /* 0x000000ff0e067207 */ /* 0x000fe40000000000 */
[----:B------:R-:W-:-:S03]  /*12060*/  ISETP.GE.U32.AND P0, PT, R9, 0x4, PT ;  /* 0x000000040900780c */ /* 0x000fc60003f06070 */
[----:B------:R-:W-:-:S04]  /*12070*/  IMAD.IADD R6, R13, 0x1, R6 ;  /* 0x000000010d067824 */ /* 0x000fc800078e0206 */
[----:B------:R-:W-:-:S07]  /*12080*/  IMAD.MOV.U32 R13, RZ, RZ, R6 ;  /* 0x000000ffff0d7224 */ /* 0x000fce00078e0006 */
[----:B------:R-:W-:Y:S05]  /*12090*/  WARPSYNC.COLLECTIVE R15, `(.L_x_408) ;  /* 0x000000000f087348 */ /* 0x000fea0003c00000 */
[----:B------:R0:W1:Y:S02]  /*120a0*/  SHFL.UP P6, R14, R13, R12, R11 ;  /* 0x0400000c0d0e7389 */ /* 0x00006400000c000b */
[----:B01----:R-:W-:Y:S01]  /*120b0*/  ENDCOLLECTIVE ;  /* 0x000000000000791b */ /* 0x003fe20003800000 */
.L_x_408:
        /* <DEDUP_REMOVED lines=8> */
.L_x_409:
        /* <DEDUP_REMOVED lines=8> */
.L_x_410:
[----:B------:R-:W-:Y:S02]  /*121c0*/  IMAD.MOV.U32 R12, RZ, RZ, 0x1f ;  /* 0x0000001fff0c7424 */ /* 0x000fe400078e00ff */
[----:B------:R-:W-:Y:S01]  /*121d0*/  IMAD.MOV.U32 R11, RZ, RZ, 0x1f ;  /* 0x0000001fff0b7424 */ /* 0x000fe200078e00ff */
[----:B------:R-:W-:-:S05]  /*121e0*/  SEL R7, R14, RZ, P0 ;  /* 0x000000ff0e077207 */ /* 0x000fca0000000000 */
[----:B------:R-:W-:-:S04]  /*121f0*/  IMAD.IADD R2, R8, 0x1, R7 ;  /* 0x0000000108027824 */ /* 0x000fc800078e0207 */
[----:B------:R-:W-:-:S07]  /*12200*/  IMAD.MOV.U32 R13, RZ, RZ, R2 ;  /* 0x000000ffff0d7224 */ /* 0x000fce00078e0002 */
[----:B------:R-:W-:Y:S05]  /*12210*/  WARPSYNC.COLLECTIVE R15, `(.L_x_411) ;  /* 0x000000000f087348 */ /* 0x000fea0003c00000 */
[----:B------:R0:W1:Y:S02]  /*12220*/  SHFL.IDX P6, R14, R13, R12, R11 ;  /* 0x0000000c0d0e7389 */ /* 0x00006400000c000b */
[----:B01----:R-:W-:Y:S01]  /*12230*/  ENDCOLLECTIVE ;  /* 0x000000000000791b */ /* 0x003fe20003800000 */
.L_x_411:
[----:B------:R-:W-:Y:S05]  /*12240*/  BRA `(.L_x_412) ;  /* 0xffffffe800a87947 */ /* 0x000fea000383ffff */
.L_x_366:
[----:B------:R-:W-:Y:S01]  /*12250*/  BSSY B0, `(.L_x_413) ;  /* 0x0000008000007945 */ /* 0x000fe20003800000 */
[----:B-----5:R-:W-:Y:S01]  /*12260*/  IMAD.MOV.U32 R13, RZ, RZ, R3 ;  /* 0x000000ffff0d7224 */ /* 0x020fe200078e0003 */
[----:B------:R-:W-:Y:S01]  /*12270*/  MOV R15, 0xffffffff ;  /* 0xffffffff000f7802 */ /* 0x000fe20000000f00 */
[----:B------:R-:W-:Y:S02]  /*12280*/  IMAD.MOV.U32 R12, RZ, RZ, 0x1 ;  /* 0x00000001ff0c7424 */ /* 0x000fe400078e00ff */
[----:B------:R-:W-:-:S07]  /*12290*/  IMAD.MOV.U32 R11, RZ, RZ, RZ ;  /* 0x000000ffff0b7224 */ /* 0x000fce00078e00ff */
[----:B0-----:R-:W-:Y:S05]  /*122a0*/  WARPSYNC.COLLECTIVE R15, `(.L_x_414) ;  /* 0x000000000f087348 */ /* 0x001fea0003c00000 */
[----:B------:R1:W2:Y:S02]  /*122b0*/  SHFL.UP P6, R14, R13, R12, R11 ;  /* 0x0400000c0d0e7389 */ /* 0x0002a400000c000b */
[----:B012---:R-:W-:Y:S01]  /*122c0*/  ENDCOLLECTIVE ;  /* 0x000000000000791b */ /* 0x007fe20003800000 */
.L_x_414:
[----:B------:R-:W-:Y:S05]  /*122d0*/  BSYNC B0 ;  /* 0x0000000000007941 */ /* 0x000fea0003800000 */
.L_x_413:
[----:B------:R-:W-:Y:S01]  /*122e0*/  ISETP.NE.AND P0, PT, R8, RZ, PT ;  /* 0x000000ff0800720c */ /* 0x000fe20003f05270 */
[----:B------:R-:W-:Y:S02]  /*122f0*/  IMAD.MOV.U32 R12, RZ, RZ, 0x2 ;  /* 0x00000002ff0c7424 */ /* 0x000fe400078e00ff */
[----:B------:R-:W-:Y:S01]  /*12300*/  IMAD.MOV.U32 R11, RZ, RZ, RZ ;  /* 0x000000ffff0b7224 */ /* 0x000fe200078e00ff */
[----:B------:R-:W-:Y:S01]  /*12310*/  SEL R14, R14, RZ, P0 ;  /* 0x000000ff0e0e7207 */ /* 0x000fe20000000000 */
[----:B------:R-:W-:Y:S01]  /*12320*/  IMAD.MOV.U32 R15, RZ, RZ, -0x1 ;  /* 0xffffffffff0f7424 */ /* 0x000fe200078e00ff */
[----:B------:R-:W-:-:S03]  /*12330*/  ISETP.GE.U32.AND P0, PT, R8, 0x2, PT ;  /* 0x000000020800780c */ /* 0x000fc60003f06070 */
[----:B------:R-:W-:-:S10]  /*12340*/  IMAD.IADD R13, R3, 0x1, R14 ;  /* 0x00000001030d7824 */ /* 0x000fd400078e020e */
[----:B------:R-:W-:Y:S05]  /*12350*/  WARPSYNC.COLLECTIVE R15, `(.L_x_415) ;  /* 0x000000000f087348 */ /* 0x000fea0003c00000 */
[----:B------:R0:W1:Y:S02]  /*12360*/  SHFL.UP P6, R14, R13, R12, R11 ;  /* 0x0400000c0d0e7389 */ /* 0x00006400000c000b */
[----:B01----:R-:W-:Y:S01]  /*12370*/  ENDCOLLECTIVE ;  /* 0x000000000000791b */ /* 0x003fe20003800000 */
.L_x_415:
        /* <DEDUP_REMOVED lines=8> */
.L_x_416:
        /* <DEDUP_REMOVED lines=8> */
.L_x_417:
        /* <DEDUP_REMOVED lines=8> */
.L_x_418:
[----:B------:R-:W-:Y:S01]  /*12500*/  IMAD.MOV.U32 R12, RZ, RZ, 0x1f ;  /* 0x0000001fff0c7424 */ /* 0x000fe200078e00ff */
[----:B------:R-:W-:Y:S02]  /*12510*/  MOV R11, 0x1f ;  /* 0x0000001f000b7802 */ /* 0x000fe40000000f00 */
[----:B------:R-:W-:-:S05]  /*12520*/  SEL R2, R14, RZ, P0 ;  /* 0x000000ff0e027207 */ /* 0x000fca0000000000 */
[----:B------:R-:W-:-:S04]  /*12530*/  IMAD.IADD R2, R7, 0x1, R2 ;  /* 0x0000000107027824 */ /* 0x000fc800078e0202 */
[----:B------:R-:W-:-:S07]  /*12540*/  IMAD.MOV.U32 R13, RZ, RZ, R2 ;  /* 0x000000ffff0d7224 */ /* 0x000fce00078e0002 */
[----:B------:R-:W-:Y:S05]  /*12550*/  WARPSYNC.COLLECTIVE R15, `(.L_x_419) ;  /* 0x000000000f087348 */ /* 0x000fea0003c00000 */
[----:B------:R0:W1:Y:S02]  /*12560*/  SHFL.IDX P6, R14, R13, R12, R11 ;  /* 0x0000000c0d0e7389 */ /* 0x00006400000c000b */
[----:B01----:R-:W-:Y:S01]  /*12570*/  ENDCOLLECTIVE ;  /* 0x000000000000791b */ /* 0x003fe20003800000 */
.L_x_419:
[----:B------:R-:W-:Y:S05]  /*12580*/  BRA `(.L_x_420) ;  /* 0xffffffe8008c7947 */ /* 0x000fea000383ffff */
.L_x_368:
[----:B------:R-:W-:Y:S01]  /*12590*/  BSSY B0, `(.L_x_421) ;  /* 0x0000006000007945 */ /* 0x000fe20003800000 */
[----:B------:R-:W-:Y:S01]  /*125a0*/  PLOP3.LUT P6, PT, P6, PT, PT, 0x8, 0x0 ;  /* 0x000000000000781c */ /* 0x000fe200037ce170 */
[----:B------:R-:W-:-:S12]  /*125b0*/  IMAD.MOV.U32 R15, RZ, RZ, -0x1 ;  /* 0xffffffffff0f7424 */ /* 0x000fd800078e00ff */
[----:B0-----:R-:W-:Y:S05]  /*125c0*/  WARPSYNC.COLLECTIVE R15, `(.L_x_422) ;  /* 0x000000000f087348 */ /* 0x001fea0003c00000 */
[----:B------:R-:W-:Y:S01]  /*125d0*/  VOTE.ANY R14, PT, P6 ;  /* 0x00000000000e7806 */ /* 0x000fe200030e0100 */
[----:B0-----:R-:W-:Y:S06]  /*125e0*/  ENDCOLLECTIVE ;  /* 0x000000000000791b */ /* 0x001fec0003800000 */
.L_x_422:
[----:B------:R-:W-:Y:S05]  /*125f0*/  BSYNC B0 ;  /* 0x0000000000007941 */ /* 0x000fea0003800000 */
.L_x_421:
[----:B------:R-:W-:Y:S02]  /*12600*/  IMAD.MOV.U32 R7, RZ, RZ, R14 ;  /* 0x000000ffff077224 */ /* 0x000fe400078e000e */
[----:B------:R-:W-:Y:S02]  /*12610*/  IMAD.MOV.U32 R13, RZ, RZ, R3 ;  /* 0x000000ffff0d7224 */ /* 0x000fe400078e0003 */
[----:B------:R-:W0:Y:S01]  /*12620*/  POPC R5, R7 ;  /* 0x0000000700057309 */ /* 0x000e220000000000 */
[----:B------:R-:W-:Y:S02]  /*12630*/  IMAD.MOV.U32 R11, RZ, RZ, 0x1f ;  /* 0x0000001fff0b7424 */ /* 0x000fe400078e00ff */
[----:B------:R-:W-:Y:S02]  /*12640*/  IMAD.MOV.U32 R15, RZ, RZ, -0x1 ;  /* 0xffffffffff0f7424 */ /* 0x000fe400078e00ff */
[----:B0-----:R-:W-:-:S07]  /*12650*/  IMAD.MOV.U32 R12, RZ, RZ, R5 ;  /* 0x000000ffff0c7224 */ /* 0x001fce00078e0005 */
[----:B------:R-:W-:Y:S05]  /*12660*/  WARPSYNC.COLLECTIVE R15, `(.L_x_423) ;  /* 0x000000000f087348 */ /* 0x000fea0003c00000 */
[----:B------:R0:W1:Y:S02]  /*12670*/  SHFL.IDX P6, R14, R13, R12, R11 ;  /* 0x0000000c0d0e7389 */ /* 0x00006400000c000b */
[----:B01----:R-:W-:Y:S01]  /*12680*/  ENDCOLLECTIVE ;  /* 0x000000000000791b */ /* 0x003fe20003800000 */
.L_x_423:
[----:B------:R-:W-:Y:S01]  /*12690*/  IMAD.MOV.U32 R17, RZ, RZ, R14 ;  /* 0x000000ffff117224 */ /* 0x000fe200078e000e */
[----:B------:R-:W-:Y:S06]  /*126a0*/  BRA `(.L_x_424) ;  /* 0xffffffe8007c7947 */ /* 0x000fec000383ffff */
.L_x_370:
[----:B------:R-:W-:Y:S01]  /*126b0*/  BSSY B0, `(.L_x_425) ;  /* 0x0000007000007945 */ /* 0x000fe20003800000 */
[----:B------:R-:W-:Y:S02]  /*126c0*/  IMAD.MOV.U32 R13, RZ, RZ, R2 ;  /* 0x000000ffff0d7224 */ /* 0x000fe400078e0002 */
[----:B------:R-:W-:Y:S02]  /*126d0*/  IMAD.MOV.U32 R11, RZ, RZ, 0x1f ;  /* 0x0000001fff0b7424 */ /* 0x000fe400078e00ff */
[----:B------:R-:W-:-:S07]  /*126e0*/  IMAD.MOV.U32 R15, RZ, RZ, -0x1 ;  /* 0xffffffffff0f7424 */ /* 0x000fce00078e00ff */
[----:B012---:R-:W-:Y:S05]  /*126f0*/  WARPSYNC.COLLECTIVE R15, `(.L_x_426) ;  /* 0x000000000f087348 */ /* 0x007fea0003c00000 */
[----:B------:R3:W4:Y:S02]  /*12700*/  SHFL.IDX P6, R14, R13, R12, R11 ;  /* 0x0000000c0d0e7389 */ /* 0x00072400000c000b */
[----:B01234-:R-:W-:Y:S01]  /*12710*/  ENDCOLLECTIVE ;  /* 0x000000000000791b */ /* 0x01ffe20003800000 */
.L_x_426:
[----:B------:R-:W-:Y:S05]  /*12720*/  BSYNC B0 ;  /* 0x0000000000007941 */ /* 0x000fea0003800000 */
.L_x_425:
[----:B------:R-:W-:Y:S05]  /*12730*/  BRA `(.L_x_369) ;  /* 0xffffffe800747947 */ /* 0x000fea000383ffff */
.L_x_374:
[----:B0-----:R0:W1:Y:S02]  /*12740*/  SYNCS.PHASECHK.TRANS64.TRYWAIT P0, [R0+URZ+0x36820], R3 ;  /* 0x03682003000075a7 */ /* 0x001064000800017f */
[----:B-1----:R-:W-:Y:S05]  /*12750*/  @!P0 NANOSLEEP.SYNCS 0x989680 ;  /* 0x009896800000895d */ /* 0x002fea0003900000 */
[----:B------:R-:W1:Y:S02]  /*12760*/  @!P0 SYNCS.PHASECHK.TRANS64 P0, [R0+URZ+0x36820], R3 ;  /* 0x03682003000085a7 */ /* 0x000e64000800007f */
[----:B-1----:R-:W-:Y:S05]  /*12770*/  @!P0 BRA `(.L_x_374) ;  /* 0xfffffffc00f08947 */ /* 0x002fea000383ffff */
[----:B------:R-:W-:Y:S05]  /*12780*/  BRA `(.L_x_427) ;  /* 0xffffffec00587947 */ /* 0x000fea000383ffff */
.L_x_375:
        /* <DEDUP_REMOVED lines=8> */
[----:B0-----:R-:W-:Y:S05]  /*12810*/  WARPSYNC.COLLECTIVE R15, `(.L_x_429) ;  /* 0x000000000f087348 */ /* 0x001fea0003c00000 */
[----:B------:R1:W2:Y:S02]  /*12820*/  SHFL.IDX P6, R14, R13, R12, R11 ;  /* 0x0000000c0d0e7389 */ /* 0x0002a400000c000b */
[----:B012---:R-:W-:Y:S01]  /*12830*/  ENDCOLLECTIVE ;  /* 0x000000000000791b */ /* 0x007fe20003800000 */
.L_x_429:
[----:B------:R-:W-:Y:S05]  /*12840*/  BSYNC B0 ;  /* 0x0000000000007941 */ /* 0x000fea0003800000 */
.L_x_428:
[----:B------:R-:W-:Y:S05]  /*12850*/  BRA `(.L_x_430) ;  /* 0xffffffec00407947 */ /* 0x000fea000383ffff */
.L_x_378:
[----:B------:R-:W-:Y:S01]  /*12860*/  BSSY B1, `(.L_x_431) ;  /* 0x0000006000017945 */ /* 0x000fe20003800000 */
[----:B------:R-:W-:-:S07]  /*12870*/  IMAD.MOV.U32 R15, RZ, RZ, -0x1 ;  /* 0xffffffffff0f7424 */ /* 0x000fce00078e00ff */
[----:B01----:R-:W-:Y:S05]  /*12880*/  WARPSYNC.COLLECTIVE R15, `(.L_x_432) ;  /* 0x000000000f0c7348 */ /* 0x003fea0003c00000 */
[----:B------:R-:W-:Y:S02]  /*12890*/  ELECT P6, UR62, PT ;  /* 0x00000000003e782f */ /* 0x000fe400038c0000 */
[----:B------:R-:W-:Y:S01]  /*128a0*/  MOV R14, UR62 ;  /* 0x0000003e000e7c02 */ /* 0x000fe20008000f00 */
[----:B01----:R-:W-:Y:S10]  /*128b0*/  ENDCOLLECTIVE ;  /* 0x000000000000791b */ /* 0x003ff40003800000 */
.L_x_432:
[----:B------:R-:W-:Y:S05]  /*128c0*/  BSYNC B1 ;  /* 0x0000000000017941 */ /* 0x000fea0003800000 */
.L_x_431:
[----:B------:R-:W-:Y:S05]  /*128d0*/  BRA `(.L_x_433) ;  /* 0xffffffec00387947 */ /* 0x000fea000383ffff */
.L_x_380:
[----:B0-----:R0:W1:Y:S02]  /*128e0*/  SYNCS.PHASECHK.TRANS64.TRYWAIT P0, [R6+URZ], R5 ;  /* 0x00000005060075a7 */ /* 0x001064000800017f */
[----:B-1----:R-:W-:Y:S05]  /*128f0*/  @!P0 NANOSLEEP.SYNCS 0x989680 ;  /* 0x009896800000895d */ /* 0x002fea0003900000 */
[----:B------:R-:W1:Y:S02]  /*12900*/  @!P0 SYNCS.PHASECHK.TRANS64 P0, [R6+URZ], R5 ;  /* 0x00000005060085a7 */ /* 0x000e64000800007f */
[----:B-1----:R-:W-:Y:S05]  /*12910*/  @!P0 BRA `(.L_x_380) ;  /* 0xfffffffc00f08947 */ /* 0x002fea000383ffff */
[----:B------:R-:W-:Y:S05]  /*12920*/  BRA `(.L_x_434) ;  /* 0xffffffec00747947 */ /* 0x000fea000383ffff */
.L_x_381:
[----:B-1----:R1:W2:Y:S02]  /*12930*/  SYNCS.PHASECHK.TRANS64.TRYWAIT P0, [R7+URZ], R2 ;  /* 0x00000002070075a7 */ /* 0x0022a4000800017f */
[----:B--2---:R-:W-:Y:S05]  /*12940*/  @!P0 NANOSLEEP.SYNCS 0x989680 ;  /* 0x009896800000895d */ /* 0x004fea0003900000 */
[----:B------:R-:W2:Y:S02]  /*12950*/  @!P0 SYNCS.PHASECHK.TRANS64 P0, [R7+URZ], R2 ;  /* 0x00000002070085a7 */ /* 0x000ea4000800007f */
[----:B--2---:R-:W-:Y:S05]  /*12960*/  @!P0 BRA `(.L_x_381) ;  /* 0xfffffffc00f08947 */ /* 0x004fea000383ffff */
[----:B------:R-:W-:Y:S05]  /*12970*/  BRA `(.L_x_435) ;  /* 0xffffffec00687947 */ /* 0x000fea000383ffff */
.L_x_383:
[----:B--2---:R2:W3:Y:S02]  /*12980*/  SYNCS.PHASECHK.TRANS64.TRYWAIT P0, [R4+URZ], R5 ;  /* 0x00000005040075a7 */ /* 0x0044e4000800017f */
[----:B---3--:R-:W-:Y:S05]  /*12990*/  @!P0 NANOSLEEP.SYNCS 0x989680 ;  /* 0x009896800000895d */ /* 0x008fea0003900000 */
[----:B------:R-:W3:Y:S02]  /*129a0*/  @!P0 SYNCS.PHASECHK.TRANS64 P0, [R4+URZ], R5 ;  /* 0x00000005040085a7 */ /* 0x000ee4000800007f */
[----:B---3--:R-:W-:Y:S05]  /*129b0*/  @!P0 BRA `(.L_x_383) ;  /* 0xfffffffc00f08947 */ /* 0x008fea000383ffff */
[----:B------:R-:W-:Y:S05]  /*129c0*/  BRA `(.L_x_436) ;  /* 0xffffffec00707947 */ /* 0x000fea000383ffff */
.L_x_437:
        /* <DEDUP_REMOVED lines=11> */
.L_x_2657:


//--------------------- .text._ZN7cutlass13device_kernelIN5flash11enable_sm90INS1_16FlashAttnFwdSm90INS1_25CollectiveMainloopFwdSm90ILi2EN4cute5tupleIJNS5_1CILi1EEES8_S8_EEENS6_IJNS7_ILi128EEENS7_ILi112EEENS7_ILi192EEEEEELi192ENS_6half_tEfNS_4arch4Sm90ELb0ELb0ELb0ELb1ELb0ELb1ELb0ELb1ELb1ELb0ELb0ELb0EEENS1_21CollectiveEpilogueFwdINS6_IJSA_SC_SB_EEES9_SE_SG_Li256ELb1ELb0ELb0ELb0EEENS1_36VarlenDynamicPersistentTileSchedulerILi128ELi112ELi256ELi32ELb0ELb0ELb1ELb0ELb1ELb1EEEEEEEEEvNT_6ParamsE --------------------------
	.section	.text._ZN7cutlass13device_kernelIN5flash11enable_sm90INS1_16FlashAttnFwdSm90INS1_25CollectiveMainloopFwdSm90ILi2EN4cute5tupleIJNS5_1CILi1EEES8_S8_EEENS6_IJNS7_ILi128EEENS7_ILi112EEENS7_ILi192EEEEEELi192ENS_6half_tEfNS_4arch4Sm90ELb0ELb0ELb0ELb1ELb0ELb1ELb0ELb1ELb1ELb0ELb0ELb0EEENS1_21CollectiveEpilogueFwdINS6_IJSA_SC_SB_EEES9_SE_SG_Li256ELb1ELb0ELb0ELb0EEENS1_36VarlenDynamicPersistentTileSchedulerILi128ELi112ELi256ELi32ELb0ELb0ELb1ELb0ELb1ELb1EEEEEEEEEvNT_6ParamsE,"ax",@progbits
	.align	128
.text._ZN7cutlass13device_kernelIN5flash11enable_sm90INS1_16FlashAttnFwdSm90INS1_25CollectiveMainloopFwdSm90ILi2EN4cute5tupleIJNS5_1CILi1EEES8_S8_EEENS6_IJNS7_ILi128EEENS7_ILi112EEENS7_ILi192EEEEEELi192ENS_6half_tEfNS_4arch4Sm90ELb0ELb0ELb0ELb1ELb0ELb1ELb0ELb1ELb1ELb0ELb0ELb0EEENS1_21CollectiveEpilogueFwdINS6_IJSA_SC_SB_EEES9_SE_SG_Li256ELb1ELb0ELb0ELb0EEENS1_36VarlenDynamicPersistentTileSchedulerILi128ELi112ELi256ELi32ELb0ELb0ELb1ELb0ELb1ELb1EEEEEEEEEvNT_6ParamsE:
        .type           _ZN7cutlass13device_kernelIN5flash11enable_sm90INS1_16FlashAttnFwdSm90INS1_25CollectiveMainloopFwdSm90ILi2EN4cute5tupleIJNS5_1CILi1EEES8_S8_EEENS6_IJNS7_ILi128EEENS7_ILi112EEENS7_ILi192EEEEEELi192ENS_6half_tEfNS_4arch4Sm90ELb0ELb0ELb0ELb1ELb0ELb1ELb0ELb1ELb1ELb0ELb0ELb0EEENS1_21CollectiveEpilogueFwdINS6_IJSA_SC_SB_EEES9_SE_SG_Li256ELb1ELb0ELb0ELb0EEENS1_36VarlenDynamicPersistentTileSchedulerILi128ELi112ELi256ELi32ELb0ELb0ELb1ELb0ELb1ELb1EEEEEEEEEvNT_6ParamsE,@function
        .size           _ZN7cutlass13device_kernelIN5flash11enable_sm90INS1_16FlashAttnFwdSm90INS1_25CollectiveMainloopFwdSm90ILi2EN4cute5tupleIJNS5_1CILi1EEES8_S8_EEENS6_IJNS7_ILi128EEENS7_ILi112EEENS7_ILi192EEEEEELi192ENS_6half_tEfNS_4arch4Sm90ELb0ELb0ELb0ELb1ELb0ELb1ELb0ELb1ELb1ELb0ELb0ELb0EEENS1_21CollectiveEpilogueFwdINS6_IJSA_SC_SB_EEES9_SE_SG_Li256ELb1ELb0ELb0ELb0EEENS1_36VarlenDynamicPersistentTileSchedulerILi128ELi112ELi256ELi32ELb0ELb0ELb1ELb0ELb1ELb1EEEEEEEEEvNT_6ParamsE,(.L_x_2658 - _ZN7cutlass13device_kernelIN5flash11enable_sm90INS1_16FlashAttnFwdSm90INS1_25CollectiveMainloopFwdSm90ILi2EN4cute5tupleIJNS5_1CILi1EEES8_S8_EEENS6_IJNS7_ILi128EEENS7_ILi112EEENS7_ILi192EEEEEELi192ENS_6half_tEfNS_4arch4Sm90ELb0ELb0ELb0ELb1ELb0ELb1ELb0ELb1ELb1ELb0ELb0ELb0EEENS1_21CollectiveEpilogueFwdINS6_IJSA_SC_SB_EEES9_SE_SG_Li256ELb1ELb0ELb0ELb0EEENS1_36VarlenDynamicPersistentTileSchedulerILi128ELi112ELi256ELi32ELb0ELb0ELb1ELb0ELb1ELb1EEEEEEEEEvNT_6ParamsE)
        .other          _ZN7cutlass13device_kernelIN5flash11enable_sm90INS1_16FlashAttnFwdSm90INS1_25CollectiveMainloopFwdSm90ILi2EN4cute5tupleIJNS5_1CILi1EEES8_S8_EEENS6_IJNS7_ILi128EEENS7_ILi112EEENS7_ILi192EEEEEELi192ENS_6half_tEfNS_4arch4Sm90ELb0ELb0ELb0ELb1ELb0ELb1ELb0ELb1ELb1ELb0ELb0ELb0EEENS1_21CollectiveEpilogueFwdINS6_IJSA_SC_SB_EEES9_SE_SG_Li256ELb1ELb0ELb0ELb0EEENS1_36VarlenDynamicPersistentTileSchedulerILi128ELi112ELi256ELi32ELb0ELb0ELb1ELb0ELb1ELb1EEEEEEEEEvNT_6ParamsE,@"STO_CUDA_ENTRY STV_DEFAULT"
_ZN7cutlass13device_kernelIN5flash11enable_sm90INS1_16FlashAttnFwdSm90INS1_25CollectiveMainloopFwdSm90ILi2EN4cute5tupleIJNS5_1CILi1EEES8_S8_EEENS6_IJNS7_ILi128EEENS7_ILi112EEENS7_ILi192EEEEEELi192ENS_6half_tEfNS_4arch4Sm90ELb0ELb0ELb0ELb1ELb0ELb1ELb0ELb1ELb1ELb0ELb0ELb0EEENS1_21CollectiveEpilogueFwdINS6_IJSA_SC_SB_EEES9_SE_SG_Li256ELb1ELb0ELb0ELb0EEENS1_36VarlenDynamicPersistentTileSchedulerILi128ELi112ELi256ELi32ELb0ELb0ELb1ELb0ELb1ELb1EEEEEEEEEvNT_6ParamsE:
[----:B------:R-:W0:Y:S02]  /*0000*/  LDC R1, c[0x0][0x28] ;  /* 0x00000a00ff017b82 */ /* 0x000e240000000800 */
[----:B0-----:R-:W-:Y:S01]  /*0010*/  VIADD R1, R1, 0xffffff98 ;  /* 0xffffff9801017836 */ /* 0x001fe20000000000 */
[----:B------:R-:W0:Y:S01]  /*0020*/  S2R R4, SR_TID.X ;  /* 0x0000000000047919 */ /* 0x000e220000002100 */
[----:B------:R-:W-:Y:S01]  /*0030*/  ELECT P0, URZ, PT ;  /* 0x00000000003f782f */ /* 0x000fe20003800000 */
[----:B------:R-:W-:Y:S01]  /*0040*/  BSSY B0, `(.L_x_438) ;  /* 0x0000017000007945 */ /* 0x000fe20003800000 */
[----:B0-----:R-:W-:-:S05]  /*0050*/  SHF.R.U32.HI R0, RZ, 0x5, R4 ;  /* 0x00000005ff007819 */ /* 0x001fca0000011604 */
[----:B------:R-:W0:Y:S02]  /*0060*/  SHFL.IDX PT, R2, R0, RZ, 0x1f ;  /* 0x00001fff00027589 */ /* 0x000e2400000e0000 */
[----:B0-----:R-:W-:Y:S02]  /*0070*/  ISETP.EQ.AND P0, PT, R2, RZ, P0 ;  /* 0x000000ff0200720c */ /* 0x001fe40000702270 */
[----:B------:R-:W-:-:S11]  /*0080*/  SHF.R.U32.HI R2, RZ, 0x7, R4 ;  /* 0x00000007ff027819 */ /* 0x000fd60000011604 */
[----:B------:R-:W-:Y:S05]  /*0090*/  @!P0 BRA `(.L_x_439) ;  /* 0x0000000000448947 */ /* 0x000fea0003800000 */
[----:B------:R-:W-:Y:S02]  /*00a0*/  ULDC.64 UR4, c[0x0][0x198] ;  /* 0x0000660000047ab9 */ /* 0x000fe40000000a00 */
[----:B------:R-:W-:Y:S02]  /*00b0*/  UIADD3 UR6, UP0, UR4, 0x270, URZ ;  /* 0x0000027004067890 */ /* 0x000fe4000ff1e03f */
[----:B------:R-:W-:Y:S02]  /*00c0*/  UIADD3 UR8, UP1, UR4, 0x370, URZ ;  /* 0x0000037004087890 */ /* 0x000fe4000ff3e03f */
[----:B------:R-:W-:Y:S02]  /*00d0*/  UIADD3 UR10, UP2, UR4, 0x470, URZ ;  /* 0x00000470040a7890 */ /* 0x000fe4000ff5e03f */
[----:B------:R-:W-:Y:S02]  /*00e0*/  UIADD3 UR12, UP3, UR4, 0x570, URZ ;  /* 0x00000570040c7890 */ /* 0x000fe4000ff7e03f */
[----:B------:R-:W-:-:S02]  /*00f0*/  UIADD3 UR4, UP4, UR4, 0x670, URZ ;  /* 0x0000067004047890 */ /* 0x000fc4000ff9e03f */
[----:B------:R-:W-:Y:S02]  /*0100*/  UIADD3.X UR7, URZ, UR5, URZ, UP0, !UPT ;  /* 0x000000053f077290 */ /* 0x000fe400087fe43f */
[----:B------:R-:W-:Y:S02]  /*0110*/  UIADD3.X UR9, URZ, UR5, URZ, UP1, !UPT ;  /* 0x000000053f097290 */ /* 0x000fe40008ffe43f */
[----:B------:R-:W-:Y:S02]  /*0120*/  UIADD3.X UR11, URZ, UR5, URZ, UP2, !UPT ;  /* 0x000000053f0b7290 */ /* 0x000fe400097fe43f */
[----:B------:R-:W-:Y:S02]  /*0130*/  UIADD3.X UR13, URZ, UR5, URZ, UP3, !UPT ;  /* 0x000000053f0d7290 */ /* 0x000fe40009ffe43f */
[----:B------:R-:W-:Y:S01]  /*0140*/  UIADD3.X UR5, URZ, UR5, URZ, UP4, !UPT ;  /* 0x000000053f057290 */ /* 0x000fe2000a7fe43f */
[----:B------:R0:W-:Y:S02]  /*0150*/  UTMACCTL.PF [UR6] ;  /* 0x00000000060079b9 */ /* 0x0001e40008040000 */
[----:B------:R0:W-:Y:S02]  /*0160*/  UTMACCTL.PF [UR8] ;  /* 0x00000000080079b9 */ /* 0x0001e40008040000 */
[----:B------:R0:W-:Y:S02]  /*0170*/  UTMACCTL.PF [UR10] ;  /* 0x000000000a0079b9 */ /* 0x0001e40008040000 */
[----:B------:R0:W-:Y:S02]  /*0180*/  UTMACCTL.PF [UR12] ;  /* 0x000000000c0079b9 */ /* 0x0001e40008040000 */
[----:B------:R0:W-:Y:S02]  /*0190*/  UTMACCTL.PF [UR4] ;  /* 0x00000000040079b9 */ /* 0x0001e40008040000 */
[----:B0-----:R-:W-:Y:S01]  /*01a0*/  NOP ;  /* 0x0000000000007918 */ /* 0x001fe20000000000 */
.L_x_439:
[----:B------:R-:W-:Y:S05]  /*01b0*/  BSYNC B0 ;  /* 0x0000000000007941 */ /* 0x000fea0003800000 */
.L_x_438:
[----:B------:R-:W-:Y:S01]  /*01c0*/  VOTEU.ANY UP0, P0 ;  /* 0x00000000003f7886 */ /* 0x000fe20000000100 */
[----:B------:R-:W0:Y:S01]  /*01d0*/  SHFL.IDX PT, R2, R2, RZ, 0x1f ;  /* 0x00001fff02027589 */ /* 0x000e2200000e0000 */
[----:B------:R-:W-:Y:S01]  /*01e0*/  UMOV UR4, 0x1 ;  /* 0x0000000100047882 */ /* 0x000fe20000000000 */
[----:B------:R-:W-:Y:S01]  /*01f0*/  UMOV UR7, 0x100 ;  /* 0x0000010000077882 */ /* 0x000fe20000000000 */
[----:B------:R-:W-:Y:S01]  /*0200*/  VOTEU.ANY UP1, P0 ;  /* 0x00000000003f7886 */ /* 0x000fe20000020100 */
[----:B------:R-:W1:Y:S01]  /*0210*/  @UP0 S2UR UR8, SR_CgaCtaId ;  /* 0x00000000000809c3 */ /* 0x000e620000008800 */
[----:B------:R-:W2:Y:S01]  /*0220*/  SHFL.IDX PT, R3, R0, RZ, 0x1f ;  /* 0x00001fff00037589 */ /* 0x000ea200000e0000 */
[----:B------:R-:W-:Y:S01]  /*0230*/  @UP0 UMOV UR6, 0x400 ;  /* 0x0000040000060882 */ /* 0x000fe20000000000 */
[----:B------:R-:W-:-:S04]  /*0240*/  @UP0 UIADD3 UR4, -UR4, 0x100000, URZ ;  /* 0x0010000004040890 */ /* 0x000fc8000fffe13f */
[----:B------:R-:W-:Y:S02]  /*0250*/  @UP0 USHF.L.U32 UR5, UR4, 0xb, URZ ;  /* 0x0000000b04050899 */ /* 0x000fe4000800063f */
[----:B------:R-:W-:Y:S01]  /*0260*/  @UP0 USHF.L.U32 UR4, UR4, 0x1, URZ ;  /* 0x0000000104040899 */ /* 0x000fe2000800063f */
[----:B------:R-:W-:Y:S01]  /*0270*/  VOTEU.ANY UP2, P0 ;  /* 0x00000000003f7886 */ /* 0x000fe20000040100 */
[----:B0-----:R-:W-:Y:S01]  /*0280*/  R2UR UR9, R2 ;  /* 0x00000000020972ca */ /* 0x001fe200000e0000 */
[----:B-1----:R-:W-:Y:S01]  /*0290*/  @UP0 ULEA UR8, UR8, UR6, 0x18 ;  /* 0x0000000608080291 */ /* 0x002fe2000f8ec03f */
[----:B--2---:R-:W-:Y:S01]  /*02a0*/  ISETP.NE.AND P1, PT, R3, RZ, PT ;  /* 0x000000ff0300720c */ /* 0x004fe20003f25270 */
[----:B------:R-:W-:-:S04]  /*02b0*/  @UP0 UIADD3 UR6, -UR7, 0x100000, URZ ;  /* 0x0010000007060890 */ /* 0x000fc8000fffe13f */
[----:B------:R-:W-:Y:S02]  /*02c0*/  @UP0 USHF.L.U32 UR7, UR6, 0xb, URZ ;  /* 0x0000000b06070899 */ /* 0x000fe4000800063f */
[----:B------:R-:W-:-:S04]  /*02d0*/  @UP0 USHF.L.U32 UR6, UR6, 0x1, URZ ;  /* 0x0000000106060899 */ /* 0x000fc8000800063f */
[----:B------:R-:W-:Y:S01]  /*02e0*/  UISETP.NE.AND UP0, UPT, UR9, URZ, UPT ;  /* 0x0000003f0900728c */ /* 0x000fe2000bf05270 */
[----:B------:R-:W0:Y:S02]  /*02f0*/  FENCE.VIEW.ASYNC.S ;  /* 0x00000000000073c6 */ /* 0x000e240000000000 */
[----:B0-----:R0:W1:Y:S05]  /*0300*/  @UP1 SYNCS.EXCH.64 URZ, [UR8+0x36800], UR4 ;  /* 0x03680004083f15b2 */ /* 0x00106a0008000100 */
[----:B------:R0:W2:Y:S01]  /*0310*/  @UP2 SYNCS.EXCH.64 URZ, [UR8+0x36820], UR6 ;  /* 0x03682006083f25b2 */ /* 0x0000a20008000100 */
[----:B------:R-:W-:Y:S05]  /*0320*/  @P1 BRA `(.L_x_440) ;  /* 0x0000000000481947 */ /* 0x000fea0003800000 */
[----:B0-----:R-:W0:Y:S01]  /*0330*/  S2UR UR5, SR_CgaCtaId ;  /* 0x00000000000579c3 */ /* 0x001e220000008800 */
[----:B------:R-:W-:Y:S01]  /*0340*/  UMOV UR4, 0x400 ;  /* 0x0000040000047882 */ /* 0x000fe20000000000 */
[----:B------:R-:W-:Y:S01]  /*0350*/  UMOV UR6, 0x1 ;  /* 0x0000000100067882 */ /* 0x000fe20000000000 */
[----:B------:R-:W-:Y:S01]  /*0360*/  UMOV UR9, 0x2 ;  /* 0x0000000200097882 */ /* 0x000fe20000000000 */
[----:B------:R-:W-:-:S04]  /*0370*/  UIADD3 UR6, -UR6, 0x100000, URZ ;  /* 0x0010000006067890 */ /* 0x000fc8000fffe13f */
[----:B------:R-:W-:Y:S02]  /*0380*/  USHF.L.U32 UR7, UR6, 0xb, URZ ;  /* 0x0000000b06077899 */ /* 0x000fe4000800063f */
[----:B------:R-:W-:Y:S01]  /*0390*/  USHF.L.U32 UR6, UR6, 0x1, URZ ;  /* 0x0000000106067899 */ /* 0x000fe2000800063f */
[----:B------:R-:W-:Y:S01]  /*03a0*/  ELECT P0, URZ, PT ;  /* 0x00000000003f782f */ /* 0x000fe20003800000 */
[----:B0-----:R-:W-:Y:S02]  /*03b0*/  ULEA UR8, UR5, UR4, 0x18 ;  /* 0x0000000405087291 */ /* 0x001fe4000f8ec03f */
[----:B------:R-:W-:-:S04]  /*03c0*/  UIADD3 UR4, -UR9, 0x100000, URZ ;  /* 0x0010000009047890 */ /* 0x000fc8000fffe13f */
[----:B------:R-:W-:Y:S02]  /*03d0*/  USHF.L.U32 UR5, UR4, 0xb, URZ ;  /* 0x0000000b04057899 */ /* 0x000fe4000800063f */
[----:B------:R-:W-:Y:S01]  /*03e0*/  USHF.L.U32 UR4, UR4, 0x1, URZ ;  /* 0x0000000104047899 */ /* 0x000fe2000800063f */
[----:B------:R-:W0:Y:S03]  /*03f0*/  FENCE.VIEW.ASYNC.S ;  /* 0x00000000000073c6 */ /* 0x000e260000000000 */
[----:B0-----:R3:W4:Y:S08]  /*0400*/  SYNCS.EXCH.64 URZ, [UR8+0x36830], UR6 ;  /* 0x03683006083f75b2 */ /* 0x0017300008000100 */
[----:B------:R3:W0:Y:S01]  /*0410*/  SYNCS.EXCH.64 URZ, [UR8+0x36840], UR4 ;  /* 0x03684004083f75b2 */ /* 0x0006220008000100 */
[----:B------:R3:W0:Y:S01]  /*0420*/  SYNCS.EXCH.64 URZ, [UR8+0x36838], UR6 ;  /* 0x03683806083f75b2 */ /* 0x0006220008000100 */
[----:B------:R3:W0:Y:S02]  /*0430*/  SYNCS.EXCH.64 URZ, [UR8+0x36848], UR4 ;  /* 0x03684804083f75b2 */ /* 0x0006240008000100 */
[----:B---3--:R-:W-:Y:S01]  /*0440*/  NOP ;  /* 0x0000000000007918 */ /* 0x008fe20000000000 */
.L_x_440:
[----:B------:R-:W3:Y:S01]  /*0450*/  SHFL.IDX PT, R2, R0, RZ, 0x1f ;  /* 0x00001fff00027589 */ /* 0x000ee200000e0000 */
[----:B------:R-:W-:Y:S01]  /*0460*/  NOP ;  /* 0x0000000000007918 */ /* 0x000fe20000000000 */
[----:B---3--:R-:W-:-:S13]  /*0470*/  ISETP.NE.AND P0, PT, R2, RZ, PT ;  /* 0x000000ff0200720c */ /* 0x008fda0003f05270 */
[----:B------:R-:W-:Y:S05]  /*0480*/  @P0 BRA `(.L_x_441) ;  /* 0x0000000000480947 */ /* 0x000fea0003800000 */
[----:B0-----:R-:W0:Y:S01]  /*0490*/  S2UR UR5, SR_CgaCtaId ;  /* 0x00000000000579c3 */ /* 0x001e220000008800 */
[----:B------:R-:W-:Y:S01]  /*04a0*/  UMOV UR4, 0x400 ;  /* 0x0000040000047882 */ /* 0x000fe20000000000 */
[----:B------:R-:W-:Y:S01]  /*04b0*/  UMOV UR6, 0x1 ;  /* 0x0000000100067882 */ /* 0x000fe20000000000 */
[----:B------:R-:W-:Y:S01]  /*04c0*/  UMOV UR7, 0x2 ;  /* 0x0000000200077882 */ /* 0x000fe20000000000 */
[----:B------:R-:W-:Y:S01]  /*04d0*/  ELECT P0, URZ, PT ;  /* 0x00000000003f782f */ /* 0x000fe20003800000 */
[----:B0-----:R-:W-:Y:S02]  /*04e0*/  ULEA UR8, UR5, UR4, 0x18 ;  /* 0x0000000405087291 */ /* 0x001fe4000f8ec03f */
[----:B------:R-:W-:-:S04]  /*04f0*/  UIADD3 UR4, -UR6, 0x100000, URZ ;  /* 0x0010000006047890 */ /* 0x000fc8000fffe13f */
[----:B------:R-:W-:Y:S02]  /*0500*/  USHF.L.U32 UR5, UR4, 0xb, URZ ;  /* 0x0000000b04057899 */ /* 0x000fe4000800063f */
[----:B------:R-:W-:Y:S02]  /*0510*/  USHF.L.U32 UR4, UR4, 0x1, URZ ;  /* 0x0000000104047899 */ /* 0x000fe4000800063f */
[----:B------:R-:W-:-:S04]  /*0520*/  UIADD3 UR6, -UR7, 0x100000, URZ ;  /* 0x0010000007067890 */ /* 0x000fc8000fffe13f */
[----:B------:R-:W-:Y:S02]  /*0530*/  USHF.L.U32 UR7, UR6, 0xb, URZ ;  /* 0x0000000b06077899 */ /* 0x000fe4000800063f */
[----:B------:R-:W-:Y:S01]  /*0540*/  USHF.L.U32 UR6, UR6, 0x1, URZ ;  /* 0x0000000106067899 */ /* 0x000fe2000800063f */
[----:B------:R-:W0:Y:S03]  /*0550*/  FENCE.VIEW.ASYNC.S ;  /* 0x00000000000073c6 */ /* 0x000e260000000000 */
[----:B0-----:R3:W0:Y:S08]  /*0560*/  SYNCS.EXCH.64 URZ, [UR8+0x36850], UR4 ;  /* 0x03685004083f75b2 */ /* 0x0016300008000100 */
[----:B------:R3:W0:Y:S01]  /*0570*/  SYNCS.EXCH.64 URZ, [UR8+0x36860], UR6 ;  /* 0x03686006083f75b2 */ /* 0x0006220008000100 */
[----:B------:R3:W0:Y:S01]  /*0580*/  SYNCS.EXCH.64 URZ, [UR8+0x36858], UR4 ;  /* 0x03685804083f75b2 */ /* 0x0006220008000100 */
[----:B------:R3:W0:Y:S02]  /*0590*/  SYNCS.EXCH.64 URZ, [UR8+0x36868], UR6 ;  /* 0x03686806083f75b2 */ /* 0x0006240008000100 */
[----:B---3--:R-:W-:Y:S01]  /*05a0*/  NOP ;  /* 0x0000000000007918 */ /* 0x008fe20000000000 */
.L_x_441:
[----:B------:R-:W3:Y:S01]  /*05b0*/  SHFL.IDX PT, R2, R0, RZ, 0x1f ;  /* 0x00001fff00027589 */ /* 0x000ee200000e0000 */
[----:B------:R-:W-:Y:S01]  /*05c0*/  NOP ;  /* 0x0000000000007918 */ /* 0x000fe20000000000 */
[----:B---3--:R-:W-:-:S13]  /*05d0*/  ISETP.NE.AND P0, PT, R2, RZ, PT ;  /* 0x000000ff0200720c */ /* 0x008fda0003f05270 */
[----:B------:R-:W-:Y:S05]  /*05e0*/  @P0 BRA `(.L_x_442) ;  /* 0x0000000000380947 */ /* 0x000fea0003800000 */
[----:B0-----:R-:W0:Y:S01]  /*05f0*/  S2UR UR5, SR_CgaCtaId ;  /* 0x00000000000579c3 */ /* 0x001e220000008800 */
[----:B------:R-:W-:Y:S01]  /*0600*/  UMOV UR4, 0x400 ;  /* 0x0000040000047882 */ /* 0x000fe20000000000 */
[----:B------:R-:W-:Y:S01]  /*0610*/  UMOV UR7, 0x1 ;  /* 0x0000000100077882 */ /* 0x000fe20000000000 */
[----:B------:R-:W-:Y:S01]  /*0620*/  ELECT P0, URZ, PT ;  /* 0x00000000003f782f */ /* 0x000fe20003800000 */
[----:B0-----:R-:W-:Y:S02]  /*0630*/  ULEA UR6, UR5, UR4, 0x18 ;  /* 0x0000000405067291 */ /* 0x001fe4000f8ec03f */
[----:B------:R-:W-:-:S04]  /*0640*/  UIADD3 UR4, -UR7, 0x100000, URZ ;  /* 0x0010000007047890 */ /* 0x000fc8000fffe13f */
[----:B------:R-:W-:Y:S02]  /*0650*/  USHF.L.U32 UR5, UR4, 0xb, URZ ;  /* 0x0000000b04057899 */ /* 0x000fe4000800063f */
[----:B------:R-:W-:Y:S01]  /*0660*/  USHF.L.U32 UR4, UR4, 0x1, URZ ;  /* 0x0000000104047899 */ /* 0x000fe2000800063f */
[----:B------:R-:W0:Y:S11]  /*0670*/  FENCE.VIEW.ASYNC.S ;  /* 0x00000000000073c6 */ /* 0x000e360000000000 */
[----:B0-----:R3:W0:Y:S01]  /*0680*/  SYNCS.EXCH.64 URZ, [UR6+0x36870], UR4 ;  /* 0x03687004063f75b2 */ /* 0x0016220008000100 */
[----:B------:R3:W0:Y:S01]  /*0690*/  SYNCS.EXCH.64 URZ, [UR6+0x36880], UR4 ;  /* 0x03688004063f75b2 */ /* 0x0006220008000100 */
[----:B------:R3:W0:Y:S01]  /*06a0*/  SYNCS.EXCH.64 URZ, [UR6+0x36878], UR4 ;  /* 0x03687804063f75b2 */ /* 0x0006220008000100 */
[----:B------:R3:W0:Y:S02]  /*06b0*/  SYNCS.EXCH.64 URZ, [UR6+0x36888], UR4 ;  /* 0x03688804063f75b2 */ /* 0x0006240008000100 */
[----:B---3--:R-:W-:Y:S01]  /*06c0*/  NOP ;  /* 0x0000000000007918 */ /* 0x008fe20000000000 */
.L_x_442:
        /* <DEDUP_REMOVED lines=22> */
.L_x_443:
        /* <DEDUP_REMOVED lines=22> */
.L_x_444:
[----:B0-----:R-:W-:Y:S01]  /*0990*/  UMOV UR4, 0x1 ;  /* 0x0000000100047882 */ /* 0x001fe20000000000 */
[----:B------:R-:W-:Y:S01]  /*09a0*/  PLOP3.LUT P0, PT, PT, PT, UP0, 0x80, 0x0 ;  /* 0x000000000000781c */ /* 0x000fe20003f0f008 */
[----:B------:R-:W-:Y:S01]  /*09b0*/  USEL UR4, UR4, 0x2, !UP0 ;  /* 0x0000000204047887 */ /* 0x000fe2000c000000 */
[----:B------:R-:W-:Y:S01]  /*09c0*/  NOP ;  /* 0x0000000000007918 */ /* 0x000fe20000000000 */
[----:B------:R-:W-:Y:S01]  /*09d0*/  ULDC.64 UR60, c[0x0][0x208] ;  /* 0x00008200003c7ab9 */ /* 0x000fe20000000a00 */
[----:B------:R-:W-:Y:S03]  /*09e0*/  BSSY B7, `(.L_x_445) ;  /* 0x00022e3000077945 */ /* 0x000fe60003800000 */
[----:B------:R-:W-:-:S05]  /*09f0*/  IMAD.U32 R2, RZ, RZ, UR4 ;  /* 0x00000004ff027e24 */ /* 0x000fca000f8e00ff */
[----:B------:R0:W-:Y:S01]  /*0a00*/  STL [R1+0x60], R2 ;  /* 0x0000600201007387 */ /* 0x0001e20000100800 */
[----:B-12-4-:R-:W-:Y:S06]  /*0a10*/  BAR.SYNC.DEFER_BLOCKING 0x0 ;  /* 0x0000000000007b1d */ /* 0x016fec0000010000 */
[----:B------:R-:W-:Y:S05]  /*0a20*/  @!P0 BRA `(.L_x_446) ;  /* 0x000001d000148947 */ /* 0x000fea0003800000 */
.L_x_447:
        /* <DEDUP_REMOVED lines=8> */
[----:B-1----:R-:W-:-:S06]  /*0ab0*/  ULEA UR4, UR5, UR4, 0x18 ;  /* 0x0000000405047291 */ /* 0x002fcc000f8ec03f */
[----:B------:R-:W-:Y:S01]  /*0ac0*/  MOV R18, UR4 ;  /* 0x0000000400127c02 */ /* 0x000fe20008000f00 */
[----:B------:R-:W-:-:S04]  /*0ad0*/  ULDC UR4, c[0x0][0xc14] ;  /* 0x0003050000047ab9 */ /* 0x000fc80000000800 */
[----:B------:R-:W1:Y:S01]  /*0ae0*/  LDS.128 R148, [R18+0x368d0] ;  /* 0x0368d00012947984 */ /* 0x000e620000000c00 */
[----:B------:R-:W-:Y:S06]  /*0af0*/  BAR.ARV 0x4, 0x120 ;  /* 0x0104800000007b1d */ /* 0x000fec0000002000 */
[----:B-1----:R-:W-:-:S13]  /*0b00*/  ISETP.GE.AND P0, PT, R151, UR4, PT ;  /* 0x0000000497007c0c */ /* 0x002fda000bf06270 */
[----:B------:R-:W-:Y:S05]  /*0b10*/  @P0 BRA `(.L_x_448) ;  /* 0x0000022c003c0947 */ /* 0x000fea0003800000 */
[----:B------:R-:W2:Y:S01]  /*0b20*/  LDL R0, [R1+0x60] ;  /* 0x0000600001007983 */ /* 0x000ea20000100800 */
[----:B------:R-:W-:Y:S01]  /*0b30*/  VIADD R228, R4, 0xffffff80 ;  /* 0xffffff8004e47836 */ /* 0x000fe20000000000 */
[----:B------:R-:W-:Y:S01]  /*0b40*/  R2UR UR4, R18 ;  /* 0x00000000120472ca */ /* 0x000fe200000e0000 */
[----:B------:R-:W-:Y:S01]  /*0b50*/  IMAD.MOV.U32 R225, RZ, RZ, RZ ;  /* 0x000000ffffe17224 */ /* 0x000fe200078e00ff */
[----:B------:R-:W-:Y:S01]  /*0b60*/  MOV R207, RZ ;  /* 0x000000ff00cf7202 */ /* 0x000fe20000000f00 */
[----:B------:R-:W-:Y:S01]  /*0b70*/  IMAD.MOV.U32 R19, RZ, RZ, RZ ;  /* 0x000000ffff137224 */ /* 0x000fe200078e00ff */
[----:B------:R-:W-:Y:S01]  /*0b80*/  SHF.R.S32.HI R3, RZ, 0x1f, R228 ;  /* 0x0000001fff037819 */ /* 0x000fe200000114e4 */
[----:B------:R-:W-:Y:S01]  /*0b90*/  IMAD.MOV.U32 R212, RZ, RZ, RZ ;  /* 0x000000ffffd47224 */ /* 0x000fe200078e00ff */
[----:B------:R-:W-:Y:S02]  /*0ba0*/  MOV R214, RZ ;  /* 0x000000ff00d67202 */ /* 0x000fe40000000f00 */
[----:B0-----:R-:W-:-:S02]  /*0bb0*/  LEA.HI R2, R3, R228, RZ, 0x4 ;  /* 0x000000e403027211 */ /* 0x001fc400078f20ff */
[CC--:B------:R-:W-:Y:S02]  /*0bc0*/  LEA.HI R4, R3.reuse, R228.reuse, RZ, 0x5 ;  /* 0x000000e403047211 */ /* 0x0c0fe400078f28ff */
[CC--:B------:R-:W-:Y:S01]  /*0bd0*/  LEA.HI R218, R3.reuse, R228.reuse, RZ, 0x3 ;  /* 0x000000e403da7211 */ /* 0x0c0fe200078f18ff */
[----:B------:R-:W-:Y:S01]  /*0be0*/  UIADD3 UR4, UR4, 0x15400, URZ ;  /* 0x0001540004047890 */ /* 0x000fe2000fffe03f */
[----:B------:R-:W-:Y:S02]  /*0bf0*/  LEA.HI R10, R3, R228, RZ, 0x2 ;  /* 0x000000e4030a7211 */ /* 0x000fe400078f10ff */
[----:B------:R-:W-:Y:S02]  /*0c00*/  SHF.R.S32.HI R4, RZ, 0x5, R4 ;  /* 0x00000005ff047819 */ /* 0x000fe40000011404 */
[----:B------:R-:W-:Y:S02]  /*0c10*/  LOP3.LUT R7, R218, 0x1ffffff8, RZ, 0xc0, !PT ;  /* 0x1ffffff8da077812 */ /* 0x000fe400078ec0ff */
[----:B------:R-:W-:Y:S01]  /*0c20*/  LOP3.LUT R13, R10, 0xfffffffc, RZ, 0xc0, !PT ;  /* 0xfffffffc0a0d7812 */ /* 0x000fe200078ec0ff */
[----:B------:R-:W-:Y:S01]  /*0c30*/  IMAD.SHL.U32 R211, R4, 0x200, RZ ;  /* 0x0000020004d37824 */ /* 0x000fe200078e00ff */
[----:B------:R-:W-:Y:S01]  /*0c40*/  SHF.R.S32.HI R204, RZ, 0x2, R10 ;  /* 0x00000002ffcc7819 */ /* 0x000fe2000001140a */
[----:B------:R-:W-:Y:S01]  /*0c50*/  IMAD.IADD R7, R228, 0x1, -R7 ;  /* 0x00000001e4077824 */ /* 0x000fe200078e0a07 */
[----:B------:R-:W-:-:S03]  /*0c60*/  SHF.R.S32.HI R218, RZ, 0x3, R218 ;  /* 0x00000003ffda7819 */ /* 0x000fc600000114da */
[----:B------:R-:W-:Y:S02]  /*0c70*/  VIADD R224, R204, 0x40 ;  /* 0x00000040cce07836 */ /* 0x000fe40000000000 */
[----:B------:R-:W-:Y:S02]  /*0c80*/  IMAD.SHL.U32 R215, R7, 0x8, RZ ;  /* 0x0000000807d77824 */ /* 0x000fe400078e00ff */
[----:B------:R-:W-:-:S05]  /*0c90*/  IMAD.SHL.U32 R208, R224, 0x40, RZ ;  /* 0x00000040e0d07824 */ /* 0x000fca00078e00ff */
[----:B------:R-:W-:-:S04]  /*0ca0*/  LOP3.LUT R208, R208, 0x1c0, RZ, 0xc0, !PT ;  /* 0x000001c0d0d07812 */ /* 0x000fc800078ec0ff */
[----:B------:R-:W-:Y:S02]  /*0cb0*/  SHF.R.U32.HI R237, RZ, 0x3, R208 ;  /* 0x00000003ffed7819 */ /* 0x000fe400000116d0 */
[----:B--2---:R-:W-:Y:S02]  /*0cc0*/  R2UR UR5, R0 ;  /* 0x00000000000572ca */ /* 0x004fe400000e0000 */
[----:B------:R-:W-:Y:S02]  /*0cd0*/  LEA.HI R0, R3, R228, RZ, 0x7 ;  /* 0x000000e403007211 */ /* 0x000fe400078f38ff */
[----:B------:R-:W-:Y:S02]  /*0ce0*/  LOP3.LUT R3, R2, 0x3fffff0, RZ, 0xc0, !PT ;  /* 0x03fffff002037812 */ /* 0x000fe400078ec0ff */
[----:B------:R-:W-:Y:S02]  /*0cf0*/  LOP3.LUT R5, R0, 0xffffff80, RZ, 0xc0, !PT ;  /* 0xffffff8000057812 */ /* 0x000fe400078ec0ff */
[----:B------:R-:W-:-:S02]  /*0d00*/  IADD3 R3, R228, -R3, RZ ;  /* 0x80000003e4037210 */ /* 0x000fc40007ffe0ff */
[----:B------:R-:W-:Y:S01]  /*0d10*/  SHF.R.S32.HI R12, RZ, 0x7, R0 ;  /* 0x00000007ff0c7819 */ /* 0x000fe20000011400 */
[C---:B------:R-:W-:Y:S01]  /*0d20*/  IMAD.IADD R230, R228.reuse, 0x1, -R5 ;  /* 0x00000001e4e67824 */ /* 0x040fe200078e0a05 */
[----:B------:R-:W-:Y:S01]  /*0d30*/  SHF.R.S32.HI R5, RZ, 0x4, R2 ;  /* 0x00000004ff057819 */ /* 0x000fe20000011402 */
[----:B------:R-:W-:Y:S01]  /*0d40*/  IMAD.IADD R228, R228, 0x1, -R13 ;  /* 0x00000001e4e47824 */ /* 0x000fe200078e0a0d */
[----:B------:R-:W-:Y:S01]  /*0d50*/  LEA.HI R0, R0, R12, RZ, 0x1 ;  /* 0x0000000c00007211 */ /* 0x000fe200078f08ff */
[----:B------:R-:W-:Y:S01]  /*0d60*/  ULOP3.LUT UR5, UR5, 0x1, URZ, 0xfc, !UPT ;  /* 0x0000000105057892 */ /* 0x000fe2000f8efc3f */
[----:B------:R-:W-:Y:S01]  /*0d70*/  SHF.R.S32.HI R9, RZ, 0x1f, R230 ;  /* 0x0000001fff097819 */ /* 0x000fe200000114e6 */
[----:B------:R-:W-:Y:S01]  /*0d80*/  IMAD.SHL.U32 R16, R228, 0x4, RZ ;  /* 0x00000004e4107824 */ /* 0x000fe200078e00ff */
[----:B------:R-:W-:Y:S02]  /*0d90*/  LEA.HI R2, R2, R5, RZ, 0x1 ;  /* 0x0000000502027211 */ /* 0x000fe400078f08ff */
[----:B------:R-:W-:-:S02]  /*0da0*/  LEA.HI R6, R9, R230, RZ, 0x2 ;  /* 0x000000e609067211 */ /* 0x000fc400078f10ff */
[----:B------:R-:W-:Y:S02]  /*0db0*/  LOP3.LUT R2, R2, 0x1ffffffe, RZ, 0xc0, !PT ;  /* 0x1ffffffe02027812 */ /* 0x000fe400078ec0ff */
[--C-:B------:R-:W-:Y:S02]  /*0dc0*/  SHF.R.S32.HI R8, RZ, 0x2, R6.reuse ;  /* 0x00000002ff087819 */ /* 0x100fe40000011406 */
[----:B------:R-:W-:Y:S02]  /*0dd0*/  SHF.R.S32.HI R11, RZ, 0x1f, R6 ;  /* 0x0000001fff0b7819 */ /* 0x000fe40000011406 */
[----:B------:R-:W-:Y:S02]  /*0de0*/  IADD3 R2, R5, -R2, RZ ;  /* 0x8000000205027210 */ /* 0x000fe40007ffe0ff */
[----:B------:R-:W-:Y:S02]  /*0df0*/  LEA.HI R11, R11, R8, RZ, 0x3 ;  /* 0x000000080b0b7211 */ /* 0x000fe400078f18ff */
[----:B------:R-:W-:Y:S01]  /*0e00*/  LOP3.LUT R5, R6, 0x7ffffffc, RZ, 0xc0, !PT ;  /* 0x7ffffffc06057812 */ /* 0x000fe200078ec0ff */
[----:B------:R-:W-:Y:S01]  /*0e10*/  IMAD.MOV.U32 R6, RZ, RZ, -0x2 ;  /* 0xfffffffeff067424 */ /* 0x000fe200078e00ff */
[----:B------:R-:W-:-:S02]  /*0e20*/  LOP3.LUT R11, R11, 0xfffffff8, RZ, 0xc0, !PT ;  /* 0xfffffff80b0b7812 */ /* 0x000fc400078ec0ff */
[----:B------:R-:W-:Y:S01]  /*0e30*/  SHF.L.U32 R22, R228, 0x3, RZ ;  /* 0x00000003e4167819 */ /* 0x000fe200000006ff */
[----:B------:R-:W-:Y:S01]  /*0e40*/  IMAD.IADD R5, R230, 0x1, -R5 ;  /* 0x00000001e6057824 */ /* 0x000fe200078e0a05 */
[----:B------:R-:W-:Y:S01]  /*0e50*/  LEA.HI R9, R9, R230, RZ, 0x5 ;  /* 0x000000e609097211 */ /* 0x000fe200078f28ff */
[----:B------:R-:W-:Y:S01]  /*0e60*/  IMAD.IADD R8, R8, 0x1, -R11 ;  /* 0x0000000108087824 */ /* 0x000fe200078e0a0b */
[----:B------:R-:W-:Y:S01]  /*0e70*/  LEA R11, R4, R3, 0x4 ;  /* 0x00000003040b7211 */ /* 0x000fe200078e20ff */
[C---:B------:R-:W-:Y:S01]  /*0e80*/  VIADD R206, R22.reuse, 0x40 ;  /* 0x0000004016ce7836 */ /* 0x040fe20000000000 */
[----:B------:R-:W-:Y:S02]  /*0e90*/  SHF.R.S32.HI R3, RZ, 0x1f, R10 ;  /* 0x0000001fff037819 */ /* 0x000fe4000001140a */
[----:B------:R-:W-:Y:S01]  /*0ea0*/  IADD3 R205, R22, 0x20, RZ ;  /* 0x0000002016cd7810 */ /* 0x000fe20007ffe0ff */
[----:B------:R-:W-:Y:S01]  /*0eb0*/  IMAD R10, R11, 0x8, R2 ;  /* 0x000000080b0a7824 */ /* 0x000fe200078e0202 */
[----:B------:R-:W-:Y:S01]  /*0ec0*/  LEA.HI R3, R3, R204, RZ, 0x3 ;  /* 0x000000cc03037211 */ /* 0x000fe200078f18ff */
[----:B------:R-:W-:Y:S01]  /*0ed0*/  IMAD R2, R5, R6, 0x70 ;  /* 0x0000007005027424 */ /* 0x000fe200078e0206 */
[----:B------:R-:W-:-:S02]  /*0ee0*/  SHF.R.S32.HI R5, RZ, 0x1f, R224 ;  /* 0x0000001fff057819 */ /* 0x000fc400000114e0 */
[----:B------:R-:W-:Y:S02]  /*0ef0*/  LOP3.LUT R3, R3, 0xfffffff8, RZ, 0xc0, !PT ;  /* 0xfffffff803037812 */ /* 0x000fe400078ec0ff */
[----:B------:R0:W-:Y:S01]  /*0f00*/  STL [R1+0x54], R2 ;  /* 0x0000540201007387 */ /* 0x0001e20000100800 */
[----:B------:R-:W-:Y:S02]  /*0f10*/  SHF.R.S32.HI R11, RZ, 0x1f, R206 ;  /* 0x0000001fff0b7819 */ /* 0x000fe400000114ce */
[----:B------:R-:W-:Y:S01]  /*0f20*/  IMAD.IADD R217, R204, 0x1, -R3 ;  /* 0x00000001ccd97824 */ /* 0x000fe200078e0a03 */
[----:B------:R-:W-:Y:S01]  /*0f30*/  LEA.HI R5, R5, R224, RZ, 0x3 ;  /* 0x000000e005057211 */ /* 0x000fe200078f18ff */
[----:B------:R-:W-:Y:S01]  /*0f40*/  STL [R1+0x50], R12 ;  /* 0x0000500c01007387 */ /* 0x000fe20000100800 */
[----:B------:R-:W-:Y:S01]  /*0f50*/  SHF.R.S32.HI R9, RZ, 0x5, R9 ;  /* 0x00000005ff097819 */ /* 0x000fe20000011409 */
[----:B------:R-:W-:Y:S01]  /*0f60*/  IMAD.SHL.U32 R209, R217, 0x40, RZ ;  /* 0x00000040d9d17824 */ /* 0x000fe200078e00ff */
[----:B------:R-:W-:-:S02]  /*0f70*/  LEA.HI R234, R11, R206, RZ, 0x3 ;  /* 0x000000ce0bea7211 */ /* 0x000fc400078f18ff */
[----:B0-----:R-:W-:Y:S02]  /*0f80*/  SHF.R.S32.HI R2, RZ, 0x1f, R205 ;  /* 0x0000001fff027819 */ /* 0x001fe400000114cd */
[----:B------:R-:W-:Y:S02]  /*0f90*/  LOP3.LUT R209, R209, 0x1c0, RZ, 0xc0, !PT ;  /* 0x000001c0d1d17812 */ /* 0x000fe400078ec0ff */
[CC--:B------:R-:W-:Y:S02]  /*0fa0*/  LEA.HI R3, R2.reuse, R205.reuse, RZ, 0x6 ;  /* 0x000000cd02037211 */ /* 0x0c0fe400078f30ff */
[----:B------:R-:W-:Y:S02]  /*0fb0*/  LEA.HI R2, R2, R205, RZ, 0x3 ;  /* 0x000000cd02027211 */ /* 0x000fe400078f18ff */
[----:B------:R-:W-:Y:S01]  /*0fc0*/  LOP3.LUT R0, R0, 0x3fffffe, RZ, 0xc0, !PT ;  /* 0x03fffffe00007812 */ /* 0x000fe200078ec0ff */
[----:B------:R-:W-:Y:S01]  /*0fd0*/  IMAD.SHL.U32 R4, R3, 0x80, RZ ;  /* 0x0000008003047824 */ /* 0x000fe200078e00ff */
[----:B------:R-:W-:-:S02]  /*0fe0*/  LEA.HI R11, R11, R206, RZ, 0x6 ;  /* 0x000000ce0b0b7211 */ /* 0x000fc400078f30ff */
[----:B------:R-:W-:Y:S02]  /*0ff0*/  SHF.L.U32 R5, R5, 0x6, RZ ;  /* 0x0000000605057819 */ /* 0x000fe400000006ff */
[----:B------:R-:W-:Y:S01]  /*1000*/  SHF.R.U32.HI R210, RZ, 0x3, R209 ;  /* 0x00000003ffd27819 */ /* 0x000fe200000116d1 */
[----:B------:R-:W-:Y:S01]  /*1010*/  IMAD.SHL.U32 R11, R11, 0x80, RZ ;  /* 0x000000800b0b7824 */ /* 0x000fe200078e00ff */
[--C-:B------:R-:W-:Y:S02]  /*1020*/  LOP3.LUT R3, R209, 0x38, R2.reuse, 0xf8, !PT ;  /* 0x00000038d1037812 */ /* 0x100fe400078ef802 */
[----:B------:R-:W-:Y:S02]  /*1030*/  LOP3.LUT R6, R208, 0x38, R2, 0xf8, !PT ;  /* 0x00000038d0067812 */ /* 0x000fe400078ef802 */
[----:B------:R-:W-:Y:S02]  /*1040*/  LEA R9, R9, R8, 0x4 ;  /* 0x0000000809097211 */ /* 0x000fe400078e20ff */
[----:B------:R-:W-:-:S02]  /*1050*/  IADD3 R0, R12, -R0, RZ ;  /* 0x800000000c007210 */ /* 0x000fc40007ffe0ff */
[----:B------:R-:W-:Y:S02]  /*1060*/  LOP3.LUT R213, R5, 0xfffffe00, RZ, 0xc0, !PT ;  /* 0xfffffe0005d57812 */ /* 0x000fe400078ec0ff */
[----:B------:R-:W-:Y:S01]  /*1070*/  LOP3.LUT R4, R4, 0xffffe000, RZ, 0xc0, !PT ;  /* 0xffffe00004047812 */ /* 0x000fe200078ec0ff */
[----:B------:R-:W-:Y:S01]  /*1080*/  IMAD R0, R0, 0x40, R9 ;  /* 0x0000004000007824 */ /* 0x000fe200078e0209 */
[----:B------:R-:W-:Y:S02]  /*1090*/  LOP3.LUT R3, R3, R210, RZ, 0x3c, !PT ;  /* 0x000000d203037212 */ /* 0x000fe400078e3cff */
[----:B------:R-:W-:Y:S02]  /*10a0*/  LOP3.LUT R6, R6, R237, RZ, 0x3c, !PT ;  /* 0x000000ed06067212 */ /* 0x000fe400078e3cff */
[--C-:B------:R-:W-:Y:S01]  /*10b0*/  LOP3.LUT R5, R209, 0x38, R234.reuse, 0xf8, !PT ;  /* 0x00000038d1057812 */ /* 0x100fe200078ef8ea */
[----:B------:R0:W-:Y:S01]  /*10c0*/  STL [R1+0x58], R0 ;  /* 0x0000580001007387 */ /* 0x0001e20000100800 */
[----:B------:R-:W-:-:S02]  /*10d0*/  LOP3.LUT R8, R208, 0x38, R234, 0xf8, !PT ;  /* 0x00000038d0087812 */ /* 0x000fc400078ef8ea */
[-C--:B------:R-:W-:Y:S02]  /*10e0*/  IADD3 R3, R3, R4.reuse, R211 ;  /* 0x0000000403037210 */ /* 0x080fe40007ffe0d3 */
[----:B------:R-:W-:Y:S02]  /*10f0*/  IADD3 R6, R6, R4, R213 ;  /* 0x0000000406067210 */ /* 0x000fe40007ffe0d5 */
[----:B------:R-:W-:Y:S02]  /*1100*/  LOP3.LUT R4, R11, 0xffffe000, RZ, 0xc0, !PT ;  /* 0xffffe0000b047812 */ /* 0x000fe400078ec0ff */
[----:B------:R-:W-:Y:S01]  /*1110*/  LOP3.LUT R5, R5, R210, RZ, 0x3c, !PT ;  /* 0x000000d205057212 */ /* 0x000fe200078e3cff */
[----:B0-----:R-:W-:Y:S01]  /*1120*/  IMAD.U32 R0, RZ, RZ, UR5 ;  /* 0x00000005ff007e24 */ /* 0x001fe2000f8e00ff */
[----:B------:R-:W-:Y:S02]  /*1130*/  LOP3.LUT R8, R8, R237, RZ, 0x3c, !PT ;  /* 0x000000ed08087212 */ /* 0x000fe400078e3cff */
[----:B------:R-:W-:-:S02]  /*1140*/  IADD3 R5, R5, R4, R211 ;  /* 0x0000000405057210 */ /* 0x000fc40007ffe0d3 */
[----:B------:R-:W-:Y:S01]  /*1150*/  IADD3 R8, R8, R4, R213 ;  /* 0x0000000408087210 */ /* 0x000fe20007ffe0d5 */
[----:B------:R0:W-:Y:S01]  /*1160*/  STL [R1+0x48], R0 ;  /* 0x0000480001007387 */ /* 0x0001e20000100800 */
[----:B------:R-:W-:Y:S02]  /*1170*/  MOV R4, UR4 ;  /* 0x0000000400047c02 */ /* 0x000fe40008000f00 */
[----:B------:R-:W-:Y:S02]  /*1180*/  SHF.R.S32.HI R229, RZ, 0x3, R2 ;  /* 0x00000003ffe57819 */ /* 0x000fe40000011402 */
[----:B------:R-:W-:Y:S01]  /*1190*/  SHF.R.S32.HI R234, RZ, 0x3, R234 ;  /* 0x00000003ffea7819 */ /* 0x000fe200000114ea */
[----:B------:R1:W-:Y:S01]  /*11a0*/  STL [R1+0x4c], R4 ;  /* 0x00004c0401007387 */ /* 0x0003e20000100800 */
[----:B------:R-:W-:Y:S02]  /*11b0*/  LEA R236, R3, UR4, 0x1 ;  /* 0x0000000403ec7c11 */ /* 0x000fe4000f8e08ff */
[----:B------:R-:W-:-:S02]  /*11c0*/  LEA R232, R6, UR4, 0x1 ;  /* 0x0000000406e87c11 */ /* 0x000fc4000f8e08ff */
[----:B0-----:R-:W-:Y:S02]  /*11d0*/  LOP3.LUT R0, R208, 0x38, R22, 0xf8, !PT ;  /* 0x00000038d0007812 */ /* 0x001fe400078ef816 */
[----:B------:R-:W-:Y:S02]  /*11e0*/  LEA R233, R5, UR4, 0x1 ;  /* 0x0000000405e97c11 */ /* 0x000fe4000f8e08ff */
[----:B------:R-:W-:Y:S01]  /*11f0*/  LOP3.LUT R0, R213, R0, R237, 0xf6, !PT ;  /* 0x00000000d5007212 */ /* 0x000fe200078ef6ed */
[----:B-1----:R-:W-:Y:S01]  /*1200*/  IMAD.SHL.U32 R4, R10, 0x8, RZ ;  /* 0x000000080a047824 */ /* 0x002fe200078e00ff */
[----:B------:R-:W-:Y:S02]  /*1210*/  LEA R231, R8, UR4, 0x1 ;  /* 0x0000000408e77c11 */ /* 0x000fe4000f8e08ff */
[----:B------:R-:W-:Y:S02]  /*1220*/  LEA R235, R0, UR4, 0x1 ;  /* 0x0000000400eb7c11 */ /* 0x000fe4000f8e08ff */
[----:B------:R0:W-:Y:S05]  /*1230*/  STL [R1+0x5c], R4 ;  /* 0x00005c0401007387 */ /* 0x0001ea0000100800 */
.L_x_659:
[----:B------:R-:W1:Y:S01]  /*1240*/  LDC.64 R2, c[0x0][0xc60] ;  /* 0x00031800ff027b82 */ /* 0x000e620000000a00 */
[----:B------:R-:W-:Y:S01]  /*1250*/  ULDC.64 UR4, c[0x0][0xa28] ;  /* 0x00028a0000047ab9 */ /* 0x000fe20000000a00 */
[----:B------:R-:W-:Y:S01]  /*1260*/  ULDC.64 UR8, c[0x0][0xa18] ;  /* 0x0002860000087ab9 */ /* 0x000fe20000000a00 */
[----:B------:R-:W-:Y:S01]  /*1270*/  ULDC.64 UR6, c[0x0][0xa08] ;  /* 0x0002820000067ab9 */ /* 0x000fe20000000a00 */
[----:B-1----:R-:W-:-:S05]  /*1280*/  IMAD.WIDE R2, R151, 0x4, R2 ;  /* 0x0000000497027825 */ /* 0x002fca00078e0202 */
[----:B--2---:R-:W2:Y:S01]  /*1290*/  LDG.E R223, desc[UR60][R2.64] ;  /* 0x0000003c02df7981 */ /* 0x004ea2000c1e1900 */
[----:B------:R-:W-:Y:S01]  /*12a0*/  ISETP.NE.U32.AND P2, PT, RZ, UR4, PT ;  /* 0x00000004ff007c0c */ /* 0x000fe2000bf45070 */
[----:B------:R-:W-:Y:S01]  /*12b0*/  IMAD.MOV.U32 R0, RZ, RZ, RZ ;  /* 0x000000ffff007224 */ /* 0x000fe200078e00ff */
[----:B------:R-:W-:Y:S01]  /*12c0*/  ISETP.NE.U32.AND P1, PT, RZ, UR8, PT ;  /* 0x00000008ff007c0c */ /* 0x000fe2000bf25070 */
[----:B-----5:R-:W-:Y:S01]  /*12d0*/  IMAD.MOV.U32 R26, RZ, RZ, RZ ;  /* 0x000000ffff1a7224 */ /* 0x020fe200078e00ff */
[----:B------:R-:W-:Y:S02]  /*12e0*/  ISETP.NE.AND.EX P2, PT, RZ, UR5, PT, P2 ;  /* 0x00000005ff007c0c */ /* 0x000fe4000bf45320 */
[----:B------:R-:W-:Y:S02]  /*12f0*/  ISETP.NE.AND.EX P1, PT, RZ, UR9, PT, P1 ;  /* 0x00000009ff007c0c */ /* 0x000fe4000bf25310 */
[----:B------:R-:W-:-:S04]  /*1300*/  ISETP.NE.U32.AND P0, PT, RZ, UR6, PT ;  /* 0x00000006ff007c0c */ /* 0x000fc8000bf05070 */
[----:B------:R-:W-:Y:S02]  /*1310*/  ISETP.NE.AND.EX P0, PT, RZ, UR7, PT, P0 ;  /* 0x00000007ff007c0c */ /* 0x000fe4000bf05300 */
[----:B--2---:R-:W-:-:S03]  /*1320*/  SHF.R.S32.HI R227, RZ, 0x1f, R223 ;  /* 0x0000001fffe37819 */ /* 0x004fc600000114df */
[C---:B------:R-:W-:Y:S02]  /*1330*/  @P2 LEA R2, P3, R223.reuse, UR4, 0x2 ;  /* 0x00000004df022c11 */ /* 0x040fe4000f8610ff */
[C---:B------:R-:W-:Y:S02]  /*1340*/  SHF.L.U32 R221, R223.reuse, 0x2, RZ ;  /* 0x00000002dfdd7819 */ /* 0x040fe400000006ff */
[C-C-:B------:R-:W-:Y:S01]  /*1350*/  @P2 LEA.HI.X R3, R223.reuse, UR5, R227.reuse, 0x2, P3 ;  /* 0x00000005df032c11 */ /* 0x140fe200098f14e3 */
[----:B------:R-:W-:Y:S01]  /*1360*/  ULDC UR4, c[0x0][0x288] ;  /* 0x0000a20000047ab9 */ /* 0x000fe20000000800 */
[----:B------:R-:W-:Y:S02]  /*1370*/  SHF.L.U64.HI R222, R223, 0x2, R227 ;  /* 0x00000002dfde7819 */ /* 0x000fe400000102e3 */
[C---:B------:R-:W-:Y:S01]  /*1380*/  IADD3 R6, P4, R221.reuse, UR6, RZ ;  /* 0x00000006dd067c10 */ /* 0x040fe2000ff9e0ff */
[----:B------:R1:W5:Y:S01]  /*1390*/  @P2 LDG.E R0, desc[UR60][R2.64] ;  /* 0x0000003c02002981 */ /* 0x000362000c1e1900 */
[----:B0--34-:R-:W-:-:S02]  /*13a0*/  @P1 IADD3 R4, P2, R221, UR8, RZ ;  /* 0x00000008dd041c10 */ /* 0x019fc4000ff5e0ff */
[----:B------:R-:W-:Y:S01]  /*13b0*/  MOV R153, UR4 ;  /* 0x0000000400997c02 */ /* 0x000fe20008000f00 */
[----:B------:R-:W-:Y:S01]  /*13c0*/  ULDC.64 UR4, c[0x0][0x3f8] ;  /* 0x0000fe0000047ab9 */ /* 0x000fe20000000a00 */
[C---:B------:R-:W-:Y:S02]  /*13d0*/  IADD3.X R7, R222.reuse, UR7, RZ, P4, !PT ;  /* 0x00000007de077c10 */ /* 0x040fe4000a7fe4ff */
[----:B------:R-:W-:Y:S01]  /*13e0*/  @P1 IADD3.X R5, R222, UR9, RZ, P2, !PT ;  /* 0x00000009de051c10 */ /* 0x000fe200097fe4ff */
[----:B------:R-:W-:Y:S02]  /*13f0*/  UISETP.NE.U32.AND UP0, UPT, UR4, URZ, UPT ;  /* 0x0000003f0400728c */ /* 0x000fe4000bf05070 */
[----:B------:R1:W5:Y:S01]  /*1400*/  @P0 LDG.E R26, desc[UR60][R6.64] ;  /* 0x0000003c061a0981 */ /* 0x000362000c1e1900 */
[----:B------:R-:W-:Y:S01]  /*1410*/  ULDC UR4, c[0x0][0x404] ;  /* 0x0001010000047ab9 */ /* 0x000fe20000000800 */
[----:B------:R-:W-:Y:S02]  /*1420*/  ULDC.64 UR8, c[0x0][0xa20] ;  /* 0x0002880000087ab9 */ /* 0x000fe40000000a00 */
[----:B------:R1:W5:Y:S01]  /*1430*/  @P1 LDG.E R153, desc[UR60][R4.64] ;  /* 0x0000003c04991981 */ /* 0x000362000c1e1900 */
[----:B------:R-:W-:Y:S01]  /*1440*/  UISETP.NE.AND.EX UP0, UPT, UR5, URZ, UPT, UP0 ;  /* 0x0000003f0500728c */ /* 0x000fe2000bf05300 */
[----:B------:R-:W-:-:S02]  /*1450*/  ISETP.NE.U32.AND P2, PT, RZ, UR8, PT ;  /* 0x00000008ff007c0c */ /* 0x000fc4000bf45070 */
[----:B------:R-:W-:Y:S01]  /*1460*/  ULDC UR5, c[0x0][0x2e0] ;  /* 0x0000b80000057ab9 */ /* 0x000fe20000000800 */
[----:B------:R-:W-:Y:S01]  /*1470*/  USEL UR4, UR4, 0x1, UP0 ;  /* 0x0000000104047887 */ /* 0x000fe20008000000 */
[----:B------:R-:W-:-:S03]  /*1480*/  ISETP.NE.AND.EX P2, PT, RZ, UR9, PT, P2 ;  /* 0x00000009ff007c0c */ /* 0x000fc6000bf45320 */
[----:B------:R-:W-:-:S03]  /*1490*/  UIMAD UR4, UR4, UR5, URZ ;  /* 0x00000005040472a4 */ /* 0x000fc6000f8e023f */
[----:B------:R-:W-:Y:S01]  /*14a0*/  ULDC UR5, c[0x0][0x338] ;  /* 0x0000ce0000057ab9 */ /* 0x000fe20000000800 */
[----:B------:R-:W-:Y:S01]  /*14b0*/  IMAD.MOV.U32 R226, RZ, RZ, R149 ;  /* 0x000000ffffe27224 */ /* 0x000fe200078e0095 */
[----:B------:R-:W-:Y:S01]  /*14c0*/  MOV R27, R223 ;  /* 0x000000df001b7202 */ /* 0x000fe20000000f00 */
[----:B------:R-:W-:Y:S01]  /*14d0*/  IMAD.MOV.U32 R220, RZ, RZ, R150 ;  /* 0x000000ffffdc7224 */ /* 0x000fe200078e0096 */
[----:B-1----:R-:W-:Y:S06]  /*14e0*/  @P1 BRA `(.L_x_449) ;  /* 0x0000000000241947 */ /* 0x002fec0003800000 */
[----:B------:R-:W-:Y:S02]  /*14f0*/  ULDC.64 UR6, c[0x0][0xa00] ;  /* 0x0002800000067ab9 */ /* 0x000fe40000000a00 */
[----:B------:R-:W-:-:S04]  /*1500*/  ISETP.NE.U32.AND P1, PT, RZ, UR6, PT ;  /* 0x00000006ff007c0c */ /* 0x000fc8000bf25070 */
[----:B------:R-:W-:-:S13]  /*1510*/  ISETP.NE.AND.EX P1, PT, RZ, UR7, PT, P1 ;  /* 0x00000007ff007c0c */ /* 0x000fda000bf25310 */
[----:B------:R-:W-:Y:S05]  /*1520*/  @!P1 BRA `(.L_x_449) ;  /* 0x0000000000149947 */ /* 0x000fea0003800000 */
[----:B------:R-:W0:Y:S02]  /*1530*/  LDC.64 R2, c[0x0][0xa00] ;  /* 0x00028000ff027b82 */ /* 0x000e240000000a00 */
[----:B0-----:R-:W-:-:S05]  /*1540*/  IMAD.WIDE R2, R27, 0x4, R2 ;  /* 0x000000041b027825 */ /* 0x001fca00078e0202 */
[----:B-----5:R-:W2:Y:S04]  /*1550*/  LDG.E R153, desc[UR60][R2.64] ;  /* 0x0000003c02997981 */ /* 0x020ea8000c1e1900 */
[----:B------:R-:W2:Y:S02]  /*1560*/  LDG.E R4, desc[UR60][R2.64+0x4] ;  /* 0x0000043c02047981 */ /* 0x000ea4000c1e1900 */
[----:B--2---:R-:W-:-:S07]  /*1570*/  IMAD.IADD R153, R4, 0x1, -R153 ;  /* 0x0000000104997824 */ /* 0x004fce00078e0a99 */
.L_x_449:
[----:B------:R-:W-:Y:S01]  /*1580*/  IMAD.U32 R2, RZ, RZ, UR5 ;  /* 0x00000005ff027e24 */ /* 0x000fe2000f8e00ff */
[----:B------:R-:W-:Y:S01]  /*1590*/  MOV R29, UR4 ;  /* 0x00000004001d7c02 */ /* 0x000fe20008000f00 */
[----:B------:R-:W-:Y:S06]  /*15a0*/  @!P2 BRA `(.L_x_450) ;  /* 0x000000000010a947 */ /* 0x000fec0003800000 */
[----:B------:R-:W-:-:S04]  /*15b0*/  IADD3 R4, P0, R221, UR8, RZ ;  /* 0x00000008dd047c10 */ /* 0x000fc8000ff1e0ff */
[----:B------:R-:W-:-:S05]  /*15c0*/  IADD3.X R5, R222, UR9, RZ, P0, !PT ;  /* 0x00000009de057c10 */ /* 0x000fca00087fe4ff */
[----:B------:R0:W5:Y:S01]  /*15d0*/  LDG.E R29, desc[UR60][R4.64] ;  /* 0x0000003c041d7981 */ /* 0x000162000c1e1900 */
[----:B------:R-:W-:Y:S05]  /*15e0*/  BRA `(.L_x_451) ;  /* 0x0000000000107947 */ /* 0x000fea0003800000 */
.L_x_450:
[----:B------:R-:W-:Y:S05]  /*15f0*/  @!P0 BRA `(.L_x_451) ;  /* 0x00000000000c8947 */ /* 0x000fea0003800000 */
[----:B------:R-:W2:Y:S04]  /*1600*/  LDG.E R4, desc[UR60][R6.64] ;  /* 0x0000003c06047981 */ /* 0x000ea8000c1e1900 */
[----:B------:R-:W2:Y:S02]  /*1610*/  LDG.E R29, desc[UR60][R6.64+0x4] ;  /* 0x0000043c061d7981 */ /* 0x000ea4000c1e1900 */
[----:B--2---:R-:W-:-:S07]  /*1620*/  IMAD.IADD R29, R29, 0x1, -R4 ;  /* 0x000000011d1d7824 */ /* 0x004fce00078e0a04 */
.L_x_451:
[----:B------:R-:W-:Y:S02]  /*1630*/  ULDC.64 UR4, c[0x0][0xa10] ;  /* 0x0002840000047ab9 */ /* 0x000fe40000000a00 */
[----:B------:R-:W-:-:S04]  /*1640*/  ISETP.NE.U32.AND P0, PT, RZ, UR4, PT ;  /* 0x00000004ff007c0c */ /* 0x000fc8000bf05070 */
[----:B------:R-:W-:Y:S01]  /*1650*/  ISETP.NE.AND.EX P0, PT, RZ, UR5, PT, P0 ;  /* 0x00000005ff007c0c */ /* 0x000fe2000bf05300 */
[----:B------:R-:W-:-:S12]  /*1660*/  ULDC.64 UR4, c[0x0][0xa30] ;  /* 0x00028c0000047ab9 */ /* 0x000fd80000000a00 */
[----:B0-----:R-:W0:Y:S02]  /*1670*/  @P0 LDC.64 R4, c[0x0][0xa10] ;  /* 0x00028400ff040b82 */ /* 0x001e240000000a00 */
[----:B0-----:R-:W-:-:S05]  /*1680*/  @P0 IMAD.WIDE R4, R27, 0x4, R4 ;  /* 0x000000041b040825 */ /* 0x001fca00078e0204 */
[----:B------:R-:W2:Y:S04]  /*1690*/  @P0 LDG.E R3, desc[UR60][R4.64] ;  /* 0x0000003c04030981 */ /* 0x000ea8000c1e1900 */
[----:B------:R0:W2:Y:S01]  /*16a0*/  @P0 LDG.E R8, desc[UR60][R4.64+0x4] ;  /* 0x0000043c04080981 */ /* 0x0000a2000c1e1900 */
[----:B------:R-:W-:Y:S01]  /*16b0*/  ISETP.NE.U32.AND P1, PT, RZ, UR4, PT ;  /* 0x00000004ff007c0c */ /* 0x000fe2000bf25070 */
[----:B-----5:R-:W-:-:S03]  /*16c0*/  IMAD.MOV.U32 R146, RZ, RZ, R29 ;  /* 0x000000ffff927224 */ /* 0x020fc600078e001d */
[----:B------:R-:W-:-:S13]  /*16d0*/  ISETP.NE.AND.EX P1, PT, RZ, UR5, PT, P1 ;  /* 0x00000005ff007c0c */ /* 0x000fda000bf25310 */
[----:B------:R-:W-:-:S04]  /*16e0*/  @P1 IADD3 R6, P2, R221, UR4, RZ ;  /* 0x00000004dd061c10 */ /* 0x000fc8000ff5e0ff */
[----:B------:R-:W-:-:S05]  /*16f0*/  @P1 IADD3.X R7, R222, UR5, RZ, P2, !PT ;  /* 0x00000005de071c10 */ /* 0x000fca00097fe4ff */
[----:B------:R1:W5:Y:S01]  /*1700*/  @P1 LDG.E R146, desc[UR60][R6.64] ;  /* 0x0000003c06921981 */ /* 0x000362000c1e1900 */
[----:B------:R-:W-:Y:S01]  /*1710*/  IADD3 R9, R29, -R0, RZ ;  /* 0x800000001d097210 */ /* 0x000fe20007ffe0ff */
[----:B0-----:R-:W-:Y:S01]  /*1720*/  IMAD.MOV.U32 R4, RZ, RZ, RZ ;  /* 0x000000ffff047224 */ /* 0x001fe200078e00ff */
[----:B------:R-:W-:-:S03]  /*1730*/  PLOP3.LUT P2, PT, PT, PT, PT, 0x80, 0x0 ;  /* 0x000000000000781c */ /* 0x000fc60003f4f070 */
[----:B------:R-:W-:-:S05]  /*1740*/  IMAD.MOV R0, RZ, RZ, -R9 ;  /* 0x000000ffff007224 */ /* 0x000fca00078e0a09 */
[----:B------:R-:W-:-:S04]  /*1750*/  VIMNMX R0, RZ, R0, !PT ;  /* 0x00000000ff007248 */ /* 0x000fc80007fe0100 */
[----:B------:R-:W-:-:S05]  /*1760*/  SHF.R.U32.HI R126, RZ, 0x4, R0 ;  /* 0x00000004ff7e7819 */ /* 0x000fca0000011600 */
[----:B------:R-:W-:-:S04]  /*1770*/  IMAD.WIDE.U32 R126, R126, 0x24924925, RZ ;  /* 0x249249257e7e7825 */ /* 0x000fc800078e00ff */
[----:B------:R-:W-:Y:S02]  /*1780*/  IMAD.MOV.U32 R24, RZ, RZ, R127 ;  /* 0x000000ffff187224 */ /* 0x000fe400078e007f */
[----:B--2---:R-:W-:-:S04]  /*1790*/  @P0 IMAD.IADD R2, R8, 0x1, -R3 ;  /* 0x0000000108020824 */ /* 0x004fc800078e0a03 */
[----:B------:R-:W-:-:S05]  /*17a0*/  IMAD.IADD R152, R9, 0x1, R2 ;  /* 0x0000000109987824 */ /* 0x000fca00078e0202 */
[----:B------:R-:W-:-:S05]  /*17b0*/  IADD3 R5, R152, 0x6f, RZ ;  /* 0x0000006f98057810 */ /* 0x000fca0007ffe0ff */
[----:B------:R-:W-:-:S05]  /*17c0*/  IMAD.HI R4, R5, -0x6db6db6d, R4 ;  /* 0x9249249305047827 */ /* 0x000fca00078e0204 */
[----:B------:R-:W-:-:S04]  /*17d0*/  SHF.R.U32.HI R3, RZ, 0x1f, R4 ;  /* 0x0000001fff037819 */ /* 0x000fc80000011604 */
[----:B------:R-:W-:-:S05]  /*17e0*/  LEA.HI.SX32 R154, R4, R3, 0x1a ;  /* 0x00000003049a7211 */ /* 0x000fca00078fd2ff */
[----:B------:R-:W-:-:S05]  /*17f0*/  IMAD R3, R154, 0x70, -R9 ;  /* 0x000000709a037824 */ /* 0x000fca00078e0a09 */
[----:B------:R-:W-:-:S04]  /*1800*/  VIMNMX R3, R3, R2, PT ;  /* 0x0000000203037248 */ /* 0x000fc80003fe0100 */
[----:B------:R-:W-:-:S13]  /*1810*/  ISETP.GT.AND P0, PT, R3, R0, PT ;  /* 0x000000000300720c */ /* 0x000fda0003f04270 */
[----:B------:R-:W-:Y:S01]  /*1820*/  @P0 IADD3 R5, R3, 0x6f, RZ ;  /* 0x0000006f03050810 */ /* 0x000fe20007ffe0ff */
[----:B------:R-:W-:-:S04]  /*1830*/  @P0 IMAD.MOV.U32 R4, RZ, RZ, RZ ;  /* 0x000000ffff040224 */ /* 0x000fc800078e00ff */
[----:B------:R-:W-:-:S05]  /*1840*/  @P0 IMAD.HI R4, R5, -0x6db6db6d, R4 ;  /* 0x9249249305040827 */ /* 0x000fca00078e0204 */
[----:B------:R-:W-:-:S04]  /*1850*/  @P0 SHF.R.U32.HI R3, RZ, 0x1f, R4 ;  /* 0x0000001fff030819 */ /* 0x000fc80000011604 */
[----:B------:R-:W-:-:S04]  /*1860*/  @P0 LEA.HI.SX32 R24, R4, R3, 0x1a ;  /* 0x0000000304180211 */ /* 0x000fc800078fd2ff */
[----:B------:R-:W-:-:S13]  /*1870*/  ISETP.GT.AND P0, PT, R24, R127, PT ;  /* 0x0000007f1800720c */ /* 0x000fda0003f04270 */
[----:B-1----:R-:W-:Y:S05]  /*1880*/  @!P0 BRA `(.L_x_452) ;  /* 0x0000008c000c8947 */ /* 0x002fea0003800000 */
[----:B------:R-:W-:Y:S01]  /*1890*/  IADD3 R0, R18, 0x21400, RZ ;  /* 0x0002140012007810 */ /* 0x000fe20007ffe0ff */
[----:B------:R-:W-:Y:S03]  /*18a0*/  BSSY B6, `(.L_x_453) ;  /* 0x0000013000067945 */ /* 0x000fe60003800000 */
[----:B------:R-:W-:-:S13]  /*18b0*/  LOP3.LUT P0, RZ, R0, 0x3ff, RZ, 0xc0, !PT ;  /* 0x000003ff00ff7812 */ /* 0x000fda000780c0ff */
[----:B------:R-:W-:Y:S05]  /*18c0*/  @!P0 BRA `(.L_x_454) ;  /* 0x0000000000408947 */ /* 0x000fea0003800000 */
[----:B------:R-:W-:Y:S01]  /*18d0*/  MOV R0, 0x0 ;  /* 0x0000000000007802 */ /* 0x000fe20000000f00 */
[----:B------:R-:W-:Y:S01]  /*18e0*/  ULDC.64 UR4, c[0x4][0xa8] ;  /* 0x01002a0000047ab9 */ /* 0x000fe20000000a00 */
[----:B------:R-:W-:Y:S01]  /*18f0*/  ULDC.64 UR6, c[0x4][0x18] ;  /* 0x0100060000067ab9 */ /* 0x000fe20000000a00 */
[----:B------:R-:W-:Y:S01]  /*1900*/  IMAD.U32 R4, RZ, RZ, UR4 ;  /* 0x00000004ff047e24 */ /* 0x000fe2000f8e00ff */
[----:B------:R0:W1:Y:S01]  /*1910*/  LDC.64 R14, c[0x4][R0] ;  /* 0x01000000000e7b82 */ /* 0x0000620000000a00 */
[----:B------:R-:W-:Y:S01]  /*1920*/  IMAD.U32 R5, RZ, RZ, UR5 ;  /* 0x00000005ff057e24 */ /* 0x000fe2000f8e00ff */
[----:B------:R-:W-:Y:S01]  /*1930*/  ULDC.64 UR4, c[0x4][0xb0] ;  /* 0x01002c0000047ab9 */ /* 0x000fe20000000a00 */
[----:B------:R-:W-:Y:S01]  /*1940*/  IMAD.U32 R10, RZ, RZ, UR6 ;  /* 0x00000006ff0a7e24 */ /* 0x000fe2000f8e00ff */
[----:B------:R-:W-:Y:S01]  /*1950*/  MOV R6, UR4 ;  /* 0x0000000400067c02 */ /* 0x000fe20008000f00 */
[----:B------:R-:W-:Y:S01]  /*1960*/  IMAD.U32 R7, RZ, RZ, UR5 ;  /* 0x00000005ff077e24 */ /* 0x000fe2000f8e00ff */
[----:B------:R-:W-:Y:S01]  /*1970*/  MOV R11, UR7 ;  /* 0x00000007000b7c02 */ /* 0x000fe20008000f00 */
[----:B------:R-:W-:Y:S01]  /*1980*/  IMAD.MOV.U32 R8, RZ, RZ, 0x70 ;  /* 0x00000070ff087424 */ /* 0x000fe200078e00ff */
[----:B------:R-:W-:Y:S01]  /*1990*/  MOV R13, RZ ;  /* 0x000000ff000d7202 */ /* 0x000fe20000000f00 */
[----:B0-----:R-:W-:-:S07]  /*19a0*/  IMAD.MOV.U32 R12, RZ, RZ, 0x1 ;  /* 0x00000001ff0c7424 */ /* 0x001fce00078e00ff */
[----:B------:R-:W-:-:S07]  /*19b0*/  LEPC R20, `(.L_x_454) ;  /* 0x000000001014794e */ /* 0x000fce0000000000 */
[----:B-1---5:R-:W-:Y:S05]  /*19c0*/  CALL.ABS.NOINC R14 ;  /* 0x000000000e007343 */ /* 0x022fea0003c00000 */
.L_x_454:
[----:B------:R-:W-:Y:S05]  /*19d0*/  BSYNC B6 ;  /* 0x0000000000067941 */ /* 0x000fea0003800000 */
.L_x_453:
[----:B------:R-:W-:Y:S01]  /*19e0*/  VIADD R25, R18, 0x400 ;  /* 0x0000040012197836 */ /* 0x000fe20000000000 */
[----:B------:R-:W-:Y:S04]  /*19f0*/  BSSY B6, `(.L_x_455) ;  /* 0x0000013000067945 */ /* 0x000fe80003800000 */
[----:B------:R-:W-:-:S13]  /*1a00*/  LOP3.LUT P0, RZ, R25, 0x3ff, RZ, 0xc0, !PT ;  /* 0x000003ff19ff7812 */ /* 0x000fda000780c0ff */
[----:B------:R-:W-:Y:S05]  /*1a10*/  @!P0 BRA `(.L_x_456) ;  /* 0x0000000000408947 */ /* 0x000fea0003800000 */
[----:B------:R-:W-:Y:S01]  /*1a20*/  MOV R0, 0x0 ;  /* 0x0000000000007802 */ /* 0x000fe20000000f00 */
[----:B------:R-:W-:Y:S01]  /*1a30*/  ULDC.64 UR4, c[0x4][0xa8] ;  /* 0x01002a0000047ab9 */ /* 0x000fe20000000a00 */
[----:B------:R-:W-:Y:S01]  /*1a40*/  ULDC.64 UR6, c[0x4][0x18] ;  /* 0x0100060000067ab9 */ /* 0x000fe20000000a00 */
[----:B------:R-:W-:Y:S01]  /*1a50*/  IMAD.U32 R4, RZ, RZ, UR4 ;  /* 0x00000004ff047e24 */ /* 0x000fe2000f8e00ff */
[----:B------:R0:W1:Y:S01]  /*1a60*/  LDC.64 R14, c[0x4][R0] ;  /* 0x01000000000e7b82 */ /* 0x0000620000000a00 */
[----:B------:R-:W-:Y:S01]  /*1a70*/  MOV R5, UR5 ;  /* 0x0000000500057c02 */ /* 0x000fe20008000f00 */
[----:B------:R-:W-:Y:S01]  /*1a80*/  ULDC.64 UR4, c[0x4][0xb0] ;  /* 0x01002c0000047ab9 */ /* 0x000fe20000000a00 */
[----:B------:R-:W-:Y:S01]  /*1a90*/  MOV R10, UR6 ;  /* 0x00000006000a7c02 */ /* 0x000fe20008000f00 */
[----:B------:R-:W-:Y:S01]  /*1aa0*/  IMAD.U32 R6, RZ, RZ, UR4 ;  /* 0x00000004ff067e24 */ /* 0x000fe2000f8e00ff */
[----:B------:R-:W-:Y:S01]  /*1ab0*/  MOV R12, 0x1 ;  /* 0x00000001000c7802 */ /* 0x000fe20000000f00 */
[----:B------:R-:W-:-:S02]  /*1ac0*/  IMAD.U32 R7, RZ, RZ, UR5 ;  /* 0x00000005ff077e24 */ /* 0x000fc4000f8e00ff */
[----:B------:R-:W-:Y:S02]  /*1ad0*/  IMAD.U32 R11, RZ, RZ, UR7 ;  /* 0x00000007ff0b7e24 */ /* 0x000fe4000f8e00ff */
[----:B------:R-:W-:Y:S02]  /*1ae0*/  IMAD.MOV.U32 R8, RZ, RZ, 0x70 ;  /* 0x00000070ff087424 */ /* 0x000fe400078e00ff */
[----:B0-----:R-:W-:-:S07]  /*1af0*/  IMAD.MOV.U32 R13, RZ, RZ, RZ ;  /* 0x000000ffff0d7224 */ /* 0x001fce00078e00ff */
[----:B------:R-:W-:-:S07]  /*1b00*/  LEPC R20, `(.L_x_456) ;  /* 0x000000001014794e */ /* 0x000fce0000000000 */
[----:B-1---5:R-:W-:Y:S05]  /*1b10*/  CALL.ABS.NOINC R14 ;  /* 0x000000000e007343 */ /* 0x022fea0003c00000 */
.L_x_456:
[----:B------:R-:W-:Y:S05]  /*1b20*/  BSYNC B6 ;  /* 0x0000000000067941 */ /* 0x000fea0003800000 */
.L_x_455:
[----:B------:R-:W-:Y:S01]  /*1b30*/  ULDC.64 UR4, c[0x0][0x9f8] ;  /* 0x00027e0000047ab9 */ /* 0x000fe20000000a00 */
[----:B------:R-:W0:Y:S01]  /*1b40*/  LDC R0, c[0x0][0x428] ;  /* 0x00010a00ff007b82 */ /* 0x000e220000000800 */
[----:B------:R-:W-:Y:S01]  /*1b50*/  ISETP.NE.U32.AND P0, PT, RZ, UR4, PT ;  /* 0x00000004ff007c0c */ /* 0x000fe2000bf05070 */
[----:B------:R-:W-:-:S06]  /*1b60*/  ULDC UR6, c[0x0][0x2e4] ;  /* 0x0000b90000067ab9 */ /* 0x000fcc0000000800 */
[----:B------:R-:W1:Y:S01]  /*1b70*/  LDC.64 R116, c[0x0][0x2f0] ;  /* 0x0000bc00ff747b82 */ /* 0x000e620000000a00 */
[----:B------:R-:W-:Y:S01]  /*1b80*/  ISETP.NE.AND.EX P0, PT, RZ, UR5, PT, P0 ;  /* 0x00000005ff007c0c */ /* 0x000fe2000bf05300 */
[----:B------:R-:W-:Y:S01]  /*1b90*/  IMAD.IADD R123, R26, 0x1, R29 ;  /* 0x000000011a7b7824 */ /* 0x000fe200078e021d */
[----:B------:R-:W-:Y:S01]  /*1ba0*/  SHF.R.S32.HI R23, RZ, 0x1f, R22 ;  /* 0x0000001fff177819 */ /* 0x000fe20000011416 */
[----:B------:R-:W-:-:S04]  /*1bb0*/  ULDC.64 UR8, c[0x0][0xa08] ;  /* 0x0002820000087ab9 */ /* 0x000fc80000000a00 */
[----:B------:R-:W2:Y:S06]  /*1bc0*/  LDC.64 R110, c[0x0][0x3e8] ;  /* 0x0000fa00ff6e7b82 */ /* 0x000eac0000000a00 */
[----:B------:R-:W-:Y:S02]  /*1bd0*/  @P0 IADD3 R4, P1, R221, UR4, RZ ;  /* 0x00000004dd040c10 */ /* 0x000fe4000ff3e0ff */
[----:B------:R-:W3:Y:S02]  /*1be0*/  LDC.64 R104, c[0x0][0x3d8] ;  /* 0x0000f600ff687b82 */ /* 0x000ee40000000a00 */
[----:B------:R-:W-:Y:S01]  /*1bf0*/  @P0 IADD3.X R5, R222, UR5, RZ, P1, !PT ;  /* 0x00000005de050c10 */ /* 0x000fe20008ffe4ff */
[----:B------:R-:W-:-:S04]  /*1c00*/  ULDC.64 UR4, c[0x0][0x320] ;  /* 0x0000c80000047ab9 */ /* 0x000fc80000000a00 */
[----:B------:R4:W3:Y:S01]  /*1c10*/  @P0 LDG.E R27, desc[UR60][R4.64] ;  /* 0x0000003c041b0981 */ /* 0x0008e2000c1e1900 */
[----:B0-----:R-:W-:Y:S01]  /*1c20*/  ISETP.NE.AND P0, PT, R0, 0x1, PT ;  /* 0x000000010000780c */ /* 0x001fe20003f05270 */
[----:B------:R-:W0:Y:S01]  /*1c30*/  LDC R31, c[0x0][0x3d4] ;  /* 0x0000f500ff1f7b82 */ /* 0x000e220000000800 */
[----:B------:R-:W-:Y:S01]  /*1c40*/  ISETP.GE.AND P2, PT, R205, UR6, PT ;  /* 0x00000006cd007c0c */ /* 0x000fe2000bf46270 */
[----:B------:R-:W0:Y:S01]  /*1c50*/  S2R R155, SR_TID.X ;  /* 0x00000000009b7919 */ /* 0x000e220000002100 */
[----:B------:R-:W-:Y:S01]  /*1c60*/  ISETP.GE.AND P1, PT, R22, UR6, PT ;  /* 0x0000000616007c0c */ /* 0x000fe2000bf26270 */
[----:B-1----:R-:W-:Y:S01]  /*1c70*/  IMAD R33, R117, 0x70, RZ ;  /* 0x0000007075217824 */ /* 0x002fe200078e02ff */
[----:B------:R-:W-:Y:S02]  /*1c80*/  SEL R0, RZ, 0xffffffff, P2 ;  /* 0xffffffffff007807 */ /* 0x000fe40001000000 */
[----:B------:R-:W-:Y:S01]  /*1c90*/  SEL R3, RZ, 0x1, P1 ;  /* 0x00000001ff037807 */ /* 0x000fe20000800000 */
[----:B--2---:R-:W-:Y:S01]  /*1ca0*/  IMAD.WIDE.U32 R112, R204, R110, R22 ;  /* 0x0000006ecc707225 */ /* 0x004fe200078e0016 */
[----:B------:R-:W-:-:S02]  /*1cb0*/  ISETP.GE.AND P1, PT, R206, UR6, PT ;  /* 0x00000006ce007c0c */ /* 0x000fc4000bf26270 */
[----:B------:R-:W-:Y:S01]  /*1cc0*/  SHF.R.S32.HI R15, RZ, 0x1f, R123 ;  /* 0x0000001fff0f7819 */ /* 0x000fe2000001147b */
[----:B------:R-:W1:Y:S01]  /*1cd0*/  @P0 LDC R7, c[0x0][0x42c] ;  /* 0x00010b00ff070b82 */ /* 0x000e620000000800 */
[----:B----4-:R-:W-:Y:S01]  /*1ce0*/  IMAD.SHL.U32 R4, R0, 0x2, RZ ;  /* 0x0000000200047824 */ /* 0x010fe200078e00ff */
[----:B------:R-:W-:Y:S01]  /*1cf0*/  IADD3 R0, R22, 0x60, RZ ;  /* 0x0000006016007810 */ /* 0x000fe20007ffe0ff */
[----:B---3--:R-:W-:Y:S01]  /*1d00*/  IMAD.WIDE.U32 R106, R204, R104, R22 ;  /* 0x00000068cc6a7225 */ /* 0x008fe200078e0016 */
[----:B------:R-:W-:Y:S02]  /*1d10*/  SEL R5, RZ, 0x4, P1 ;  /* 0x00000004ff057807 */ /* 0x000fe40000800000 */
[----:B------:R-:W-:Y:S01]  /*1d20*/  LOP3.LUT R4, R4, 0x2, R3, 0xe2, !PT ;  /* 0x0000000204047812 */ /* 0x000fe200078ee203 */
[----:B------:R-:W-:Y:S01]  /*1d30*/  IMAD R10, R15, R116, RZ ;  /* 0x000000740f0a7224 */ /* 0x000fe200078e02ff */
[----:B------:R-:W2:Y:S01]  /*1d40*/  @P0 LDC R8, c[0x0][0x430] ;  /* 0x00010c00ff080b82 */ /* 0x000ea20000000800 */
[----:B------:R-:W-:Y:S01]  /*1d50*/  ISETP.GE.AND P2, PT, R0, UR6, PT ;  /* 0x0000000600007c0c */ /* 0x000fe2000bf46270 */
[----:B------:R-:W-:Y:S01]  /*1d60*/  IMAD R35, R111, 0x70, RZ ;  /* 0x000000706f237824 */ /* 0x000fe200078e02ff */
[----:B------:R-:W-:Y:S01]  /*1d70*/  SHF.R.S32.HI R148, RZ, 0x1f, R204 ;  /* 0x0000001fff947819 */ /* 0x000fe200000114cc */
[----:B------:R-:W-:Y:S01]  /*1d80*/  IMAD R11, R123, R117, R10 ;  /* 0x000000757b0b7224 */ /* 0x000fe200078e020a */
[----:B------:R-:W-:Y:S01]  /*1d90*/  SEL R6, RZ, 0x8, P2 ;  /* 0x00000008ff067807 */ /* 0x000fe20001000000 */
[----:B0-----:R-:W-:Y:S01]  /*1da0*/  IMAD.SHL.U32 R126, R31, 0x2, RZ ;  /* 0x000000021f7e7824 */ /* 0x001fe200078e00ff */
[----:B------:R-:W-:Y:S01]  /*1db0*/  SHF.R.S32.HI R17, RZ, 0x1f, R16 ;  /* 0x0000001fff117819 */ /* 0x000fe20000011410 */
[----:B------:R-:W-:Y:S01]  /*1dc0*/  IMAD R135, R105, 0x70, RZ ;  /* 0x0000007069877824 */ /* 0x000fe200078e02ff */
[----:B------:R-:W-:-:S02]  /*1dd0*/  LOP3.LUT R30, R6, R4, R5, 0xfe, !PT ;  /* 0x00000004061e7212 */ /* 0x000fc400078efe05 */
[-C--:B------:R-:W-:Y:S01]  /*1de0*/  ISETP.GE.AND P1, PT, R205, R31.reuse, PT ;  /* 0x0000001fcd00720c */ /* 0x080fe20003f26270 */
[----:B------:R-:W-:Y:S01]  /*1df0*/  IMAD.WIDE.U32 R108, R204, R104, R16 ;  /* 0x00000068cc6c7225 */ /* 0x000fe200078e0010 */
[----:B------:R-:W-:Y:S02]  /*1e00*/  ISETP.GE.AND P3, PT, R206, R31, PT ;  /* 0x0000001fce00720c */ /* 0x000fe40003f66270 */
[----:B------:R-:W-:Y:S01]  /*1e10*/  LOP3.LUT P2, RZ, R217, 0x4, RZ, 0xc0, !PT ;  /* 0x00000004d9ff7812 */ /* 0x000fe2000784c0ff */
[----:B-1----:R-:W-:Y:S01]  /*1e20*/  @P0 IMAD.HI.U32 R3, R150, R7, RZ ;  /* 0x0000000796030227 */ /* 0x002fe200078e00ff */
[----:B------:R-:W-:Y:S02]  /*1e30*/  P2R R101, PR, RZ, 0x8 ;  /* 0x00000008ff657803 */ /* 0x000fe40000000000 */
[----:B------:R-:W-:Y:S01]  /*1e40*/  SHF.L.U64.HI R137, R116, 0x6, R117 ;  /* 0x0000000674897819 */ /* 0x000fe20000010275 */
[----:B------:R-:W-:Y:S01]  /*1e50*/  IMAD.WIDE.U32 R114, R204, R110, R16 ;  /* 0x0000006ecc727225 */ /* 0x000fe200078e0010 */
[----:B------:R-:W-:-:S02]  /*1e60*/  SHF.L.U32 R138, R116, 0x6, RZ ;  /* 0x00000006748a7819 */ /* 0x000fc400000006ff */
[----:B------:R-:W-:Y:S02]  /*1e70*/  LEA.HI R155, R155, 0x8, RZ, 0x19 ;  /* 0x000000089b9b7811 */ /* 0x000fe400078fc8ff */
[----:B--2---:R-:W-:Y:S01]  /*1e80*/  @P0 SHF.R.U32.HI R150, RZ, R8, R3 ;  /* 0x00000008ff960219 */ /* 0x004fe20000011603 */
[----:B------:R-:W-:-:S03]  /*1e90*/  VIADD R3, R22, 0x80 ;  /* 0x0000008016037836 */ /* 0x000fc60000000000 */
[----:B------:R-:W-:Y:S01]  /*1ea0*/  SHF.R.S32.HI R8, RZ, 0x1f, R150 ;  /* 0x0000001fff087819 */ /* 0x000fe20000011496 */
[----:B------:R-:W-:Y:S01]  /*1eb0*/  IMAD.WIDE.U32 R6, R150, UR4, R22 ;  /* 0x0000000496067c25 */ /* 0x000fe2000f8e0016 */
[----:B------:R-:W-:-:S03]  /*1ec0*/  ISETP.GE.AND P0, PT, R3, UR6, PT ;  /* 0x0000000603007c0c */ /* 0x000fc6000bf06270 */
[----:B------:R-:W-:Y:S01]  /*1ed0*/  IMAD R5, R8, UR4, RZ ;  /* 0x0000000408057c24 */ /* 0x000fe2000f8e02ff */
[----:B------:R-:W-:Y:S01]  /*1ee0*/  SEL R9, RZ, 0x10, P0 ;  /* 0x00000010ff097807 */ /* 0x000fe20000000000 */
[----:B------:R-:W-:Y:S01]  /*1ef0*/  IMAD.MOV.U32 R118, RZ, RZ, R6 ;  /* 0x000000ffff767224 */ /* 0x000fe200078e0006 */
[----:B------:R-:W-:Y:S01]  /*1f00*/  ISETP.NE.U32.AND P0, PT, RZ, UR8, PT ;  /* 0x00000008ff007c0c */ /* 0x000fe2000bf05070 */
[----:B------:R-:W-:Y:S01]  /*1f10*/  IMAD R119, R150, UR5, R5 ;  /* 0x0000000596777c24 */ /* 0x000fe2000f8e0205 */
[----:B------:R-:W-:Y:S01]  /*1f20*/  ULDC.64 UR4, c[0x0][0x2f8] ;  /* 0x0000be0000047ab9 */ /* 0x000fe20000000a00 */
[----:B------:R-:W-:Y:S01]  /*1f30*/  IMAD.WIDE.U32 R4, R123, R116, RZ ;  /* 0x000000747b047225 */ /* 0x000fe200078e00ff */
[----:B------:R-:W-:Y:S02]  /*1f40*/  ISETP.NE.AND.EX P0, PT, RZ, UR9, PT, P0 ;  /* 0x00000009ff007c0c */ /* 0x000fe4000bf05300 */
[----:B------:R-:W-:Y:S01]  /*1f50*/  IADD3 R119, R7, R119, RZ ;  /* 0x0000007707777210 */ /* 0x000fe20007ffe0ff */
[----:B------:R-:W-:Y:S01]  /*1f60*/  IMAD.IADD R5, R5, 0x1, R11 ;  /* 0x0000000105057824 */ /* 0x000fe200078e020b */
[----:B------:R-:W-:Y:S01]  /*1f70*/  LOP3.LUT R30, R30, R9, RZ, 0xfc, !PT ;  /* 0x000000091e1e7212 */ /* 0x000fe200078efcff */
[----:B------:R-:W-:-:S02]  /*1f80*/  IMAD R7, R8, UR4, RZ ;  /* 0x0000000408077c24 */ /* 0x000fc4000f8e02ff */
[----:B------:R-:W-:-:S04]  /*1f90*/  IMAD.WIDE.U32 R4, R150, UR4, R4 ;  /* 0x0000000496047c25 */ /* 0x000fc8000f8e0004 */
[----:B------:R-:W-:Y:S01]  /*1fa0*/  IMAD R7, R150, UR5, R7 ;  /* 0x0000000596077c24 */ /* 0x000fe2000f8e0207 */
[----:B------:R-:W-:Y:S01]  /*1fb0*/  ULDC.64 UR4, c[0x0][0x300] ;  /* 0x0000c00000047ab9 */ /* 0x000fe20000000a00 */
[----:B------:R-:W-:-:S03]  /*1fc0*/  SHF.R.S32.HI R150, RZ, 0x1f, R224 ;  /* 0x0000001fff967819 */ /* 0x000fc600000114e0 */
[----:B------:R-:W-:Y:S02]  /*1fd0*/  IADD3 R5, R5, R7, RZ ;  /* 0x0000000705057210 */ /* 0x000fe40007ffe0ff */
[----:B------:R-:W-:Y:S02]  /*1fe0*/  SHF.R.S32.HI R6, RZ, 0x1f, R27 ;  /* 0x0000001fff067819 */ /* 0x000fe4000001141b */
[----:B------:R-:W-:Y:S02]  /*1ff0*/  SEL R9, R27, RZ, !P0 ;  /* 0x000000ff1b097207 */ /* 0x000fe40004000000 */
[----:B------:R-:W-:Y:S01]  /*2000*/  SEL R8, R6, RZ, !P0 ;  /* 0x000000ff06087207 */ /* 0x000fe20004000000 */
[----:B------:R-:W-:Y:S02]  /*2010*/  IMAD R6, R148, R110, RZ ;  /* 0x0000006e94067224 */ /* 0x000fe400078e02ff */
[----:B------:R-:W-:-:S04]  /*2020*/  IMAD.WIDE.U32 R120, R9, UR4, R4 ;  /* 0x0000000409787c25 */ /* 0x000fc8000f8e0004 */
[----:B------:R-:W-:Y:S02]  /*2030*/  IMAD R10, R8, UR4, RZ ;  /* 0x00000004080a7c24 */ /* 0x000fe4000f8e02ff */
[-C--:B------:R-:W-:Y:S02]  /*2040*/  IMAD R4, R148, R116.reuse, RZ ;  /* 0x0000007494047224 */ /* 0x080fe400078e02ff */
[C---:B------:R-:W-:Y:S02]  /*2050*/  IMAD R11, R204.reuse, R111, R6 ;  /* 0x0000006fcc0b7224 */ /* 0x040fe400078e0206 */
[----:B------:R-:W-:Y:S01]  /*2060*/  IMAD R13, R9, UR5, R10 ;  /* 0x00000005090d7c24 */ /* 0x000fe2000f8e020a */
[----:B------:R-:W-:Y:S01]  /*2070*/  ULDC.64 UR4, c[0x0][0x328] ;  /* 0x0000ca0000047ab9 */ /* 0x000fe20000000a00 */
[----:B------:R-:W-:Y:S01]  /*2080*/  IMAD.WIDE.U32 R6, R204, R116, R22 ;  /* 0x00000074cc067225 */ /* 0x000fe200078e0016 */
[----:B------:R-:W-:-:S03]  /*2090*/  IADD3 R113, R11, R113, RZ ;  /* 0x000000710b717210 */ /* 0x000fc60007ffe0ff */
[----:B------:R-:W-:Y:S01]  /*20a0*/  IMAD R21, R204, R117, R4 ;  /* 0x00000075cc157224 */ /* 0x000fe200078e0204 */
[----:B------:R-:W-:Y:S01]  /*20b0*/  IADD3 R5, P0, R120, R6, RZ ;  /* 0x0000000678057210 */ /* 0x000fe20007f1e0ff */
[----:B------:R-:W-:Y:S02]  /*20c0*/  IMAD.IADD R4, R121, 0x1, R13 ;  /* 0x0000000179047824 */ /* 0x000fe400078e020d */
[----:B------:R-:W-:Y:S02]  /*20d0*/  IMAD R8, R8, UR4, RZ ;  /* 0x0000000408087c24 */ /* 0x000fe4000f8e02ff */
[----:B------:R-:W-:Y:S01]  /*20e0*/  IMAD.WIDE.U32 R118, R9, UR4, R118 ;  /* 0x0000000409767c25 */ /* 0x000fe2000f8e0076 */
[----:B------:R-:W-:Y:S02]  /*20f0*/  IADD3.X R6, R4, R7, R21, P0, !PT ;  /* 0x0000000704067210 */ /* 0x000fe400007fe415 */
[----:B------:R-:W-:Y:S01]  /*2100*/  ISETP.GE.AND P0, PT, R22, R31, PT ;  /* 0x0000001f1600720c */ /* 0x000fe20003f06270 */
[----:B------:R-:W-:-:S02]  /*2110*/  IMAD R7, R148, R104, RZ ;  /* 0x0000006894077224 */ /* 0x000fc400078e02ff */
[----:B------:R-:W-:Y:S01]  /*2120*/  IMAD R41, R9, UR5, R8 ;  /* 0x0000000509297c24 */ /* 0x000fe2000f8e0208 */
[C---:B------:R-:W-:Y:S01]  /*2130*/  SEL R8, R31.reuse, RZ, P1 ;  /* 0x000000ff1f087207 */ /* 0x040fe20000800000 */
[----:B------:R-:W-:Y:S01]  /*2140*/  IMAD R9, R204, R105, R7 ;  /* 0x00000069cc097224 */ /* 0x000fe200078e0207 */
[----:B------:R-:W-:Y:S01]  /*2150*/  SEL R7, R31, RZ, P0 ;  /* 0x000000ff1f077207 */ /* 0x000fe20000000000 */
[----:B------:R-:W-:Y:S01]  /*2160*/  IMAD.IADD R115, R115, 0x1, R11 ;  /* 0x0000000173737824 */ /* 0x000fe200078e020b */
[----:B------:R-:W-:Y:S01]  /*2170*/  SEL R11, R31, RZ, P3 ;  /* 0x000000ff1f0b7207 */ /* 0x000fe20001800000 */
[----:B------:R-:W-:Y:S01]  /*2180*/  IMAD.IADD R109, R109, 0x1, R9 ;  /* 0x000000016d6d7824 */ /* 0x000fe200078e0209 */
[----:B------:R-:W-:Y:S01]  /*2190*/  IADD3 R7, R22, R7, RZ ;  /* 0x0000000716077210 */ /* 0x000fe20007ffe0ff */
[----:B------:R-:W-:Y:S01]  /*21a0*/  IMAD.IADD R107, R9, 0x1, R107 ;  /* 0x00000001096b7824 */ /* 0x000fe200078e026b */
[----:B------:R-:W-:Y:S01]  /*21b0*/  IADD3 R122, P3, R204, R123, RZ ;  /* 0x0000007bcc7a7210 */ /* 0x000fe20007f7e0ff */
[----:B------:R-:W-:Y:S01]  /*21c0*/  IMAD.IADD R9, R205, 0x1, R8 ;  /* 0x00000001cd097824 */ /* 0x000fe200078e0208 */
[----:B------:R-:W-:Y:S01]  /*21d0*/  SHF.R.S32.HI R8, RZ, 0x1f, R7 ;  /* 0x0000001fff087819 */ /* 0x000fe20000011407 */
[----:B------:R-:W-:-:S02]  /*21e0*/  IMAD.IADD R13, R206, 0x1, R11 ;  /* 0x00000001ce0d7824 */ /* 0x000fc400078e020b */
[-C--:B-----5:R-:W-:Y:S01]  /*21f0*/  IMAD.WIDE.U32 R114, R146, R110.reuse, R114 ;  /* 0x0000006e92727225 */ /* 0x0a0fe200078e0072 */
[CC--:B------:R-:W-:Y:S02]  /*2200*/  LEA.HI R21, R8.reuse, R7.reuse, RZ, 0x3 ;  /* 0x0000000708157211 */ /* 0x0c0fe400078f18ff */
[----:B------:R-:W-:Y:S01]  /*2210*/  LEA.HI R7, R8, R7, RZ, 0x6 ;  /* 0x0000000708077211 */ /* 0x000fe200078f30ff */
[C---:B------:R-:W-:Y:S01]  /*2220*/  IMAD.WIDE.U32 R112, R146.reuse, R110, R112 ;  /* 0x0000006e92707225 */ /* 0x040fe200078e0070 */
[----:B------:R-:W-:Y:S02]  /*2230*/  SHF.R.S32.HI R14, RZ, 0x1f, R13 ;  /* 0x0000001fff0e7819 */ /* 0x000fe4000001140d */
[----:B------:R-:W-:Y:S01]  /*2240*/  SHF.R.S32.HI R8, RZ, 0x6, R7 ;  /* 0x00000006ff087819 */ /* 0x000fe20000011407 */
[----:B------:R-:W-:Y:S01]  /*2250*/  IMAD.WIDE.U32 R108, R146, R104, R108 ;  /* 0x00000068926c7225 */ /* 0x000fe200078e006c */
[----:B------:R-:W-:Y:S02]  /*2260*/  LOP3.LUT R7, R209, 0x38, R21, 0xf8, !PT ;  /* 0x00000038d1077812 */ /* 0x000fe400078ef815 */
[-C--:B------:R-:W-:Y:S01]  /*2270*/  LEA.HI R29, R14, R13.reuse, RZ, 0x3 ;  /* 0x0000000d0e1d7211 */ /* 0x080fe200078f18ff */
[C---:B------:R-:W-:Y:S01]  /*2280*/  IMAD R145, R8.reuse, 0x1c00, R211 ;  /* 0x00001c0008917824 */ /* 0x040fe200078e02d3 */
[----:B------:R-:W-:Y:S01]  /*2290*/  SHF.R.S32.HI R10, RZ, 0x1f, R9 ;  /* 0x0000001fff0a7819 */ /* 0x000fe20000011409 */
[----:B------:R-:W-:Y:S01]  /*22a0*/  IMAD R143, R8, 0x1c00, R213 ;  /* 0x00001c00088f7824 */ /* 0x000fe200078e02d5 */
[----:B------:R-:W-:Y:S01]  /*22b0*/  LOP3.LUT R8, R7, R210, RZ, 0x3c, !PT ;  /* 0x000000d207087212 */ /* 0x000fe200078e3cff */
[----:B------:R-:W-:Y:S01]  /*22c0*/  IMAD.WIDE.U32 R106, R146, R104, R106 ;  /* 0x00000068926a7225 */ /* 0x000fe200078e006a */
[----:B------:R-:W-:-:S02]  /*22d0*/  LEA.HI R13, R14, R13, RZ, 0x6 ;  /* 0x0000000d0e0d7211 */ /* 0x000fc400078f30ff */
[----:B------:R-:W-:Y:S01]  /*22e0*/  IADD3 R145, R145, R8, RZ ;  /* 0x0000000891917210 */ /* 0x000fe20007ffe0ff */
[----:B------:R-:W-:Y:S01]  /*22f0*/  IMAD.WIDE.U32 R116, R116, 0x70, RZ ;  /* 0x0000007074747825 */ /* 0x000fe200078e00ff */
[CC--:B------:R-:W-:Y:S02]  /*2300*/  LEA.HI R11, R10.reuse, R9.reuse, RZ, 0x6 ;  /* 0x000000090a0b7211 */ /* 0x0c0fe400078f30ff */
[----:B------:R-:W-:Y:S01]  /*2310*/  SHF.R.S32.HI R8, RZ, 0x6, R13 ;  /* 0x00000006ff087819 */ /* 0x000fe2000001140d */
[----:B------:R-:W-:Y:S01]  /*2320*/  IMAD.X R123, R15, 0x1, R148, P3 ;  /* 0x000000010f7b7824 */ /* 0x000fe200018e0694 */
[----:B------:R-:W-:Y:S01]  /*2330*/  LOP3.LUT R7, R209, 0x38, R29, 0xf8, !PT ;  /* 0x00000038d1077812 */ /* 0x000fe200078ef81d */
[----:B------:R-:W-:Y:S01]  /*2340*/  IMAD.IADD R134, R117, 0x1, R33 ;  /* 0x0000000175867824 */ /* 0x000fe200078e0221 */
[----:B------:R-:W-:Y:S01]  /*2350*/  LEA.HI R27, R10, R9, RZ, 0x3 ;  /* 0x000000090a1b7211 */ /* 0x000fe200078f18ff */
[C---:B------:R-:W-:Y:S01]  /*2360*/  IMAD R142, R8.reuse, 0x1c00, R211 ;  /* 0x00001c00088e7824 */ /* 0x040fe200078e02d3 */
[----:B------:R-:W-:Y:S01]  /*2370*/  SHF.R.S32.HI R10, RZ, 0x6, R11 ;  /* 0x00000006ff0a7819 */ /* 0x000fe2000001140b */
[----:B------:R-:W-:Y:S01]  /*2380*/  IMAD R140, R8, 0x1c00, R213 ;  /* 0x00001c00088c7824 */ /* 0x000fe200078e02d5 */
[----:B------:R-:W-:Y:S01]  /*2390*/  LOP3.LUT R7, R7, R210, RZ, 0x3c, !PT ;  /* 0x000000d207077212 */ /* 0x000fe200078e3cff */
[----:B------:R-:W-:Y:S01]  /*23a0*/  IMAD.SHL.U32 R8, R110, 0x40, RZ ;  /* 0x000000406e087824 */ /* 0x000fe200078e00ff */
[----:B------:R-:W-:Y:S01]  /*23b0*/  SHF.R.S32.HI R11, RZ, 0x1f, R146 ;  /* 0x0000001fff0b7819 */ /* 0x000fe20000011492 */
[----:B------:R-:W-:Y:S01]  /*23c0*/  IMAD R144, R10, 0x1c00, R211 ;  /* 0x00001c000a907824 */ /* 0x000fe200078e02d3 */
[----:B------:R-:W-:Y:S01]  /*23d0*/  LOP3.LUT R12, R208, 0x38, R21, 0xf8, !PT ;  /* 0x00000038d00c7812 */ /* 0x000fe200078ef815 */
[----:B------:R-:W-:Y:S01]  /*23e0*/  IMAD.IADD R142, R142, 0x1, R7 ;  /* 0x000000018e8e7824 */ /* 0x000fe200078e0207 */
[----:B------:R-:W-:Y:S01]  /*23f0*/  LOP3.LUT R9, R209, 0x38, R27, 0xf8, !PT ;  /* 0x00000038d1097812 */ /* 0x000fe200078ef81b */
[C---:B------:R-:W-:Y:S01]  /*2400*/  IMAD R7, R11.reuse, R110, RZ ;  /* 0x0000006e0b077224 */ /* 0x040fe200078e02ff */
[----:B------:R-:W-:Y:S01]  /*2410*/  LOP3.LUT R12, R12, R237, RZ, 0x3c, !PT ;  /* 0x000000ed0c0c7212 */ /* 0x000fe200078e3cff */
[----:B------:R-:W-:Y:S01]  /*2420*/  IMAD R11, R11, R104, RZ ;  /* 0x000000680b0b7224 */ /* 0x000fe200078e02ff */
[----:B------:R-:W-:Y:S01]  /*2430*/  LOP3.LUT R9, R9, R210, RZ, 0x3c, !PT ;  /* 0x000000d209097212 */ /* 0x000fe200078e3cff */
[----:B------:R-:W-:Y:S01]  /*2440*/  IMAD R141, R10, 0x1c00, R213 ;  /* 0x00001c000a8d7824 */ /* 0x000fe200078e02d5 */
[----:B------:R-:W-:Y:S01]  /*2450*/  LOP3.LUT R14, R208, 0x38, R29, 0xf8, !PT ;  /* 0x00000038d00e7812 */ /* 0x000fe200078ef81d */
[----:B------:R-:W-:Y:S01]  /*2460*/  IMAD R37, R146, R105, R11 ;  /* 0x0000006992257224 */ /* 0x000fe200078e020b */
[----:B------:R-:W-:Y:S01]  /*2470*/  IADD3 R11, R22, 0xa0, RZ ;  /* 0x000000a0160b7810 */ /* 0x000fe20007ffe0ff */
[----:B------:R-:W-:Y:S01]  /*2480*/  IMAD.IADD R143, R143, 0x1, R12 ;  /* 0x000000018f8f7824 */ /* 0x000fe200078e020c */
[----:B------:R-:W-:Y:S01]  /*2490*/  LOP3.LUT R12, R208, 0x38, R27, 0xf8, !PT ;  /* 0x00000038d00c7812 */ /* 0x000fe200078ef81b */
[----:B------:R-:W-:Y:S01]  /*24a0*/  IMAD.IADD R144, R144, 0x1, R9 ;  /* 0x0000000190907824 */ /* 0x000fe200078e0209 */
[----:B------:R-:W-:Y:S01]  /*24b0*/  ISETP.GE.AND P2, PT, R11, UR6, PT ;  /* 0x000000060b007c0c */ /* 0x000fe2000bf46270 */
[----:B------:R-:W-:Y:S01]  /*24c0*/  IMAD R39, R146, R111, R7 ;  /* 0x0000006f92277224 */ /* 0x000fe200078e0207 */
[-C--:B------:R-:W-:Y:S01]  /*24d0*/  LOP3.LUT R9, R14, R237.reuse, RZ, 0x3c, !PT ;  /* 0x000000ed0e097212 */ /* 0x080fe200078e3cff */
[----:B------:R-:W-:Y:S01]  /*24e0*/  IMAD.SHL.U32 R10, R104, 0x40, RZ ;  /* 0x00000040680a7824 */ /* 0x000fe200078e00ff */
[----:B------:R-:W-:Y:S01]  /*24f0*/  LOP3.LUT R12, R12, R237, RZ, 0x3c, !PT ;  /* 0x000000ed0c0c7212 */ /* 0x000fe200078e3cff */
[----:B------:R-:W-:Y:S01]  /*2500*/  IMAD.IADD R15, R37, 0x1, R107 ;  /* 0x00000001250f7824 */ /* 0x000fe200078e026b */
[----:B------:R-:W-:Y:S01]  /*2510*/  LOP3.LUT R13, R209, 0x18, R22, 0xf8, !PT ;  /* 0x00000018d10d7812 */ /* 0x000fe200078ef816 */
[----:B------:R-:W-:Y:S01]  /*2520*/  IMAD.IADD R140, R140, 0x1, R9 ;  /* 0x000000018c8c7824 */ /* 0x000fe200078e0209 */
[----:B------:R-:W-:-:S02]  /*2530*/  SEL R31, RZ, 0x20, P2 ;  /* 0x00000020ff1f7807 */ /* 0x000fc40001000000 */
[----:B------:R-:W-:Y:S02]  /*2540*/  IADD3 R141, R141, R12, RZ ;  /* 0x0000000c8d8d7210 */ /* 0x000fe40007ffe0ff */
[C---:B------:R-:W-:Y:S01]  /*2550*/  SHF.L.U64.HI R7, R110.reuse, 0x6, R111 ;  /* 0x000000066e077819 */ /* 0x040fe2000001026f */
[----:B------:R-:W-:Y:S01]  /*2560*/  IMAD.WIDE.U32 R110, R110, 0x70, RZ ;  /* 0x000000706e6e7825 */ /* 0x000fe200078e00ff */
[C---:B------:R-:W-:Y:S02]  /*2570*/  SHF.L.U64.HI R9, R104.reuse, 0x6, R105 ;  /* 0x0000000668097819 */ /* 0x040fe40000010269 */
[----:B------:R-:W-:Y:S01]  /*2580*/  LOP3.LUT R12, R13, R210, RZ, 0x3c, !PT ;  /* 0x000000d20d0c7212 */ /* 0x000fe200078e3cff */
[----:B------:R-:W-:Y:S01]  /*2590*/  IMAD.WIDE.U32 R104, R104, 0x70, RZ ;  /* 0x0000007068687825 */ /* 0x000fe200078e00ff */
[----:B------:R-:W-:Y:S02]  /*25a0*/  SHF.R.S32.HI R20, RZ, 0x3, R21 ;  /* 0x00000003ff147819 */ /* 0x000fe40000011415 */
[----:B------:R-:W-:Y:S01]  /*25b0*/  SHF.R.S32.HI R26, RZ, 0x3, R27 ;  /* 0x00000003ff1a7819 */ /* 0x000fe2000001141b */
[----:B------:R-:W-:Y:S01]  /*25c0*/  IMAD.IADD R136, R111, 0x1, R35 ;  /* 0x000000016f887824 */ /* 0x000fe200078e0223 */
[----:B------:R-:W-:Y:S01]  /*25d0*/  SHF.R.S32.HI R28, RZ, 0x3, R29 ;  /* 0x00000003ff1c7819 */ /* 0x000fe2000001141d */
[----:B------:R-:W-:Y:S01]  /*25e0*/  IMAD.IADD R13, R39, 0x1, R113 ;  /* 0x00000001270d7824 */ /* 0x000fe200078e0271 */
[----:B------:R-:W-:-:S02]  /*25f0*/  LOP3.LUT R38, R30, R31, RZ, 0xfc, !PT ;  /* 0x0000001f1e267212 */ /* 0x000fc400078efcff */
[----:B------:R-:W-:Y:S02]  /*2600*/  LOP3.LUT R21, R21, 0xfffffff8, RZ, 0xc0, !PT ;  /* 0xfffffff815157812 */ /* 0x000fe400078ec0ff */
[----:B------:R-:W-:Y:S02]  /*2610*/  LOP3.LUT R27, R27, 0xfffffff8, RZ, 0xc0, !PT ;  /* 0xfffffff81b1b7812 */ /* 0x000fe400078ec0ff */
[----:B------:R-:W-:Y:S02]  /*2620*/  LOP3.LUT R29, R29, 0xfffffff8, RZ, 0xc0, !PT ;  /* 0xfffffff81d1d7812 */ /* 0x000fe400078ec0ff */
[----:B------:R-:W-:Y:S01]  /*2630*/  IADD3 R139, R211, R12, RZ ;  /* 0x0000000cd38b7210 */ /* 0x000fe20007ffe0ff */
[----:B------:R-:W-:Y:S01]  /*2640*/  IMAD.IADD R12, R115, 0x1, R39 ;  /* 0x00000001730c7824 */ /* 0x000fe200078e0227 */
[----:B------:R-:W-:Y:S01]  /*2650*/  IADD3 R14, R109, R37, RZ ;  /* 0x000000256d0e7210 */ /* 0x000fe20007ffe0ff */
[----:B------:R-:W-:Y:S01]  /*2660*/  IMAD.IADD R39, R119, 0x1, R41 ;  /* 0x0000000177277824 */ /* 0x000fe200078e0229 */
[----:B------:R-:W-:-:S02]  /*2670*/  LOP3.LUT R34, R38, 0x2, RZ, 0xc0, !PT ;  /* 0x0000000226227812 */ /* 0x000fc400078ec0ff */
[C---:B------:R-:W-:Y:S02]  /*2680*/  LOP3.LUT R35, R38.reuse, 0x4, RZ, 0xc0, !PT ;  /* 0x0000000426237812 */ /* 0x040fe400078ec0ff */
[C---:B------:R-:W-:Y:S02]  /*2690*/  LOP3.LUT R36, R38.reuse, 0x8, RZ, 0xc0, !PT ;  /* 0x0000000826247812 */ /* 0x040fe400078ec0ff */
[----:B------:R-:W-:Y:S02]  /*26a0*/  LOP3.LUT R37, R38, 0x10, RZ, 0xc0, !PT ;  /* 0x0000001026257812 */ /* 0x000fe400078ec0ff */
[----:B------:R-:W-:Y:S02]  /*26b0*/  IADD3 R135, R105, R135, RZ ;  /* 0x0000008769877210 */ /* 0x000fe40007ffe0ff */
[----:B------:R-:W-:Y:S02]  /*26c0*/  LOP3.LUT R30, R30, 0x1, RZ, 0xc0, !PT ;  /* 0x000000011e1e7812 */ /* 0x000fe400078ec0ff */
[----:B------:R-:W-:-:S02]  /*26d0*/  SHF.R.S32.HI R31, RZ, 0x1f, R21 ;  /* 0x0000001fff1f7819 */ /* 0x000fc40000011415 */
[----:B------:R-:W-:Y:S02]  /*26e0*/  SHF.R.S32.HI R32, RZ, 0x1f, R27 ;  /* 0x0000001fff207819 */ /* 0x000fe4000001141b */
[----:B------:R-:W-:Y:S02]  /*26f0*/  SHF.R.S32.HI R33, RZ, 0x1f, R29 ;  /* 0x0000001fff217819 */ /* 0x000fe4000001141d */
[----:B------:R-:W-:-:S07]  /*2700*/  LOP3.LUT R38, R38, 0x20, RZ, 0xc0, !PT ;  /* 0x0000002026267812 */ /* 0x000fce00078ec0ff */
.L_x_556:
[----:B------:R-:W0:Y:S01]  /*2710*/  LDC.64 R124, c[0x0][0x2d8] ;  /* 0x0000b600ff7c7b82 */ /* 0x000e220000000a00 */
[----:B-12---:R-:W-:Y:S01]  /*2720*/  IADD3 R47, R24, -0x1, RZ ;  /* 0xffffffff182f7810 */ /* 0x006fe20007ffe0ff */
[----:B------:R-:W-:Y:S01]  /*2730*/  IMAD R40, R19, 0x5400, R139 ;  /* 0x0000540013287824 */ /* 0x000fe200078e028b */
[----:B------:R-:W-:Y:S01]  /*2740*/  LOP3.LUT P5, RZ, R217, 0x4, RZ, 0xc0, !PT ;  /* 0x00000004d9ff7812 */ /* 0x000fe200078ac0ff */
[----:B------:R-:W-:Y:S05]  /*2750*/  YIELD ;  /* 0x0000000000007946 */ /* 0x000fea0003800000 */
[----:B------:R-:W1:Y:S01]  /*2760*/  LDC R103, c[0x0][0x3d4] ;  /* 0x0000f500ff677b82 */ /* 0x000e620000000800 */
[----:B------:R-:W-:Y:S01]  /*2770*/  SHF.R.S32.HI R44, RZ, 0x1f, R47 ;  /* 0x0000001fff2c7819 */ /* 0x000fe2000001142f */
[-C--:B------:R-:W-:Y:S01]  /*2780*/  IMAD R41, R134, R47.reuse, RZ ;  /* 0x0000002f86297224 */ /* 0x080fe200078e02ff */
[----:B------:R-:W-:Y:S01]  /*2790*/  BSSY B0, `(.L_x_457) ;  /* 0x0000753000007945 */ /* 0x000fe20003800000 */
[----:B------:R-:W-:-:S04]  /*27a0*/  IMAD.WIDE.U32 R130, R116, R47, RZ ;  /* 0x0000002f74827225 */ /* 0x000fc800078e00ff */
[----:B------:R-:W-:Y:S01]  /*27b0*/  IMAD R41, R44, R116, R41 ;  /* 0x000000742c297224 */ /* 0x000fe200078e0229 */
[CC--:B------:R-:W-:Y:S02]  /*27c0*/  IADD3 R24, P2, P3, R5.reuse, R130.reuse, R138 ;  /* 0x0000008205187210 */ /* 0x0c0fe40007b5e08a */
[----:B------:R-:W-:Y:S01]  /*27d0*/  IADD3 R42, P4, R5, R130, RZ ;  /* 0x00000082052a7210 */ /* 0x000fe20007f9e0ff */
[----:B------:R-:W-:-:S04]  /*27e0*/  IMAD.IADD R96, R131, 0x1, R41 ;  /* 0x0000000183607824 */ /* 0x000fc800078e0229 */
[----:B------:R-:W-:Y:S01]  /*27f0*/  IMAD.X R43, R96, 0x1, R6, P4 ;  /* 0x00000001602b7824 */ /* 0x000fe200020e0606 */
[----:B------:R-:W-:Y:S02]  /*2800*/  IADD3.X R41, R6, R96, R137, P2, P3 ;  /* 0x0000006006297210 */ /* 0x000fe400017e6489 */
[-C--:B0-----:R-:W-:Y:S02]  /*2810*/  LEA R48, P2, R24, R124.reuse, 0x1 ;  /* 0x0000007c18307211 */ /* 0x081fe400078408ff */
[----:B------:R-:W-:Y:S02]  /*2820*/  LEA R50, P4, R42, R124, 0x1 ;  /* 0x0000007c2a327211 */ /* 0x000fe400078808ff */
[-C--:B------:R-:W-:Y:S02]  /*2830*/  LEA.HI.X R49, R24, R125.reuse, R41, 0x1, P2 ;  /* 0x0000007d18317211 */ /* 0x080fe400010f0c29 */
[----:B-1----:R-:W-:Y:S02]  /*2840*/  ISETP.GE.AND P2, PT, R103, 0x1, PT ;  /* 0x000000016700780c */ /* 0x002fe40003f46270 */
[----:B------:R-:W-:-:S02]  /*2850*/  LEA.HI.X R51, R42, R125, R43, 0x1, P4 ;  /* 0x0000007d2a337211 */ /* 0x000fc400020f0c2b */
[C---:B------:R-:W-:Y:S01]  /*2860*/  IADD3 R42, R40.reuse, 0x20, RZ ;  /* 0x00000020282a7810 */ /* 0x040fe20007ffe0ff */
[C---:B------:R-:W-:Y:S01]  /*2870*/  @P5 VIADD R42, R40.reuse, 0xffffffe0 ;  /* 0xffffffe0282a5836 */ /* 0x040fe20000000000 */
[----:B------:R-:W-:Y:S01]  /*2880*/  ISETP.GT.AND P3, PT, R47, R127, PT ;  /* 0x0000007f2f00720c */ /* 0x000fe20003f64270 */
[--C-:B------:R-:W-:Y:S01]  /*2890*/  IMAD R40, R40, 0x2, R25.reuse ;  /* 0x0000000228287824 */ /* 0x100fe200078e0219 */
[----:B------:R-:W-:Y:S01]  /*28a0*/  MOV R24, R47 ;  /* 0x0000002f00187202 */ /* 0x000fe20000000f00 */
[----:B------:R-:W-:Y:S01]  /*28b0*/  IMAD R41, R42, 0x2, R25 ;  /* 0x000000022a297824 */ /* 0x000fe200078e0219 */
[----:B------:R-:W-:-:S03]  /*28c0*/  P2R R102, PR, RZ, 0x8 ;  /* 0x00000008ff667803 */ /* 0x000fc60000000000 */
[----:B-----5:R-:W-:Y:S06]  /*28d0*/  @!P2 BRA `(.L_x_458) ;  /* 0x000000700018a947 */ /* 0x020fec0003800000 */
[----:B------:R-:W-:Y:S01]  /*28e0*/  ULDC.U8 UR4, c[0x0][0x3f0] ;  /* 0x0000fc0000047ab9 */ /* 0x000fe20000000000 */
[-C--:B------:R-:W-:Y:S01]  /*28f0*/  IMAD R45, R136, R47.reuse, RZ ;  /* 0x0000002f882d7224 */ /* 0x080fe200078e02ff */
[----:B------:R-:W-:Y:S01]  /*2900*/  ISETP.NE.AND P2, PT, RZ, UR4, PT ;  /* 0x00000004ff007c0c */ /* 0x000fe2000bf45270 */
[-C--:B------:R-:W-:Y:S02]  /*2910*/  IMAD R43, R135, R47.reuse, RZ ;  /* 0x0000002f872b7224 */ /* 0x080fe400078e02ff */
[----:B------:R-:W-:Y:S02]  /*2920*/  IMAD R45, R44, R110, R45 ;  /* 0x0000006e2c2d7224 */ /* 0x000fe400078e022d */
[----:B------:R-:W-:Y:S02]  /*2930*/  IMAD R42, R24, -0x70, R2 ;  /* 0xffffff90182a7824 */ /* 0x000fe400078e0202 */
[----:B------:R-:W-:-:S03]  /*2940*/  IMAD.WIDE.U32 R92, R110, R47, RZ ;  /* 0x0000002f6e5c7225 */ /* 0x000fc600078e00ff */
[----:B------:R-:W-:Y:S01]  /*2950*/  VIMNMX R42, R42, 0x70, PT ;  /* 0x000000702a2a7848 */ /* 0x000fe20003fe0100 */
[----:B------:R-:W-:Y:S01]  /*2960*/  IMAD R43, R44, R104, R43 ;  /* 0x000000682c2b7224 */ /* 0x000fe200078e022b */
[----:B------:R-:W-:Y:S01]  /*2970*/  IADD3 R100, R93, R45, RZ ;  /* 0x0000002d5d647210 */ /* 0x000fe20007ffe0ff */
[----:B------:R-:W-:-:S04]  /*2980*/  IMAD.WIDE.U32 R94, R104, R47, RZ ;  /* 0x0000002f685e7225 */ /* 0x000fc800078e00ff */
[----:B------:R-:W-:Y:S01]  /*2990*/  IMAD.IADD R43, R95, 0x1, R43 ;  /* 0x000000015f2b7824 */ /* 0x000fe200078e022b */
[----:B------:R-:W-:Y:S06]  /*29a0*/  @!P2 BRA `(.L_x_459) ;  /* 0x000000340008a947 */ /* 0x000fec0003800000 */
[----:B------:R-:W-:Y:S01]  /*29b0*/  ISETP.GE.AND P3, PT, R204, R42, PT ;  /* 0x0000002acc00720c */ /* 0x000fe20003f66270 */
[----:B------:R-:W-:Y:S01]  /*29c0*/  BSSY B1, `(.L_x_460) ;  /* 0x000003c000017945 */ /* 0x000fe20003800000 */
        /* <DEDUP_REMOVED lines=13> */
[----:B------:R-:W-:Y:S06]  /*2aa0*/  @P3 BRA `(.L_x_461) ;  /* 0x0000000000b43947 */ /* 0x000fec0003800000 */
[----:B------:R-:W-:Y:S01]  /*2ab0*/  IADD3 R45, P2, R108, R94, RZ ;  /* 0x0000005e6c2d7210 */ /* 0x000fe20007f5e0ff */
[----:B------:R-:W-:Y:S01]  /*2ac0*/  ULDC.64 UR4, c[0x0][0x3c8] ;  /* 0x0000f20000047ab9 */ /* 0x000fe20000000a00 */
[----:B------:R-:W-:Y:S02]  /*2ad0*/  CS2R R124, SRZ ;  /* 0x00000000007c7805 */ /* 0x000fe4000001ff00 */
[----:B------:R-:W-:Y:S01]  /*2ae0*/  CS2R R128, SRZ ;  /* 0x0000000000807805 */ /* 0x000fe2000001ff00 */
[----:B------:R-:W-:Y:S01]  /*2af0*/  IMAD.X R46, R43, 0x1, R14, P2 ;  /* 0x000000012b2e7824 */ /* 0x000fe200010e060e */
[----:B------:R-:W-:-:S04]  /*2b00*/  LEA R44, P2, R45, UR4, 0x1 ;  /* 0x000000042d2c7c11 */ /* 0x000fc8000f8408ff */
[----:B------:R-:W-:Y:S01]  /*2b10*/  LEA.HI.X R45, R45, UR5, R46, 0x1, P2 ;  /* 0x000000052d2d7c11 */ /* 0x000fe200090f0c2e */
[----:B------:R-:W-:Y:S01]  /*2b20*/  ULDC.64 UR4, c[0x0][0x3e0] ;  /* 0x0000f80000047ab9 */ /* 0x000fe20000000a00 */
[----:B------:R-:W-:-:S05]  /*2b30*/  IADD3 R47, P2, R114, R92, RZ ;  /* 0x0000005c722f7210 */ /* 0x000fca0007f5e0ff */
[----:B------:R-:W-:Y:S01]  /*2b40*/  IMAD.X R54, R100, 0x1, R12, P2 ;  /* 0x0000000164367824 */ /* 0x000fe200010e060c */
[----:B------:R-:W-:-:S04]  /*2b50*/  LEA R46, P2, R47, UR4, 0x1 ;  /* 0x000000042f2e7c11 */ /* 0x000fc8000f8408ff */
[----:B------:R-:W-:Y:S02]  /*2b60*/  LEA.HI.X R47, R47, UR5, R54, 0x1, P2 ;  /* 0x000000052f2f7c11 */ /* 0x000fe400090f0c36 */
[C---:B------:R-:W-:Y:S02]  /*2b70*/  ISETP.GE.AND P2, PT, R16.reuse, R103, PT ;  /* 0x000000671000720c */ /* 0x040fe40003f46270 */
[----:B------:R-:W-:Y:S02]  /*2b80*/  IADD3 R54, R16, 0x10, RZ ;  /* 0x0000001010367810 */ /* 0x000fe40007ffe0ff */
[----:B------:R-:W-:Y:S02]  /*2b90*/  CS2R R96, SRZ ;  /* 0x0000000000607805 */ /* 0x000fe4000001ff00 */
[----:B------:R-:W-:-:S07]  /*2ba0*/  CS2R R98, SRZ ;  /* 0x0000000000627805 */ /* 0x000fce000001ff00 */
[----:B------:R0:W5:Y:S04]  /*2bb0*/  @!P2 LDG.E.64 R124, desc[UR60][R44.64] ;  /* 0x0000003c2c7ca981 */ /* 0x000168000c1e1b00 */
[----:B------:R0:W5:Y:S01]  /*2bc0*/  @!P2 LDG.E.64 R128, desc[UR60][R46.64] ;  /* 0x0000003c2e80a981 */ /* 0x000162000c1e1b00 */
[----:B------:R-:W-:Y:S01]  /*2bd0*/  ISETP.GE.AND P2, PT, R54, R103, PT ;  /* 0x000000673600720c */ /* 0x000fe20003f46270 */
[----:B------:R-:W-:Y:S01]  /*2be0*/  VIADD R54, R16, 0x20 ;  /* 0x0000002010367836 */ /* 0x000fe20000000000 */
[----:B------:R-:W-:Y:S02]  /*2bf0*/  CS2R R88, SRZ ;  /* 0x0000000000587805 */ /* 0x000fe4000001ff00 */
[----:B------:R-:W-:-:S09]  /*2c00*/  CS2R R90, SRZ ;  /* 0x00000000005a7805 */ /* 0x000fd2000001ff00 */
        /* <DEDUP_REMOVED lines=8> */
[----:B------:R-:W-:Y:S02]  /*2c90*/  ISETP.GE.AND P2, PT, R54, R103, PT ;  /* 0x000000673600720c */ /* 0x000fe40003f46270 */
        /* <DEDUP_REMOVED lines=11> */
[----:B------:R-:W-:-:S13]  /*2d50*/  ISETP.GE.AND P2, PT, R54, R103, PT ;  /* 0x000000673600720c */ /* 0x000fda0003f46270 */
[----:B------:R0:W5:Y:S04]  /*2d60*/  @!P2 LDG.E.64 R76, desc[UR60][R44.64+0xa0] ;  /* 0x0000a03c2c4ca981 */ /* 0x000168000c1e1b00 */
[----:B------:R0:W5:Y:S02]  /*2d70*/  @!P2 LDG.E.64 R78, desc[UR60][R46.64+0xa0] ;  /* 0x0000a03c2e4ea981 */ /* 0x000164000c1e1b00 */
.L_x_461:
[----:B------:R-:W-:Y:S05]  /*2d80*/  BSYNC B1 ;  /* 0x0000000000017941 */ /* 0x000fea0003800000 */
.L_x_460:
        /* <DEDUP_REMOVED lines=12> */
[----:B-----5:R-:W-:Y:S01]  /*2e50*/  IMAD.MOV.U32 R130, RZ, RZ, R76 ;  /* 0x000000ffff827224 */ /* 0x020fe200078e004c */
[----:B------:R-:W-:-:S02]  /*2e60*/  MOV R131, R77 ;  /* 0x0000004d00837202 */ /* 0x000fc40000000f00 */
[----:B------:R-:W-:Y:S01]  /*2e70*/  CS2R R74, SRZ ;  /* 0x00000000004a7805 */ /* 0x000fe2000001ff00 */
[----:B------:R-:W-:Y:S06]  /*2e80*/  @P4 BRA `(.L_x_463) ;  /* 0x0000000000b44947 */ /* 0x000fec0003800000 */
[----:B------:R-:W-:Y:S01]  /*2e90*/  IADD3 R94, P2, P5, R108, R94, R10 ;  /* 0x0000005e6c5e7210 */ /* 0x000fe20007d5e00a */
[----:B------:R-:W-:Y:S01]  /*2ea0*/  ULDC.64 UR4, c[0x0][0x3c8] ;  /* 0x0000f20000047ab9 */ /* 0x000fe20000000a00 */
[----:B------:R-:W-:Y:S02]  /*2eb0*/  CS2R R72, SRZ ;  /* 0x0000000000487805 */ /* 0x000fe4000001ff00 */
[----:B------:R-:W-:Y:S02]  /*2ec0*/  CS2R R74, SRZ ;  /* 0x00000000004a7805 */ /* 0x000fe4000001ff00 */
[----:B0-----:R-:W-:Y:S02]  /*2ed0*/  IADD3.X R45, R14, R43, R9, P2, P5 ;  /* 0x0000002b0e2d7210 */ /* 0x001fe400017ea409 */
[----:B------:R-:W-:-:S04]  /*2ee0*/  IADD3 R92, P2, P5, R114, R92, R8 ;  /* 0x0000005c725c7210 */ /* 0x000fc80007d5e008 */
[----:B------:R-:W-:Y:S02]  /*2ef0*/  IADD3.X R43, R12, R100, R7, P2, P5 ;  /* 0x000000640c2b7210 */ /* 0x000fe400017ea407 */
[----:B------:R-:W-:-:S04]  /*2f00*/  LEA R44, P2, R94, UR4, 0x1 ;  /* 0x000000045e2c7c11 */ /* 0x000fc8000f8408ff */
[----:B------:R-:W-:Y:S01]  /*2f10*/  LEA.HI.X R45, R94, UR5, R45, 0x1, P2 ;  /* 0x000000055e2d7c11 */ /* 0x000fe200090f0c2d */
[----:B------:R-:W-:Y:S02]  /*2f20*/  ULDC.64 UR4, c[0x0][0x3e0] ;  /* 0x0000f80000047ab9 */ /* 0x000fe40000000a00 */
[----:B------:R-:W-:-:S04]  /*2f30*/  LEA R46, P2, R92, UR4, 0x1 ;  /* 0x000000045c2e7c11 */ /* 0x000fc8000f8408ff */
[----:B------:R-:W-:Y:S02]  /*2f40*/  LEA.HI.X R47, R92, UR5, R43, 0x1, P2 ;  /* 0x000000055c2f7c11 */ /* 0x000fe400090f0c2b */
[C---:B------:R-:W-:Y:S01]  /*2f50*/  ISETP.GE.AND P2, PT, R16.reuse, R103, PT ;  /* 0x000000671000720c */ /* 0x040fe20003f46270 */
        /* <DEDUP_REMOVED lines=32> */
.L_x_463:
[----:B------:R-:W-:Y:S05]  /*3160*/  BSYNC B1 ;  /* 0x0000000000017941 */ /* 0x000fea0003800000 */
.L_x_462:
[----:B------:R-:W2:Y:S01]  /*3170*/  LDL R43, [R1+0x48] ;  /* 0x00004800012b7983 */ /* 0x000ea20000100800 */
[----:B01----:R-:W-:Y:S01]  /*3180*/  IMAD.MOV.U32 R44, RZ, RZ, R81 ;  /* 0x000000ffff2c7224 */ /* 0x003fe200078e0051 */
[----:B------:R-:W-:Y:S01]  /*3190*/  PRMT R157, R130, 0x5410, R131 ;  /* 0x00005410829d7816 */ /* 0x000fe20000000083 */
[----:B------:R-:W-:Y:S02]  /*31a0*/  IMAD.MOV.U32 R45, RZ, RZ, R88 ;  /* 0x000000ffff2d7224 */ /* 0x000fe400078e0058 */
[----:B------:R-:W-:Y:S01]  /*31b0*/  IMAD.MOV.U32 R46, RZ, RZ, R89 ;  /* 0x000000ffff2e7224 */ /* 0x000fe200078e0059 */
[----:B------:R-:W-:Y:S02]  /*31c0*/  PRMT R159, R44, 0x7610, R159 ;  /* 0x000076102c9f7816 */ /* 0x000fe4000000009f */
[----:B------:R-:W-:Y:S02]  /*31d0*/  MOV R44, R85 ;  /* 0x00000055002c7202 */ /* 0x000fe40000000f00 */
[----:B------:R-:W-:Y:S01]  /*31e0*/  PRMT R169, R45, 0x5410, R46 ;  /* 0x000054102da97816 */ /* 0x000fe2000000002e */
[----:B------:R-:W-:Y:S01]  /*31f0*/  IMAD.MOV.U32 R45, RZ, RZ, R124 ;  /* 0x000000ffff2d7224 */ /* 0x000fe200078e007c */
[----:B------:R-:W-:-:S04]  /*3200*/  MOV R46, R125 ;  /* 0x0000007d002e7202 */ /* 0x000fc80000000f00 */
[----:B------:R-:W-:Y:S01]  /*3210*/  PRMT R165, R46, 0x7610, R165 ;  /* 0x000076102ea57816 */ /* 0x000fe200000000a5 */
[----:B------:R-:W-:Y:S01]  /*3220*/  IMAD.MOV.U32 R46, RZ, RZ, R83 ;  /* 0x000000ffff2e7224 */ /* 0x000fe200078e0053 */
[----:B------:R-:W-:Y:S02]  /*3230*/  PRMT R163, R45, 0x7610, R163 ;  /* 0x000076102da37816 */ /* 0x000fe400000000a3 */
[----:B------:R-:W-:Y:S02]  /*3240*/  MOV R45, R82 ;  /* 0x00000052002d7202 */ /* 0x000fe40000000f00 */
[----:B------:R-:W-:Y:S01]  /*3250*/  PRMT R166, R166, 0x5410, R46 ;  /* 0x00005410a6a67816 */ /* 0x000fe2000000002e */
[----:B------:R-:W-:Y:S01]  /*3260*/  IMAD.MOV.U32 R46, RZ, RZ, R91 ;  /* 0x000000ffff2e7224 */ /* 0x000fe200078e005b */
[----:B--2---:R-:W-:Y:S02]  /*3270*/  R2UR UR4, R43 ;  /* 0x000000002b0472ca */ /* 0x004fe400000e0000 */
[----:B------:R-:W-:-:S04]  /*3280*/  MOV R43, R80 ;  /* 0x00000050002b7202 */ /* 0x000fc80000000f00 */
[----:B------:R-:W-:Y:S01]  /*3290*/  PRMT R167, R167, 0x5410, R43 ;  /* 0x00005410a7a77816 */ /* 0x000fe2000000002b */
[----:B------:R-:W-:-:S03]  /*32a0*/  IMAD.MOV.U32 R43, RZ, RZ, R84 ;  /* 0x000000ffff2b7224 */ /* 0x000fc600078e0054 */
[----:B------:R-:W-:Y:S01]  /*32b0*/  PRMT R167, R45, 0x7610, R167 ;  /* 0x000076102da77816 */ /* 0x000fe200000000a7 */
[----:B------:R-:W-:Y:S01]  /*32c0*/  IMAD.MOV.U32 R45, RZ, RZ, R90 ;  /* 0x000000ffff2d7224 */ /* 0x000fe200078e005a */
[----:B------:R-:W-:Y:S01]  /*32d0*/  PRMT R168, R43, 0x5410, R44 ;  /* 0x000054102ba87816 */ /* 0x000fe2000000002c */
[----:B------:R-:W-:Y:S01]  /*32e0*/  IMAD.MOV.U32 R44, RZ, RZ, R97 ;  /* 0x000000ffff2c7224 */ /* 0x000fe200078e0061 */
[----:B------:R-:W-:Y:S01]  /*32f0*/  MOV R43, R96 ;  /* 0x00000060002b7202 */ /* 0x000fe20000000f00 */
[----:B------:R-:W-:Y:S01]  /*3300*/  UISETP.NE.AND UP0, UPT, UR4, 0x3, UPT ;  /* 0x000000030400788c */ /* 0x000fe2000bf05270 */
[----:B------:R-:W-:Y:S01]  /*3310*/  PRMT R172, R45, 0x5410, R46 ;  /* 0x000054102dac7816 */ /* 0x000fe2000000002e */
[----:B------:R-:W-:Y:S01]  /*3320*/  IMAD.MOV.U32 R45, RZ, RZ, R128 ;  /* 0x000000ffff2d7224 */ /* 0x000fe200078e0080 */
[----:B------:R-:W-:Y:S01]  /*3330*/  PRMT R170, R43, 0x5410, R44 ;  /* 0x000054102baa7816 */ /* 0x000fe2000000002c */
[----:B------:R-:W-:Y:S01]  /*3340*/  IMAD.MOV.U32 R43, RZ, RZ, R78 ;  /* 0x000000ffff2b7224 */ /* 0x000fe200078e004e */
[----:B------:R-:W-:Y:S01]  /*3350*/  MOV R46, R129 ;  /* 0x00000081002e7202 */ /* 0x000fe20000000f00 */
[----:B------:R-:W-:Y:S01]  /*3360*/  IMAD.MOV.U32 R44, RZ, RZ, R79 ;  /* 0x000000ffff2c7224 */ /* 0x000fe200078e004f */
[----:B------:R-:W-:-:S02]  /*3370*/  PRMT R163, R163, 0x5410, R45 ;  /* 0x00005410a3a37816 */ /* 0x000fc4000000002d */
[----:B------:R-:W-:Y:S01]  /*3380*/  PRMT R165, R165, 0x5410, R46 ;  /* 0x00005410a5a57816 */ /* 0x000fe2000000002e */
[----:B-----5:R-:W-:Y:S01]  /*3390*/  IMAD.MOV.U32 R46, RZ, RZ, R57 ;  /* 0x000000ffff2e7224 */ /* 0x020fe200078e0039 */
[----:B------:R-:W-:Y:S01]  /*33a0*/  PRMT R158, R43, 0x5410, R44 ;  /* 0x000054102b9e7816 */ /* 0x000fe2000000002c */
[----:B------:R-:W-:Y:S01]  /*33b0*/  IMAD.MOV.U32 R43, RZ, RZ, R86 ;  /* 0x000000ffff2b7224 */ /* 0x000fe200078e0056 */
[----:B------:R-:W-:Y:S02]  /*33c0*/  MOV R44, R87 ;  /* 0x00000057002c7202 */ /* 0x000fe40000000f00 */
[----:B------:R-:W-:Y:S02]  /*33d0*/  MOV R45, R56 ;  /* 0x00000038002d7202 */ /* 0x000fe40000000f00 */
[----:B------:R-:W-:Y:S01]  /*33e0*/  PRMT R171, R43, 0x5410, R44 ;  /* 0x000054102bab7816 */ /* 0x000fe2000000002c */
[----:B------:R-:W-:Y:S01]  /*33f0*/  IMAD.MOV.U32 R44, RZ, RZ, R99 ;  /* 0x000000ffff2c7224 */ /* 0x000fe200078e0063 */
[----:B------:R-:W-:-:S02]  /*3400*/  MOV R43, R98 ;  /* 0x00000062002b7202 */ /* 0x000fc40000000f00 */
[----:B------:R-:W-:Y:S01]  /*3410*/  PRMT R95, R46, 0x5410, R45 ;  /* 0x000054102e5f7816 */ /* 0x000fe2000000002d */
[----:B------:R-:W-:Y:S01]  /*3420*/  IMAD.MOV.U32 R45, RZ, RZ, R64 ;  /* 0x000000ffff2d7224 */ /* 0x000fe200078e0040 */
[----:B------:R-:W-:Y:S01]  /*3430*/  PRMT R173, R43, 0x5410, R44 ;  /* 0x000054102bad7816 */ /* 0x000fe2000000002c */
[----:B------:R-:W-:Y:S01]  /*3440*/  IMAD.MOV.U32 R43, RZ, RZ, R52 ;  /* 0x000000ffff2b7224 */ /* 0x000fe200078e0034 */
[----:B------:R-:W-:Y:S01]  /*3450*/  PLOP3.LUT P2, PT, PT, PT, UP0, 0x80, 0x0 ;  /* 0x000000000000781c */ /* 0x000fe20003f4f008 */
[----:B------:R-:W-:Y:S02]  /*3460*/  IMAD.MOV.U32 R44, RZ, RZ, R53 ;  /* 0x000000ffff2c7224 */ /* 0x000fe400078e0035 */
[----:B------:R-:W-:-:S03]  /*3470*/  IMAD.MOV.U32 R46, RZ, RZ, R65 ;  /* 0x000000ffff2e7224 */ /* 0x000fc600078e0041 */
[----:B------:R-:W-:Y:S01]  /*3480*/  PRMT R93, R44, 0x5410, R43 ;  /* 0x000054102c5d7816 */ /* 0x000fe2000000002b */
[----:B------:R-:W-:Y:S01]  /*3490*/  IMAD.MOV.U32 R43, RZ, RZ, R60 ;  /* 0x000000ffff2b7224 */ /* 0x000fe200078e003c */
[----:B------:R-:W-:Y:S02]  /*34a0*/  MOV R44, R61 ;  /* 0x0000003d002c7202 */ /* 0x000fe40000000f00 */
[----:B------:R-:W-:Y:S01]  /*34b0*/  PRMT R132, R45, 0x5410, R46 ;  /* 0x000054102d847816 */ /* 0x000fe2000000002e */
[----:B------:R-:W-:Y:S01]  /*34c0*/  IMAD.MOV.U32 R45, RZ, RZ, R72 ;  /* 0x000000ffff2d7224 */ /* 0x000fe200078e0048 */
[----:B------:R-:W-:Y:S01]  /*34d0*/  PRMT R130, R43, 0x5410, R44 ;  /* 0x000054102b827816 */ /* 0x000fe2000000002c */
[----:B------:R-:W-:Y:S01]  /*34e0*/  IMAD.MOV.U32 R44, RZ, RZ, R69 ;  /* 0x000000ffff2c7224 */ /* 0x000fe200078e0045 */
[----:B------:R-:W-:Y:S02]  /*34f0*/  MOV R43, R68 ;  /* 0x00000044002b7202 */ /* 0x000fe40000000f00 */
[----:B------:R-:W-:-:S02]  /*3500*/  MOV R46, R73 ;  /* 0x00000049002e7202 */ /* 0x000fc40000000f00 */
[----:B------:R-:W-:Y:S01]  /*3510*/  PRMT R147, R43, 0x5410, R44 ;  /* 0x000054102b937816 */ /* 0x000fe2000000002c */
[----:B------:R-:W-:Y:S01]  /*3520*/  IMAD.MOV.U32 R43, RZ, RZ, R59 ;  /* 0x000000ffff2b7224 */ /* 0x000fe200078e003b */
[----:B------:R-:W-:Y:S01]  /*3530*/  PRMT R156, R45, 0x5410, R46 ;  /* 0x000054102d9c7816 */ /* 0x000fe2000000002e */
[----:B------:R-:W-:Y:S01]  /*3540*/  IMAD.MOV.U32 R46, RZ, RZ, R54 ;  /* 0x000000ffff2e7224 */ /* 0x000fe200078e0036 */
[----:B------:R-:W-:Y:S01]  /*3550*/  MOV R44, R58 ;  /* 0x0000003a002c7202 */ /* 0x000fe20000000f00 */
[----:B------:R-:W-:-:S03]  /*3560*/  IMAD.MOV.U32 R45, RZ, RZ, R55 ;  /* 0x000000ffff2d7224 */ /* 0x000fc600078e0037 */
        /* <DEDUP_REMOVED lines=10> */
[----:B------:R-:W-:Y:S02]  /*3610*/  MOV R46, R70 ;  /* 0x00000046002e7202 */ /* 0x000fe40000000f00 */
[----:B------:R-:W-:Y:S02]  /*3620*/  MOV R43, R75 ;  /* 0x0000004b002b7202 */ /* 0x000fe40000000f00 */
[----:B------:R-:W-:Y:S02]  /*3630*/  PRMT R151, R46, 0x5410, R45 ;  /* 0x000054102e977816 */ /* 0x000fe4000000002d */
[----:B------:R-:W-:-:S02]  /*3640*/  PRMT R159, R159, 0x5410, R44 ;  /* 0x000054109f9f7816 */ /* 0x000fc4000000002c */
[----:B------:R-:W-:Y:S01]  /*3650*/  PRMT R166, R43, 0x7610, R166 ;  /* 0x000076102ba67816 */ /* 0x000fe200000000a6 */
[----:B------:R-:W-:Y:S06]  /*3660*/  @!P2 BRA `(.L_x_464) ;  /* 0x000000000004a947 */ /* 0x000fec0003800000 */
[----:B------:R-:W-:Y:S01]  /*3670*/  BPT.TRAP 0x1 ;  /* 0x000000040000795c */ /* 0x000fe20000300000 */
.L_x_464:
[----:B------:R-:W-:Y:S01]  /*3680*/  IMAD R43, R19, 0x8, R18 ;  /* 0x00000008132b7824 */ /* 0x000fe200078e0212 */
[----:B------:R-:W-:Y:S01]  /*3690*/  SHF.L.U32 R100, R207, 0x1f, RZ ;  /* 0x0000001fcf647819 */ /* 0x000fe200000006ff */
[----:B------:R-:W-:Y:S03]  /*36a0*/  BSSY B1, `(.L_x_465) ;  /* 0x0000003000017945 */ /* 0x000fe60003800000 */
[----:B------:R-:W0:Y:S02]  /*36b0*/  SYNCS.PHASECHK.TRANS64.TRYWAIT P5, [R43+URZ+0x36890], R100 ;  /* 0x036890642b0075a7 */ /* 0x000e2400080a017f */
[----:B0-----:R-:W-:Y:S05]  /*36c0*/  @!P5 BRA `(.L_x_466) ;  /* 0x000002000058d947 */ /* 0x001fea0003800000 */
.L_x_762:
[----:B------:R-:W-:Y:S05]  /*36d0*/  BSYNC B1 ;  /* 0x0000000000017941 */ /* 0x000fea0003800000 */
.L_x_465:
[----:B------:R-:W-:Y:S04]  /*36e0*/  BSSY B1, `(.L_x_467) ;  /* 0x0000137000017945 */ /* 0x000fe80003800000 */
[----:B------:R-:W-:Y:S05]  /*36f0*/  @P3 BRA `(.L_x_468) ;  /* 0x0000001000d43947 */ /* 0x000fea0003800000 */
[----:B------:R-:W-:Y:S01]  /*3700*/  ISETP.NE.AND P3, PT, R30, RZ, PT ;  /* 0x000000ff1e00720c */ /* 0x000fe20003f65270 */
[----:B------:R-:W-:-:S12]  /*3710*/  BSSY B2, `(.L_x_469) ;  /* 0x0000031000027945 */ /* 0x000fd80003800000 */
[----:B------:R-:W-:Y:S05]  /*3720*/  @!P3 BRA `(.L_x_470) ;  /* 0x0000000000bcb947 */ /* 0x000fea0003800000 */
[----:B------:R1:W2:Y:S01]  /*3730*/  LDS.128 R44, [R40+0x21000] ;  /* 0x02100000282c7984 */ /* 0x0002a20000000c00 */
[----:B------:R-:W-:Y:S01]  /*3740*/  ISETP.GE.AND P3, PT, R16, R103, PT ;  /* 0x000000671000720c */ /* 0x000fe20003f66270 */
[----:B------:R-:W-:-:S12]  /*3750*/  BSSY B3, `(.L_x_471) ;  /* 0x000002b000037945 */ /* 0x000fd80003800000 */
[----:B-1----:R-:W-:Y:S05]  /*3760*/  @P3 BRA `(.L_x_472) ;  /* 0x0000000000a43947 */ /* 0x002fea0003800000 */
[----:B------:R-:W-:Y:S01]  /*3770*/  SHF.R.U64 R160, R124, 0x10, R125 ;  /* 0x000000107ca07819 */ /* 0x000fe2000000127d */
[----:B--2---:R-:W-:Y:S01]  /*3780*/  HADD2.F32 R162, -RZ, R47.H0_H0 ;  /* 0x2000002fffa27230 */ /* 0x004fe20000004100 */
[----:B------:R-:W-:Y:S02]  /*3790*/  SHF.R.U32.HI R161, RZ, 0x10, R129 ;  /* 0x00000010ffa17819 */ /* 0x000fe40000011681 */
[----:B------:R-:W-:Y:S01]  /*37a0*/  SHF.R.U32.HI R124, RZ, 0x10, R125 ;  /* 0x00000010ff7c7819 */ /* 0x000fe2000001167d */
[----:B------:R-:W-:Y:S01]  /*37b0*/  HADD2.F32 R160, -RZ, R160.H0_H0 ;  /* 0x200000a0ffa07230 */ /* 0x000fe20000004100 */
[----:B------:R-:W-:Y:S01]  /*37c0*/  SHF.R.U64 R125, R128, 0x10, R129 ;  /* 0x00000010807d7819 */ /* 0x000fe20000001281 */
[----:B------:R-:W-:Y:S02]  /*37d0*/  HADD2.F32 R161, -RZ, R161.H0_H0 ;  /* 0x200000a1ffa17230 */ /* 0x000fe40000004100 */
[----:B------:R-:W-:Y:S02]  /*37e0*/  HADD2.F32 R128, -RZ, R47.H1_H1 ;  /* 0x3000002fff807230 */ /* 0x000fe40000004100 */
[----:B------:R-:W-:-:S02]  /*37f0*/  HADD2.F32 R164, -RZ, R125.H0_H0 ;  /* 0x2000007dffa47230 */ /* 0x000fc40000004100 */
[--C-:B------:R-:W-:Y:S02]  /*3800*/  HADD2.F32 R125, -RZ, R45.reuse.H1_H1 ;  /* 0x3000002dff7d7230 */ /* 0x100fe40000004100 */
[-C--:B------:R-:W-:Y:S01]  /*3810*/  FMUL.FTZ R47, R128, R161.reuse ;  /* 0x000000a1802f7220 */ /* 0x080fe20000410000 */
[----:B------:R-:W-:Y:S02]  /*3820*/  HADD2.F32 R45, -RZ, R45.H0_H0 ;  /* 0x2000002dff2d7230 */ /* 0x000fe40000004100 */
[C---:B------:R-:W-:Y:S01]  /*3830*/  FMUL.FTZ R161, R162.reuse, R161 ;  /* 0x000000a1a2a17220 */ /* 0x040fe20000410000 */
[----:B------:R-:W-:Y:S02]  /*3840*/  HADD2.F32 R129, -RZ, R124.H0_H0 ;  /* 0x2000007cff817230 */ /* 0x000fe40000004100 */
[-C--:B------:R-:W-:Y:S01]  /*3850*/  FMUL.FTZ R124, R125, R164.reuse ;  /* 0x000000a47d7c7220 */ /* 0x080fe20000410000 */
[----:B------:R-:W-:Y:S02]  /*3860*/  FMUL.FTZ R164, R45, R164 ;  /* 0x000000a42da47220 */ /* 0x000fe40000410000 */
[-C--:B------:R-:W-:Y:S01]  /*3870*/  FFMA.FTZ R47, R162, R129.reuse, -R47 ;  /* 0x00000081a22f7223 */ /* 0x080fe2000001082f */
[----:B------:R-:W-:Y:S01]  /*3880*/  FFMA.FTZ R128, R128, R129, R161 ;  /* 0x0000008180807223 */ /* 0x000fe200000100a1 */
[----:B------:R-:W-:-:S02]  /*3890*/  HADD2.F32 R129, -RZ, R163.H1_H1 ;  /* 0x300000a3ff817230 */ /* 0x000fc40000004100 */
[-C--:B------:R-:W-:Y:S01]  /*38a0*/  FFMA.FTZ R45, R45, R160.reuse, -R124 ;  /* 0x000000a02d2d7223 */ /* 0x080fe2000001087c */
[--C-:B------:R-:W-:Y:S02]  /*38b0*/  HADD2.F32 R161, -RZ, R44.reuse.H1_H1 ;  /* 0x3000002cffa17230 */ /* 0x100fe40000004100 */
[----:B------:R-:W-:Y:S01]  /*38c0*/  FFMA.FTZ R124, R125, R160, R164 ;  /* 0x000000a07d7c7223 */ /* 0x000fe200000100a4 */
[----:B------:R-:W-:Y:S01]  /*38d0*/  HADD2.F32 R162, -RZ, R44.H0_H0 ;  /* 0x2000002cffa27230 */ /* 0x000fe20000004100 */
[----:B------:R-:W-:Y:S01]  /*38e0*/  F2FP.F16.F32.PACK_AB R47, R128, R47 ;  /* 0x0000002f802f723e */ /* 0x000fe200000000ff */
[----:B------:R-:W-:Y:S02]  /*38f0*/  HADD2.F32 R125, -RZ, R165.H1_H1 ;  /* 0x300000a5ff7d7230 */ /* 0x000fe40000004100 */
[----:B------:R-:W-:Y:S02]  /*3900*/  HADD2.F32 R44, -RZ, R46.H1_H1 ;  /* 0x3000002eff2c7230 */ /* 0x000fe40000004100 */
[----:B------:R-:W-:Y:S01]  /*3910*/  FMUL.FTZ R164, R162, R129 ;  /* 0x00000081a2a47220 */ /* 0x000fe20000410000 */
[----:B------:R-:W-:-:S02]  /*3920*/  HADD2.F32 R160, -RZ, R163.H0_H0 ;  /* 0x200000a3ffa07230 */ /* 0x000fc40000004100 */
[C---:B------:R-:W-:Y:S01]  /*3930*/  FMUL.FTZ R163, R161.reuse, R129 ;  /* 0x00000081a1a37220 */ /* 0x040fe20000410000 */
[----:B------:R-:W-:Y:S02]  /*3940*/  HADD2.F32 R46, -RZ, R46.H0_H0 ;  /* 0x2000002eff2e7230 */ /* 0x000fe40000004100 */
[-C--:B------:R-:W-:Y:S01]  /*3950*/  FMUL.FTZ R129, R44, R125.reuse ;  /* 0x0000007d2c817220 */ /* 0x080fe20000410000 */
[----:B------:R-:W-:Y:S02]  /*3960*/  HADD2.F32 R165, -RZ, R165.H0_H0 ;  /* 0x200000a5ffa57230 */ /* 0x000fe40000004100 */
[-C--:B------:R-:W-:Y:S01]  /*3970*/  FFMA.FTZ R163, R162, R160.reuse, -R163 ;  /* 0x000000a0a2a37223 */ /* 0x080fe200000108a3 */
[----:B------:R-:W-:Y:S01]  /*3980*/  FFMA.FTZ R164, R161, R160, R164 ;  /* 0x000000a0a1a47223 */ /* 0x000fe200000100a4 */
[----:B------:R-:W-:Y:S01]  /*3990*/  FMUL.FTZ R125, R46, R125 ;  /* 0x0000007d2e7d7220 */ /* 0x000fe20000410000 */
[----:B------:R-:W-:Y:S01]  /*39a0*/  F2FP.F16.F32.PACK_AB R45, R124, R45 ;  /* 0x0000002d7c2d723e */ /* 0x000fe200000000ff */
[----:B------:R-:W-:-:S02]  /*39b0*/  FFMA.FTZ R129, R46, R165, -R129 ;  /* 0x000000a52e817223 */ /* 0x000fc40000010881 */
[----:B------:R-:W-:Y:S01]  /*39c0*/  FFMA.FTZ R44, R44, R165, R125 ;  /* 0x000000a52c2c7223 */ /* 0x000fe2000001007d */
[----:B------:R-:W-:-:S04]  /*39d0*/  F2FP.F16.F32.PACK_AB R164, R164, R163 ;  /* 0x000000a3a4a4723e */ /* 0x000fc800000000ff */
[----:B------:R-:W-:Y:S01]  /*39e0*/  F2FP.F16.F32.PACK_AB R46, R44, R129 ;  /* 0x000000812c2e723e */ /* 0x000fe200000000ff */
[----:B------:R-:W-:-:S07]  /*39f0*/  IMAD.MOV.U32 R44, RZ, RZ, R164 ;  /* 0x000000ffff2c7224 */ /* 0x000fce00078e00a4 */
.L_x_472:
[----:B------:R-:W-:Y:S05]  /*3a00*/  BSYNC B3 ;  /* 0x0000000000037941 */ /* 0x000fea0003800000 */
.L_x_471:
[----:B--2---:R1:W-:Y:S02]  /*3a10*/  STG.E.128 desc[UR60][R50.64], R44 ;  /* 0x0000002c32007986 */ /* 0x0043e4000c101d3c */
.L_x_470:
[----:B------:R-:W-:Y:S05]  /*3a20*/  BSYNC B2 ;  /* 0x0000000000027941 */ /* 0x000fea0003800000 */
.L_x_469:
[----:B------:R-:W-:Y:S01]  /*3a30*/  ISETP.NE.AND P3, PT, R34, RZ, PT ;  /* 0x000000ff2200720c */ /* 0x000fe20003f65270 */
[----:B------:R-:W-:-:S12]  /*3a40*/  BSSY B2, `(.L_x_473) ;  /* 0x0000032000027945 */ /* 0x000fd80003800000 */
[----:B------:R-:W-:Y:S05]  /*3a50*/  @!P3 BRA `(.L_x_474) ;  /* 0x0000000000c0b947 */ /* 0x000fea0003800000 */
[----:B-1----:R1:W2:Y:S01]  /*3a60*/  LDS.128 R44, [R41+0x21000] ;  /* 0x02100000292c7984 */ /* 0x0022a20000000c00 */
[----:B------:R-:W-:Y:S01]  /*3a70*/  IADD3 R124, R16, 0x10, RZ ;  /* 0x00000010107c7810 */ /* 0x000fe20007ffe0ff */
[----:B------:R-:W-:Y:S03]  /*3a80*/  BSSY B3, `(.L_x_475) ;  /* 0x000002c000037945 */ /* 0x000fe60003800000 */
[----:B------:R-:W-:-:S13]  /*3a90*/  ISETP.GE.AND P3, PT, R124, R103, PT ;  /* 0x000000677c00720c */ /* 0x000fda0003f66270 */
[----:B-1----:R-:W-:Y:S05]  /*3aa0*/  @P3 BRA `(.L_x_476) ;  /* 0x0000000000a43947 */ /* 0x002fea0003800000 */
[----:B------:R-:W-:Y:S01]  /*3ab0*/  SHF.R.U64 R124, R96, 0x10, R97 ;  /* 0x00000010607c7819 */ /* 0x000fe20000001261 */
[----:B--2---:R-:W-:Y:S01]  /*3ac0*/  HADD2.F32 R128, -RZ, R47.H0_H0 ;  /* 0x2000002fff807230 */ /* 0x004fe20000004100 */
[----:B------:R-:W-:Y:S01]  /*3ad0*/  SHF.R.U32.HI R125, RZ, 0x10, R99 ;  /* 0x00000010ff7d7819 */ /* 0x000fe20000011663 */
[----:B------:R-:W-:Y:S01]  /*3ae0*/  HADD2.F32 R161, -RZ, R170.H1_H1 ;  /* 0x300000aaffa17230 */ /* 0x000fe20000004100 */
        /* <DEDUP_REMOVED lines=15> */
[----:B------:R-:W-:-:S02]  /*3be0*/  HADD2.F32 R99, -RZ, R173.H0_H0 ;  /* 0x200000adff637230 */ /* 0x000fc40000004100 */
[-C--:B------:R-:W-:Y:S01]  /*3bf0*/  FFMA.FTZ R45, R45, R124.reuse, -R96 ;  /* 0x0000007c2d2d7223 */ /* 0x080fe20000010860 */
[--C-:B------:R-:W-:Y:S02]  /*3c00*/  HADD2.F32 R125, -RZ, R44.reuse.H1_H1 ;  /* 0x3000002cff7d7230 */ /* 0x100fe40000004100 */
[----:B------:R-:W-:Y:S01]  /*3c10*/  FFMA.FTZ R96, R97, R124, R160 ;  /* 0x0000007c61607223 */ /* 0x000fe200000100a0 */
[----:B------:R-:W-:Y:S01]  /*3c20*/  HADD2.F32 R128, -RZ, R44.H0_H0 ;  /* 0x2000002cff807230 */ /* 0x000fe20000004100 */
[----:B------:R-:W-:Y:S01]  /*3c30*/  F2FP.F16.F32.PACK_AB R47, R98, R47 ;  /* 0x0000002f622f723e */ /* 0x000fe200000000ff */
[----:B------:R-:W-:Y:S02]  /*3c40*/  HADD2.F32 R97, -RZ, R173.H1_H1 ;  /* 0x300000adff617230 */ /* 0x000fe40000004100 */
[-C--:B------:R-:W-:Y:S01]  /*3c50*/  FMUL.FTZ R129, R125, R99.reuse ;  /* 0x000000637d817220 */ /* 0x080fe20000410000 */
[----:B------:R-:W-:Y:S02]  /*3c60*/  HADD2.F32 R44, -RZ, R46.H1_H1 ;  /* 0x3000002eff2c7230 */ /* 0x000fe40000004100 */
[----:B------:R-:W-:Y:S01]  /*3c70*/  FMUL.FTZ R160, R128, R99 ;  /* 0x0000006380a07220 */ /* 0x000fe20000410000 */
[----:B------:R-:W-:Y:S01]  /*3c80*/  HADD2.F32 R124, -RZ, R170.H0_H0 ;  /* 0x200000aaff7c7230 */ /* 0x000fe20000004100 */
[----:B------:R-:W-:Y:S01]  /*3c90*/  F2FP.F16.F32.PACK_AB R45, R96, R45 ;  /* 0x0000002d602d723e */ /* 0x000fe200000000ff */
[----:B------:R-:W-:-:S02]  /*3ca0*/  HADD2.F32 R46, -RZ, R46.H0_H0 ;  /* 0x2000002eff2e7230 */ /* 0x000fc40000004100 */
[-C--:B------:R-:W-:Y:S01]  /*3cb0*/  FMUL.FTZ R99, R44, R97.reuse ;  /* 0x000000612c637220 */ /* 0x080fe20000410000 */
[-C--:B------:R-:W-:Y:S01]  /*3cc0*/  FFMA.FTZ R129, R128, R124.reuse, -R129 ;  /* 0x0000007c80817223 */ /* 0x080fe20000010881 */
[----:B------:R-:W-:Y:S01]  /*3cd0*/  FFMA.FTZ R160, R125, R124, R160 ;  /* 0x0000007c7da07223 */ /* 0x000fe200000100a0 */
[C---:B------:R-:W-:Y:S01]  /*3ce0*/  FMUL.FTZ R97, R46.reuse, R97 ;  /* 0x000000612e617220 */ /* 0x040fe20000410000 */
[----:B------:R-:W-:-:S03]  /*3cf0*/  FFMA.FTZ R99, R46, R161, -R99 ;  /* 0x000000a12e637223 */ /* 0x000fc60000010863 */
[----:B------:R-:W-:Y:S01]  /*3d00*/  FFMA.FTZ R44, R44, R161, R97 ;  /* 0x000000a12c2c7223 */ /* 0x000fe20000010061 */
[----:B------:R-:W-:-:S04]  /*3d10*/  F2FP.F16.F32.PACK_AB R160, R160, R129 ;  /* 0x00000081a0a0723e */ /* 0x000fc800000000ff */
[----:B------:R-:W-:Y:S01]  /*3d20*/  F2FP.F16.F32.PACK_AB R46, R44, R99 ;  /* 0x000000632c2e723e */ /* 0x000fe200000000ff */
[----:B------:R-:W-:-:S07]  /*3d30*/  IMAD.MOV.U32 R44, RZ, RZ, R160 ;  /* 0x000000ffff2c7224 */ /* 0x000fce00078e00a0 */
.L_x_476:
[----:B------:R-:W-:Y:S05]  /*3d40*/  BSYNC B3 ;  /* 0x0000000000037941 */ /* 0x000fea0003800000 */
.L_x_475:
[----:B--2---:R2:W-:Y:S02]  /*3d50*/  STG.E.128 desc[UR60][R50.64+0x40], R44 ;  /* 0x0000402c32007986 */ /* 0x0045e4000c101d3c */
.L_x_474:
[----:B------:R-:W-:Y:S05]  /*3d60*/  BSYNC B2 ;  /* 0x0000000000027941 */ /* 0x000fea0003800000 */
.L_x_473:
[----:B------:R-:W-:Y:S01]  /*3d70*/  ISETP.NE.AND P3, PT, R35, RZ, PT ;  /* 0x000000ff2300720c */ /* 0x000fe20003f65270 */
[----:B------:R-:W-:-:S12]  /*3d80*/  BSSY B2, `(.L_x_477) ;  /* 0x0000031000027945 */ /* 0x000fd80003800000 */
[----:B------:R-:W-:Y:S05]  /*3d90*/  @!P3 BRA `(.L_x_478) ;  /* 0x0000000000bcb947 */ /* 0x000fea0003800000 */
[----:B-12---:R1:W2:Y:S01]  /*3da0*/  LDS.128 R44, [R40+0x24800] ;  /* 0x02480000282c7984 */ /* 0x0062a20000000c00 */
[----:B------:R-:W-:Y:S01]  /*3db0*/  VIADD R96, R16, 0x20 ;  /* 0x0000002010607836 */ /* 0x000fe20000000000 */
[----:B------:R-:W-:Y:S04]  /*3dc0*/  BSSY B3, `(.L_x_479) ;  /* 0x000002b000037945 */ /* 0x000fe80003800000 */
[----:B------:R-:W-:-:S13]  /*3dd0*/  ISETP.GE.AND P3, PT, R96, R103, PT ;  /* 0x000000676000720c */ /* 0x000fda0003f66270 */
[----:B-1----:R-:W-:Y:S05]  /*3de0*/  @P3 BRA `(.L_x_480) ;  /* 0x0000000000a03947 */ /* 0x002fea0003800000 */
[--C-:B------:R-:W-:Y:S01]  /*3df0*/  SHF.R.U64 R90, R90, 0x10, R91.reuse ;  /* 0x000000105a5a7819 */ /* 0x100fe2000000125b */
[--C-:B--2---:R-:W-:Y:S01]  /*3e00*/  HADD2.F32 R97, -RZ, R45.reuse.H1_H1 ;  /* 0x3000002dff617230 */ /* 0x104fe20000004100 */
[----:B------:R-:W-:Y:S01]  /*3e10*/  SHF.R.U32.HI R91, RZ, 0x10, R91 ;  /* 0x00000010ff5b7819 */ /* 0x000fe2000001165b */
[----:B------:R-:W-:Y:S01]  /*3e20*/  HADD2.F32 R45, -RZ, R45.H0_H0 ;  /* 0x2000002dff2d7230 */ /* 0x000fe20000004100 */
[--C-:B------:R-:W-:Y:S01]  /*3e30*/  SHF.R.U64 R88, R88, 0x10, R89.reuse ;  /* 0x0000001058587819 */ /* 0x100fe20000001259 */
[----:B------:R-:W-:Y:S01]  /*3e40*/  HADD2.F32 R90, -RZ, R90.H0_H0 ;  /* 0x2000005aff5a7230 */ /* 0x000fe20000004100 */
[----:B------:R-:W-:Y:S01]  /*3e50*/  SHF.R.U32.HI R89, RZ, 0x10, R89 ;  /* 0x00000010ff597819 */ /* 0x000fe20000011659 */
[----:B------:R-:W-:Y:S02]  /*3e60*/  HADD2.F32 R91, -RZ, R91.H0_H0 ;  /* 0x2000005bff5b7230 */ /* 0x000fe40000004100 */
[--C-:B------:R-:W-:Y:S02]  /*3e70*/  HADD2.F32 R96, -RZ, R47.reuse.H1_H1 ;  /* 0x3000002fff607230 */ /* 0x100fe40000004100 */
[----:B------:R-:W-:Y:S01]  /*3e80*/  FMUL.FTZ R124, R97, R90 ;  /* 0x0000005a617c7220 */ /* 0x000fe20000410000 */
[----:B------:R-:W-:-:S02]  /*3e90*/  HADD2.F32 R98, -RZ, R47.H0_H0 ;  /* 0x2000002fff627230 */ /* 0x000fc40000004100 */
[C---:B------:R-:W-:Y:S01]  /*3ea0*/  FMUL.FTZ R90, R45.reuse, R90 ;  /* 0x0000005a2d5a7220 */ /* 0x040fe20000410000 */
[----:B------:R-:W-:Y:S02]  /*3eb0*/  HADD2.F32 R88, -RZ, R88.H0_H0 ;  /* 0x20000058ff587230 */ /* 0x000fe40000004100 */
[-C--:B------:R-:W-:Y:S01]  /*3ec0*/  FMUL.FTZ R47, R96, R91.reuse ;  /* 0x0000005b602f7220 */ /* 0x080fe20000410000 */
[----:B------:R-:W-:Y:S02]  /*3ed0*/  HADD2.F32 R89, -RZ, R89.H0_H0 ;  /* 0x20000059ff597230 */ /* 0x000fe40000004100 */
[----:B------:R-:W-:Y:S01]  /*3ee0*/  FMUL.FTZ R91, R98, R91 ;  /* 0x0000005b625b7220 */ /* 0x000fe20000410000 */
[-C--:B------:R-:W-:Y:S01]  /*3ef0*/  FFMA.FTZ R124, R45, R88.reuse, -R124 ;  /* 0x000000582d7c7223 */ /* 0x080fe2000001087c */
[----:B------:R-:W-:Y:S02]  /*3f00*/  FFMA.FTZ R97, R97, R88, R90 ;  /* 0x0000005861617223 */ /* 0x000fe4000001005a */
[----:B------:R-:W-:Y:S01]  /*3f10*/  FFMA.FTZ R96, R96, R89, R91 ;  /* 0x0000005960607223 */ /* 0x000fe2000001005b */
[----:B------:R-:W-:-:S02]  /*3f20*/  HADD2.F32 R88, -RZ, R44.H1_H1 ;  /* 0x3000002cff587230 */ /* 0x000fc40000004100 */
[----:B------:R-:W-:Y:S01]  /*3f30*/  FFMA.FTZ R47, R98, R89, -R47 ;  /* 0x00000059622f7223 */ /* 0x000fe2000001082f */
[----:B------:R-:W-:Y:S02]  /*3f40*/  HADD2.F32 R91, -RZ, R172.H0_H0 ;  /* 0x200000acff5b7230 */ /* 0x000fe40000004100 */
[----:B------:R-:W-:Y:S02]  /*3f50*/  HADD2.F32 R44, -RZ, R44.H0_H0 ;  /* 0x2000002cff2c7230 */ /* 0x000fe40000004100 */
[----:B------:R-:W-:Y:S02]  /*3f60*/  HADD2.F32 R45, -RZ, R172.H1_H1 ;  /* 0x300000acff2d7230 */ /* 0x000fe40000004100 */
[-C--:B------:R-:W-:Y:S01]  /*3f70*/  FMUL.FTZ R99, R88, R91.reuse ;  /* 0x0000005b58637220 */ /* 0x080fe20000410000 */
[--C-:B------:R-:W-:Y:S02]  /*3f80*/  HADD2.F32 R90, -RZ, R46.reuse.H1_H1 ;  /* 0x3000002eff5a7230 */ /* 0x100fe40000004100 */
[----:B------:R-:W-:Y:S01]  /*3f90*/  FMUL.FTZ R125, R44, R91 ;  /* 0x0000005b2c7d7220 */ /* 0x000fe20000410000 */
[----:B------:R-:W-:Y:S01]  /*3fa0*/  HADD2.F32 R46, -RZ, R46.H0_H0 ;  /* 0x2000002eff2e7230 */ /* 0x000fe20000004100 */
[----:B------:R-:W-:Y:S01]  /*3fb0*/  F2FP.F16.F32.PACK_AB R47, R96, R47 ;  /* 0x0000002f602f723e */ /* 0x000fe200000000ff */
[----:B------:R-:W-:-:S02]  /*3fc0*/  HADD2.F32 R89, -RZ, R169.H0_H0 ;  /* 0x200000a9ff597230 */ /* 0x000fc40000004100 */
[-C--:B------:R-:W-:Y:S01]  /*3fd0*/  FMUL.FTZ R91, R90, R45.reuse ;  /* 0x0000002d5a5b7220 */ /* 0x080fe20000410000 */
[----:B------:R-:W-:Y:S02]  /*3fe0*/  HADD2.F32 R169, -RZ, R169.H1_H1 ;  /* 0x300000a9ffa97230 */ /* 0x000fe40000004100 */
[----:B------:R-:W-:Y:S01]  /*3ff0*/  FMUL.FTZ R45, R46, R45 ;  /* 0x0000002d2e2d7220 */ /* 0x000fe20000410000 */
[-C--:B------:R-:W-:Y:S01]  /*4000*/  FFMA.FTZ R99, R44, R89.reuse, -R99 ;  /* 0x000000592c637223 */ /* 0x080fe20000010863 */
[----:B------:R-:W-:Y:S01]  /*4010*/  FFMA.FTZ R88, R88, R89, R125 ;  /* 0x0000005958587223 */ /* 0x000fe2000001007d */
[-C--:B------:R-:W-:Y:S01]  /*4020*/  FFMA.FTZ R91, R46, R169.reuse, -R91 ;  /* 0x000000a92e5b7223 */ /* 0x080fe2000001085b */
[----:B------:R-:W-:Y:S01]  /*4030*/  FFMA.FTZ R90, R90, R169, R45 ;  /* 0x000000a95a5a7223 */ /* 0x000fe2000001002d */
[----:B------:R-:W-:Y:S02]  /*4040*/  F2FP.F16.F32.PACK_AB R45, R97, R124 ;  /* 0x0000007c612d723e */ /* 0x000fe400000000ff */
[----:B------:R-:W-:-:S02]  /*4050*/  F2FP.F16.F32.PACK_AB R44, R88, R99 ;  /* 0x00000063582c723e */ /* 0x000fc400000000ff */
[----:B------:R-:W-:-:S07]  /*4060*/  F2FP.F16.F32.PACK_AB R46, R90, R91 ;  /* 0x0000005b5a2e723e */ /* 0x000fce00000000ff */
.L_x_480:
[----:B------:R-:W-:Y:S05]  /*4070*/  BSYNC B3 ;  /* 0x0000000000037941 */ /* 0x000fea0003800000 */
.L_x_479:
[----:B--2---:R3:W-:Y:S02]  /*4080*/  STG.E.128 desc[UR60][R50.64+0x80], R44 ;  /* 0x0000802c32007986 */ /* 0x0047e4000c101d3c */
.L_x_478:
[----:B------:R-:W-:Y:S05]  /*4090*/  BSYNC B2 ;  /* 0x0000000000027941 */ /* 0x000fea0003800000 */
.L_x_477:
[----:B------:R-:W-:Y:S01]  /*40a0*/  ISETP.NE.AND P3, PT, R36, RZ, PT ;  /* 0x000000ff2400720c */ /* 0x000fe20003f65270 */
[----:B------:R-:W-:-:S12]  /*40b0*/  BSSY B2, `(.L_x_481) ;  /* 0x0000032000027945 */ /* 0x000fd80003800000 */
[----:B------:R-:W-:Y:S05]  /*40c0*/  @!P3 BRA `(.L_x_482) ;  /* 0x0000000000c0b947 */ /* 0x000fea0003800000 */
[----:B-123--:R1:W2:Y:S01]  /*40d0*/  LDS.128 R44, [R41+0x24800] ;  /* 0x02480000292c7984 */ /* 0x00e2a20000000c00 */
[----:B------:R-:W-:Y:S01]  /*40e0*/  IADD3 R88, R16, 0x30, RZ ;  /* 0x0000003010587810 */ /* 0x000fe20007ffe0ff */
[----:B------:R-:W-:Y:S03]  /*40f0*/  BSSY B3, `(.L_x_483) ;  /* 0x000002c000037945 */ /* 0x000fe60003800000 */
[----:B------:R-:W-:-:S13]  /*4100*/  ISETP.GE.AND P3, PT, R88, R103, PT ;  /* 0x000000675800720c */ /* 0x000fda0003f66270 */
[----:B-1----:R-:W-:Y:S05]  /*4110*/  @P3 BRA `(.L_x_484) ;  /* 0x0000000000a43947 */ /* 0x002fea0003800000 */
[--C-:B------:R-:W-:Y:S02]  /*4120*/  SHF.R.U64 R88, R84, 0x10, R85.reuse ;  /* 0x0000001054587819 */ /* 0x100fe40000001255 */
[----:B------:R-:W-:Y:S01]  /*4130*/  SHF.R.U32.HI R84, RZ, 0x10, R85 ;  /* 0x00000010ff547819 */ /* 0x000fe20000011655 */
[----:B--2---:R-:W-:Y:S01]  /*4140*/  IMAD.MOV.U32 R85, RZ, RZ, R47 ;  /* 0x000000ffff557224 */ /* 0x004fe200078e002f */
[--C-:B------:R-:W-:Y:S01]  /*4150*/  SHF.R.U64 R90, R86, 0x10, R87.reuse ;  /* 0x00000010565a7819 */ /* 0x100fe20000001257 */
[--C-:B------:R-:W-:Y:S01]  /*4160*/  HADD2.F32 R47, -RZ, R45.reuse.H1_H1 ;  /* 0x3000002dff2f7230 */ /* 0x100fe20000004100 */
[----:B------:R-:W-:Y:S01]  /*4170*/  SHF.R.U32.HI R89, RZ, 0x10, R87 ;  /* 0x00000010ff597819 */ /* 0x000fe20000011657 */
[----:B------:R-:W-:Y:S02]  /*4180*/  HADD2.F32 R45, -RZ, R45.H0_H0 ;  /* 0x2000002dff2d7230 */ /* 0x000fe40000004100 */
[----:B------:R-:W-:Y:S02]  /*4190*/  HADD2.F32 R90, -RZ, R90.H0_H0 ;  /* 0x2000005aff5a7230 */ /* 0x000fe40000004100 */
[----:B------:R-:W-:-:S02]  /*41a0*/  HADD2.F32 R89, -RZ, R89.H0_H0 ;  /* 0x20000059ff597230 */ /* 0x000fc40000004100 */
[--C-:B------:R-:W-:Y:S02]  /*41b0*/  HADD2.F32 R86, -RZ, R85.reuse.H1_H1 ;  /* 0x30000055ff567230 */ /* 0x100fe40000004100 */
[----:B------:R-:W-:Y:S02]  /*41c0*/  HADD2.F32 R85, -RZ, R85.H0_H0 ;  /* 0x20000055ff557230 */ /* 0x000fe40000004100 */
[----:B------:R-:W-:Y:S02]  /*41d0*/  HADD2.F32 R88, -RZ, R88.H0_H0 ;  /* 0x20000058ff587230 */ /* 0x000fe40000004100 */
[-C--:B------:R-:W-:Y:S01]  /*41e0*/  FMUL.FTZ R96, R86, R89.reuse ;  /* 0x0000005956607220 */ /* 0x080fe20000410000 */
[----:B------:R-:W-:Y:S02]  /*41f0*/  HADD2.F32 R87, -RZ, R84.H0_H0 ;  /* 0x20000054ff577230 */ /* 0x000fe40000004100 */
[-C--:B------:R-:W-:Y:S01]  /*4200*/  FMUL.FTZ R84, R47, R90.reuse ;  /* 0x0000005a2f547220 */ /* 0x080fe20000410000 */
[----:B------:R-:W-:Y:S01]  /*4210*/  FMUL.FTZ R90, R45, R90 ;  /* 0x0000005a2d5a7220 */ /* 0x000fe20000410000 */
[----:B------:R-:W-:-:S02]  /*4220*/  FMUL.FTZ R89, R85, R89 ;  /* 0x0000005955597220 */ /* 0x000fc40000410000 */
[-C--:B------:R-:W-:Y:S01]  /*4230*/  FFMA.FTZ R45, R45, R88.reuse, -R84 ;  /* 0x000000582d2d7223 */ /* 0x080fe20000010854 */
[----:B------:R-:W-:Y:S01]  /*4240*/  FFMA.FTZ R84, R47, R88, R90 ;  /* 0x000000582f547223 */ /* 0x000fe2000001005a */
[-C--:B------:R-:W-:Y:S01]  /*4250*/  FFMA.FTZ R47, R85, R87.reuse, -R96 ;  /* 0x00000057552f7223 */ /* 0x080fe20000010860 */
[----:B------:R-:W-:Y:S01]  /*4260*/  FFMA.FTZ R86, R86, R87, R89 ;  /* 0x0000005756567223 */ /* 0x000fe20000010059 */
[--C-:B------:R-:W-:Y:S02]  /*4270*/  HADD2.F32 R89, -RZ, R171.reuse.H0_H0 ;  /* 0x200000abff597230 */ /* 0x100fe40000004100 */
[----:B------:R-:W-:Y:S01]  /*4280*/  HADD2.F32 R88, -RZ, R44.H1_H1 ;  /* 0x3000002cff587230 */ /* 0x000fe20000004100 */
[----:B------:R-:W-:Y:S01]  /*4290*/  F2FP.F16.F32.PACK_AB R45, R84, R45 ;  /* 0x0000002d542d723e */ /* 0x000fe200000000ff */
[----:B------:R-:W-:Y:S01]  /*42a0*/  HADD2.F32 R87, -RZ, R46.H1_H1 ;  /* 0x3000002eff577230 */ /* 0x000fe20000004100 */
[----:B------:R-:W-:Y:S01]  /*42b0*/  F2FP.F16.F32.PACK_AB R47, R86, R47 ;  /* 0x0000002f562f723e */ /* 0x000fe200000000ff */
[----:B------:R-:W-:-:S02]  /*42c0*/  HADD2.F32 R171, -RZ, R171.H1_H1 ;  /* 0x300000abffab7230 */ /* 0x000fc40000004100 */
[----:B------:R-:W-:Y:S01]  /*42d0*/  FMUL.FTZ R91, R88, R89 ;  /* 0x00000059585b7220 */ /* 0x000fe20000410000 */
[----:B------:R-:W-:Y:S02]  /*42e0*/  HADD2.F32 R44, -RZ, R44.H0_H0 ;  /* 0x2000002cff2c7230 */ /* 0x000fe40000004100 */
[----:B------:R-:W-:Y:S02]  /*42f0*/  HADD2.F32 R46, -RZ, R46.H0_H0 ;  /* 0x2000002eff2e7230 */ /* 0x000fe40000004100 */
[C---:B------:R-:W-:Y:S01]  /*4300*/  FMUL.FTZ R97, R87.reuse, R171 ;  /* 0x000000ab57617220 */ /* 0x040fe20000410000 */
[--C-:B------:R-:W-:Y:S02]  /*4310*/  HADD2.F32 R85, -RZ, R168.reuse.H0_H0 ;  /* 0x200000a8ff557230 */ /* 0x100fe40000004100 */
[----:B------:R-:W-:Y:S01]  /*4320*/  FMUL.FTZ R89, R44, R89 ;  /* 0x000000592c597220 */ /* 0x000fe20000410000 */
[----:B------:R-:W-:Y:S02]  /*4330*/  HADD2.F32 R168, -RZ, R168.H1_H1 ;  /* 0x300000a8ffa87230 */ /* 0x000fe40000004100 */
[----:B------:R-:W-:Y:S01]  /*4340*/  FMUL.FTZ R90, R46, R171 ;  /* 0x000000ab2e5a7220 */ /* 0x000fe20000410000 */
[-C--:B------:R-:W-:Y:S01]  /*4350*/  FFMA.FTZ R91, R44, R85.reuse, -R91 ;  /* 0x000000552c5b7223 */ /* 0x080fe2000001085b */
[----:B------:R-:W-:Y:S01]  /*4360*/  FFMA.FTZ R88, R88, R85, R89 ;  /* 0x0000005558587223 */ /* 0x000fe20000010059 */
[-C--:B------:R-:W-:Y:S01]  /*4370*/  FFMA.FTZ R97, R46, R168.reuse, -R97 ;  /* 0x000000a82e617223 */ /* 0x080fe20000010861 */
[----:B------:R-:W-:-:S03]  /*4380*/  FFMA.FTZ R90, R87, R168, R90 ;  /* 0x000000a8575a7223 */ /* 0x000fc6000001005a */
[----:B------:R-:W-:Y:S02]  /*4390*/  F2FP.F16.F32.PACK_AB R44, R88, R91 ;  /* 0x0000005b582c723e */ /* 0x000fe400000000ff */
[----:B------:R-:W-:-:S07]  /*43a0*/  F2FP.F16.F32.PACK_AB R46, R90, R97 ;  /* 0x000000615a2e723e */ /* 0x000fce00000000ff */
.L_x_484:
[----:B------:R-:W-:Y:S05]  /*43b0*/  BSYNC B3 ;  /* 0x0000000000037941 */ /* 0x000fea0003800000 */
.L_x_483:
[----:B--2---:R4:W-:Y:S02]  /*43c0*/  STG.E.128 desc[UR60][R50.64+0xc0], R44 ;  /* 0x0000c02c32007986 */ /* 0x0049e4000c101d3c */
.L_x_482:
[----:B------:R-:W-:Y:S05]  /*43d0*/  BSYNC B2 ;  /* 0x0000000000027941 */ /* 0x000fea0003800000 */
.L_x_481:
[----:B------:R-:W-:Y:S01]  /*43e0*/  ISETP.NE.AND P3, PT, R37, RZ, PT ;  /* 0x000000ff2500720c */ /* 0x000fe20003f65270 */
[----:B------:R-:W-:-:S12]  /*43f0*/  BSSY B2, `(.L_x_485) ;  /* 0x0000033000027945 */ /* 0x000fd80003800000 */
[----:B------:R-:W-:Y:S05]  /*4400*/  @!P3 BRA `(.L_x_486) ;  /* 0x0000000000c4b947 */ /* 0x000fea0003800000 */
[----:B-1234-:R1:W2:Y:S01]  /*4410*/  LDS.128 R44, [R40+0x28000] ;  /* 0x02800000282c7984 */ /* 0x01e2a20000000c00 */
[----:B------:R-:W-:Y:S01]  /*4420*/  VIADD R84, R16, 0x40 ;  /* 0x0000004010547836 */ /* 0x000fe20000000000 */
[----:B------:R-:W-:Y:S04]  /*4430*/  BSSY B3, `(.L_x_487) ;  /* 0x000002d000037945 */ /* 0x000fe80003800000 */
[----:B------:R-:W-:-:S13]  /*4440*/  ISETP.GE.AND P3, PT, R84, R103, PT ;  /* 0x000000675400720c */ /* 0x000fda0003f66270 */
[----:B-1----:R-:W-:Y:S05]  /*4450*/  @P3 BRA `(.L_x_488) ;  /* 0x0000000000a83947 */ /* 0x002fea0003800000 */
[--C-:B------:R-:W-:Y:S02]  /*4460*/  SHF.R.U64 R87, R80, 0x10, R81.reuse ;  /* 0x0000001050577819 */ /* 0x100fe40000001251 */
[----:B------:R-:W-:Y:S01]  /*4470*/  SHF.R.U32.HI R84, RZ, 0x10, R81 ;  /* 0x00000010ff547819 */ /* 0x000fe20000011651 */
[----:B--2---:R-:W-:Y:S01]  /*4480*/  IMAD.MOV.U32 R81, RZ, RZ, R47 ;  /* 0x000000ffff517224 */ /* 0x004fe200078e002f */
[--C-:B------:R-:W-:Y:S01]  /*4490*/  SHF.R.U64 R85, R82, 0x10, R83.reuse ;  /* 0x0000001052557819 */ /* 0x100fe20000001253 */
[----:B------:R-:W-:Y:S01]  /*44a0*/  HADD2.F32 R47, -RZ, R45.H1_H1 ;  /* 0x3000002dff2f7230 */ /* 0x000fe20000004100 */
[----:B------:R-:W-:Y:S01]  /*44b0*/  SHF.R.U32.HI R86, RZ, 0x10, R83 ;  /* 0x00000010ff567819 */ /* 0x000fe20000011653 */
[----:B------:R-:W-:Y:S01]  /*44c0*/  HADD2.F32 R83, -RZ, R87.H0_H0 ;  /* 0x20000057ff537230 */ /* 0x000fe20000004100 */
[----:B------:R-:W-:Y:S01]  /*44d0*/  MOV R80, R44 ;  /* 0x0000002c00507202 */ /* 0x000fe20000000f00 */
[----:B------:R-:W-:Y:S02]  /*44e0*/  HADD2.F32 R85, -RZ, R85.H0_H0 ;  /* 0x20000055ff557230 */ /* 0x000fe40000004100 */
[----:B------:R-:W-:-:S02]  /*44f0*/  HADD2.F32 R44, -RZ, R45.H0_H0 ;  /* 0x2000002dff2c7230 */ /* 0x000fc40000004100 */
[--C-:B------:R-:W-:Y:S02]  /*4500*/  HADD2.F32 R82, -RZ, R81.reuse.H1_H1 ;  /* 0x30000051ff527230 */ /* 0x100fe40000004100 */
[CC--:B------:R-:W-:Y:S01]  /*4510*/  FMUL.FTZ R45, R47.reuse, R85.reuse ;  /* 0x000000552f2d7220 */ /* 0x0c0fe20000410000 */
[----:B------:R-:W-:Y:S02]  /*4520*/  HADD2.F32 R86, -RZ, R86.H0_H0 ;  /* 0x20000056ff567230 */ /* 0x000fe40000004100 */
[C---:B------:R-:W-:Y:S01]  /*4530*/  FMUL.FTZ R88, R44.reuse, R85 ;  /* 0x000000552c587220 */ /* 0x040fe20000410000 */
[----:B------:R-:W-:Y:S02]  /*4540*/  HADD2.F32 R81, -RZ, R81.H0_H0 ;  /* 0x20000051ff517230 */ /* 0x000fe40000004100 */
[-C--:B------:R-:W-:Y:S01]  /*4550*/  FFMA.FTZ R44, R44, R83.reuse, -R45 ;  /* 0x000000532c2c7223 */ /* 0x080fe2000001082d */
[----:B------:R-:W-:Y:S02]  /*4560*/  HADD2.F32 R84, -RZ, R84.H0_H0 ;  /* 0x20000054ff547230 */ /* 0x000fe40000004100 */
[-C--:B------:R-:W-:Y:S01]  /*4570*/  FMUL.FTZ R90, R82, R86.reuse ;  /* 0x00000056525a7220 */ /* 0x080fe20000410000 */
[----:B------:R-:W-:Y:S01]  /*4580*/  FFMA.FTZ R45, R47, R83, R88 ;  /* 0x000000532f2d7223 */ /* 0x000fe20000010058 */
[----:B------:R-:W-:Y:S01]  /*4590*/  FMUL.FTZ R85, R81, R86 ;  /* 0x0000005651557220 */ /* 0x000fe20000410000 */
[----:B------:R-:W-:-:S02]  /*45a0*/  HADD2.F32 R83, -RZ, R167.H1_H1 ;  /* 0x300000a7ff537230 */ /* 0x000fc40000004100 */
[-C--:B------:R-:W-:Y:S01]  /*45b0*/  FFMA.FTZ R47, R81, R84.reuse, -R90 ;  /* 0x00000054512f7223 */ /* 0x080fe2000001085a */
[----:B------:R-:W-:Y:S02]  /*45c0*/  HADD2.F32 R87, -RZ, R166.H1_H1 ;  /* 0x300000a6ff577230 */ /* 0x000fe40000004100 */
[----:B------:R-:W-:Y:S01]  /*45d0*/  FFMA.FTZ R86, R82, R84, R85 ;  /* 0x0000005452567223 */ /* 0x000fe20000010055 */
[----:B------:R-:W-:Y:S01]  /*45e0*/  HADD2.F32 R81, -RZ, R80.H1_H1 ;  /* 0x30000050ff517230 */ /* 0x000fe20000004100 */
[----:B------:R-:W-:Y:S01]  /*45f0*/  F2FP.F16.F32.PACK_AB R45, R45, R44 ;  /* 0x0000002c2d2d723e */ /* 0x000fe200000000ff */
[----:B------:R-:W-:Y:S02]  /*4600*/  HADD2.F32 R82, -RZ, R46.H1_H1 ;  /* 0x3000002eff527230 */ /* 0x000fe40000004100 */
[----:B------:R-:W-:Y:S01]  /*4610*/  HADD2.F32 R167, -RZ, R167.H0_H0 ;  /* 0x200000a7ffa77230 */ /* 0x000fe20000004100 */
[----:B------:R-:W-:Y:S01]  /*4620*/  F2FP.F16.F32.PACK_AB R47, R86, R47 ;  /* 0x0000002f562f723e */ /* 0x000fe200000000ff */
[----:B------:R-:W-:-:S02]  /*4630*/  HADD2.F32 R80, -RZ, R80.H0_H0 ;  /* 0x20000050ff507230 */ /* 0x000fc40000004100 */
[----:B------:R-:W-:Y:S01]  /*4640*/  FMUL.FTZ R91, R82, R87 ;  /* 0x00000057525b7220 */ /* 0x000fe20000410000 */
[----:B------:R-:W-:Y:S02]  /*4650*/  HADD2.F32 R46, -RZ, R46.H0_H0 ;  /* 0x2000002eff2e7230 */ /* 0x000fe40000004100 */
[CC--:B------:R-:W-:Y:S01]  /*4660*/  FMUL.FTZ R89, R81.reuse, R167.reuse ;  /* 0x000000a751597220 */ /* 0x0c0fe20000410000 */
[----:B------:R-:W-:Y:S02]  /*4670*/  HADD2.F32 R85, -RZ, R159.H0_H0 ;  /* 0x2000009fff557230 */ /* 0x000fe40000004100 */
[----:B------:R-:W-:Y:S01]  /*4680*/  FMUL.FTZ R84, R80, R167 ;  /* 0x000000a750547220 */ /* 0x000fe20000410000 */
[----:B------:R-:W-:Y:S01]  /*4690*/  FMUL.FTZ R87, R46, R87 ;  /* 0x000000572e577220 */ /* 0x000fe20000410000 */
[-C--:B------:R-:W-:Y:S02]  /*46a0*/  FFMA.FTZ R89, R80, R83.reuse, -R89 ;  /* 0x0000005350597223 */ /* 0x080fe40000010859 */
[----:B------:R-:W-:Y:S01]  /*46b0*/  FFMA.FTZ R84, R81, R83, R84 ;  /* 0x0000005351547223 */ /* 0x000fe20000010054 */
[-C--:B------:R-:W-:Y:S01]  /*46c0*/  FFMA.FTZ R91, R46, R85.reuse, -R91 ;  /* 0x000000552e5b7223 */ /* 0x080fe2000001085b */
[----:B------:R-:W-:-:S03]  /*46d0*/  FFMA.FTZ R82, R82, R85, R87 ;  /* 0x0000005552527223 */ /* 0x000fc60000010057 */
[----:B------:R-:W-:Y:S02]  /*46e0*/  F2FP.F16.F32.PACK_AB R44, R84, R89 ;  /* 0x00000059542c723e */ /* 0x000fe400000000ff */
[----:B------:R-:W-:-:S07]  /*46f0*/  F2FP.F16.F32.PACK_AB R46, R82, R91 ;  /* 0x0000005b522e723e */ /* 0x000fce00000000ff */
.L_x_488:
[----:B------:R-:W-:Y:S05]  /*4700*/  BSYNC B3 ;  /* 0x0000000000037941 */ /* 0x000fea0003800000 */
.L_x_487:
[----:B--2---:R1:W-:Y:S02]  /*4710*/  STG.E.128 desc[UR60][R50.64+0x100], R44 ;  /* 0x0001002c32007986 */ /* 0x0043e4000c101d3c */
.L_x_486:
[----:B------:R-:W-:Y:S05]  /*4720*/  BSYNC B2 ;  /* 0x0000000000027941 */ /* 0x000fea0003800000 */
.L_x_485:
[----:B------:R-:W-:-:S13]  /*4730*/  ISETP.NE.AND P3, PT, R38, RZ, PT ;  /* 0x000000ff2600720c */ /* 0x000fda0003f65270 */
[----:B------:R-:W-:Y:S05]  /*4740*/  @!P3 BRA `(.L_x_468) ;  /* 0x0000000000c0b947 */ /* 0x000fea0003800000 */
[----:B-1234-:R1:W2:Y:S01]  /*4750*/  LDS.128 R44, [R41+0x28000] ;  /* 0x02800000292c7984 */ /* 0x01e2a20000000c00 */
[----:B------:R-:W-:Y:S01]  /*4760*/  VIADD R80, R16, 0x50 ;  /* 0x0000005010507836 */ /* 0x000fe20000000000 */
[----:B------:R-:W-:Y:S04]  /*4770*/  BSSY B2, `(.L_x_489) ;  /* 0x000002c000027945 */ /* 0x000fe80003800000 */
[----:B------:R-:W-:-:S13]  /*4780*/  ISETP.GE.AND P3, PT, R80, R103, PT ;  /* 0x000000675000720c */ /* 0x000fda0003f66270 */
[----:B-1----:R-:W-:Y:S05]  /*4790*/  @P3 BRA `(.L_x_490) ;  /* 0x0000000000a43947 */ /* 0x002fea0003800000 */
[--C-:B------:R-:W-:Y:S02]  /*47a0*/  SHF.R.U64 R81, R76, 0x10, R77.reuse ;  /* 0x000000104c517819 */ /* 0x100fe4000000124d */
[----:B------:R-:W-:Y:S02]  /*47b0*/  SHF.R.U32.HI R80, RZ, 0x10, R77 ;  /* 0x00000010ff507819 */ /* 0x000fe4000001164d */
[--C-:B------:R-:W-:Y:S01]  /*47c0*/  SHF.R.U64 R77, R78, 0x10, R79.reuse ;  /* 0x000000104e4d7819 */ /* 0x100fe2000000124f */
[----:B------:R-:W-:Y:S01]  /*47d0*/  HADD2.F32 R78, -RZ, R81.H0_H0 ;  /* 0x20000051ff4e7230 */ /* 0x000fe20000004100 */
[----:B------:R-:W-:Y:S01]  /*47e0*/  SHF.R.U32.HI R82, RZ, 0x10, R79 ;  /* 0x00000010ff527819 */ /* 0x000fe2000001164f */
[----:B------:R-:W-:Y:S01]  /*47f0*/  HADD2.F32 R80, -RZ, R80.H0_H0 ;  /* 0x20000050ff507230 */ /* 0x000fe20000004100 */
[----:B--2---:R-:W-:Y:S01]  /*4800*/  MOV R76, R46 ;  /* 0x0000002e004c7202 */ /* 0x004fe20000000f00 */
[----:B------:R-:W-:Y:S02]  /*4810*/  HADD2.F32 R79, -RZ, R77.H0_H0 ;  /* 0x2000004dff4f7230 */ /* 0x000fe40000004100 */
[----:B------:R-:W-:-:S02]  /*4820*/  HADD2.F32 R82, -RZ, R82.H0_H0 ;  /* 0x20000052ff527230 */ /* 0x000fc40000004100 */
[----:B------:R-:W-:Y:S02]  /*4830*/  HADD2.F32 R46, -RZ, R45.H1_H1 ;  /* 0x3000002dff2e7230 */ /* 0x000fe40000004100 */
[--C-:B------:R-:W-:Y:S02]  /*4840*/  HADD2.F32 R77, -RZ, R47.reuse.H1_H1 ;  /* 0x3000002fff4d7230 */ /* 0x100fe40000004100 */
[----:B------:R-:W-:Y:S02]  /*4850*/  HADD2.F32 R47, -RZ, R47.H0_H0 ;  /* 0x2000002fff2f7230 */ /* 0x000fe40000004100 */
[----:B------:R-:W-:Y:S01]  /*4860*/  FMUL.FTZ R84, R46, R79 ;  /* 0x0000004f2e547220 */ /* 0x000fe20000410000 */
[----:B------:R-:W-:Y:S02]  /*4870*/  HADD2.F32 R45, -RZ, R45.H0_H0 ;  /* 0x2000002dff2d7230 */ /* 0x000fe40000004100 */
[-C--:B------:R-:W-:Y:S01]  /*4880*/  FMUL.FTZ R86, R77, R82.reuse ;  /* 0x000000524d567220 */ /* 0x080fe20000410000 */
[----:B------:R-:W-:-:S02]  /*4890*/  FMUL.FTZ R82, R47, R82 ;  /* 0x000000522f527220 */ /* 0x000fc40000410000 */
[C---:B------:R-:W-:Y:S01]  /*48a0*/  FMUL.FTZ R79, R45.reuse, R79 ;  /* 0x0000004f2d4f7220 */ /* 0x040fe20000410000 */
[----:B------:R-:W-:Y:S01]  /*48b0*/  FFMA.FTZ R84, R45, R78, -R84 ;  /* 0x0000004e2d547223 */ /* 0x000fe20000010854 */
[----:B------:R-:W-:Y:S01]  /*48c0*/  FFMA.FTZ R85, R77, R80, R82 ;  /* 0x000000504d557223 */ /* 0x000fe20000010052 */
[----:B------:R-:W-:Y:S02]  /*48d0*/  HADD2.F32 R45, -RZ, R44.H1_H1 ;  /* 0x3000002cff2d7230 */ /* 0x000fe40000004100 */
[----:B------:R-:W-:Y:S01]  /*48e0*/  FFMA.FTZ R83, R46, R78, R79 ;  /* 0x0000004e2e537223 */ /* 0x000fe2000001004f */
[----:B------:R-:W-:Y:S02]  /*48f0*/  HADD2.F32 R77, -RZ, R158.H0_H0 ;  /* 0x2000009eff4d7230 */ /* 0x000fe40000004100 */
[----:B------:R-:W-:Y:S01]  /*4900*/  FFMA.FTZ R86, R47, R80, -R86 ;  /* 0x000000502f567223 */ /* 0x000fe20000010856 */
[----:B------:R-:W-:Y:S02]  /*4910*/  HADD2.F32 R44, -RZ, R44.H0_H0 ;  /* 0x2000002cff2c7230 */ /* 0x000fe40000004100 */
[----:B------:R-:W-:-:S02]  /*4920*/  HADD2.F32 R79, -RZ, R158.H1_H1 ;  /* 0x3000009eff4f7230 */ /* 0x000fc40000004100 */
[CC--:B------:R-:W-:Y:S01]  /*4930*/  FMUL.FTZ R81, R45.reuse, R77.reuse ;  /* 0x0000004d2d517220 */ /* 0x0c0fe20000410000 */
[--C-:B------:R-:W-:Y:S02]  /*4940*/  HADD2.F32 R46, -RZ, R76.reuse.H1_H1 ;  /* 0x3000004cff2e7230 */ /* 0x100fe40000004100 */
[----:B------:R-:W-:Y:S01]  /*4950*/  FMUL.FTZ R78, R44, R77 ;  /* 0x0000004d2c4e7220 */ /* 0x000fe20000410000 */
[----:B------:R-:W-:Y:S02]  /*4960*/  HADD2.F32 R76, -RZ, R76.H0_H0 ;  /* 0x2000004cff4c7230 */ /* 0x000fe40000004100 */
[--C-:B------:R-:W-:Y:S02]  /*4970*/  HADD2.F32 R47, -RZ, R157.reuse.H0_H0 ;  /* 0x2000009dff2f7230 */ /* 0x100fe40000004100 */
[-C--:B------:R-:W-:Y:S01]  /*4980*/  FMUL.FTZ R77, R46, R79.reuse ;  /* 0x0000004f2e4d7220 */ /* 0x080fe20000410000 */
[----:B------:R-:W-:Y:S02]  /*4990*/  HADD2.F32 R157, -RZ, R157.H1_H1 ;  /* 0x3000009dff9d7230 */ /* 0x000fe40000004100 */
[----:B------:R-:W-:Y:S01]  /*49a0*/  FMUL.FTZ R79, R76, R79 ;  /* 0x0000004f4c4f7220 */ /* 0x000fe20000410000 */
[-C--:B------:R-:W-:Y:S01]  /*49b0*/  FFMA.FTZ R81, R44, R47.reuse, -R81 ;  /* 0x0000002f2c517223 */ /* 0x080fe20000010851 */
[----:B------:R-:W-:Y:S01]  /*49c0*/  FFMA.FTZ R78, R45, R47, R78 ;  /* 0x0000002f2d4e7223 */ /* 0x000fe2000001004e */
[-C--:B------:R-:W-:Y:S01]  /*49d0*/  FFMA.FTZ R77, R76, R157.reuse, -R77 ;  /* 0x0000009d4c4d7223 */ /* 0x080fe2000001084d */
[----:B------:R-:W-:Y:S01]  /*49e0*/  FFMA.FTZ R46, R46, R157, R79 ;  /* 0x0000009d2e2e7223 */ /* 0x000fe2000001004f */
[----:B------:R-:W-:-:S02]  /*49f0*/  F2FP.F16.F32.PACK_AB R45, R83, R84 ;  /* 0x00000054532d723e */ /* 0x000fc400000000ff */
[----:B------:R-:W-:Y:S02]  /*4a00*/  F2FP.F16.F32.PACK_AB R47, R85, R86 ;  /* 0x00000056552f723e */ /* 0x000fe400000000ff */
[----:B------:R-:W-:Y:S02]  /*4a10*/  F2FP.F16.F32.PACK_AB R44, R78, R81 ;  /* 0x000000514e2c723e */ /* 0x000fe400000000ff */
[----:B------:R-:W-:-:S07]  /*4a20*/  F2FP.F16.F32.PACK_AB R46, R46, R77 ;  /* 0x0000004d2e2e723e */ /* 0x000fce00000000ff */
.L_x_490:
[----:B------:R-:W-:Y:S05]  /*4a30*/  BSYNC B2 ;  /* 0x0000000000027941 */ /* 0x000fea0003800000 */
.L_x_489:
[----:B--2---:R1:W-:Y:S02]  /*4a40*/  STG.E.128 desc[UR60][R50.64+0x140], R44 ;  /* 0x0001402c32007986 */ /* 0x0043e4000c101d3c */
.L_x_468:
[----:B------:R-:W-:Y:S05]  /*4a50*/  BSYNC B1 ;  /* 0x0000000000017941 */ /* 0x000fea0003800000 */
.L_x_467:
[----:B------:R-:W-:Y:S05]  /*4a60*/  @P4 BRA `(.L_x_491) ;  /* 0x0000005000944947 */ /* 0x000fea0003800000 */
[----:B------:R-:W-:Y:S01]  /*4a70*/  ISETP.NE.AND P3, PT, R30, RZ, PT ;  /* 0x000000ff1e00720c */ /* 0x000fe20003f65270 */
[----:B------:R-:W-:-:S12]  /*4a80*/  BSSY B1, `(.L_x_492) ;  /* 0x0000031000017945 */ /* 0x000fd80003800000 */
[----:B------:R-:W-:Y:S05]  /*4a90*/  @!P3 BRA `(.L_x_493) ;  /* 0x0000000000bcb947 */ /* 0x000fea0003800000 */
[----:B-1234-:R1:W2:Y:S01]  /*4aa0*/  LDS.128 R44, [R40+0x23000] ;  /* 0x02300000282c7984 */ /* 0x01e2a20000000c00 */
[----:B------:R-:W-:Y:S01]  /*4ab0*/  ISETP.GE.AND P3, PT, R16, R103, PT ;  /* 0x000000671000720c */ /* 0x000fe20003f66270 */
[----:B------:R-:W-:-:S12]  /*4ac0*/  BSSY B2, `(.L_x_494) ;  /* 0x000002b000027945 */ /* 0x000fd80003800000 */
[----:B-1----:R-:W-:Y:S05]  /*4ad0*/  @P3 BRA `(.L_x_495) ;  /* 0x0000000000a43947 */ /* 0x002fea0003800000 */
[--C-:B------:R-:W-:Y:S01]  /*4ae0*/  SHF.R.U64 R72, R72, 0x10, R73.reuse ;  /* 0x0000001048487819 */ /* 0x100fe20000001249 */
[----:B--2---:R-:W-:Y:S01]  /*4af0*/  IMAD.MOV.U32 R50, RZ, RZ, R46 ;  /* 0x000000ffff327224 */ /* 0x004fe200078e002e */
[----:B------:R-:W-:Y:S01]  /*4b00*/  SHF.R.U32.HI R77, RZ, 0x10, R73 ;  /* 0x00000010ff4d7819 */ /* 0x000fe20000011649 */
[--C-:B------:R-:W-:Y:S01]  /*4b10*/  HADD2.F32 R46, -RZ, R45.reuse.H1_H1 ;  /* 0x3000002dff2e7230 */ /* 0x100fe20000004100 */
[--C-:B------:R-:W-:Y:S01]  /*4b20*/  SHF.R.U64 R73, R74, 0x10, R75.reuse ;  /* 0x000000104a497819 */ /* 0x100fe2000000124b */
[----:B------:R-:W-:Y:S01]  /*4b30*/  HADD2.F32 R45, -RZ, R45.H0_H0 ;  /* 0x2000002dff2d7230 */ /* 0x000fe20000004100 */
[----:B------:R-:W-:Y:S01]  /*4b40*/  SHF.R.U32.HI R76, RZ, 0x10, R75 ;  /* 0x00000010ff4c7819 */ /* 0x000fe2000001164b */
[----:B------:R-:W-:Y:S02]  /*4b50*/  HADD2.F32 R72, -RZ, R72.H0_H0 ;  /* 0x20000048ff487230 */ /* 0x000fe40000004100 */
[----:B------:R-:W-:Y:S02]  /*4b60*/  HADD2.F32 R73, -RZ, R73.H0_H0 ;  /* 0x20000049ff497230 */ /* 0x000fe40000004100 */
[----:B------:R-:W-:-:S02]  /*4b70*/  HADD2.F32 R76, -RZ, R76.H0_H0 ;  /* 0x2000004cff4c7230 */ /* 0x000fc40000004100 */
[--C-:B------:R-:W-:Y:S02]  /*4b80*/  HADD2.F32 R51, -RZ, R47.reuse.H1_H1 ;  /* 0x3000002fff337230 */ /* 0x100fe40000004100 */
[CC--:B------:R-:W-:Y:S01]  /*4b90*/  FMUL.FTZ R78, R46.reuse, R73.reuse ;  /* 0x000000492e4e7220 */ /* 0x0c0fe20000410000 */
[----:B------:R-:W-:Y:S02]  /*4ba0*/  HADD2.F32 R47, -RZ, R47.H0_H0 ;  /* 0x2000002fff2f7230 */ /* 0x000fe40000004100 */
[----:B------:R-:W-:Y:S01]  /*4bb0*/  FMUL.FTZ R73, R45, R73 ;  /* 0x000000492d497220 */ /* 0x000fe20000410000 */
[----:B------:R-:W-:Y:S02]  /*4bc0*/  HADD2.F32 R74, -RZ, R77.H0_H0 ;  /* 0x2000004dff4a7230 */ /* 0x000fe40000004100 */
[----:B------:R-:W-:Y:S01]  /*4bd0*/  FMUL.FTZ R80, R51, R76 ;  /* 0x0000004c33507220 */ /* 0x000fe20000410000 */
[-C--:B------:R-:W-:Y:S01]  /*4be0*/  FFMA.FTZ R78, R45, R72.reuse, -R78 ;  /* 0x000000482d4e7223 */ /* 0x080fe2000001084e */
[----:B------:R-:W-:Y:S01]  /*4bf0*/  FFMA.FTZ R77, R46, R72, R73 ;  /* 0x000000482e4d7223 */ /* 0x000fe20000010049 */
[----:B------:R-:W-:Y:S01]  /*4c00*/  FMUL.FTZ R76, R47, R76 ;  /* 0x0000004c2f4c7220 */ /* 0x000fe20000410000 */
[----:B------:R-:W-:-:S02]  /*4c10*/  HADD2.F32 R73, -RZ, R166.H0_H0 ;  /* 0x200000a6ff497230 */ /* 0x000fc40000004100 */
[-C--:B------:R-:W-:Y:S01]  /*4c20*/  FFMA.FTZ R80, R47, R74.reuse, -R80 ;  /* 0x0000004a2f507223 */ /* 0x080fe20000010850 */
[----:B------:R-:W-:Y:S02]  /*4c30*/  HADD2.F32 R45, -RZ, R44.H1_H1 ;  /* 0x3000002cff2d7230 */ /* 0x000fe40000004100 */
[----:B------:R-:W-:Y:S01]  /*4c40*/  FFMA.FTZ R81, R51, R74, R76 ;  /* 0x0000004a33517223 */ /* 0x000fe2000001004c */
[----:B------:R-:W-:Y:S02]  /*4c50*/  HADD2.F32 R46, -RZ, R50.H1_H1 ;  /* 0x30000032ff2e7230 */ /* 0x000fe40000004100 */
[----:B------:R-:W-:Y:S02]  /*4c60*/  HADD2.F32 R159, -RZ, R159.H1_H1 ;  /* 0x3000009fff9f7230 */ /* 0x000fe40000004100 */
[----:B------:R-:W-:Y:S02]  /*4c70*/  HADD2.F32 R44, -RZ, R44.H0_H0 ;  /* 0x2000002cff2c7230 */ /* 0x000fe40000004100 */
[----:B------:R-:W-:Y:S01]  /*4c80*/  FMUL.FTZ R79, R46, R73 ;  /* 0x000000492e4f7220 */ /* 0x000fe20000410000 */
[----:B------:R-:W-:-:S02]  /*4c90*/  HADD2.F32 R50, -RZ, R50.H0_H0 ;  /* 0x20000032ff327230 */ /* 0x000fc40000004100 */
[CC--:B------:R-:W-:Y:S01]  /*4ca0*/  FMUL.FTZ R75, R45.reuse, R159.reuse ;  /* 0x0000009f2d4b7220 */ /* 0x0c0fe20000410000 */
[--C-:B------:R-:W-:Y:S02]  /*4cb0*/  HADD2.F32 R47, -RZ, R156.reuse.H0_H0 ;  /* 0x2000009cff2f7230 */ /* 0x100fe40000004100 */
[----:B------:R-:W-:Y:S01]  /*4cc0*/  FMUL.FTZ R72, R44, R159 ;  /* 0x0000009f2c487220 */ /* 0x000fe20000410000 */
        /* <DEDUP_REMOVED lines=10> */
.L_x_495:
[----:B------:R-:W-:Y:S05]  /*4d70*/  BSYNC B2 ;  /* 0x0000000000027941 */ /* 0x000fea0003800000 */
.L_x_494:
[----:B--2---:R1:W-:Y:S02]  /*4d80*/  STG.E.128 desc[UR60][R48.64], R44 ;  /* 0x0000002c30007986 */ /* 0x0043e4000c101d3c */
.L_x_493:
[----:B------:R-:W-:Y:S05]  /*4d90*/  BSYNC B1 ;  /* 0x0000000000017941 */ /* 0x000fea0003800000 */
.L_x_492:
        /* <DEDUP_REMOVED lines=15> */
[----:B------:R-:W-:Y:S01]  /*4e90*/  HADD2.F32 R70, -RZ, R73.H0_H0 ;  /* 0x20000049ff467230 */ /* 0x000fe20000004100 */
[----:B------:R-:W-:Y:S01]  /*4ea0*/  MOV R50, R46 ;  /* 0x0000002e00327202 */ /* 0x000fe20000000f00 */
[----:B------:R-:W-:Y:S02]  /*4eb0*/  HADD2.F32 R69, -RZ, R69.H0_H0 ;  /* 0x20000045ff457230 */ /* 0x000fe40000004100 */
[----:B------:R-:W-:-:S02]  /*4ec0*/  HADD2.F32 R72, -RZ, R72.H0_H0 ;  /* 0x20000048ff487230 */ /* 0x000fc40000004100 */
[--C-:B------:R-:W-:Y:S02]  /*4ed0*/  HADD2.F32 R46, -RZ, R45.reuse.H1_H1 ;  /* 0x3000002dff2e7230 */ /* 0x100fe40000004100 */
[----:B------:R-:W-:Y:S02]  /*4ee0*/  HADD2.F32 R45, -RZ, R45.H0_H0 ;  /* 0x2000002dff2d7230 */ /* 0x000fe40000004100 */
[-C--:B------:R-:W-:Y:S01]  /*4ef0*/  FMUL.FTZ R76, R51, R72.reuse ;  /* 0x00000048334c7220 */ /* 0x080fe20000410000 */
[----:B------:R-:W-:Y:S01]  /*4f00*/  FMUL.FTZ R72, R47, R72 ;  /* 0x000000482f487220 */ /* 0x000fe20000410000 */
[-C--:B------:R-:W-:Y:S01]  /*4f10*/  FMUL.FTZ R74, R46, R69.reuse ;  /* 0x000000452e4a7220 */ /* 0x080fe20000410000 */
[----:B------:R-:W-:Y:S02]  /*4f20*/  FMUL.FTZ R69, R45, R69 ;  /* 0x000000452d457220 */ /* 0x000fe40000410000 */
[----:B------:R-:W-:Y:S01]  /*4f30*/  FFMA.FTZ R73, R51, R70, R72 ;  /* 0x0000004633497223 */ /* 0x000fe20000010048 */
[----:B------:R-:W-:Y:S01]  /*4f40*/  FFMA.FTZ R74, R45, R68, -R74 ;  /* 0x000000442d4a7223 */ /* 0x000fe2000001084a */
[----:B------:R-:W-:-:S02]  /*4f50*/  HADD2.F32 R45, -RZ, R44.H1_H1 ;  /* 0x3000002cff2d7230 */ /* 0x000fc40000004100 */
[----:B------:R-:W-:Y:S01]  /*4f60*/  FFMA.FTZ R71, R46, R68, R69 ;  /* 0x000000442e477223 */ /* 0x000fe20000010045 */
[--C-:B------:R-:W-:Y:S02]  /*4f70*/  HADD2.F32 R51, -RZ, R151.reuse.H0_H0 ;  /* 0x20000097ff337230 */ /* 0x100fe40000004100 */
[----:B------:R-:W-:Y:S01]  /*4f80*/  FFMA.FTZ R76, R47, R70, -R76 ;  /* 0x000000462f4c7223 */ /* 0x000fe2000001084c */
[----:B------:R-:W-:Y:S02]  /*4f90*/  HADD2.F32 R44, -RZ, R44.H0_H0 ;  /* 0x2000002cff2c7230 */ /* 0x000fe40000004100 */
[----:B------:R-:W-:Y:S02]  /*4fa0*/  HADD2.F32 R151, -RZ, R151.H1_H1 ;  /* 0x30000097ff977230 */ /* 0x000fe40000004100 */
[-C--:B------:R-:W-:Y:S01]  /*4fb0*/  FMUL.FTZ R69, R45, R51.reuse ;  /* 0x000000332d457220 */ /* 0x080fe20000410000 */
[--C-:B------:R-:W-:Y:S02]  /*4fc0*/  HADD2.F32 R46, -RZ, R50.reuse.H1_H1 ;  /* 0x30000032ff2e7230 */ /* 0x100fe40000004100 */
[----:B------:R-:W-:Y:S01]  /*4fd0*/  FMUL.FTZ R68, R44, R51 ;  /* 0x000000332c447220 */ /* 0x000fe20000410000 */
[----:B------:R-:W-:-:S02]  /*4fe0*/  HADD2.F32 R50, -RZ, R50.H0_H0 ;  /* 0x20000032ff327230 */ /* 0x000fc40000004100 */
        /* <DEDUP_REMOVED lines=12> */
.L_x_499:
[----:B------:R-:W-:Y:S05]  /*50b0*/  BSYNC B2 ;  /* 0x0000000000027941 */ /* 0x000fea0003800000 */
.L_x_498:
[----:B--2---:R1:W-:Y:S02]  /*50c0*/  STG.E.128 desc[UR60][R48.64+0x40], R44 ;  /* 0x0000402c30007986 */ /* 0x0043e4000c101d3c */
.L_x_497:
[----:B------:R-:W-:Y:S05]  /*50d0*/  BSYNC B1 ;  /* 0x0000000000017941 */ /* 0x000fea0003800000 */
.L_x_496:
        /* <DEDUP_REMOVED lines=20> */
[C---:B------:R-:W-:Y:S01]  /*5220*/  FMUL.FTZ R65, R45.reuse, R65 ;  /* 0x000000412d417220 */ /* 0x040fe20000410000 */
[----:B------:R-:W-:Y:S02]  /*5230*/  HADD2.F32 R47, -RZ, R47.H0_H0 ;  /* 0x2000002fff2f7230 */ /* 0x000fe40000004100 */
[-C--:B------:R-:W-:Y:S01]  /*5240*/  FFMA.FTZ R70, R45, R64.reuse, -R70 ;  /* 0x000000402d467223 */ /* 0x080fe20000010846 */
[----:B------:R-:W-:Y:S01]  /*5250*/  FFMA.FTZ R67, R46, R64, R65 ;  /* 0x000000402e437223 */ /* 0x000fe20000010041 */
[----:B------:R-:W-:Y:S02]  /*5260*/  HADD2.F32 R66, -RZ, R69.H0_H0 ;  /* 0x20000045ff427230 */ /* 0x000fe40000004100 */
[----:B------:R-:W-:Y:S01]  /*5270*/  FMUL.FTZ R72, R51, R68 ;  /* 0x0000004433487220 */ /* 0x000fe20000410000 */
[----:B------:R-:W-:-:S02]  /*5280*/  HADD2.F32 R64, -RZ, R133.H0_H0 ;  /* 0x20000085ff407230 */ /* 0x000fc40000004100 */
[C---:B------:R-:W-:Y:S01]  /*5290*/  FMUL.FTZ R68, R47.reuse, R68 ;  /* 0x000000442f447220 */ /* 0x040fe20000410000 */
[----:B------:R-:W-:Y:S02]  /*52a0*/  HADD2.F32 R133, -RZ, R133.H1_H1 ;  /* 0x30000085ff857230 */ /* 0x000fe40000004100 */
[-C--:B------:R-:W-:Y:S01]  /*52b0*/  FFMA.FTZ R72, R47, R66.reuse, -R72 ;  /* 0x000000422f487223 */ /* 0x080fe20000010848 */
[----:B------:R-:W-:Y:S02]  /*52c0*/  HADD2.F32 R45, -RZ, R44.H1_H1 ;  /* 0x3000002cff2d7230 */ /* 0x000fe40000004100 */
[----:B------:R-:W-:Y:S01]  /*52d0*/  FFMA.FTZ R71, R51, R66, R68 ;  /* 0x0000004233477223 */ /* 0x000fe20000010044 */
[----:B------:R-:W-:Y:S02]  /*52e0*/  HADD2.F32 R46, -RZ, R50.H1_H1 ;  /* 0x30000032ff2e7230 */ /* 0x000fe40000004100 */
[----:B------:R-:W-:Y:S02]  /*52f0*/  HADD2.F32 R44, -RZ, R44.H0_H0 ;  /* 0x2000002cff2c7230 */ /* 0x000fe40000004100 */
[----:B------:R-:W-:Y:S01]  /*5300*/  FMUL.FTZ R65, R45, R64 ;  /* 0x000000402d417220 */ /* 0x000fe20000410000 */
[----:B------:R-:W-:-:S02]  /*5310*/  HADD2.F32 R50, -RZ, R50.H0_H0 ;  /* 0x20000032ff327230 */ /* 0x000fc40000004100 */
[-C--:B------:R-:W-:Y:S01]  /*5320*/  FMUL.FTZ R69, R46, R133.reuse ;  /* 0x000000852e457220 */ /* 0x080fe20000410000 */
        /* <DEDUP_REMOVED lines=12> */
.L_x_503:
[----:B------:R-:W-:Y:S05]  /*53f0*/  BSYNC B2 ;  /* 0x0000000000027941 */ /* 0x000fea0003800000 */
.L_x_502:
[----:B--2---:R1:W-:Y:S02]  /*5400*/  STG.E.128 desc[UR60][R48.64+0x80], R44 ;  /* 0x0000802c30007986 */ /* 0x0043e4000c101d3c */
.L_x_501:
[----:B------:R-:W-:Y:S05]  /*5410*/  BSYNC B1 ;  /* 0x0000000000017941 */ /* 0x000fea0003800000 */
.L_x_500:
[----:B------:R-:W-:Y:S01]  /*5420*/  ISETP.NE.AND P3, PT, R36, RZ, PT ;  /* 0x000000ff2400720c */ /* 0x000fe20003f65270 */
[----:B------:R-:W-:-:S12]  /*5430*/  BSSY B1, `(.L_x_504) ;  /* 0x0000032000017945 */ /* 0x000fd80003800000 */
[----:B------:R-:W-:Y:S05]  /*5440*/  @!P3 BRA `(.L_x_505) ;  /* 0x0000000000c0b947 */ /* 0x000fea0003800000 */
[----:B-1234-:R1:W2:Y:S01]  /*5450*/  LDS.128 R44, [R41+0x26800] ;  /* 0x02680000292c7984 */ /* 0x01e2a20000000c00 */
[----:B------:R-:W-:Y:S01]  /*5460*/  IADD3 R50, R16, 0x30, RZ ;  /* 0x0000003010327810 */ /* 0x000fe20007ffe0ff */
[----:B------:R-:W-:Y:S03]  /*5470*/  BSSY B2, `(.L_x_506) ;  /* 0x000002c000027945 */ /* 0x000fe60003800000 */
        /* <DEDUP_REMOVED lines=43> */
.L_x_507:
[----:B------:R-:W-:Y:S05]  /*5730*/  BSYNC B2 ;  /* 0x0000000000027941 */ /* 0x000fea0003800000 */
.L_x_506:
[----:B--2---:R1:W-:Y:S02]  /*5740*/  STG.E.128 desc[UR60][R48.64+0xc0], R44 ;  /* 0x0000c02c30007986 */ /* 0x0043e4000c101d3c */
.L_x_505:
[----:B------:R-:W-:Y:S05]  /*5750*/  BSYNC B1 ;  /* 0x0000000000017941 */ /* 0x000fea0003800000 */
.L_x_504:
        /* <DEDUP_REMOVED lines=29> */
[----:B------:R-:W-:Y:S02]  /*5930*/  HADD2.F32 R51, -RZ, R94.H1_H1 ;  /* 0x3000005eff337230 */ /* 0x000fe40000004100 */
[----:B------:R-:W-:Y:S01]  /*5940*/  FFMA.FTZ R64, R47, R58, -R64 ;  /* 0x0000003a2f407223 */ /* 0x000fe20000010840 */
[----:B------:R-:W-:Y:S02]  /*5950*/  HADD2.F32 R44, -RZ, R44.H0_H0 ;  /* 0x2000002cff2c7230 */ /* 0x000fe40000004100 */
[----:B------:R-:W-:Y:S02]  /*5960*/  HADD2.F32 R57, -RZ, R94.H0_H0 ;  /* 0x2000005eff397230 */ /* 0x000fe40000004100 */
[-C--:B------:R-:W-:Y:S01]  /*5970*/  FMUL.FTZ R59, R45, R51.reuse ;  /* 0x000000332d3b7220 */ /* 0x080fe20000410000 */
[--C-:B------:R-:W-:Y:S02]  /*5980*/  HADD2.F32 R46, -RZ, R50.reuse.H1_H1 ;  /* 0x30000032ff2e7230 */ /* 0x100fe40000004100 */
[----:B------:R-:W-:Y:S01]  /*5990*/  FMUL.FTZ R56, R44, R51 ;  /* 0x000000332c387220 */ /* 0x000fe20000410000 */
[----:B------:R-:W-:-:S02]  /*59a0*/  HADD2.F32 R50, -RZ, R50.H0_H0 ;  /* 0x20000032ff327230 */ /* 0x000fc40000004100 */
[--C-:B------:R-:W-:Y:S02]  /*59b0*/  HADD2.F32 R47, -RZ, R95.reuse.H1_H1 ;  /* 0x3000005fff2f7230 */ /* 0x100fe40000004100 */
[-C--:B------:R-:W-:Y:S01]  /*59c0*/  FMUL.FTZ R51, R46, R57.reuse ;  /* 0x000000392e337220 */ /* 0x080fe20000410000 */
[----:B------:R-:W-:Y:S02]  /*59d0*/  HADD2.F32 R95, -RZ, R95.H0_H0 ;  /* 0x2000005fff5f7230 */ /* 0x000fe40000004100 */
        /* <DEDUP_REMOVED lines=9> */
.L_x_511:
[----:B------:R-:W-:Y:S05]  /*5a70*/  BSYNC B2 ;  /* 0x0000000000027941 */ /* 0x000fea0003800000 */
.L_x_510:
[----:B--2---:R1:W-:Y:S02]  /*5a80*/  STG.E.128 desc[UR60][R48.64+0x100], R44 ;  /* 0x0001002c30007986 */ /* 0x0043e4000c101d3c */
.L_x_509:
[----:B------:R-:W-:Y:S05]  /*5a90*/  BSYNC B1 ;  /* 0x0000000000017941 */ /* 0x000fea0003800000 */
.L_x_508:
[----:B------:R-:W-:-:S13]  /*5aa0*/  ISETP.NE.AND P3, PT, R38, RZ, PT ;  /* 0x000000ff2600720c */ /* 0x000fda0003f65270 */
        /* <DEDUP_REMOVED lines=9> */
[----:B------:R-:W-:Y:S01]  /*5b40*/  HADD2.F32 R46, -RZ, R45.H1_H1 ;  /* 0x3000002dff2e7230 */ /* 0x000fe20000004100 */
[--C-:B------:R-:W-:Y:S01]  /*5b50*/  SHF.R.U64 R53, R54, 0x10, R55.reuse ;  /* 0x0000001036357819 */ /* 0x100fe20000001237 */
[--C-:B------:R-:W-:Y:S01]  /*5b60*/  HADD2.F32 R51, -RZ, R47.reuse.H1_H1 ;  /* 0x3000002fff337230 */ /* 0x100fe20000004100 */
[----:B------:R-:W-:Y:S01]  /*5b70*/  SHF.R.U32.HI R56, RZ, 0x10, R55 ;  /* 0x00000010ff387819 */ /* 0x000fe20000011637 */
[----:B------:R-:W-:Y:S02]  /*5b80*/  HADD2.F32 R47, -RZ, R47.H0_H0 ;  /* 0x2000002fff2f7230 */ /* 0x000fe40000004100 */
[----:B------:R-:W-:Y:S02]  /*5b90*/  HADD2.F32 R53, -RZ, R53.H0_H0 ;  /* 0x20000035ff357230 */ /* 0x000fe40000004100 */
[----:B------:R-:W-:-:S02]  /*5ba0*/  HADD2.F32 R56, -RZ, R56.H0_H0 ;  /* 0x20000038ff387230 */ /* 0x000fc40000004100 */
[----:B------:R-:W-:Y:S02]  /*5bb0*/  HADD2.F32 R45, -RZ, R45.H0_H0 ;  /* 0x2000002dff2d7230 */ /* 0x000fe40000004100 */
[-C--:B------:R-:W-:Y:S01]  /*5bc0*/  FMUL.FTZ R58, R46, R53.reuse ;  /* 0x000000352e3a7220 */ /* 0x080fe20000410000 */
[----:B------:R-:W-:Y:S02]  /*5bd0*/  HADD2.F32 R52, -RZ, R52.H0_H0 ;  /* 0x20000034ff347230 */ /* 0x000fe40000004100 */
[-C--:B------:R-:W-:Y:S01]  /*5be0*/  FMUL.FTZ R60, R51, R56.reuse ;  /* 0x00000038333c7220 */ /* 0x080fe20000410000 */
[----:B------:R-:W-:Y:S02]  /*5bf0*/  HADD2.F32 R54, -RZ, R57.H0_H0 ;  /* 0x20000039ff367230 */ /* 0x000fe40000004100 */
[----:B------:R-:W-:Y:S01]  /*5c00*/  FMUL.FTZ R56, R47, R56 ;  /* 0x000000382f387220 */ /* 0x000fe20000410000 */
[C---:B------:R-:W-:Y:S01]  /*5c10*/  FMUL.FTZ R53, R45.reuse, R53 ;  /* 0x000000352d357220 */ /* 0x040fe20000410000 */
[----:B------:R-:W-:Y:S01]  /*5c20*/  FFMA.FTZ R58, R45, R52, -R58 ;  /* 0x000000342d3a7223 */ /* 0x000fe2000001083a */
[----:B------:R-:W-:-:S02]  /*5c30*/  HADD2.F32 R45, -RZ, R44.H1_H1 ;  /* 0x3000002cff2d7230 */ /* 0x000fc40000004100 */
[----:B------:R-:W-:Y:S01]  /*5c40*/  FFMA.FTZ R59, R51, R54, R56 ;  /* 0x00000036333b7223 */ /* 0x000fe20000010038 */
[----:B------:R-:W-:Y:S01]  /*5c50*/  FFMA.FTZ R57, R46, R52, R53 ;  /* 0x000000342e397223 */ /* 0x000fe20000010035 */
[----:B------:R-:W-:Y:S02]  /*5c60*/  HADD2.F32 R51, -RZ, R92.H1_H1 ;  /* 0x3000005cff337230 */ /* 0x000fe40000004100 */
[----:B------:R-:W-:Y:S01]  /*5c70*/  FFMA.FTZ R60, R47, R54, -R60 ;  /* 0x000000362f3c7223 */ /* 0x000fe2000001083c */
[----:B------:R-:W-:Y:S02]  /*5c80*/  HADD2.F32 R44, -RZ, R44.H0_H0 ;  /* 0x2000002cff2c7230 */ /* 0x000fe40000004100 */
[----:B------:R-:W-:Y:S02]  /*5c90*/  HADD2.F32 R53, -RZ, R92.H0_H0 ;  /* 0x2000005cff357230 */ /* 0x000fe40000004100 */
[----:B------:R-:W-:Y:S01]  /*5ca0*/  FMUL.FTZ R55, R45, R51 ;  /* 0x000000332d377220 */ /* 0x000fe20000410000 */
[----:B------:R-:W-:-:S02]  /*5cb0*/  HADD2.F32 R46, -RZ, R50.H1_H1 ;  /* 0x30000032ff2e7230 */ /* 0x000fc40000004100 */
[----:B------:R-:W-:Y:S01]  /*5cc0*/  FMUL.FTZ R52, R44, R51 ;  /* 0x000000332c347220 */ /* 0x000fe20000410000 */
[----:B------:R-:W-:Y:S02]  /*5cd0*/  HADD2.F32 R50, -RZ, R50.H0_H0 ;  /* 0x20000032ff327230 */ /* 0x000fe40000004100 */
        /* <DEDUP_REMOVED lines=12> */
.L_x_513:
[----:B------:R-:W-:Y:S05]  /*5da0*/  BSYNC B1 ;  /* 0x0000000000017941 */ /* 0x000fea0003800000 */
.L_x_512:
[----:B--2---:R1:W-:Y:S01]  /*5db0*/  STG.E.128 desc[UR60][R48.64+0x140], R44 ;  /* 0x0001402c30007986 */ /* 0x0043e2000c101d3c */
[----:B------:R-:W-:Y:S05]  /*5dc0*/  BRA `(.L_x_491) ;  /* 0x0000003c00bc7947 */ /* 0x000fea0003800000 */
.L_x_459:
        /* <DEDUP_REMOVED lines=19> */
[----:B------:R-:W-:Y:S02]  /*5f00*/  CS2R R52, SRZ ;  /* 0x0000000000347805 */ /* 0x000fe4000001ff00 */
[----:B------:R-:W-:Y:S02]  /*5f10*/  IADD3.X R45, R43, R15, RZ, P2, !PT ;  /* 0x0000000f2b2d7210 */ /* 0x000fe400017fe4ff */
[----:B------:R-:W-:Y:S02]  /*5f20*/  CS2R R66, SRZ ;  /* 0x0000000000427805 */ /* 0x000fe4000001ff00 */
[----:B------:R-:W-:-:S02]  /*5f30*/  LEA R68, P2, R44, UR4, 0x1 ;  /* 0x000000042c447c11 */ /* 0x000fc4000f8408ff */
[----:B------:R-:W-:Y:S02]  /*5f40*/  CS2R R64, SRZ ;  /* 0x0000000000407805 */ /* 0x000fe4000001ff00 */
[----:B------:R-:W-:Y:S01]  /*5f50*/  LEA.HI.X R69, R44, UR5, R45, 0x1, P2 ;  /* 0x000000052c457c11 */ /* 0x000fe200090f0c2d */
[----:B------:R-:W-:Y:S01]  /*5f60*/  ULDC.64 UR4, c[0x0][0x3e0] ;  /* 0x0000f80000047ab9 */ /* 0x000fe20000000a00 */
[----:B------:R-:W-:-:S05]  /*5f70*/  IADD3 R44, P2, R112, R92, RZ ;  /* 0x0000005c702c7210 */ /* 0x000fca0007f5e0ff */
[----:B------:R-:W-:Y:S01]  /*5f80*/  IMAD.X R45, R100, 0x1, R13, P2 ;  /* 0x00000001642d7824 */ /* 0x000fe200010e060d */
[----:B------:R-:W-:-:S04]  /*5f90*/  LEA R72, P2, R44, UR4, 0x1 ;  /* 0x000000042c487c11 */ /* 0x000fc8000f8408ff */
[----:B------:R-:W-:Y:S02]  /*5fa0*/  LEA.HI.X R73, R44, UR5, R45, 0x1, P2 ;  /* 0x000000052c497c11 */ /* 0x000fe400090f0c2d */
[----:B------:R-:W-:Y:S02]  /*5fb0*/  ISETP.GE.AND P2, PT, R22, R103, PT ;  /* 0x000000671600720c */ /* 0x000fe40003f46270 */
[----:B------:R-:W-:Y:S02]  /*5fc0*/  CS2R R50, SRZ ;  /* 0x0000000000327805 */ /* 0x000fe4000001ff00 */
[----:B------:R-:W-:Y:S02]  /*5fd0*/  CS2R R48, SRZ ;  /* 0x0000000000307805 */ /* 0x000fe4000001ff00 */
[----:B------:R-:W-:Y:S02]  /*5fe0*/  CS2R R62, SRZ ;  /* 0x00000000003e7805 */ /* 0x000fe4000001ff00 */
[----:B------:R-:W-:-:S05]  /*5ff0*/  CS2R R60, SRZ ;  /* 0x00000000003c7805 */ /* 0x000fca000001ff00 */
[----:B------:R0:W5:Y:S04]  /*6000*/  @!P2 LDG.E.128 R52, desc[UR60][R68.64] ;  /* 0x0000003c4434a981 */ /* 0x000168000c1e1d00 */
[----:B------:R0:W5:Y:S01]  /*6010*/  @!P2 LDG.E.128 R64, desc[UR60][R72.64] ;  /* 0x0000003c4840a981 */ /* 0x000162000c1e1d00 */
[----:B------:R-:W-:Y:S02]  /*6020*/  ISETP.GE.AND P2, PT, R205, R103, PT ;  /* 0x00000067cd00720c */ /* 0x000fe40003f46270 */
[----:B------:R-:W-:Y:S02]  /*6030*/  CS2R R46, SRZ ;  /* 0x00000000002e7805 */ /* 0x000fe4000001ff00 */
[----:B------:R-:W-:Y:S02]  /*6040*/  CS2R R44, SRZ ;  /* 0x00000000002c7805 */ /* 0x000fe4000001ff00 */
[----:B------:R-:W-:-:S02]  /*6050*/  CS2R R58, SRZ ;  /* 0x00000000003a7805 */ /* 0x000fc4000001ff00 */
[----:B------:R-:W-:-:S05]  /*6060*/  CS2R R56, SRZ ;  /* 0x0000000000387805 */ /* 0x000fca000001ff00 */
[----:B------:R0:W5:Y:S04]  /*6070*/  @!P2 LDG.E.128 R48, desc[UR60][R68.64+0x40] ;  /* 0x0000403c4430a981 */ /* 0x000168000c1e1d00 */
[----:B------:R0:W5:Y:S01]  /*6080*/  @!P2 LDG.E.128 R60, desc[UR60][R72.64+0x40] ;  /* 0x0000403c483ca981 */ /* 0x000162000c1e1d00 */
[----:B------:R-:W-:-:S13]  /*6090*/  ISETP.GE.AND P2, PT, R206, R103, PT ;  /* 0x00000067ce00720c */ /* 0x000fda0003f46270 */
[----:B------:R0:W5:Y:S04]  /*60a0*/  @!P2 LDG.E.128 R44, desc[UR60][R68.64+0x80] ;  /* 0x0000803c442ca981 */ /* 0x000168000c1e1d00 */
[----:B------:R0:W5:Y:S02]  /*60b0*/  @!P2 LDG.E.128 R56, desc[UR60][R72.64+0x80] ;  /* 0x0000803c4838a981 */ /* 0x000164000c1e1d00 */
.L_x_515:
[----:B------:R-:W-:Y:S05]  /*60c0*/  BSYNC B1 ;  /* 0x0000000000017941 */ /* 0x000fea0003800000 */
.L_x_514:
[----:B------:R-:W-:Y:S01]  /*60d0*/  ISETP.GE.AND P3, PT, R224, R42, PT ;  /* 0x0000002ae000720c */ /* 0x000fe20003f66270 */
[----:B------:R-:W-:Y:S01]  /*60e0*/  BSSY B1, `(.L_x_516) ;  /* 0x000002e000017945 */ /* 0x000fe20003800000 */
[----:B0-----:R-:W-:Y:S02]  /*60f0*/  CS2R R68, SRZ ;  /* 0x0000000000447805 */ /* 0x001fe4000001ff00 */
        /* <DEDUP_REMOVED lines=17> */
[----:B------:R-:W-:Y:S02]  /*6210*/  IADD3.X R69, R15, R43, R9, P2, P5 ;  /* 0x0000002b0f457210 */ /* 0x000fe400017ea409 */
[----:B------:R-:W-:Y:S02]  /*6220*/  CS2R R90, SRZ ;  /* 0x00000000005a7805 */ /* 0x000fe4000001ff00 */
[----:B------:R-:W-:-:S02]  /*6230*/  IADD3 R43, P2, P5, R112, R92, R8 ;  /* 0x0000005c702b7210 */ /* 0x000fc40007d5e008 */
[----:B------:R-:W-:Y:S02]  /*6240*/  CS2R R88, SRZ ;  /* 0x0000000000587805 */ /* 0x000fe4000001ff00 */
[----:B------:R-:W-:Y:S02]  /*6250*/  IADD3.X R100, R13, R100, R7, P2, P5 ;  /* 0x000000640d647210 */ /* 0x000fe400017ea407 */
[----:B------:R-:W-:-:S04]  /*6260*/  LEA R92, P2, R94, UR4, 0x1 ;  /* 0x000000045e5c7c11 */ /* 0x000fc8000f8408ff */
[----:B------:R-:W-:Y:S01]  /*6270*/  LEA.HI.X R93, R94, UR5, R69, 0x1, P2 ;  /* 0x000000055e5d7c11 */ /* 0x000fe200090f0c45 */
[----:B------:R-:W-:Y:S02]  /*6280*/  ULDC.64 UR4, c[0x0][0x3e0] ;  /* 0x0000f80000047ab9 */ /* 0x000fe40000000a00 */
        /* <DEDUP_REMOVED lines=19> */
.L_x_517:
[----:B------:R-:W-:Y:S05]  /*63c0*/  BSYNC B1 ;  /* 0x0000000000017941 */ /* 0x000fea0003800000 */
.L_x_516:
[----:B------:R-:W2:Y:S01]  /*63d0*/  LDL R43, [R1+0x48] ;  /* 0x00004800012b7983 */ /* 0x000ea20000100800 */
[----:B0-----:R-:W-:Y:S01]  /*63e0*/  IMAD.MOV.U32 R92, RZ, RZ, R45 ;  /* 0x000000ffff5c7224 */ /* 0x001fe200078e002d */
[----:B------:R-:W-:Y:S01]  /*63f0*/  MOV R94, R49 ;  /* 0x00000031005e7202 */ /* 0x000fe20000000f00 */
[----:B------:R-:W-:Y:S01]  /*6400*/  IMAD.MOV.U32 R93, RZ, RZ, R48 ;  /* 0x000000ffff5d7224 */ /* 0x000fe200078e0030 */
[----:B------:R-:W-:-:S04]  /*6410*/  PRMT R178, R97, 0x5410, R98 ;  /* 0x0000541061b27816 */ /* 0x000fc80000000062 */
[----:B------:R-:W-:Y:S02]  /*6420*/  PRMT R183, R93, 0x7610, R183 ;  /* 0x000076105db77816 */ /* 0x000fe400000000b7 */
[----:B------:R-:W-:Y:S02]  /*6430*/  MOV R93, R52 ;  /* 0x00000034005d7202 */ /* 0x000fe40000000f00 */
[----:B--2---:R-:W-:Y:S01]  /*6440*/  R2UR UR4, R43 ;  /* 0x000000002b0472ca */ /* 0x004fe200000e0000 */
[----:B------:R-:W-:-:S05]  /*6450*/  IMAD.MOV.U32 R43, RZ, RZ, R44 ;  /* 0x000000ffff2b7224 */ /* 0x000fca00078e002c */
[----:B------:R-:W-:Y:S01]  /*6460*/  PRMT R179, R43, 0x5410, R92 ;  /* 0x000054102bb37816 */ /* 0x000fe2000000005c */
[----:B------:R-:W-:Y:S01]  /*6470*/  IMAD.MOV.U32 R92, RZ, RZ, R51 ;  /* 0x000000ffff5c7224 */ /* 0x000fe200078e0033 */
[----:B------:R-:W-:-:S04]  /*6480*/  MOV R43, R50 ;  /* 0x00000032002b7202 */ /* 0x000fc80000000f00 */
[----:B------:R-:W-:Y:S01]  /*6490*/  PRMT R182, R182, 0x5410, R43 ;  /* 0x00005410b6b67816 */ /* 0x000fe2000000002b */
[----:B------:R-:W-:Y:S01]  /*64a0*/  IMAD.MOV.U32 R43, RZ, RZ, R54 ;  /* 0x000000ffff2b7224 */ /* 0x000fe200078e0036 */
[----:B------:R-:W-:Y:S01]  /*64b0*/  PRMT R184, R92, 0x5410, R94 ;  /* 0x000054105cb87816 */ /* 0x000fe2000000005e */
[----:B------:R-:W-:Y:S01]  /*64c0*/  IMAD.MOV.U32 R92, RZ, RZ, R55 ;  /* 0x000000ffff5c7224 */ /* 0x000fe200078e0037 */
[----:B------:R-:W-:Y:S01]  /*64d0*/  UISETP.NE.AND UP0, UPT, UR4, 0x3, UPT ;  /* 0x000000030400788c */ /* 0x000fe2000bf05270 */
[----:B------:R-:W-:Y:S01]  /*64e0*/  IMAD.MOV.U32 R94, RZ, RZ, R53 ;  /* 0x000000ffff5e7224 */ /* 0x000fe200078e0035 */
[----:B------:R-:W-:Y:S01]  /*64f0*/  PRMT R185, R43, 0x7610, R185 ;  /* 0x000076102bb97816 */ /* 0x000fe200000000b9 */
[----:B------:R-:W-:Y:S01]  /*6500*/  IMAD.MOV.U32 R43, RZ, RZ, R58 ;  /* 0x000000ffff2b7224 */ /* 0x000fe200078e003a */
[----:B------:R-:W-:Y:S01]  /*6510*/  PRMT R173, R92, 0x5410, R93 ;  /* 0x000054105cad7816 */ /* 0x000fe2000000005d */
[----:B------:R-:W-:Y:S01]  /*6520*/  IMAD.MOV.U32 R93, RZ, RZ, R56 ;  /* 0x000000ffff5d7224 */ /* 0x000fe200078e0038 */
[----:B------:R-:W-:Y:S01]  /*6530*/  PRMT R171, R94, 0x7610, R171 ;  /* 0x000076105eab7816 */ /* 0x000fe200000000ab */
[----:B------:R-:W-:Y:S01]  /*6540*/  IMAD.MOV.U32 R94, RZ, RZ, R57 ;  /* 0x000000ffff5e7224 */ /* 0x000fe200078e0039 */
[----:B------:R-:W-:-:S02]  /*6550*/  MOV R92, R59 ;  /* 0x0000003b005c7202 */ /* 0x000fc40000000f00 */
[----:B------:R-:W-:Y:S02]  /*6560*/  PLOP3.LUT P2, PT, PT, PT, UP0, 0x80, 0x0 ;  /* 0x000000000000781c */ /* 0x000fe40003f4f008 */
[----:B------:R-:W-:Y:S01]  /*6570*/  PRMT R180, R43, 0x5410, R92 ;  /* 0x000054102bb47816 */ /* 0x000fe2000000005c */
[----:B------:R-:W-:Y:S01]  /*6580*/  IMAD.MOV.U32 R92, RZ, RZ, R63 ;  /* 0x000000ffff5c7224 */ /* 0x000fe200078e003f */
[----:B------:R-:W-:Y:S01]  /*6590*/  PRMT R181, R93, 0x5410, R94 ;  /* 0x000054105db57816 */ /* 0x000fe2000000005e */
[----:B------:R-:W-:Y:S01]  /*65a0*/  IMAD.MOV.U32 R93, RZ, RZ, R60 ;  /* 0x000000ffff5d7224 */ /* 0x000fe200078e003c */
[----:B------:R-:W-:Y:S02]  /*65b0*/  MOV R43, R62 ;  /* 0x0000003e002b7202 */ /* 0x000fe40000000f00 */
[----:B------:R-:W-:Y:S02]  /*65c0*/  MOV R94, R61 ;  /* 0x0000003d005e7202 */ /* 0x000fe40000000f00 */
[----:B------:R-:W-:Y:S01]  /*65d0*/  PRMT R182, R43, 0x7610, R182 ;  /* 0x000076102bb67816 */ /* 0x000fe200000000b6 */
[----:B------:R-:W-:Y:S01]  /*65e0*/  IMAD.MOV.U32 R43, RZ, RZ, R66 ;  /* 0x000000ffff2b7224 */ /* 0x000fe200078e0042 */
[----:B------:R-:W-:Y:S01]  /*65f0*/  PRMT R185, R185, 0x5410, R92 ;  /* 0x00005410b9b97816 */ /* 0x000fe2000000005c */
[----:B------:R-:W-:Y:S01]  /*6600*/  IMAD.MOV.U32 R92, RZ, RZ, R67 ;  /* 0x000000ffff5c7224 */ /* 0x000fe200078e0043 */
[----:B------:R-:W-:Y:S01]  /*6610*/  PRMT R186, R94, 0x7610, R186 ;  /* 0x000076105eba7816 */ /* 0x000fe200000000ba */
[----:B------:R-:W-:Y:S01]  /*6620*/  IMAD.MOV.U32 R94, RZ, RZ, R65 ;  /* 0x000000ffff5e7224 */ /* 0x000fe200078e0041 */
[----:B------:R-:W-:-:S02]  /*6630*/  PRMT R183, R183, 0x5410, R93 ;  /* 0x00005410b7b77816 */ /* 0x000fc4000000005d */
[----:B------:R-:W-:Y:S02]  /*6640*/  MOV R93, R64 ;  /* 0x00000040005d7202 */ /* 0x000fe40000000f00 */
[----:B------:R-:W-:Y:S01]  /*6650*/  PRMT R186, R186, 0x5410, R43 ;  /* 0x00005410baba7816 */ /* 0x000fe2000000002b */
[----:B-----5:R-:W-:Y:S01]  /*6660*/  IMAD.MOV.U32 R43, RZ, RZ, R70 ;  /* 0x000000ffff2b7224 */ /* 0x020fe200078e0046 */
[----:B------:R-:W-:Y:S01]  /*6670*/  PRMT R187, R92, 0x5410, R93 ;  /* 0x000054105cbb7816 */ /* 0x000fe2000000005d */
[----:B------:R-:W-:Y:S01]  /*6680*/  IMAD.MOV.U32 R93, RZ, RZ, R68 ;  /* 0x000000ffff5d7224 */ /* 0x000fe200078e0044 */
[----:B------:R-:W-:Y:S01]  /*6690*/  PRMT R172, R94, 0x7610, R172 ;  /* 0x000076105eac7816 */ /* 0x000fe200000000ac */
[----:B------:R-:W-:Y:S01]  /*66a0*/  IMAD.MOV.U32 R94, RZ, RZ, R69 ;  /* 0x000000ffff5e7224 */ /* 0x000fe200078e0045 */
[----:B------:R-:W-:-:S04]  /*66b0*/  MOV R92, R71 ;  /* 0x00000047005c7202 */ /* 0x000fc80000000f00 */
        /* <DEDUP_REMOVED lines=30> */
[----:B------:R-:W-:Y:S02]  /*68a0*/  PRMT R176, R94, 0x5410, R93 ;  /* 0x000054105eb07816 */ /* 0x000fe4000000005d */
[----:B------:R-:W-:Y:S01]  /*68b0*/  PRMT R177, R92, 0x5410, R43 ;  /* 0x000054105cb17816 */ /* 0x000fe2000000002b */
[----:B------:R-:W-:Y:S06]  /*68c0*/  @!P2 BRA `(.L_x_518) ;  /* 0x000000000004a947 */ /* 0x000fec0003800000 */
[----:B------:R-:W-:Y:S01]  /*68d0*/  BPT.TRAP 0x1 ;  /* 0x000000040000795c */ /* 0x000fe20000300000 */
.L_x_518:
[----:B------:R-:W-:Y:S01]  /*68e0*/  IMAD R43, R19, 0x8, R18 ;  /* 0x00000008132b7824 */ /* 0x000fe200078e0212 */
[----:B------:R-:W-:Y:S01]  /*68f0*/  SHF.L.U32 R100, R207, 0x1f, RZ ;  /* 0x0000001fcf647819 */ /* 0x000fe200000006ff */
[----:B------:R-:W0:Y:S01]  /*6900*/  LDC R147, c[0x0][0x2e4] ;  /* 0x0000b900ff937b82 */ /* 0x000e220000000800 */
[----:B------:R-:W-:Y:S02]  /*6910*/  BSSY B1, `(.L_x_519) ;  /* 0x0000004000017945 */ /* 0x000fe40003800000 */
[----:B------:R-:W1:Y:S05]  /*6920*/  SYNCS.PHASECHK.TRANS64.TRYWAIT P5, [R43+URZ+0x36890], R100 ;  /* 0x036890642b0075a7 */ /* 0x000e6a00080a017f */
[----:B------:R-:W2:Y:S01]  /*6930*/  LDC.64 R128, c[0x0][0x2f0] ;  /* 0x0000bc00ff807b82 */ /* 0x000ea20000000a00 */
[----:B-1----:R-:W-:Y:S05]  /*6940*/  @!P5 BRA `(.L_x_520) ;  /* 0x000001cc00ccd947 */ /* 0x002fea0003800000 */
.L_x_763:
[----:B------:R-:W-:Y:S05]  /*6950*/  BSYNC B1 ;  /* 0x0000000000017941 */ /* 0x000fea0003800000 */
.L_x_519:
[----:B------:R-:W-:Y:S01]  /*6960*/  BSSY B1, `(.L_x_521) ;  /* 0x0000183000017945 */ /* 0x000fe20003800000 */
[----:B0-----:R-:W-:Y:S01]  /*6970*/  IADD3 R151, -R126, R147, RZ ;  /* 0x000000937e977210 */ /* 0x001fe20007ffe1ff */
[----:B------:R-:W-:Y:S02]  /*6980*/  IMAD.MOV.U32 R131, RZ, RZ, R96 ;  /* 0x000000ffff837224 */ /* 0x000fe400078e0060 */
[----:B------:R-:W-:Y:S05]  /*6990*/  @P4 BRA `(.L_x_522) ;  /* 0x0000001400fc4947 */ /* 0x000fea0003800000 */
[----:B------:R-:W-:Y:S01]  /*69a0*/  ISETP.NE.AND P4, PT, R30, RZ, PT ;  /* 0x000000ff1e00720c */ /* 0x000fe20003f85270 */
[-C--:B--2---:R-:W-:Y:S01]  /*69b0*/  IMAD R92, R148, R128.reuse, RZ ;  /* 0x00000080945c7224 */ /* 0x084fe200078e02ff */
[----:B------:R-:W-:Y:S01]  /*69c0*/  BSSY B2, `(.L_x_523) ;  /* 0x0000083000027945 */ /* 0x000fe20003800000 */
[----:B------:R-:W-:-:S04]  /*69d0*/  IMAD.WIDE.U32 R132, R204, R128, R130 ;  /* 0x00000080cc847225 */ /* 0x000fc800078e0082 */
[----:B------:R-:W-:-:S04]  /*69e0*/  IMAD R92, R204, R129, R92 ;  /* 0x00000081cc5c7224 */ /* 0x000fc800078e025c */
[----:B------:R-:W-:Y:S02]  /*69f0*/  IMAD.IADD R156, R92, 0x1, R133 ;  /* 0x000000015c9c7824 */ /* 0x000fe400078e0285 */
[----:B------:R-:W-:Y:S05]  /*6a00*/  @!P4 BRA `(.L_x_524) ;  /* 0x0000000400f8c947 */ /* 0x000fea0003800000 */
[----:B------:R-:W-:Y:S01]  /*6a10*/  SEL R92, R126, R151, !P0 ;  /* 0x000000977e5c7207 */ /* 0x000fe20004000000 */
[----:B------:R-:W-:Y:S01]  /*6a20*/  BSSY B3, `(.L_x_525) ;  /* 0x0000072000037945 */ /* 0x000fe20003800000 */
[----:B------:R-:W-:Y:S02]  /*6a30*/  IADD3 R165, P4, P5, R120, R132, R21 ;  /* 0x0000008478a57210 */ /* 0x000fe40007d9e015 */
[----:B------:R-:W-:Y:S02]  /*6a40*/  SHF.R.S32.HI R93, RZ, 0x1f, R92 ;  /* 0x0000001fff5d7819 */ /* 0x000fe4000001145c */
[----:B------:R-:W-:Y:S02]  /*6a50*/  IADD3.X R166, R4, R156, R31, P4, P5 ;  /* 0x0000009c04a67210 */ /* 0x000fe400027ea41f */
[----:B------:R-:W-:Y:S02]  /*6a60*/  LEA.HI R93, R93, R92, RZ, 0x4 ;  /* 0x0000005c5d5d7211 */ /* 0x000fe400078f20ff */
[----:B------:R-:W-:-:S02]  /*6a70*/  ISETP.GE.AND P4, PT, R22, R103, PT ;  /* 0x000000671600720c */ /* 0x000fc40003f86270 */
[----:B------:R-:W-:-:S04]  /*6a80*/  LEA.HI.SX32 R167, R93, R20, 0x1c ;  /* 0x000000145da77211 */ /* 0x000fc800078fe2ff */
[----:B------:R-:W-:-:S04]  /*6a90*/  SHF.R.S32.HI R93, RZ, 0x1f, R167 ;  /* 0x0000001fff5d7819 */ /* 0x000fc800000114a7 */
[----:B------:R-:W-:Y:S02]  /*6aa0*/  LEA.HI R93, R93, R167, RZ, 0x3 ;  /* 0x000000a75d5d7211 */ /* 0x000fe400078f18ff */
[----:B------:R-:W-:Y:S02]  /*6ab0*/  SHF.L.U32 R167, R167, 0x3, RZ ;  /* 0x00000003a7a77819 */ /* 0x000fe400000006ff */
[----:B------:R-:W-:Y:S02]  /*6ac0*/  SHF.R.S32.HI R93, RZ, 0x3, R93 ;  /* 0x00000003ff5d7819 */ /* 0x000fe4000001145d */
[----:B------:R-:W-:-:S03]  /*6ad0*/  LOP3.LUT R92, R209, 0x38, R167, 0xf8, !PT ;  /* 0x00000038d15c7812 */ /* 0x000fc600078ef8a7 */
[----:B------:R-:W-:Y:S01]  /*6ae0*/  IMAD R93, R93, 0x1c00, R211 ;  /* 0x00001c005d5d7824 */ /* 0x000fe200078e02d3 */
[----:B------:R-:W-:-:S05]  /*6af0*/  LOP3.LUT R92, R92, R210, RZ, 0x3c, !PT ;  /* 0x000000d25c5c7212 */ /* 0x000fca00078e3cff */
[----:B------:R-:W-:Y:S02]  /*6b00*/  IMAD.IADD R93, R93, 0x1, R92 ;  /* 0x000000015d5d7824 */ /* 0x000fe400078e025c */
[C---:B------:R-:W-:Y:S02]  /*6b10*/  IMAD R92, R19.reuse, 0x5400, R145 ;  /* 0x00005400135c7824 */ /* 0x040fe400078e0291 */
[----:B------:R-:W-:Y:S02]  /*6b20*/  IMAD R96, R19, 0x5400, R93 ;  /* 0x0000540013607824 */ /* 0x000fe400078e025d */
[----:B------:R-:W-:-:S03]  /*6b30*/  IMAD R92, R92, 0x2, R18 ;  /* 0x000000025c5c7824 */ /* 0x000fc600078e0212 */
[----:B------:R-:W-:-:S03]  /*6b40*/  LEA R96, R96, R18, 0x1 ;  /* 0x0000001260607211 */ /* 0x000fc600078e08ff */
[----:B------:R-:W0:Y:S04]  /*6b50*/  LDS.128 R92, [R92+0x21400] ;  /* 0x021400005c5c7984 */ /* 0x000e280000000c00 */
[----:B------:R-:W2:Y:S01]  /*6b60*/  LDS.128 R96, [R96+0x21400] ;  /* 0x0214000060607984 */ /* 0x000ea20000000c00 */
[----:B------:R-:W-:Y:S05]  /*6b70*/  @P4 BRA `(.L_x_526) ;  /* 0x0000000400704947 */ /* 0x000fea0003800000 */
[--C-:B------:R-:W-:Y:S01]  /*6b80*/  SHF.R.U64 R52, R52, 0x10, R53.reuse ;  /* 0x0000001034347819 */ /* 0x100fe20000001235 */
[----:B------:R-:W-:Y:S01]  /*6b90*/  HADD2.F32 R172, -RZ, R172.H0_H0 ;  /* 0x200000acffac7230 */ /* 0x000fe20000004100 */
[----:B------:R-:W-:Y:S01]  /*6ba0*/  SHF.R.U32.HI R168, RZ, 0x10, R53 ;  /* 0x00000010ffa87819 */ /* 0x000fe20000011635 */
[----:B--2---:R-:W-:Y:S01]  /*6bb0*/  HADD2.F32 R169, -RZ, R97.H0_H0 ;  /* 0x20000061ffa97230 */ /* 0x004fe20000004100 */
[--C-:B------:R-:W-:Y:S01]  /*6bc0*/  SHF.R.U64 R53, R64, 0x10, R65.reuse ;  /* 0x0000001040357819 */ /* 0x100fe20000001241 */
[----:B------:R-:W-:Y:S01]  /*6bd0*/  HADD2.F32 R171, -RZ, R171.H0_H0 ;  /* 0x200000abffab7230 */ /* 0x000fe20000004100 */
[----:B------:R-:W-:Y:S01]  /*6be0*/  SHF.R.U32.HI R64, RZ, 0x10, R65 ;  /* 0x00000010ff407819 */ /* 0x000fe20000011641 */
[----:B------:R-:W-:Y:S01]  /*6bf0*/  HADD2.F32 R97, -RZ, R97.H1_H1 ;  /* 0x30000061ff617230 */ /* 0x000fe20000004100 */
[--C-:B------:R-:W-:Y:S01]  /*6c00*/  SHF.R.U64 R54, R54, 0x10, R55.reuse ;  /* 0x0000001036367819 */ /* 0x100fe20000001237 */
[----:B------:R-:W-:Y:S01]  /*6c10*/  FMUL.FTZ R170, R169, R172 ;  /* 0x000000aca9aa7220 */ /* 0x000fe20000410000 */
[----:B------:R-:W-:Y:S01]  /*6c20*/  SHF.R.U32.HI R65, RZ, 0x10, R55 ;  /* 0x00000010ff417819 */ /* 0x000fe20000011637 */
[----:B------:R-:W-:Y:S01]  /*6c30*/  HADD2.F32 R53, -RZ, R53.H0_H0 ;  /* 0x20000035ff357230 */ /* 0x000fe20000004100 */
[----:B------:R-:W-:-:S02]  /*6c40*/  SHF.R.U64 R55, R66, 0x10, R67 ;  /* 0x0000001042377819 */ /* 0x000fc40000001243 */
[----:B------:R-:W-:Y:S01]  /*6c50*/  SHF.R.U32.HI R66, RZ, 0x10, R67 ;  /* 0x00000010ff427819 */ /* 0x000fe20000011643 */
[----:B0-----:R-:W-:Y:S02]  /*6c60*/  IMAD.MOV.U32 R67, RZ, RZ, R93 ;  /* 0x000000ffff437224 */ /* 0x001fe400078e005d */
[----:B------:R-:W-:Y:S01]  /*6c70*/  IMAD.MOV.U32 R93, RZ, RZ, R96 ;  /* 0x000000ffff5d7224 */ /* 0x000fe200078e0060 */
[----:B------:R-:W-:Y:S01]  /*6c80*/  MOV R96, R94 ;  /* 0x0000005e00607202 */ /* 0x000fe20000000f00 */
[----:B------:R-:W-:Y:S02]  /*6c90*/  HADD2.F32 R66, -RZ, R66.H0_H0 ;  /* 0x20000042ff427230 */ /* 0x000fe40000004100 */
[----:B------:R-:W-:Y:S02]  /*6ca0*/  HADD2.F32 R94, -RZ, R67.H0_H0 ;  /* 0x20000043ff5e7230 */ /* 0x000fe40000004100 */
[----:B------:R-:W-:Y:S02]  /*6cb0*/  HADD2.F32 R65, -RZ, R65.H0_H0 ;  /* 0x20000041ff417230 */ /* 0x000fe40000004100 */
[----:B------:R-:W-:-:S02]  /*6cc0*/  HADD2.F32 R55, -RZ, R55.H0_H0 ;  /* 0x20000037ff377230 */ /* 0x000fc40000004100 */
[C---:B------:R-:W-:Y:S01]  /*6cd0*/  FMUL.FTZ R172, R94.reuse, R172 ;  /* 0x000000ac5eac7220 */ /* 0x040fe20000410000 */
[-C--:B------:R-:W-:Y:S01]  /*6ce0*/  FFMA.FTZ R94, R94, R171.reuse, -R170 ;  /* 0x000000ab5e5e7223 */ /* 0x080fe200000108aa */
[----:B------:R-:W-:Y:S02]  /*6cf0*/  HADD2.F32 R170, -RZ, R64.H0_H0 ;  /* 0x20000040ffaa7230 */ /* 0x000fe40000004100 */
[----:B------:R-:W-:Y:S01]  /*6d00*/  FFMA.FTZ R64, R169, R171, R172 ;  /* 0x000000aba9407223 */ /* 0x000fe200000100ac */
[----:B------:R-:W-:Y:S02]  /*6d10*/  HADD2.F32 R169, -RZ, R67.H1_H1 ;  /* 0x30000043ffa97230 */ /* 0x000fe40000004100 */
[----:B------:R-:W-:Y:S02]  /*6d20*/  HADD2.F32 R171, -RZ, R168.H0_H0 ;  /* 0x200000a8ffab7230 */ /* 0x000fe40000004100 */
[----:B------:R-:W-:Y:S01]  /*6d30*/  FMUL.FTZ R168, R97, R170 ;  /* 0x000000aa61a87220 */ /* 0x000fe20000410000 */
[----:B------:R-:W-:-:S02]  /*6d40*/  IMAD.MOV.U32 R67, RZ, RZ, R99 ;  /* 0x000000ffff437224 */ /* 0x000fc400078e0063 */
[C---:B------:R-:W-:Y:S01]  /*6d50*/  FMUL.FTZ R170, R169.reuse, R170 ;  /* 0x000000aaa9aa7220 */ /* 0x040fe20000410000 */
[----:B------:R-:W-:Y:S02]  /*6d60*/  IMAD.MOV.U32 R99, RZ, RZ, R98 ;  /* 0x000000ffff637224 */ /* 0x000fe400078e0062 */
[-C--:B------:R-:W-:Y:S01]  /*6d70*/  FFMA.FTZ R98, R169, R171.reuse, -R168 ;  /* 0x000000aba9627223 */ /* 0x080fe200000108a8 */
[----:B------:R-:W-:Y:S02]  /*6d80*/  HADD2.F32 R168, -RZ, R187.H0_H0 ;  /* 0x200000bbffa87230 */ /* 0x000fe40000004100 */
[----:B------:R-:W-:Y:S01]  /*6d90*/  FFMA.FTZ R97, R97, R171, R170 ;  /* 0x000000ab61617223 */ /* 0x000fe200000100aa */
[----:B------:R-:W-:Y:S02]  /*6da0*/  HADD2.F32 R169, -RZ, R67.H0_H0 ;  /* 0x20000043ffa97230 */ /* 0x000fe40000004100 */
[----:B------:R-:W-:Y:S01]  /*6db0*/  HADD2.F32 R170, -RZ, R173.H0_H0 ;  /* 0x200000adffaa7230 */ /* 0x000fe20000004100 */
[----:B------:R-:W-:Y:S01]  /*6dc0*/  F2FP.F16.F32.PACK_AB R94, R98, R94 ;  /* 0x0000005e625e723e */ /* 0x000fe200000000ff */
[----:B------:R-:W-:Y:S01]  /*6dd0*/  HADD2.F32 R171, -RZ, R95.H0_H0 ;  /* 0x2000005fffab7230 */ /* 0x000fe20000004100 */
[----:B------:R-:W-:Y:S01]  /*6de0*/  F2FP.F16.F32.PACK_AB R97, R97, R64 ;  /* 0x000000406161723e */ /* 0x000fe200000000ff */
[----:B------:R-:W-:-:S02]  /*6df0*/  HADD2.F32 R172, -RZ, R67.H1_H1 ;  /* 0x30000043ffac7230 */ /* 0x000fc40000004100 */
[-C--:B------:R-:W-:Y:S01]  /*6e00*/  FMUL.FTZ R67, R169, R168.reuse ;  /* 0x000000a8a9437220 */ /* 0x080fe20000410000 */
[----:B------:R-:W-:Y:S02]  /*6e10*/  HADD2.F32 R95, -RZ, R95.H1_H1 ;  /* 0x3000005fff5f7230 */ /* 0x000fe40000004100 */
[C---:B------:R-:W-:Y:S01]  /*6e20*/  FMUL.FTZ R168, R171.reuse, R168 ;  /* 0x000000a8aba87220 */ /* 0x040fe20000410000 */
[----:B------:R-:W-:Y:S01]  /*6e30*/  FFMA.FTZ R67, R171, R170, -R67 ;  /* 0x000000aaab437223 */ /* 0x000fe20000010843 */
[CC--:B------:R-:W-:Y:S01]  /*6e40*/  FMUL.FTZ R171, R172.reuse, R66.reuse ;  /* 0x00000042acab7220 */ /* 0x0c0fe20000410000 */
[----:B------:R-:W-:Y:S01]  /*6e50*/  FMUL.FTZ R66, R95, R66 ;  /* 0x000000425f427220 */ /* 0x000fe20000410000 */
[----:B------:R-:W-:Y:S01]  /*6e60*/  FFMA.FTZ R168, R169, R170, R168 ;  /* 0x000000aaa9a87223 */ /* 0x000fe200000100a8 */
[----:B------:R-:W-:Y:S02]  /*6e70*/  HADD2.F32 R170, -RZ, R93.H0_H0 ;  /* 0x2000005dffaa7230 */ /* 0x000fe40000004100 */
[-C--:B------:R-:W-:Y:S01]  /*6e80*/  FFMA.FTZ R171, R95, R65.reuse, -R171 ;  /* 0x000000415fab7223 */ /* 0x080fe200000108ab */
[----:B------:R-:W-:Y:S01]  /*6e90*/  FFMA.FTZ R66, R172, R65, R66 ;  /* 0x00000041ac427223 */ /* 0x000fe20000010042 */
[----:B------:R-:W-:-:S02]  /*6ea0*/  HADD2.F32 R65, -RZ, R187.H1_H1 ;  /* 0x300000bbff417230 */ /* 0x000fc40000004100 */
[--C-:B------:R-:W-:Y:S01]  /*6eb0*/  HADD2.F32 R169, -RZ, R92.reuse.H0_H0 ;  /* 0x2000005cffa97230 */ /* 0x100fe20000004100 */
[----:B------:R-:W-:Y:S01]  /*6ec0*/  F2FP.F16.F32.PACK_AB R67, R171, R67 ;  /* 0x00000043ab43723e */ /* 0x000fe200000000ff */
[----:B------:R-:W-:Y:S01]  /*6ed0*/  HADD2.F32 R93, -RZ, R93.H1_H1 ;  /* 0x3000005dff5d7230 */ /* 0x000fe20000004100 */
[----:B------:R-:W-:Y:S01]  /*6ee0*/  F2FP.F16.F32.PACK_AB R66, R66, R168 ;  /* 0x000000a84242723e */ /* 0x000fe200000000ff */
[----:B------:R-:W-:Y:S02]  /*6ef0*/  HADD2.F32 R92, -RZ, R92.H1_H1 ;  /* 0x3000005cff5c7230 */ /* 0x000fe40000004100 */
[----:B------:R-:W-:Y:S02]  /*6f00*/  HADD2.F32 R95, -RZ, R173.H1_H1 ;  /* 0x300000adff5f7230 */ /* 0x000fe40000004100 */
[-C--:B------:R-:W-:Y:S01]  /*6f10*/  FMUL.FTZ R173, R169, R65.reuse ;  /* 0x00000041a9ad7220 */ /* 0x080fe20000410000 */
[----:B------:R-:W-:Y:S02]  /*6f20*/  HADD2.F32 R172, -RZ, R52.H0_H0 ;  /* 0x20000034ffac7230 */ /* 0x000fe40000004100 */
[----:B------:R-:W-:Y:S01]  /*6f30*/  FMUL.FTZ R52, R170, R65 ;  /* 0x00000041aa347220 */ /* 0x000fe20000410000 */
[-C--:B------:R-:W-:Y:S01]  /*6f40*/  FMUL.FTZ R65, R93, R53.reuse ;  /* 0x000000355d417220 */ /* 0x080fe20000410000 */
[----:B------:R-:W-:Y:S01]  /*6f50*/  FMUL.FTZ R53, R92, R53 ;  /* 0x000000355c357220 */ /* 0x000fe20000410000 */
[-C--:B------:R-:W-:Y:S01]  /*6f60*/  FFMA.FTZ R173, R170, R95.reuse, R173 ;  /* 0x0000005faaad7223 */ /* 0x080fe200000100ad */
[----:B------:R-:W-:Y:S01]  /*6f70*/  FFMA.FTZ R52, R169, R95, -R52 ;  /* 0x0000005fa9347223 */ /* 0x000fe20000010834 */
[----:B------:R-:W-:-:S02]  /*6f80*/  HADD2.F32 R169, -RZ, R99.H0_H0 ;  /* 0x20000063ffa97230 */ /* 0x000fc40000004100 */
[-C--:B------:R-:W-:Y:S01]  /*6f90*/  FFMA.FTZ R93, R93, R172.reuse, R53 ;  /* 0x000000ac5d5d7223 */ /* 0x080fe20000010035 */
[----:B------:R-:W-:Y:S02]  /*6fa0*/  HADD2.F32 R53, -RZ, R186.H1_H1 ;  /* 0x300000baff357230 */ /* 0x000fe40000004100 */
[----:B------:R-:W-:Y:S01]  /*6fb0*/  FFMA.FTZ R65, R92, R172, -R65 ;  /* 0x000000ac5c417223 */ /* 0x000fe20000010841 */
[--C-:B------:R-:W-:Y:S02]  /*6fc0*/  HADD2.F32 R95, -RZ, R96.reuse.H0_H0 ;  /* 0x20000060ff5f7230 */ /* 0x100fe40000004100 */
[----:B------:R-:W-:Y:S01]  /*6fd0*/  HADD2.F32 R99, -RZ, R99.H1_H1 ;  /* 0x30000063ff637230 */ /* 0x000fe20000004100 */
[----:B------:R-:W-:Y:S01]  /*6fe0*/  F2FP.F16.F32.PACK_AB R173, R93, R173 ;  /* 0x000000ad5dad723e */ /* 0x000fe200000000ff */
[----:B------:R-:W-:Y:S02]  /*6ff0*/  HADD2.F32 R96, -RZ, R96.H1_H1 ;  /* 0x30000060ff607230 */ /* 0x000fe40000004100 */
[----:B------:R-:W-:Y:S01]  /*7000*/  FMUL.FTZ R172, R95, R53 ;  /* 0x000000355fac7220 */ /* 0x000fe20000410000 */
[----:B------:R-:W-:-:S02]  /*7010*/  HADD2.F32 R170, -RZ, R54.H0_H0 ;  /* 0x20000036ffaa7230 */ /* 0x000fc40000004100 */
[----:B------:R-:W-:Y:S01]  /*7020*/  FMUL.FTZ R54, R169, R53 ;  /* 0x00000035a9367220 */ /* 0x000fe20000410000 */
[----:B------:R-:W-:Y:S02]  /*7030*/  HADD2.F32 R92, -RZ, R185.H0_H0 ;  /* 0x200000b9ff5c7230 */ /* 0x000fe40000004100 */
[-C--:B------:R-:W-:Y:S01]  /*7040*/  FMUL.FTZ R53, R99, R55.reuse ;  /* 0x0000003763357220 */ /* 0x080fe20000410000 */
[C---:B------:R-:W-:Y:S01]  /*7050*/  FMUL.FTZ R55, R96.reuse, R55 ;  /* 0x0000003760377220 */ /* 0x040fe20000410000 */
[----:B------:R-:W-:Y:S01]  /*7060*/  F2FP.F16.F32.PACK_AB R52, R65, R52 ;  /* 0x000000344134723e */ /* 0x000fe200000000ff */
[----:B------:R-:W-:Y:S02]  /*7070*/  IMAD.MOV.U32 R93, RZ, RZ, R94 ;  /* 0x000000ffff5d7224 */ /* 0x000fe400078e005e */
[----:B------:R-:W-:Y:S01]  /*7080*/  FFMA.FTZ R172, R169, R92, R172 ;  /* 0x0000005ca9ac7223 */ /* 0x000fe200000100ac */
[----:B------:R-:W-:Y:S01]  /*7090*/  FFMA.FTZ R55, R99, R170, R55 ;  /* 0x000000aa63377223 */ /* 0x000fe20000010037 */
[----:B------:R-:W-:Y:S01]  /*70a0*/  FFMA.FTZ R54, R95, R92, -R54 ;  /* 0x0000005c5f367223 */ /* 0x000fe20000010836 */
[----:B------:R-:W-:Y:S01]  /*70b0*/  FFMA.FTZ R53, R96, R170, -R53 ;  /* 0x000000aa60357223 */ /* 0x000fe20000010835 */
[----:B------:R-:W-:Y:S01]  /*70c0*/  MOV R92, R52 ;  /* 0x00000034005c7202 */ /* 0x000fe20000000f00 */
[----:B------:R-:W-:Y:S01]  /*70d0*/  IMAD.MOV.U32 R96, RZ, RZ, R173 ;  /* 0x000000ffff607224 */ /* 0x000fe200078e00ad */
[----:B------:R-:W-:Y:S01]  /*70e0*/  F2FP.F16.F32.PACK_AB R55, R55, R172 ;  /* 0x000000ac3737723e */ /* 0x000fe200000000ff */
[----:B------:R-:W-:Y:S01]  /*70f0*/  IMAD.MOV.U32 R95, RZ, RZ, R67 ;  /* 0x000000ffff5f7224 */ /* 0x000fe200078e0043 */
[----:B------:R-:W-:-:S02]  /*7100*/  F2FP.F16.F32.PACK_AB R53, R53, R54 ;  /* 0x000000363535723e */ /* 0x000fc400000000ff */
[----:B------:R-:W-:Y:S01]  /*7110*/  MOV R99, R66 ;  /* 0x0000004200637202 */ /* 0x000fe20000000f00 */
[----:B------:R-:W-:Y:S01]  /*7120*/  IMAD.MOV.U32 R98, RZ, RZ, R55 ;  /* 0x000000ffff627224 */ /* 0x000fe200078e0037 */
[----:B------:R-:W-:-:S07]  /*7130*/  MOV R94, R53 ;  /* 0x00000035005e7202 */ /* 0x000fce0000000f00 */
.L_x_526:
[----:B------:R-:W-:Y:S05]  /*7140*/  BSYNC B3 ;  /* 0x0000000000037941 */ /* 0x000fea0003800000 */
.L_x_525:
[----:B------:R-:W-:-:S13]  /*7150*/  ISETP.GE.AND P4, PT, R167, R147, PT ;  /* 0x00000093a700720c */ /* 0x000fda0003f86270 */
[--C-:B------:R-:W-:Y:S02]  /*7160*/  @!P4 SHF.R.S32.HI R55, RZ, 0x1f, R167.reuse ;  /* 0x0000001fff37c819 */ /* 0x100fe400000114a7 */
[----:B------:R-:W-:-:S04]  /*7170*/  @!P4 IADD3 R167, P5, P6, R120, R132, R167 ;  /* 0x0000008478a7c210 */ /* 0x000fc80007ebe0a7 */
[----:B------:R-:W-:Y:S02]  /*7180*/  @!P4 IADD3.X R55, R4, R156, R55, P5, P6 ;  /* 0x0000009c0437c210 */ /* 0x000fe40002fec437 */
[----:B------:R-:W-:-:S04]  /*7190*/  LEA R52, P5, R165, R124, 0x1 ;  /* 0x0000007ca5347211 */ /* 0x000fc800078a08ff */
[----:B------:R-:W-:Y:S02]  /*71a0*/  LEA.HI.X R53, R165, R125, R166, 0x1, P5 ;  /* 0x0000007da5357211 */ /* 0x000fe400028f0ca6 */
[----:B------:R-:W-:-:S03]  /*71b0*/  @!P4 LEA R54, P5, R167, R124, 0x1 ;  /* 0x0000007ca736c211 */ /* 0x000fc600078a08ff */
[----:B0-----:R0:W-:Y:S01]  /*71c0*/  STG.E.128 desc[UR60][R52.64], R92 ;  /* 0x0000005c34007986 */ /* 0x0011e2000c101d3c */
[----:B------:R-:W-:-:S05]  /*71d0*/  @!P4 LEA.HI.X R55, R167, R125, R55, 0x1, P5 ;  /* 0x0000007da737c211 */ /* 0x000fca00028f0c37 */
[----:B--2---:R0:W-:Y:S04]  /*71e0*/  @!P4 STG.E.128 desc[UR60][R54.64], R96 ;  /* 0x000000603600c986 */ /* 0x0041e8000c101d3c */
.L_x_524:
[----:B------:R-:W-:Y:S05]  /*71f0*/  BSYNC B2 ;  /* 0x0000000000027941 */ /* 0x000fea0003800000 */
.L_x_523:
[----:B------:R-:W-:Y:S01]  /*7200*/  ISETP.NE.AND P4, PT, R34, RZ, PT ;  /* 0x000000ff2200720c */ /* 0x000fe20003f85270 */
[----:B------:R-:W-:-:S12]  /*7210*/  BSSY B2, `(.L_x_527) ;  /* 0x000007e000027945 */ /* 0x000fd80003800000 */
[----:B------:R-:W-:Y:S05]  /*7220*/  @!P4 BRA `(.L_x_528) ;  /* 0x0000000400f0c947 */ /* 0x000fea0003800000 */
[----:B0-----:R-:W-:Y:S01]  /*7230*/  SEL R52, R126, R151, !P1 ;  /* 0x000000977e347207 */ /* 0x001fe20004800000 */
[----:B------:R-:W-:Y:S01]  /*7240*/  IMAD R55, R19, 0x5400, R144 ;  /* 0x0000540013377824 */ /* 0x000fe200078e0290 */
[----:B------:R-:W-:Y:S01]  /*7250*/  IADD3 R92, P4, P5, R120, R132, R27 ;  /* 0x00000084785c7210 */ /* 0x000fe20007d9e01b */
[----:B------:R-:W-:Y:S01]  /*7260*/  BSSY B3, `(.L_x_529) ;  /* 0x000006e000037945 */ /* 0x000fe20003800000 */
[----:B------:R-:W-:Y:S02]  /*7270*/  SHF.R.S32.HI R53, RZ, 0x1f, R52 ;  /* 0x0000001fff357819 */ /* 0x000fe40000011434 */
[----:B------:R-:W-:Y:S02]  /*7280*/  LEA R64, R55, R18, 0x1 ;  /* 0x0000001237407211 */ /* 0x000fe400078e08ff */
[----:B------:R-:W-:Y:S02]  /*7290*/  LEA.HI R53, R53, R52, RZ, 0x4 ;  /* 0x0000003435357211 */ /* 0x000fe400078f20ff */
[----:B------:R-:W-:-:S02]  /*72a0*/  IADD3.X R93, R4, R156, R32, P4, P5 ;  /* 0x0000009c045d7210 */ /* 0x000fc400027ea420 */
[----:B------:R-:W-:Y:S01]  /*72b0*/  LEA.HI.SX32 R94, R53, R26, 0x1c ;  /* 0x0000001a355e7211 */ /* 0x000fe200078fe2ff */
[----:B------:R-:W0:Y:S01]  /*72c0*/  LDS.128 R64, [R64+0x21400] ;  /* 0x0214000040407984 */ /* 0x000e220000000c00 */
[----:B------:R-:W-:Y:S02]  /*72d0*/  ISETP.GE.AND P4, PT, R205, R103, PT ;  /* 0x00000067cd00720c */ /* 0x000fe40003f86270 */
[----:B------:R-:W-:-:S04]  /*72e0*/  SHF.R.S32.HI R53, RZ, 0x1f, R94 ;  /* 0x0000001fff357819 */ /* 0x000fc8000001145e */
[----:B------:R-:W-:Y:S01]  /*72f0*/  LEA.HI R52, R53, R94, RZ, 0x3 ;  /* 0x0000005e35347211 */ /* 0x000fe200078f18ff */
[----:B------:R-:W-:-:S03]  /*7300*/  IMAD.SHL.U32 R94, R94, 0x8, RZ ;  /* 0x000000085e5e7824 */ /* 0x000fc600078e00ff */
[----:B------:R-:W-:Y:S02]  /*7310*/  SHF.R.S32.HI R52, RZ, 0x3, R52 ;  /* 0x00000003ff347819 */ /* 0x000fe40000011434 */
[----:B------:R-:W-:-:S03]  /*7320*/  LOP3.LUT R53, R209, 0x38, R94, 0xf8, !PT ;  /* 0x00000038d1357812 */ /* 0x000fc600078ef85e */
[----:B------:R-:W-:Y:S01]  /*7330*/  IMAD R52, R52, 0x1c00, R211 ;  /* 0x00001c0034347824 */ /* 0x000fe200078e02d3 */
[----:B------:R-:W-:-:S05]  /*7340*/  LOP3.LUT R53, R53, R210, RZ, 0x3c, !PT ;  /* 0x000000d235357212 */ /* 0x000fca00078e3cff */
[----:B------:R-:W-:-:S04]  /*7350*/  IMAD.IADD R52, R52, 0x1, R53 ;  /* 0x0000000134347824 */ /* 0x000fc800078e0235 */
[----:B------:R-:W-:-:S04]  /*7360*/  IMAD R53, R19, 0x5400, R52 ;  /* 0x0000540013357824 */ /* 0x000fc800078e0234 */
[----:B------:R-:W-:-:S06]  /*7370*/  IMAD R52, R53, 0x2, R18 ;  /* 0x0000000235347824 */ /* 0x000fcc00078e0212 */
[----:B------:R-:W2:Y:S01]  /*7380*/  LDS.128 R52, [R52+0x21400] ;  /* 0x0214000034347984 */ /* 0x000ea20000000c00 */
[----:B------:R-:W-:Y:S05]  /*7390*/  @P4 BRA `(.L_x_530) ;  /* 0x0000000400684947 */ /* 0x000fea0003800000 */
[--C-:B------:R-:W-:Y:S01]  /*73a0*/  SHF.R.U64 R48, R48, 0x10, R49.reuse ;  /* 0x0000001030307819 */ /* 0x100fe20000001231 */
[--C-:B--2---:R-:W-:Y:S01]  /*73b0*/  HADD2.F32 R97, -RZ, R53.reuse.H0_H0 ;  /* 0x20000035ff617230 */ /* 0x104fe20000004100 */
[----:B------:R-:W-:Y:S01]  /*73c0*/  SHF.R.U32.HI R95, RZ, 0x10, R49 ;  /* 0x00000010ff5f7819 */ /* 0x000fe20000011631 */
[----:B------:R-:W-:Y:S01]  /*73d0*/  HADD2.F32 R98, -RZ, R53.H1_H1 ;  /* 0x30000035ff627230 */ /* 0x000fe20000004100 */
[--C-:B------:R-:W-:Y:S01]  /*73e0*/  SHF.R.U64 R49, R60, 0x10, R61.reuse ;  /* 0x000000103c317819 */ /* 0x100fe2000000123d */
[----:B------:R-:W-:Y:S01]  /*73f0*/  HADD2.F32 R96, -RZ, R184.H1_H1 ;  /* 0x300000b8ff607230 */ /* 0x000fe20000004100 */
[----:B------:R-:W-:Y:S01]  /*7400*/  SHF.R.U32.HI R60, RZ, 0x10, R61 ;  /* 0x00000010ff3c7819 */ /* 0x000fe2000001163d */
[----:B------:R-:W-:Y:S01]  /*7410*/  HADD2.F32 R99, -RZ, R95.H0_H0 ;  /* 0x2000005fff637230 */ /* 0x000fe20000004100 */
[----:B------:R-:W-:Y:S01]  /*7420*/  SHF.R.U64 R61, R62, 0x10, R63 ;  /* 0x000000103e3d7819 */ /* 0x000fe2000000123f */
[----:B0-----:R-:W-:Y:S01]  /*7430*/  IMAD.MOV.U32 R62, RZ, RZ, R65 ;  /* 0x000000ffff3e7224 */ /* 0x001fe200078e0041 */
[----:B------:R-:W-:Y:S01]  /*7440*/  MOV R65, R67 ;  /* 0x0000004300417202 */ /* 0x000fe20000000f00 */
[----:B------:R-:W-:Y:S01]  /*7450*/  IMAD.MOV.U32 R67, RZ, RZ, R54 ;  /* 0x000000ffff437224 */ /* 0x000fe200078e0036 */
[----:B------:R-:W-:Y:S01]  /*7460*/  SHF.R.U32.HI R63, RZ, 0x10, R63 ;  /* 0x00000010ff3f7819 */ /* 0x000fe2000001163f */
[----:B------:R-:W-:Y:S01]  /*7470*/  HADD2.F32 R54, -RZ, R186.H0_H0 ;  /* 0x200000baff367230 */ /* 0x000fe20000004100 */
[--C-:B------:R-:W-:Y:S01]  /*7480*/  SHF.R.U64 R50, R50, 0x10, R51.reuse ;  /* 0x0000001032327819 */ /* 0x100fe20000001233 */
[----:B------:R-:W-:Y:S01]  /*7490*/  HADD2.F32 R53, -RZ, R62.H0_H0 ;  /* 0x2000003eff357230 */ /* 0x000fe20000004100 */
[----:B------:R-:W-:Y:S01]  /*74a0*/  SHF.R.U32.HI R51, RZ, 0x10, R51 ;  /* 0x00000010ff337819 */ /* 0x000fe20000011633 */
[----:B------:R-:W-:-:S02]  /*74b0*/  HADD2.F32 R60, -RZ, R60.H0_H0 ;  /* 0x2000003cff3c7230 */ /* 0x000fc40000004100 */
[-C--:B------:R-:W-:Y:S01]  /*74c0*/  FMUL.FTZ R95, R97, R54.reuse ;  /* 0x00000036615f7220 */ /* 0x080fe20000410000 */
[----:B------:R-:W-:Y:S02]  /*74d0*/  HADD2.F32 R62, -RZ, R62.H1_H1 ;  /* 0x3000003eff3e7230 */ /* 0x000fe40000004100 */
[C---:B------:R-:W-:Y:S01]  /*74e0*/  FMUL.FTZ R165, R53.reuse, R54 ;  /* 0x0000003635a57220 */ /* 0x040fe20000410000 */
        /* <DEDUP_REMOVED lines=10> */
[----:B------:R-:W-:Y:S01]  /*7590*/  HADD2.F32 R55, -RZ, R65.H0_H0 ;  /* 0x20000041ff377230 */ /* 0x000fe20000004100 */
[----:B------:R-:W-:Y:S01]  /*75a0*/  F2FP.F16.F32.PACK_AB R54, R54, R95 ;  /* 0x0000005f3636723e */ /* 0x000fe200000000ff */
[----:B------:R-:W-:Y:S02]  /*75b0*/  HADD2.F32 R98, -RZ, R51.H0_H0 ;  /* 0x20000033ff627230 */ /* 0x000fe40000004100 */
[----:B------:R-:W-:Y:S01]  /*75c0*/  FMUL.FTZ R51, R96, R53 ;  /* 0x0000003560337220 */ /* 0x000fe20000410000 */
[----:B------:R-:W-:-:S02]  /*75d0*/  HADD2.F32 R62, -RZ, R184.H0_H0 ;  /* 0x200000b8ff3e7230 */ /* 0x000fc40000004100 */
[----:B------:R-:W-:Y:S01]  /*75e0*/  FMUL.FTZ R99, R55, R53 ;  /* 0x0000003537637220 */ /* 0x000fe20000410000 */
[----:B------:R-:W-:Y:S02]  /*75f0*/  HADD2.F32 R65, -RZ, R65.H1_H1 ;  /* 0x30000041ff417230 */ /* 0x000fe40000004100 */
[-C--:B------:R-:W-:Y:S01]  /*7600*/  FMUL.FTZ R53, R97, R63.reuse ;  /* 0x0000003f61357220 */ /* 0x080fe20000410000 */
[----:B------:R-:W-:Y:S02]  /*7610*/  HADD2.F32 R49, -RZ, R49.H0_H0 ;  /* 0x20000031ff317230 */ /* 0x000fe40000004100 */
[-C--:B------:R-:W-:Y:S01]  /*7620*/  FFMA.FTZ R51, R55, R62.reuse, -R51 ;  /* 0x0000003e37337223 */ /* 0x080fe20000010833 */
[----:B------:R-:W-:Y:S01]  /*7630*/  FFMA.FTZ R99, R96, R62, R99 ;  /* 0x0000003e60637223 */ /* 0x000fe20000010063 */
[C---:B------:R-:W-:Y:S01]  /*7640*/  FMUL.FTZ R63, R65.reuse, R63 ;  /* 0x0000003f413f7220 */ /* 0x040fe20000410000 */
[----:B------:R-:W-:Y:S01]  /*7650*/  FFMA.FTZ R53, R65, R98, -R53 ;  /* 0x0000006241357223 */ /* 0x000fe20000010835 */
[----:B------:R-:W-:Y:S01]  /*7660*/  HADD2.F32 R55, -RZ, R183.H1_H1 ;  /* 0x300000b7ff377230 */ /* 0x000fe20000004100 */
[----:B------:R-:W-:Y:S01]  /*7670*/  F2FP.F16.F32.PACK_AB R60, R60, R165 ;  /* 0x000000a53c3c723e */ /* 0x000fe200000000ff */
[----:B------:R-:W-:-:S02]  /*7680*/  HADD2.F32 R96, -RZ, R52.H0_H0 ;  /* 0x20000034ff607230 */ /* 0x000fc40000004100 */
[----:B------:R-:W-:Y:S01]  /*7690*/  FFMA.FTZ R63, R97, R98, R63 ;  /* 0x00000062613f7223 */ /* 0x000fe2000001003f */
[----:B------:R-:W-:Y:S01]  /*76a0*/  HADD2.F32 R65, -RZ, R64.H0_H0 ;  /* 0x20000040ff417230 */ /* 0x000fe20000004100 */
[----:B------:R-:W-:Y:S01]  /*76b0*/  F2FP.F16.F32.PACK_AB R51, R53, R51 ;  /* 0x000000333533723e */ /* 0x000fe200000000ff */
[----:B------:R-:W-:Y:S02]  /*76c0*/  HADD2.F32 R52, -RZ, R52.H1_H1 ;  /* 0x30000034ff347230 */ /* 0x000fe40000004100 */
[----:B------:R-:W-:Y:S02]  /*76d0*/  HADD2.F32 R64, -RZ, R64.H1_H1 ;  /* 0x30000040ff407230 */ /* 0x000fe40000004100 */
[-C--:B------:R-:W-:Y:S01]  /*76e0*/  FMUL.FTZ R98, R65, R55.reuse ;  /* 0x0000003741627220 */ /* 0x080fe20000410000 */
[----:B------:R-:W-:Y:S02]  /*76f0*/  HADD2.F32 R97, -RZ, R48.H0_H0 ;  /* 0x20000030ff617230 */ /* 0x000fe40000004100 */
[----:B------:R-:W-:Y:S01]  /*7700*/  FMUL.FTZ R48, R96, R55 ;  /* 0x0000003760307220 */ /* 0x000fe20000410000 */
[----:B------:R-:W-:-:S02]  /*7710*/  HADD2.F32 R62, -RZ, R183.H0_H0 ;  /* 0x200000b7ff3e7230 */ /* 0x000fc40000004100 */
[-C--:B------:R-:W-:Y:S01]  /*7720*/  FMUL.FTZ R55, R52, R49.reuse ;  /* 0x0000003134377220 */ /* 0x080fe20000410000 */
[C---:B------:R-:W-:Y:S01]  /*7730*/  FMUL.FTZ R49, R64.reuse, R49 ;  /* 0x0000003140317220 */ /* 0x040fe20000410000 */
[----:B------:R-:W-:Y:S01]  /*7740*/  HADD2.F32 R61, -RZ, R61.H0_H0 ;  /* 0x2000003dff3d7230 */ /* 0x000fe20000004100 */
[----:B------:R-:W-:Y:S01]  /*7750*/  F2FP.F16.F32.PACK_AB R63, R63, R99 ;  /* 0x000000633f3f723e */ /* 0x000fe200000000ff */
[-C--:B------:R-:W-:Y:S01]  /*7760*/  FFMA.FTZ R48, R65, R62.reuse, -R48 ;  /* 0x0000003e41307223 */ /* 0x080fe20000010830 */
[-C--:B------:R-:W-:Y:S01]  /*7770*/  FFMA.FTZ R55, R64, R97.reuse, -R55 ;  /* 0x0000006140377223 */ /* 0x080fe20000010837 */
[----:B------:R-:W-:Y:S01]  /*7780*/  FFMA.FTZ R52, R52, R97, R49 ;  /* 0x0000006134347223 */ /* 0x000fe20000010031 */
[----:B------:R-:W-:Y:S02]  /*7790*/  HADD2.F32 R49, -RZ, R182.H0_H0 ;  /* 0x200000b6ff317230 */ /* 0x000fe40000004100 */
[----:B------:R-:W-:Y:S01]  /*77a0*/  FFMA.FTZ R98, R96, R62, R98 ;  /* 0x0000003e60627223 */ /* 0x000fe20000010062 */
[----:B------:R-:W-:Y:S01]  /*77b0*/  HADD2.F32 R65, -RZ, R67.H0_H0 ;  /* 0x20000043ff417230 */ /* 0x000fe20000004100 */
[----:B------:R-:W-:Y:S01]  /*77c0*/  F2FP.F16.F32.PACK_AB R48, R55, R48 ;  /* 0x000000303730723e */ /* 0x000fe200000000ff */
[----:B------:R-:W-:-:S02]  /*77d0*/  HADD2.F32 R64, -RZ, R66.H0_H0 ;  /* 0x20000042ff407230 */ /* 0x000fc40000004100 */
[----:B------:R-:W-:Y:S01]  /*77e0*/  HADD2.F32 R67, -RZ, R67.H1_H1 ;  /* 0x30000043ff437230 */ /* 0x000fe20000004100 */
[----:B------:R-:W-:Y:S01]  /*77f0*/  F2FP.F16.F32.PACK_AB R52, R52, R98 ;  /* 0x000000623434723e */ /* 0x000fe200000000ff */
[----:B------:R-:W-:Y:S02]  /*7800*/  HADD2.F32 R66, -RZ, R66.H1_H1 ;  /* 0x30000042ff427230 */ /* 0x000fe40000004100 */
[-C--:B------:R-:W-:Y:S01]  /*7810*/  FMUL.FTZ R97, R64, R49.reuse ;  /* 0x0000003140617220 */ /* 0x080fe20000410000 */
[----:B------:R-:W-:Y:S02]  /*7820*/  HADD2.F32 R96, -RZ, R50.H0_H0 ;  /* 0x20000032ff607230 */ /* 0x000fe40000004100 */
[----:B------:R-:W-:Y:S01]  /*7830*/  FMUL.FTZ R50, R65, R49 ;  /* 0x0000003141327220 */ /* 0x000fe20000410000 */
[----:B------:R-:W-:Y:S02]  /*7840*/  HADD2.F32 R62, -RZ, R182.H1_H1 ;  /* 0x300000b6ff3e7230 */ /* 0x000fe40000004100 */
[-C--:B------:R-:W-:Y:S01]  /*7850*/  FMUL.FTZ R49, R67, R61.reuse ;  /* 0x0000003d43317220 */ /* 0x080fe20000410000 */
[----:B------:R-:W-:Y:S01]  /*7860*/  FMUL.FTZ R61, R66, R61 ;  /* 0x0000003d423d7220 */ /* 0x000fe20000410000 */
[----:B------:R-:W-:-:S02]  /*7870*/  IMAD.MOV.U32 R53, RZ, RZ, R60 ;  /* 0x000000ffff357224 */ /* 0x000fc400078e003c */
[-C--:B------:R-:W-:Y:S01]  /*7880*/  FFMA.FTZ R50, R64, R62.reuse, -R50 ;  /* 0x0000003e40327223 */ /* 0x080fe20000010832 */
[----:B------:R-:W-:Y:S01]  /*7890*/  FFMA.FTZ R97, R65, R62, R97 ;  /* 0x0000003e41617223 */ /* 0x000fe20000010061 */
[-C--:B------:R-:W-:Y:S01]  /*78a0*/  FFMA.FTZ R49, R66, R96.reuse, -R49 ;  /* 0x0000006042317223 */ /* 0x080fe20000010831 */
[----:B------:R-:W-:Y:S01]  /*78b0*/  FFMA.FTZ R61, R67, R96, R61 ;  /* 0x00000060433d7223 */ /* 0x000fe2000001003d */
[----:B------:R-:W-:Y:S01]  /*78c0*/  MOV R65, R54 ;  /* 0x0000003600417202 */ /* 0x000fe20000000f00 */
[----:B------:R-:W-:Y:S01]  /*78d0*/  IMAD.MOV.U32 R64, RZ, RZ, R48 ;  /* 0x000000ffff407224 */ /* 0x000fe200078e0030 */
[----:B------:R-:W-:Y:S01]  /*78e0*/  MOV R67, R51 ;  /* 0x0000003300437202 */ /* 0x000fe20000000f00 */
[----:B------:R-:W-:Y:S01]  /*78f0*/  IMAD.MOV.U32 R55, RZ, RZ, R63 ;  /* 0x000000ffff377224 */ /* 0x000fe200078e003f */
[----:B------:R-:W-:Y:S02]  /*7900*/  F2FP.F16.F32.PACK_AB R49, R49, R50 ;  /* 0x000000323131723e */ /* 0x000fe400000000ff */
[----:B------:R-:W-:-:S03]  /*7910*/  F2FP.F16.F32.PACK_AB R61, R61, R97 ;  /* 0x000000613d3d723e */ /* 0x000fc600000000ff */
[----:B------:R-:W-:Y:S02]  /*7920*/  IMAD.MOV.U32 R66, RZ, RZ, R49 ;  /* 0x000000ffff427224 */ /* 0x000fe400078e0031 */
[----:B------:R-:W-:-:S07]  /*7930*/  IMAD.MOV.U32 R54, RZ, RZ, R61 ;  /* 0x000000ffff367224 */ /* 0x000fce00078e003d */
.L_x_530:
[----:B------:R-:W-:Y:S05]  /*7940*/  BSYNC B3 ;  /* 0x0000000000037941 */ /* 0x000fea0003800000 */
.L_x_529:
        /* <DEDUP_REMOVED lines=10> */
.L_x_528:
[----:B------:R-:W-:Y:S05]  /*79f0*/  BSYNC B2 ;  /* 0x0000000000027941 */ /* 0x000fea0003800000 */
.L_x_527:
[----:B------:R-:W-:-:S13]  /*7a00*/  ISETP.NE.AND P4, PT, R35, RZ, PT ;  /* 0x000000ff2300720c */ /* 0x000fda0003f85270 */
[----:B------:R-:W-:Y:S05]  /*7a10*/  @!P4 BRA `(.L_x_522) ;  /* 0x0000000400dcc947 */ /* 0x000fea0003800000 */
[----:B------:R-:W-:Y:S01]  /*7a20*/  ISETP.NE.AND P6, PT, R101, RZ, PT ;  /* 0x000000ff6500720c */ /* 0x000fe20003fc5270 */
[----:B------:R-:W-:Y:S01]  /*7a30*/  BSSY B2, `(.L_x_531) ;  /* 0x000006b000027945 */ /* 0x000fe20003800000 */
[----:B------:R-:W-:Y:S02]  /*7a40*/  IADD3 R60, P4, P5, R120, R132, R29 ;  /* 0x00000084783c7210 */ /* 0x000fe40007d9e01d */
[----:B---3--:R-:W-:Y:S02]  /*7a50*/  SEL R48, R126, R151, !P6 ;  /* 0x000000977e307207 */ /* 0x008fe40007000000 */
[----:B------:R-:W-:Y:S02]  /*7a60*/  IADD3.X R61, R4, R156, R33, P4, P5 ;  /* 0x0000009c043d7210 */ /* 0x000fe400027ea421 */
[----:B------:R-:W-:Y:S02]  /*7a70*/  SHF.R.S32.HI R49, RZ, 0x1f, R48 ;  /* 0x0000001fff317819 */ /* 0x000fe40000011430 */
[----:B------:R-:W-:-:S02]  /*7a80*/  ISETP.GE.AND P4, PT, R206, R103, PT ;  /* 0x00000067ce00720c */ /* 0x000fc40003f86270 */
[----:B------:R-:W-:-:S04]  /*7a90*/  LEA.HI R49, R49, R48, RZ, 0x4 ;  /* 0x0000003031317211 */ /* 0x000fc800078f20ff */
[----:B------:R-:W-:-:S04]  /*7aa0*/  LEA.HI.SX32 R49, R49, R28, 0x1c ;  /* 0x0000001c31317211 */ /* 0x000fc800078fe2ff */
[----:B------:R-:W-:Y:S02]  /*7ab0*/  SHF.R.S32.HI R48, RZ, 0x1f, R49 ;  /* 0x0000001fff307819 */ /* 0x000fe40000011431 */
[----:B------:R-:W-:Y:S02]  /*7ac0*/  SHF.L.U32 R62, R49, 0x3, RZ ;  /* 0x00000003313e7819 */ /* 0x000fe400000006ff */
[----:B------:R-:W-:Y:S02]  /*7ad0*/  LEA.HI R48, R48, R49, RZ, 0x3 ;  /* 0x0000003130307211 */ /* 0x000fe400078f18ff */
[----:B------:R-:W-:Y:S02]  /*7ae0*/  LOP3.LUT R49, R209, 0x38, R62, 0xf8, !PT ;  /* 0x00000038d1317812 */ /* 0x000fe400078ef83e */
[----:B------:R-:W-:Y:S02]  /*7af0*/  SHF.R.S32.HI R48, RZ, 0x3, R48 ;  /* 0x00000003ff307819 */ /* 0x000fe40000011430 */
[----:B------:R-:W-:-:S03]  /*7b00*/  LOP3.LUT R49, R49, R210, RZ, 0x3c, !PT ;  /* 0x000000d231317212 */ /* 0x000fc600078e3cff */
[----:B------:R-:W-:-:S04]  /*7b10*/  IMAD R48, R48, 0x1c00, R211 ;  /* 0x00001c0030307824 */ /* 0x000fc800078e02d3 */
[----:B------:R-:W-:Y:S02]  /*7b20*/  IMAD.IADD R48, R48, 0x1, R49 ;  /* 0x0000000130307824 */ /* 0x000fe400078e0231 */
[C---:B------:R-:W-:Y:S02]  /*7b30*/  IMAD R49, R19.reuse, 0x5400, R142 ;  /* 0x0000540013317824 */ /* 0x040fe400078e028e */
[----:B------:R-:W-:Y:S02]  /*7b40*/  IMAD R51, R19, 0x5400, R48 ;  /* 0x0000540013337824 */ /* 0x000fe400078e0230 */
[----:B------:R-:W-:-:S03]  /*7b50*/  IMAD R49, R49, 0x2, R18 ;  /* 0x0000000231317824 */ /* 0x000fc600078e0212 */
[----:B0-----:R-:W-:-:S03]  /*7b60*/  LEA R52, R51, R18, 0x1 ;  /* 0x0000001233347211 */ /* 0x001fc600078e08ff */
[----:B------:R-:W0:Y:S04]  /*7b70*/  LDS.128 R48, [R49+0x21400] ;  /* 0x0214000031307984 */ /* 0x000e280000000c00 */
        /* <DEDUP_REMOVED lines=9> */
[--C-:B0-----:R-:W-:Y:S01]  /*7c10*/  HADD2.F32 R53, -RZ, R49.reuse.H0_H0 ;  /* 0x20000031ff357230 */ /* 0x101fe20000004100 */
[--C-:B------:R-:W-:Y:S01]  /*7c20*/  SHF.R.U64 R57, R58, 0x10, R59.reuse ;  /* 0x000000103a397819 */ /* 0x100fe2000000123b */
[----:B------:R-:W-:Y:S01]  /*7c30*/  HADD2.F32 R49, -RZ, R49.H1_H1 ;  /* 0x30000031ff317230 */ /* 0x000fe20000004100 */
[----:B------:R-:W-:Y:S01]  /*7c40*/  SHF.R.U32.HI R58, RZ, 0x10, R59 ;  /* 0x00000010ff3a7819 */ /* 0x000fe2000001163b */
[----:B------:R-:W-:-:S02]  /*7c50*/  HADD2.F32 R56, -RZ, R56.H0_H0 ;  /* 0x20000038ff387230 */ /* 0x000fc40000004100 */
[-C--:B------:R-:W-:Y:S01]  /*7c60*/  FMUL.FTZ R92, R53, R64.reuse ;  /* 0x00000040355c7220 */ /* 0x080fe20000410000 */
[----:B------:R-:W-:Y:S02]  /*7c70*/  HADD2.F32 R67, -RZ, R63.H0_H0 ;  /* 0x2000003fff437230 */ /* 0x000fe40000004100 */
[----:B------:R-:W-:Y:S01]  /*7c80*/  FMUL.FTZ R63, R65, R64 ;  /* 0x00000040413f7220 */ /* 0x000fe20000410000 */
[----:B------:R-:W-:Y:S02]  /*7c90*/  HADD2.F32 R59, -RZ, R179.H1_H1 ;  /* 0x300000b3ff3b7230 */ /* 0x000fe40000004100 */
[-C--:B------:R-:W-:Y:S01]  /*7ca0*/  FMUL.FTZ R64, R66, R56.reuse ;  /* 0x0000003842407220 */ /* 0x080fe20000410000 */
[C---:B------:R-:W-:Y:S01]  /*7cb0*/  FMUL.FTZ R56, R49.reuse, R56 ;  /* 0x0000003831387220 */ /* 0x040fe20000410000 */
[--C-:B------:R-:W-:Y:S01]  /*7cc0*/  SHF.R.U64 R46, R46, 0x10, R47.reuse ;  /* 0x000000102e2e7819 */ /* 0x100fe2000000122f */
[----:B------:R-:W-:Y:S02]  /*7cd0*/  HADD2.F32 R58, -RZ, R58.H0_H0 ;  /* 0x2000003aff3a7230 */ /* 0x000fe40000004100 */
[----:B------:R-:W-:Y:S01]  /*7ce0*/  FFMA.FTZ R64, R49, R67, -R64 ;  /* 0x0000004331407223 */ /* 0x000fe20000010840 */
[----:B------:R-:W-:Y:S01]  /*7cf0*/  SHF.R.U32.HI R47, RZ, 0x10, R47 ;  /* 0x00000010ff2f7819 */ /* 0x000fe2000001162f */
[----:B------:R-:W-:Y:S01]  /*7d00*/  FFMA.FTZ R63, R53, R59, -R63 ;  /* 0x0000003b353f7223 */ /* 0x000fe2000001083f */
[----:B------:R-:W-:Y:S01]  /*7d10*/  FFMA.FTZ R67, R66, R67, R56 ;  /* 0x0000004342437223 */ /* 0x000fe20000010038 */
[----:B------:R-:W-:-:S02]  /*7d20*/  HADD2.F32 R53, -RZ, R180.H1_H1 ;  /* 0x300000b4ff357230 */ /* 0x000fc40000004100 */
[----:B------:R-:W-:Y:S01]  /*7d30*/  FFMA.FTZ R92, R65, R59, R92 ;  /* 0x0000003b415c7223 */ /* 0x000fe2000001005c */
[----:B------:R-:W-:Y:S01]  /*7d40*/  HADD2.F32 R56, -RZ, R55.H0_H0 ;  /* 0x20000037ff387230 */ /* 0x000fe20000004100 */
[----:B------:R-:W-:Y:S01]  /*7d50*/  F2FP.F16.F32.PACK_AB R63, R64, R63 ;  /* 0x0000003f403f723e */ /* 0x000fe200000000ff */
[----:B------:R-:W-:Y:S02]  /*7d60*/  HADD2.F32 R66, -RZ, R51.H0_H0 ;  /* 0x20000033ff427230 */ /* 0x000fe40000004100 */
[----:B------:R-:W-:Y:S02]  /*7d70*/  HADD2.F32 R94, -RZ, R47.H0_H0 ;  /* 0x2000002fff5e7230 */ /* 0x000fe40000004100 */
[-C--:B------:R-:W-:Y:S01]  /*7d80*/  FMUL.FTZ R47, R56, R53.reuse ;  /* 0x00000035382f7220 */ /* 0x080fe20000410000 */
[----:B------:R-:W-:Y:S02]  /*7d90*/  HADD2.F32 R49, -RZ, R178.H1_H1 ;  /* 0x300000b2ff317230 */ /* 0x000fe40000004100 */
[----:B------:R-:W-:Y:S01]  /*7da0*/  FMUL.FTZ R53, R66, R53 ;  /* 0x0000003542357220 */ /* 0x000fe20000410000 */
[----:B------:R-:W-:Y:S01]  /*7db0*/  HADD2.F32 R55, -RZ, R55.H1_H1 ;  /* 0x30000037ff377230 */ /* 0x000fe20000004100 */
[----:B------:R-:W-:Y:S01]  /*7dc0*/  F2FP.F16.F32.PACK_AB R67, R67, R92 ;  /* 0x0000005c4343723e */ /* 0x000fe200000000ff */
[----:B------:R-:W-:-:S02]  /*7dd0*/  HADD2.F32 R51, -RZ, R51.H1_H1 ;  /* 0x30000033ff337230 */ /* 0x000fc40000004100 */
[-C--:B------:R-:W-:Y:S01]  /*7de0*/  FFMA.FTZ R53, R56, R49.reuse, R53 ;  /* 0x0000003138357223 */ /* 0x080fe20000010035 */
[----:B------:R-:W-:Y:S01]  /*7df0*/  FFMA.FTZ R47, R66, R49, -R47 ;  /* 0x00000031422f7223 */ /* 0x000fe2000001082f */
[-C--:B------:R-:W-:Y:S01]  /*7e00*/  FMUL.FTZ R96, R55, R58.reuse ;  /* 0x0000003a37607220 */ /* 0x080fe20000410000 */
[----:B------:R-:W-:Y:S02]  /*7e10*/  HADD2.F32 R181, -RZ, R181.H0_H0 ;  /* 0x200000b5ffb57230 */ /* 0x000fe40000004100 */
[C---:B------:R-:W-:Y:S01]  /*7e20*/  FMUL.FTZ R58, R51.reuse, R58 ;  /* 0x0000003a333a7220 */ /* 0x040fe20000410000 */
[----:B------:R-:W-:Y:S02]  /*7e30*/  HADD2.F32 R56, -RZ, R52.H0_H0 ;  /* 0x20000034ff387230 */ /* 0x000fe40000004100 */
[-C--:B------:R-:W-:Y:S01]  /*7e40*/  FFMA.FTZ R96, R51, R94.reuse, -R96 ;  /* 0x0000005e33607223 */ /* 0x080fe20000010860 */
[----:B------:R-:W-:Y:S02]  /*7e50*/  HADD2.F32 R45, -RZ, R45.H0_H0 ;  /* 0x2000002dff2d7230 */ /* 0x000fe40000004100 */
[----:B------:R-:W-:Y:S01]  /*7e60*/  FFMA.FTZ R58, R55, R94, R58 ;  /* 0x0000005e373a7223 */ /* 0x000fe2000001003a */
[----:B------:R-:W-:-:S02]  /*7e70*/  HADD2.F32 R66, -RZ, R48.H0_H0 ;  /* 0x20000030ff427230 */ /* 0x000fc40000004100 */
[----:B------:R-:W-:Y:S01]  /*7e80*/  FMUL.FTZ R49, R56, R181 ;  /* 0x000000b538317220 */ /* 0x000fe20000410000 */
[----:B------:R-:W-:Y:S01]  /*7e90*/  HADD2.F32 R52, -RZ, R52.H1_H1 ;  /* 0x30000034ff347230 */ /* 0x000fe20000004100 */
[----:B------:R-:W-:Y:S01]  /*7ea0*/  F2FP.F16.F32.PACK_AB R47, R96, R47 ;  /* 0x0000002f602f723e */ /* 0x000fe200000000ff */
[----:B------:R-:W-:Y:S02]  /*7eb0*/  HADD2.F32 R48, -RZ, R48.H1_H1 ;  /* 0x30000030ff307230 */ /* 0x000fe40000004100 */
[----:B------:R-:W-:Y:S01]  /*7ec0*/  FMUL.FTZ R181, R66, R181 ;  /* 0x000000b542b57220 */ /* 0x000fe20000410000 */
[----:B------:R-:W-:Y:S02]  /*7ed0*/  HADD2.F32 R179, -RZ, R179.H0_H0 ;  /* 0x200000b3ffb37230 */ /* 0x000fe40000004100 */
[-C--:B------:R-:W-:Y:S01]  /*7ee0*/  FMUL.FTZ R55, R52, R45.reuse ;  /* 0x0000002d34377220 */ /* 0x080fe20000410000 */
[----:B------:R-:W-:Y:S02]  /*7ef0*/  HADD2.F32 R51, -RZ, R44.H0_H0 ;  /* 0x2000002cff337230 */ /* 0x000fe40000004100 */
[----:B------:R-:W-:Y:S01]  /*7f00*/  FMUL.FTZ R59, R48, R45 ;  /* 0x0000002d303b7220 */ /* 0x000fe20000410000 */
[----:B------:R-:W-:-:S02]  /*7f10*/  HADD2.F32 R180, -RZ, R180.H0_H0 ;  /* 0x200000b4ffb47230 */ /* 0x000fc40000004100 */
[----:B------:R-:W-:Y:S01]  /*7f20*/  FFMA.FTZ R44, R66, R179, -R49 ;  /* 0x000000b3422c7223 */ /* 0x000fe20000010831 */
[----:B------:R-:W-:Y:S02]  /*7f30*/  HADD2.F32 R178, -RZ, R178.H0_H0 ;  /* 0x200000b2ffb27230 */ /* 0x000fe40000004100 */
        /* <DEDUP_REMOVED lines=10> */
[----:B------:R-:W-:Y:S02]  /*7fe0*/  HADD2.F32 R57, -RZ, R46.H0_H0 ;  /* 0x2000002eff397230 */ /* 0x000fe40000004100 */
[-C--:B------:R-:W-:Y:S01]  /*7ff0*/  FMUL.FTZ R46, R51, R180.reuse ;  /* 0x000000b4332e7220 */ /* 0x080fe20000410000 */
[-C--:B------:R-:W-:Y:S01]  /*8000*/  FMUL.FTZ R65, R54, R59.reuse ;  /* 0x0000003b36417220 */ /* 0x080fe20000410000 */
[C---:B------:R-:W-:Y:S01]  /*8010*/  FMUL.FTZ R180, R55.reuse, R180 ;  /* 0x000000b437b47220 */ /* 0x040fe20000410000 */
[C---:B------:R-:W-:Y:S01]  /*8020*/  FMUL.FTZ R59, R50.reuse, R59 ;  /* 0x0000003b323b7220 */ /* 0x040fe20000410000 */
[-C--:B------:R-:W-:Y:S01]  /*8030*/  FFMA.FTZ R46, R55, R178.reuse, -R46 ;  /* 0x000000b2372e7223 */ /* 0x080fe2000001082e */
[-C--:B------:R-:W-:Y:S01]  /*8040*/  FFMA.FTZ R65, R50, R57.reuse, -R65 ;  /* 0x0000003932417223 */ /* 0x080fe20000010841 */
[----:B------:R-:W-:Y:S01]  /*8050*/  FFMA.FTZ R51, R51, R178, R180 ;  /* 0x000000b233337223 */ /* 0x000fe200000100b4 */
[----:B------:R-:W-:Y:S01]  /*8060*/  FFMA.FTZ R54, R54, R57, R59 ;  /* 0x0000003936367223 */ /* 0x000fe2000001003b */
[----:B------:R-:W-:Y:S01]  /*8070*/  F2FP.F16.F32.PACK_AB R55, R58, R53 ;  /* 0x000000353a37723e */ /* 0x000fe200000000ff */
[----:B------:R-:W-:Y:S01]  /*8080*/  IMAD.MOV.U32 R48, RZ, RZ, R44 ;  /* 0x000000ffff307224 */ /* 0x000fe200078e002c */
[----:B------:R-:W-:Y:S01]  /*8090*/  F2FP.F16.F32.PACK_AB R50, R65, R46 ;  /* 0x0000002e4132723e */ /* 0x000fe200000000ff */
[----:B------:R-:W-:Y:S01]  /*80a0*/  IMAD.MOV.U32 R49, RZ, RZ, R63 ;  /* 0x000000ffff317224 */ /* 0x000fe200078e003f */
[----:B------:R-:W-:Y:S01]  /*80b0*/  F2FP.F16.F32.PACK_AB R54, R54, R51 ;  /* 0x000000333636723e */ /* 0x000fe200000000ff */
[----:B------:R-:W-:Y:S01]  /*80c0*/  IMAD.MOV.U32 R51, RZ, RZ, R47 ;  /* 0x000000ffff337224 */ /* 0x000fe200078e002f */
[----:B------:R-:W-:-:S07]  /*80d0*/  MOV R53, R67 ;  /* 0x0000004300357202 */ /* 0x000fce0000000f00 */
.L_x_532:
[----:B------:R-:W-:Y:S05]  /*80e0*/  BSYNC B2 ;  /* 0x0000000000027941 */ /* 0x000fea0003800000 */
.L_x_531:
        /* <DEDUP_REMOVED lines=10> */
.L_x_522:
[----:B------:R-:W-:Y:S05]  /*8190*/  BSYNC B1 ;  /* 0x0000000000017941 */ /* 0x000fea0003800000 */
.L_x_521:
[-C--:B--2-4-:R-:W-:Y:S02]  /*81a0*/  IMAD R44, R150, R128.reuse, RZ ;  /* 0x00000080962c7224 */ /* 0x094fe400078e02ff */
[----:B------:R-:W-:-:S04]  /*81b0*/  IMAD.WIDE.U32 R130, R224, R128, R130 ;  /* 0x00000080e0827225 */ /* 0x000fc800078e0082 */
[----:B------:R-:W-:Y:S01]  /*81c0*/  IMAD R57, R224, R129, R44 ;  /* 0x00000081e0397224 */ /* 0x000fe200078e022c */
[----:B------:R-:W-:Y:S06]  /*81d0*/  @P3 BRA `(.L_x_491) ;  /* 0x0000001800b83947 */ /* 0x000fec0003800000 */
[----:B------:R-:W-:Y:S01]  /*81e0*/  ISETP.NE.AND P3, PT, R30, RZ, PT ;  /* 0x000000ff1e00720c */ /* 0x000fe20003f65270 */
[----:B------:R-:W-:Y:S01]  /*81f0*/  BSSY B1, `(.L_x_533) ;  /* 0x0000079000017945 */ /* 0x000fe20003800000 */
[----:B------:R-:W-:-:S11]  /*8200*/  IMAD.IADD R57, R131, 0x1, R57 ;  /* 0x0000000183397824 */ /* 0x000fd600078e0239 */
[----:B------:R-:W-:Y:S05]  /*8210*/  @!P3 BRA `(.L_x_534) ;  /* 0x0000000400d8b947 */ /* 0x000fea0003800000 */
[----:B------:R-:W-:Y:S01]  /*8220*/  SEL R44, R126, R151, !P0 ;  /* 0x000000977e2c7207 */ /* 0x000fe20004000000 */
[----:B------:R-:W-:Y:S01]  /*8230*/  BSSY B2, `(.L_x_535) ;  /* 0x0000072000027945 */ /* 0x000fe20003800000 */
[----:B------:R-:W-:Y:S02]  /*8240*/  IADD3 R46, P3, P4, R120, R130, R21 ;  /* 0x00000082782e7210 */ /* 0x000fe40007c7e015 */
[----:B------:R-:W-:Y:S02]  /*8250*/  SHF.R.S32.HI R45, RZ, 0x1f, R44 ;  /* 0x0000001fff2d7819 */ /* 0x000fe4000001142c */
[----:B------:R-:W-:Y:S02]  /*8260*/  IADD3.X R47, R4, R57, R31, P3, P4 ;  /* 0x00000039042f7210 */ /* 0x000fe40001fe841f */
[----:B------:R-:W-:-:S04]  /*8270*/  LEA.HI R45, R45, R44, RZ, 0x4 ;  /* 0x0000002c2d2d7211 */ /* 0x000fc800078f20ff */
[----:B---3--:R-:W-:-:S04]  /*8280*/  LEA.HI.SX32 R48, R45, R20, 0x1c ;  /* 0x000000142d307211 */ /* 0x008fc800078fe2ff */
[----:B------:R-:W-:-:S04]  /*8290*/  SHF.L.U32 R49, R48, 0x3, RZ ;  /* 0x0000000330317819 */ /* 0x000fc800000006ff */
[----:B------:R-:W-:-:S13]  /*82a0*/  ISETP.GE.AND P3, PT, R49, R147, PT ;  /* 0x000000933100720c */ /* 0x000fda0003f66270 */
[--C-:B------:R-:W-:Y:S02]  /*82b0*/  @!P3 SHF.R.S32.HI R45, RZ, 0x1f, R49.reuse ;  /* 0x0000001fff2db819 */ /* 0x100fe40000011431 */
[----:B------:R-:W-:-:S04]  /*82c0*/  @!P3 IADD3 R44, P4, P5, R120, R130, R49 ;  /* 0x00000082782cb210 */ /* 0x000fc80007d9e031 */
[----:B------:R-:W-:Y:S02]  /*82d0*/  @!P3 IADD3.X R45, R4, R57, R45, P4, P5 ;  /* 0x00000039042db210 */ /* 0x000fe400027ea42d */
[----:B0-----:R-:W-:-:S04]  /*82e0*/  LEA R52, P4, R46, R124, 0x1 ;  /* 0x0000007c2e347211 */ /* 0x001fc800078808ff */
[----:B------:R-:W-:Y:S02]  /*82f0*/  LEA.HI.X R53, R46, R125, R47, 0x1, P4 ;  /* 0x0000007d2e357211 */ /* 0x000fe400020f0c2f */
[----:B------:R-:W-:-:S04]  /*8300*/  @!P3 LEA R54, P4, R44, R124, 0x1 ;  /* 0x0000007c2c36b211 */ /* 0x000fc800078808ff */
[----:B------:R-:W-:Y:S02]  /*8310*/  @!P3 LEA.HI.X R55, R44, R125, R45, 0x1, P4 ;  /* 0x0000007d2c37b211 */ /* 0x000fe400020f0c2d */
[----:B------:R-:W-:Y:S02]  /*8320*/  SHF.R.S32.HI R45, RZ, 0x1f, R48 ;  /* 0x0000001fff2d7819 */ /* 0x000fe40000011430 */
[----:B------:R-:W-:Y:S02]  /*8330*/  LOP3.LUT R44, R208, 0x38, R49, 0xf8, !PT ;  /* 0x00000038d02c7812 */ /* 0x000fe400078ef831 */
[----:B------:R-:W-:Y:S02]  /*8340*/  LEA.HI R45, R45, R48, RZ, 0x3 ;  /* 0x000000302d2d7211 */ /* 0x000fe400078f18ff */
[----:B------:R-:W-:Y:S02]  /*8350*/  LOP3.LUT R44, R44, R237, RZ, 0x3c, !PT ;  /* 0x000000ed2c2c7212 */ /* 0x000fe400078e3cff */
[----:B------:R-:W-:-:S02]  /*8360*/  SHF.R.S32.HI R46, RZ, 0x3, R45 ;  /* 0x00000003ff2e7819 */ /* 0x000fc4000001142d */
[----:B------:R-:W-:-:S03]  /*8370*/  ISETP.GE.AND P4, PT, R22, R103, PT ;  /* 0x000000671600720c */ /* 0x000fc60003f86270 */
[----:B------:R-:W-:-:S04]  /*8380*/  IMAD R45, R46, 0x1c00, R213 ;  /* 0x00001c002e2d7824 */ /* 0x000fc800078e02d5 */
        /* <DEDUP_REMOVED lines=8> */
[----:B--2---:R-:W-:Y:S01]  /*8410*/  IMAD.MOV.U32 R61, RZ, RZ, R49 ;  /* 0x000000ffff3d7224 */ /* 0x004fe200078e0031 */
[----:B------:R-:W-:Y:S01]  /*8420*/  SHF.R.U32.HI R67, RZ, 0x10, R89 ;  /* 0x00000010ff437819 */ /* 0x000fe20000011659 */
[----:B0-----:R-:W-:Y:S01]  /*8430*/  IMAD.MOV.U32 R49, RZ, RZ, R47 ;  /* 0x000000ffff317224 */ /* 0x001fe200078e002f */
[----:B------:R-:W-:Y:S01]  /*8440*/  MOV R63, R51 ;  /* 0x00000033003f7202 */ /* 0x000fe20000000f00 */
[----:B------:R-:W-:Y:S01]  /*8450*/  HADD2.F32 R66, -RZ, R177.H1_H1 ;  /* 0x300000b1ff427230 */ /* 0x000fe20000004100 */
[--C-:B------:R-:W-:Y:S01]  /*8460*/  SHF.R.U32.HI R65, RZ, 0x10, R77.reuse ;  /* 0x00000010ff417819 */ /* 0x100fe2000001164d */
[----:B------:R-:W-:Y:S01]  /*8470*/  HADD2.F32 R51, -RZ, R61.H0_H0 ;  /* 0x2000003dff337230 */ /* 0x000fe20000004100 */
[----:B------:R-:W-:Y:S01]  /*8480*/  SHF.R.U64 R56, R76, 0x10, R77 ;  /* 0x000000104c387819 */ /* 0x000fe2000000124d */
[----:B------:R-:W-:Y:S01]  /*8490*/  HADD2.F32 R47, -RZ, R45.H0_H0 ;  /* 0x2000002dff2f7230 */ /* 0x000fe20000004100 */
[----:B------:R-:W-:Y:S01]  /*84a0*/  SHF.R.U64 R59, R88, 0x10, R89 ;  /* 0x00000010583b7819 */ /* 0x000fe20000001259 */
[----:B------:R-:W-:-:S02]  /*84b0*/  HADD2.F32 R67, -RZ, R67.H0_H0 ;  /* 0x20000043ff437230 */ /* 0x000fc40000004100 */
[-C--:B------:R-:W-:Y:S01]  /*84c0*/  FMUL.FTZ R76, R51, R66.reuse ;  /* 0x00000042334c7220 */ /* 0x080fe20000410000 */
[----:B------:R-:W-:Y:S02]  /*84d0*/  HADD2.F32 R62, -RZ, R45.H1_H1 ;  /* 0x3000002dff3e7230 */ /* 0x000fe40000004100 */
[C---:B------:R-:W-:Y:S01]  /*84e0*/  FMUL.FTZ R66, R47.reuse, R66 ;  /* 0x000000422f427220 */ /* 0x040fe20000410000 */
[----:B------:R-:W-:Y:S01]  /*84f0*/  HADD2.F32 R64, -RZ, R175.H1_H1 ;  /* 0x300000afff407230 */ /* 0x000fe20000004100 */
[--C-:B------:R-:W-:Y:S01]  /*8500*/  SHF.R.U64 R60, R90, 0x10, R91.reuse ;  /* 0x000000105a3c7819 */ /* 0x100fe2000000125b */
[----:B------:R-:W-:Y:S02]  /*8510*/  HADD2.F32 R61, -RZ, R61.H1_H1 ;  /* 0x3000003dff3d7230 */ /* 0x000fe40000004100 */
[-C--:B------:R-:W-:Y:S01]  /*8520*/  FMUL.FTZ R88, R62, R67.reuse ;  /* 0x000000433e587220 */ /* 0x080fe20000410000 */
[----:B------:R-:W-:Y:S01]  /*8530*/  HADD2.F32 R65, -RZ, R65.H0_H0 ;  /* 0x20000041ff417230 */ /* 0x000fe20000004100 */
[----:B------:R-:W-:Y:S01]  /*8540*/  SHF.R.U32.HI R90, RZ, 0x10, R91 ;  /* 0x00000010ff5a7819 */ /* 0x000fe2000001165b */
[-C--:B------:R-:W-:Y:S01]  /*8550*/  FFMA.FTZ R45, R47, R64.reuse, -R76 ;  /* 0x000000402f2d7223 */ /* 0x080fe2000001084c */
[----:B------:R-:W-:Y:S01]  /*8560*/  FFMA.FTZ R47, R51, R64, R66 ;  /* 0x00000040332f7223 */ /* 0x000fe20000010042 */
[--C-:B------:R-:W-:Y:S01]  /*8570*/  SHF.R.U64 R58, R78, 0x10, R79.reuse ;  /* 0x000000104e3a7819 */ /* 0x100fe2000000124f */
[C---:B------:R-:W-:Y:S01]  /*8580*/  FMUL.FTZ R77, R61.reuse, R67 ;  /* 0x000000433d4d7220 */ /* 0x040fe20000410000 */
[----:B------:R-:W-:Y:S01]  /*8590*/  FFMA.FTZ R64, R61, R65, R88 ;  /* 0x000000413d407223 */ /* 0x000fe20000010058 */
[----:B------:R-:W-:Y:S01]  /*85a0*/  SHF.R.U32.HI R78, RZ, 0x10, R79 ;  /* 0x00000010ff4e7819 */ /* 0x000fe2000001164f */
[----:B------:R-:W-:-:S02]  /*85b0*/  HADD2.F32 R88, -RZ, R176.H1_H1 ;  /* 0x300000b0ff587230 */ /* 0x000fc40000004100 */
[----:B------:R-:W-:Y:S01]  /*85c0*/  FFMA.FTZ R62, R62, R65, -R77 ;  /* 0x000000413e3e7223 */ /* 0x000fe2000001084d */
[--C-:B------:R-:W-:Y:S02]  /*85d0*/  HADD2.F32 R61, -RZ, R63.reuse.H0_H0 ;  /* 0x2000003fff3d7230 */ /* 0x100fe40000004100 */
[----:B------:R-:W-:Y:S02]  /*85e0*/  HADD2.F32 R63, -RZ, R63.H1_H1 ;  /* 0x3000003fff3f7230 */ /* 0x000fe40000004100 */
[----:B------:R-:W-:Y:S02]  /*85f0*/  HADD2.F32 R51, -RZ, R49.H0_H0 ;  /* 0x20000031ff337230 */ /* 0x000fe40000004100 */
[----:B------:R-:W-:Y:S01]  /*8600*/  FMUL.FTZ R92, R61, R88 ;  /* 0x000000583d5c7220 */ /* 0x000fe20000410000 */
[----:B------:R-:W-:Y:S01]  /*8610*/  HADD2.F32 R90, -RZ, R90.H0_H0 ;  /* 0x2000005aff5a7230 */ /* 0x000fe20000004100 */
[----:B------:R-:W-:Y:S01]  /*8620*/  F2FP.F16.F32.PACK_AB R45, R62, R45 ;  /* 0x0000002d3e2d723e */ /* 0x000fe200000000ff */
[----:B------:R-:W-:-:S02]  /*8630*/  HADD2.F32 R76, -RZ, R174.H1_H1 ;  /* 0x300000aeff4c7230 */ /* 0x000fc40000004100 */
[----:B------:R-:W-:Y:S01]  /*8640*/  FMUL.FTZ R88, R51, R88 ;  /* 0x0000005833587220 */ /* 0x000fe20000410000 */
[----:B------:R-:W-:Y:S02]  /*8650*/  HADD2.F32 R66, -RZ, R49.H1_H1 ;  /* 0x30000031ff427230 */ /* 0x000fe40000004100 */
[----:B------:R-:W-:Y:S01]  /*8660*/  FMUL.FTZ R65, R63, R90 ;  /* 0x0000005a3f417220 */ /* 0x000fe20000410000 */
[----:B------:R-:W-:Y:S02]  /*8670*/  HADD2.F32 R78, -RZ, R78.H0_H0 ;  /* 0x2000004eff4e7230 */ /* 0x000fe40000004100 */
[-C--:B------:R-:W-:Y:S01]  /*8680*/  FFMA.FTZ R49, R51, R76.reuse, -R92 ;  /* 0x0000004c33317223 */ /* 0x080fe2000001085c */
[----:B------:R-:W-:Y:S01]  /*8690*/  FFMA.FTZ R51, R61, R76, R88 ;  /* 0x0000004c3d337223 */ /* 0x000fe20000010058 */
[C---:B------:R-:W-:Y:S01]  /*86a0*/  FMUL.FTZ R90, R66.reuse, R90 ;  /* 0x0000005a425a7220 */ /* 0x040fe20000410000 */
[----:B------:R-:W-:Y:S02]  /*86b0*/  HADD2.F32 R61, -RZ, R48.H0_H0 ;  /* 0x20000030ff3d7230 */ /* 0x000fe40000004100 */
[----:B------:R-:W-:Y:S01]  /*86c0*/  FFMA.FTZ R66, R66, R78, -R65 ;  /* 0x0000004e42427223 */ /* 0x000fe20000010841 */
[----:B------:R-:W-:-:S02]  /*86d0*/  HADD2.F32 R65, -RZ, R59.H0_H0 ;  /* 0x2000003bff417230 */ /* 0x000fc40000004100 */
[----:B------:R-:W-:Y:S01]  /*86e0*/  FFMA.FTZ R76, R63, R78, R90 ;  /* 0x0000004e3f4c7223 */ /* 0x000fe2000001005a */
[----:B------:R-:W-:Y:S02]  /*86f0*/  HADD2.F32 R59, -RZ, R44.H0_H0 ;  /* 0x2000002cff3b7230 */ /* 0x000fe40000004100 */
[----:B------:R-:W-:Y:S01]  /*8700*/  HADD2.F32 R48, -RZ, R48.H1_H1 ;  /* 0x30000030ff307230 */ /* 0x000fe20000004100 */
[----:B------:R-:W-:Y:S01]  /*8710*/  F2FP.F16.F32.PACK_AB R66, R66, R49 ;  /* 0x000000314242723e */ /* 0x000fe200000000ff */
[----:B------:R-:W-:Y:S01]  /*8720*/  HADD2.F32 R44, -RZ, R44.H1_H1 ;  /* 0x3000002cff2c7230 */ /* 0x000fe20000004100 */
[----:B------:R-:W-:Y:S01]  /*8730*/  F2FP.F16.F32.PACK_AB R49, R64, R47 ;  /* 0x0000002f4031723e */ /* 0x000fe200000000ff */
[----:B------:R-:W-:Y:S02]  /*8740*/  HADD2.F32 R63, -RZ, R56.H0_H0 ;  /* 0x20000038ff3f7230 */ /* 0x000fe40000004100 */
[----:B------:R-:W-:Y:S01]  /*8750*/  FMUL.FTZ R67, R48, R65 ;  /* 0x0000004130437220 */ /* 0x000fe20000410000 */
[----:B------:R-:W-:-:S02]  /*8760*/  HADD2.F32 R88, -RZ, R177.H0_H0 ;  /* 0x200000b1ff587230 */ /* 0x000fc40000004100 */
[C---:B------:R-:W-:Y:S01]  /*8770*/  FMUL.FTZ R65, R44.reuse, R65 ;  /* 0x000000412c417220 */ /* 0x040fe20000410000 */
[----:B------:R-:W-:Y:S02]  /*8780*/  HADD2.F32 R78, -RZ, R175.H0_H0 ;  /* 0x200000afff4e7230 */ /* 0x000fe40000004100 */
[-C--:B------:R-:W-:Y:S01]  /*8790*/  FFMA.FTZ R67, R44, R63.reuse, -R67 ;  /* 0x0000003f2c437223 */ /* 0x080fe20000010843 */
[----:B------:R-:W-:Y:S02]  /*87a0*/  HADD2.F32 R44, -RZ, R46.H0_H0 ;  /* 0x2000002eff2c7230 */ /* 0x000fe40000004100 */
[----:B------:R-:W-:Y:S01]  /*87b0*/  FFMA.FTZ R77, R48, R63, R65 ;  /* 0x0000003f304d7223 */ /* 0x000fe20000010041 */
[-C--:B------:R-:W-:Y:S01]  /*87c0*/  FMUL.FTZ R56, R61, R88.reuse ;  /* 0x000000583d387220 */ /* 0x080fe20000410000 */
[----:B------:R-:W-:Y:S02]  /*87d0*/  HADD2.F32 R48, -RZ, R50.H0_H0 ;  /* 0x20000032ff307230 */ /* 0x000fe40000004100 */
[----:B------:R-:W-:Y:S01]  /*87e0*/  FMUL.FTZ R88, R59, R88 ;  /* 0x000000583b587220 */ /* 0x000fe20000410000 */
[----:B------:R-:W-:-:S02]  /*87f0*/  HADD2.F32 R63, -RZ, R176.H0_H0 ;  /* 0x200000b0ff3f7230 */ /* 0x000fc40000004100 */
[-C--:B------:R-:W-:Y:S01]  /*8800*/  FFMA.FTZ R56, R59, R78.reuse, -R56 ;  /* 0x0000004e3b387223 */ /* 0x080fe20000010838 */
[----:B------:R-:W-:Y:S02]  /*8810*/  HADD2.F32 R65, -RZ, R60.H0_H0 ;  /* 0x2000003cff417230 */ /* 0x000fe40000004100 */
[----:B------:R-:W-:Y:S01]  /*8820*/  FFMA.FTZ R88, R61, R78, R88 ;  /* 0x0000004e3d587223 */ /* 0x000fe20000010058 */
[----:B------:R-:W-:Y:S02]  /*8830*/  HADD2.F32 R50, -RZ, R50.H1_H1 ;  /* 0x30000032ff327230 */ /* 0x000fe40000004100 */
[-C--:B------:R-:W-:Y:S01]  /*8840*/  FMUL.FTZ R79, R48, R63.reuse ;  /* 0x0000003f304f7220 */ /* 0x080fe20000410000 */
[----:B------:R-:W-:Y:S02]  /*8850*/  HADD2.F32 R46, -RZ, R46.H1_H1 ;  /* 0x3000002eff2e7230 */ /* 0x000fe40000004100 */
[----:B------:R-:W-:Y:S01]  /*8860*/  FMUL.FTZ R63, R44, R63 ;  /* 0x0000003f2c3f7220 */ /* 0x000fe20000410000 */
[----:B------:R-:W-:-:S02]  /*8870*/  HADD2.F32 R59, -RZ, R174.H0_H0 ;  /* 0x200000aeff3b7230 */ /* 0x000fc40000004100 */
[-C--:B------:R-:W-:Y:S01]  /*8880*/  FMUL.FTZ R89, R50, R65.reuse ;  /* 0x0000004132597220 */ /* 0x080fe20000410000 */
[----:B------:R-:W-:Y:S02]  /*8890*/  HADD2.F32 R61, -RZ, R58.H0_H0 ;  /* 0x2000003aff3d7230 */ /* 0x000fe40000004100 */
[----:B------:R-:W-:Y:S01]  /*88a0*/  FMUL.FTZ R65, R46, R65 ;  /* 0x000000412e417220 */ /* 0x000fe20000410000 */
[----:B------:R-:W-:Y:S01]  /*88b0*/  F2FP.F16.F32.PACK_AB R51, R76, R51 ;  /* 0x000000334c33723e */ /* 0x000fe200000000ff */
[-C--:B------:R-:W-:Y:S01]  /*88c0*/  FFMA.FTZ R79, R44, R59.reuse, -R79 ;  /* 0x0000003b2c4f7223 */ /* 0x080fe2000001084f */
[----:B------:R-:W-:Y:S01]  /*88d0*/  FFMA.FTZ R63, R48, R59, R63 ;  /* 0x0000003b303f7223 */ /* 0x000fe2000001003f */
[-C--:B------:R-:W-:Y:S01]  /*88e0*/  FFMA.FTZ R46, R46, R61.reuse, -R89 ;  /* 0x0000003d2e2e7223 */ /* 0x080fe20000010859 */
[----:B------:R-:W-:Y:S01]  /*88f0*/  FFMA.FTZ R50, R50, R61, R65 ;  /* 0x0000003d32327223 */ /* 0x000fe20000010041 */
[----:B------:R-:W-:Y:S01]  /*8900*/  F2FP.F16.F32.PACK_AB R44, R67, R56 ;  /* 0x00000038432c723e */ /* 0x000fe200000000ff */
[----:B------:R-:W-:Y:S01]  /*8910*/  IMAD.MOV.U32 R47, RZ, RZ, R66 ;  /* 0x000000ffff2f7224 */ /* 0x000fe200078e0042 */
[----:B------:R-:W-:-:S02]  /*8920*/  F2FP.F16.F32.PACK_AB R48, R77, R88 ;  /* 0x000000584d30723e */ /* 0x000fc400000000ff */
[----:B------:R-:W-:Y:S02]  /*8930*/  F2FP.F16.F32.PACK_AB R46, R46, R79 ;  /* 0x0000004f2e2e723e */ /* 0x000fe400000000ff */
[----:B------:R-:W-:-:S07]  /*8940*/  F2FP.F16.F32.PACK_AB R50, R50, R63 ;  /* 0x0000003f3232723e */ /* 0x000fce00000000ff */
.L_x_536:
[----:B------:R-:W-:Y:S05]  /*8950*/  BSYNC B2 ;  /* 0x0000000000027941 */ /* 0x000fea0003800000 */
.L_x_535:
[----:B0-----:R4:W-:Y:S04]  /*8960*/  STG.E.128 desc[UR60][R52.64], R44 ;  /* 0x0000002c34007986 */ /* 0x0019e8000c101d3c */
[----:B--2---:R4:W-:Y:S02]  /*8970*/  @!P3 STG.E.128 desc[UR60][R54.64], R48 ;  /* 0x000000303600b986 */ /* 0x0049e4000c101d3c */
.L_x_534:
[----:B------:R-:W-:Y:S05]  /*8980*/  BSYNC B1 ;  /* 0x0000000000017941 */ /* 0x000fea0003800000 */
.L_x_533:
[----:B------:R-:W-:Y:S01]  /*8990*/  ISETP.NE.AND P3, PT, R34, RZ, PT ;  /* 0x000000ff2200720c */ /* 0x000fe20003f65270 */
[----:B------:R-:W-:-:S12]  /*89a0*/  BSSY B1, `(.L_x_537) ;  /* 0x000007b000017945 */ /* 0x000fd80003800000 */
[----:B------:R-:W-:Y:S05]  /*89b0*/  @!P3 BRA `(.L_x_538) ;  /* 0x0000000400e4b947 */ /* 0x000fea0003800000 */
[----:B----4-:R-:W-:Y:S01]  /*89c0*/  SEL R44, R126, R151, !P1 ;  /* 0x000000977e2c7207 */ /* 0x010fe20004800000 */
[----:B------:R-:W-:Y:S01]  /*89d0*/  BSSY B2, `(.L_x_539) ;  /* 0x0000075000027945 */ /* 0x000fe20003800000 */
[----:B------:R-:W-:Y:S02]  /*89e0*/  IADD3 R46, P3, P4, R120, R130, R27 ;  /* 0x00000082782e7210 */ /* 0x000fe40007c7e01b */
[----:B------:R-:W-:Y:S02]  /*89f0*/  SHF.R.S32.HI R45, RZ, 0x1f, R44 ;  /* 0x0000001fff2d7819 */ /* 0x000fe4000001142c */
[----:B------:R-:W-:Y:S02]  /*8a00*/  IADD3.X R47, R4, R57, R32, P3, P4 ;  /* 0x00000039042f7210 */ /* 0x000fe40001fe8420 */
[----:B------:R-:W-:-:S04]  /*8a10*/  LEA.HI R45, R45, R44, RZ, 0x4 ;  /* 0x0000002c2d2d7211 */ /* 0x000fc800078f20ff */
[----:B---3--:R-:W-:-:S05]  /*8a20*/  LEA.HI.SX32 R48, R45, R26, 0x1c ;  /* 0x0000001a2d307211 */ /* 0x008fca00078fe2ff */
[----:B------:R-:W-:-:S05]  /*8a30*/  IMAD.SHL.U32 R49, R48, 0x8, RZ ;  /* 0x0000000830317824 */ /* 0x000fca00078e00ff */
        /* <DEDUP_REMOVED lines=14> */
[----:B------:R-:W-:-:S05]  /*8b20*/  IMAD R45, R46, 0x1c00, R213 ;  /* 0x00001c002e2d7824 */ /* 0x000fca00078e02d5 */
[----:B------:R-:W-:Y:S01]  /*8b30*/  IADD3 R44, R45, R44, RZ ;  /* 0x0000002c2d2c7210 */ /* 0x000fe20007ffe0ff */
[----:B------:R-:W-:-:S04]  /*8b40*/  IMAD R45, R19, 0x5400, R141 ;  /* 0x00005400132d7824 */ /* 0x000fc800078e028d */
[----:B------:R-:W-:Y:S02]  /*8b50*/  IMAD R47, R19, 0x5400, R44 ;  /* 0x00005400132f7824 */ /* 0x000fe400078e022c */
[--C-:B------:R-:W-:Y:S02]  /*8b60*/  IMAD R45, R45, 0x2, R18.reuse ;  /* 0x000000022d2d7824 */ /* 0x100fe400078e0212 */
[----:B------:R-:W-:-:S04]  /*8b70*/  IMAD R48, R47, 0x2, R18 ;  /* 0x000000022f307824 */ /* 0x000fc800078e0212 */
[----:B------:R-:W0:Y:S04]  /*8b80*/  LDS.128 R44, [R45+0x21400] ;  /* 0x021400002d2c7984 */ /* 0x000e280000000c00 */
[----:B------:R-:W2:Y:S01]  /*8b90*/  LDS.128 R48, [R48+0x21400] ;  /* 0x0214000030307984 */ /* 0x000ea20000000c00 */
[----:B------:R-:W-:Y:S05]  /*8ba0*/  @P4 BRA `(.L_x_540) ;  /* 0x00000004005c4947 */ /* 0x000fea0003800000 */
[----:B0-----:R-:W-:Y:S01]  /*8bb0*/  MOV R61, R44 ;  /* 0x0000002c003d7202 */ /* 0x001fe20000000f00 */
[----:B--2---:R-:W-:Y:S01]  /*8bc0*/  IMAD.MOV.U32 R44, RZ, RZ, R49 ;  /* 0x000000ffff2c7224 */ /* 0x004fe200078e0031 */
[----:B------:R-:W-:Y:S01]  /*8bd0*/  SHF.R.U32.HI R66, RZ, 0x10, R85 ;  /* 0x00000010ff427819 */ /* 0x000fe20000011655 */
[----:B------:R-:W-:Y:S01]  /*8be0*/  IMAD.MOV.U32 R62, RZ, RZ, R48 ;  /* 0x000000ffff3e7224 */ /* 0x000fe200078e0030 */
[----:B------:R-:W-:Y:S01]  /*8bf0*/  SHF.R.U32.HI R64, RZ, 0x10, R73 ;  /* 0x00000010ff407819 */ /* 0x000fe20000011649 */
[----:B------:R-:W-:Y:S01]  /*8c00*/  IMAD.MOV.U32 R63, RZ, RZ, R51 ;  /* 0x000000ffff3f7224 */ /* 0x000fe200078e0033 */
[----:B------:R-:W-:Y:S01]  /*8c10*/  MOV R49, R47 ;  /* 0x0000002f00317202 */ /* 0x000fe20000000f00 */
[----:B------:R-:W-:Y:S01]  /*8c20*/  HADD2.F32 R67, -RZ, R164.H1_H1 ;  /* 0x300000a4ff437230 */ /* 0x000fe20000004100 */
[----:B------:R-:W-:Y:S01]  /*8c30*/  SHF.R.U64 R58, R72, 0x10, R73 ;  /* 0x00000010483a7819 */ /* 0x000fe20000001249 */
[--C-:B------:R-:W-:Y:S01]  /*8c40*/  HADD2.F32 R48, -RZ, R44.reuse.H0_H0 ;  /* 0x2000002cff307230 */ /* 0x100fe20000004100 */
[--C-:B------:R-:W-:Y:S01]  /*8c50*/  SHF.R.U64 R59, R86, 0x10, R87.reuse ;  /* 0x00000010563b7819 */ /* 0x100fe20000001257 */
[----:B------:R-:W-:Y:S01]  /*8c60*/  HADD2.F32 R51, -RZ, R44.H1_H1 ;  /* 0x3000002cff337230 */ /* 0x000fe20000004100 */
[----:B------:R-:W-:Y:S01]  /*8c70*/  SHF.R.U32.HI R86, RZ, 0x10, R87 ;  /* 0x00000010ff567819 */ /* 0x000fe20000011657 */
[--C-:B------:R-:W-:Y:S01]  /*8c80*/  HADD2.F32 R44, -RZ, R45.reuse.H0_H0 ;  /* 0x2000002dff2c7230 */ /* 0x100fe20000004100 */
[--C-:B------:R-:W-:Y:S01]  /*8c90*/  SHF.R.U64 R56, R74, 0x10, R75.reuse ;  /* 0x000000104a387819 */ /* 0x100fe2000000124b */
[----:B------:R-:W-:Y:S01]  /*8ca0*/  HADD2.F32 R66, -RZ, R66.H0_H0 ;  /* 0x20000042ff427230 */ /* 0x000fe20000004100 */
[----:B------:R-:W-:Y:S01]  /*8cb0*/  SHF.R.U32.HI R74, RZ, 0x10, R75 ;  /* 0x00000010ff4a7819 */ /* 0x000fe2000001164b */
[----:B------:R-:W-:-:S02]  /*8cc0*/  HADD2.F32 R47, -RZ, R45.H1_H1 ;  /* 0x3000002dff2f7230 */ /* 0x000fc40000004100 */
[-C--:B------:R-:W-:Y:S01]  /*8cd0*/  FMUL.FTZ R45, R48, R67.reuse ;  /* 0x00000043302d7220 */ /* 0x080fe20000410000 */
[----:B------:R-:W-:Y:S02]  /*8ce0*/  HADD2.F32 R65, -RZ, R162.H1_H1 ;  /* 0x300000a2ff417230 */ /* 0x000fe40000004100 */
[C---:B------:R-:W-:Y:S01]  /*8cf0*/  FMUL.FTZ R67, R44.reuse, R67 ;  /* 0x000000432c437220 */ /* 0x040fe20000410000 */
[----:B------:R-:W-:Y:S02]  /*8d00*/  HADD2.F32 R64, -RZ, R64.H0_H0 ;  /* 0x20000040ff407230 */ /* 0x000fe40000004100 */
[-C--:B------:R-:W-:Y:S01]  /*8d10*/  FMUL.FTZ R72, R51, R66.reuse ;  /* 0x0000004233487220 */ /* 0x080fe20000410000 */
[C---:B------:R-:W-:Y:S01]  /*8d20*/  FMUL.FTZ R66, R47.reuse, R66 ;  /* 0x000000422f427220 */ /* 0x040fe20000410000 */
[-C--:B------:R-:W-:Y:S01]  /*8d30*/  FFMA.FTZ R44, R44, R65.reuse, -R45 ;  /* 0x000000412c2c7223 */ /* 0x080fe2000001082d */
[----:B------:R-:W-:Y:S01]  /*8d40*/  FFMA.FTZ R45, R48, R65, R67 ;  /* 0x00000041302d7223 */ /* 0x000fe20000010043 */
[-C--:B------:R-:W-:Y:S01]  /*8d50*/  FFMA.FTZ R47, R47, R64.reuse, -R72 ;  /* 0x000000402f2f7223 */ /* 0x080fe20000010848 */
[----:B------:R-:W-:Y:S01]  /*8d60*/  FFMA.FTZ R48, R51, R64, R66 ;  /* 0x0000004033307223 */ /* 0x000fe20000010042 */
[----:B------:R-:W-:Y:S01]  /*8d70*/  HADD2.F32 R67, -RZ, R163.H1_H1 ;  /* 0x300000a3ff437230 */ /* 0x000fe20000004100 */
[----:B------:R-:W-:Y:S01]  /*8d80*/  SHF.R.U64 R60, R84, 0x10, R85 ;  /* 0x00000010543c7819 */ /* 0x000fe20000001255 */
[--C-:B------:R-:W-:Y:S01]  /*8d90*/  HADD2.F32 R64, -RZ, R63.reuse.H0_H0 ;  /* 0x2000003fff407230 */ /* 0x100fe20000004100 */
[----:B------:R-:W-:Y:S01]  /*8da0*/  F2FP.F16.F32.PACK_AB R47, R47, R44 ;  /* 0x0000002c2f2f723e */ /* 0x000fe200000000ff */
[----:B------:R-:W-:-:S02]  /*8db0*/  HADD2.F32 R63, -RZ, R63.H1_H1 ;  /* 0x3000003fff3f7230 */ /* 0x000fc40000004100 */
[----:B------:R-:W-:Y:S02]  /*8dc0*/  HADD2.F32 R72, -RZ, R86.H0_H0 ;  /* 0x20000056ff487230 */ /* 0x000fe40000004100 */
[----:B------:R-:W-:Y:S02]  /*8dd0*/  HADD2.F32 R65, -RZ, R161.H1_H1 ;  /* 0x300000a1ff417230 */ /* 0x000fe40000004100 */
[--C-:B------:R-:W-:Y:S02]  /*8de0*/  HADD2.F32 R51, -RZ, R49.reuse.H0_H0 ;  /* 0x20000031ff337230 */ /* 0x100fe40000004100 */
[----:B------:R-:W-:Y:S01]  /*8df0*/  FMUL.FTZ R76, R63, R72 ;  /* 0x000000483f4c7220 */ /* 0x000fe20000410000 */
[----:B------:R-:W-:Y:S02]  /*8e00*/  HADD2.F32 R66, -RZ, R74.H0_H0 ;  /* 0x2000004aff427230 */ /* 0x000fe40000004100 */
[----:B------:R-:W-:Y:S01]  /*8e10*/  FMUL.FTZ R74, R64, R67 ;  /* 0x00000043404a7220 */ /* 0x000fe20000410000 */
[----:B------:R-:W-:-:S02]  /*8e20*/  HADD2.F32 R49, -RZ, R49.H1_H1 ;  /* 0x30000031ff317230 */ /* 0x000fc40000004100 */
[C---:B------:R-:W-:Y:S01]  /*8e30*/  FMUL.FTZ R67, R51.reuse, R67 ;  /* 0x0000004333437220 */ /* 0x040fe20000410000 */
[----:B------:R-:W-:Y:S02]  /*8e40*/  HADD2.F32 R164, -RZ, R164.H0_H0 ;  /* 0x200000a4ffa47230 */ /* 0x000fe40000004100 */
[-C--:B------:R-:W-:Y:S01]  /*8e50*/  FFMA.FTZ R74, R51, R65.reuse, -R74 ;  /* 0x00000041334a7223 */ /* 0x080fe2000001084a */
[----:B------:R-:W-:Y:S02]  /*8e60*/  HADD2.F32 R51, -RZ, R62.H0_H0 ;  /* 0x2000003eff337230 */ /* 0x000fe40000004100 */
[C---:B------:R-:W-:Y:S01]  /*8e70*/  FMUL.FTZ R78, R49.reuse, R72 ;  /* 0x00000048314e7220 */ /* 0x040fe20000410000 */
[----:B------:R-:W-:Y:S01]  /*8e80*/  FFMA.FTZ R73, R49, R66, -R76 ;  /* 0x0000004231497223 */ /* 0x000fe2000001084c */
[----:B------:R-:W-:Y:S02]  /*8e90*/  HADD2.F32 R49, -RZ, R61.H0_H0 ;  /* 0x2000003dff317230 */ /* 0x000fe40000004100 */
[----:B------:R-:W-:Y:S01]  /*8ea0*/  FFMA.FTZ R72, R64, R65, R67 ;  /* 0x0000004140487223 */ /* 0x000fe20000010043 */
[----:B------:R-:W-:-:S02]  /*8eb0*/  HADD2.F32 R60, -RZ, R60.H0_H0 ;  /* 0x2000003cff3c7230 */ /* 0x000fc40000004100 */
[----:B------:R-:W-:Y:S01]  /*8ec0*/  FMUL.FTZ R64, R51, R164 ;  /* 0x000000a433407220 */ /* 0x000fe20000410000 */
[----:B------:R-:W-:Y:S02]  /*8ed0*/  HADD2.F32 R62, -RZ, R62.H1_H1 ;  /* 0x3000003eff3e7230 */ /* 0x000fe40000004100 */
[----:B------:R-:W-:Y:S01]  /*8ee0*/  FFMA.FTZ R75, R63, R66, R78 ;  /* 0x000000423f4b7223 */ /* 0x000fe2000001004e */
[----:B------:R-:W-:Y:S02]  /*8ef0*/  HADD2.F32 R162, -RZ, R162.H0_H0 ;  /* 0x200000a2ffa27230 */ /* 0x000fe40000004100 */
[----:B------:R-:W-:Y:S01]  /*8f00*/  FMUL.FTZ R164, R49, R164 ;  /* 0x000000a431a47220 */ /* 0x000fe20000410000 */
[----:B------:R-:W-:Y:S02]  /*8f10*/  HADD2.F32 R61, -RZ, R61.H1_H1 ;  /* 0x3000003dff3d7230 */ /* 0x000fe40000004100 */
[----:B------:R-:W-:Y:S01]  /*8f20*/  FMUL.FTZ R66, R62, R60 ;  /* 0x0000003c3e427220 */ /* 0x000fe20000410000 */
[----:B------:R-:W-:-:S02]  /*8f30*/  HADD2.F32 R58, -RZ, R58.H0_H0 ;  /* 0x2000003aff3a7230 */ /* 0x000fc40000004100 */
[-C--:B------:R-:W-:Y:S01]  /*8f40*/  FFMA.FTZ R164, R51, R162.reuse, R164 ;  /* 0x000000a233a47223 */ /* 0x080fe200000100a4 */
[----:B------:R-:W-:Y:S01]  /*8f50*/  FFMA.FTZ R64, R49, R162, -R64 ;  /* 0x000000a231407223 */ /* 0x000fe20000010840 */
[C---:B------:R-:W-:Y:S01]  /*8f60*/  FMUL.FTZ R65, R61.reuse, R60 ;  /* 0x0000003c3d417220 */ /* 0x040fe20000410000 */
[----:B------:R-:W-:Y:S02]  /*8f70*/  HADD2.F32 R51, -RZ, R50.H0_H0 ;  /* 0x20000032ff337230 */ /* 0x000fe40000004100 */
[-C--:B------:R-:W-:Y:S01]  /*8f80*/  FFMA.FTZ R63, R61, R58.reuse, -R66 ;  /* 0x0000003a3d3f7223 */ /* 0x080fe20000010842 */
[----:B------:R-:W-:Y:S02]  /*8f90*/  HADD2.F32 R60, -RZ, R163.H0_H0 ;  /* 0x200000a3ff3c7230 */ /* 0x000fe40000004100 */
[----:B------:R-:W-:Y:S01]  /*8fa0*/  FFMA.FTZ R65, R62, R58, R65 ;  /* 0x0000003a3e417223 */ /* 0x000fe20000010041 */
[----:B------:R-:W-:Y:S01]  /*8fb0*/  HADD2.F32 R61, -RZ, R59.H0_H0 ;  /* 0x2000003bff3d7230 */ /* 0x000fe20000004100 */
[----:B------:R-:W-:Y:S01]  /*8fc0*/  F2FP.F16.F32.PACK_AB R73, R73, R74 ;  /* 0x0000004a4949723e */ /* 0x000fe200000000ff */
[----:B------:R-:W-:Y:S01]  /*8fd0*/  HADD2.F32 R49, -RZ, R46.H0_H0 ;  /* 0x2000002eff317230 */ /* 0x000fe20000004100 */
[----:B------:R-:W-:Y:S01]  /*8fe0*/  F2FP.F16.F32.PACK_AB R44, R63, R64 ;  /* 0x000000403f2c723e */ /* 0x000fe200000000ff */
[----:B------:R-:W-:-:S02]  /*8ff0*/  HADD2.F32 R50, -RZ, R50.H1_H1 ;  /* 0x30000032ff327230 */ /* 0x000fc40000004100 */
[----:B------:R-:W-:Y:S02]  /*9000*/  HADD2.F32 R46, -RZ, R46.H1_H1 ;  /* 0x3000002eff2e7230 */ /* 0x000fe40000004100 */
[----:B------:R-:W-:Y:S02]  /*9010*/  HADD2.F32 R59, -RZ, R56.H0_H0 ;  /* 0x20000038ff3b7230 */ /* 0x000fe40000004100 */
[-C--:B------:R-:W-:Y:S01]  /*9020*/  FMUL.FTZ R56, R51, R60.reuse ;  /* 0x0000003c33387220 */ /* 0x080fe20000410000 */
[----:B------:R-:W-:Y:S02]  /*9030*/  HADD2.F32 R58, -RZ, R161.H0_H0 ;  /* 0x200000a1ff3a7230 */ /* 0x000fe40000004100 */
[-C--:B------:R-:W-:Y:S01]  /*9040*/  FMUL.FTZ R67, R50, R61.reuse ;  /* 0x0000003d32437220 */ /* 0x080fe20000410000 */
[C---:B------:R-:W-:Y:S01]  /*9050*/  FMUL.FTZ R60, R49.reuse, R60 ;  /* 0x0000003c313c7220 */ /* 0x040fe20000410000 */
[----:B------:R-:W-:Y:S01]  /*9060*/  FMUL.FTZ R61, R46, R61 ;  /* 0x0000003d2e3d7220 */ /* 0x000fe20000410000 */
[----:B------:R-:W-:-:S02]  /*9070*/  FFMA.FTZ R56, R49, R58, -R56 ;  /* 0x0000003a31387223 */ /* 0x000fc40000010838 */
[----:B------:R-:W-:Y:S01]  /*9080*/  FFMA.FTZ R60, R51, R58, R60 ;  /* 0x0000003a333c7223 */ /* 0x000fe2000001003c */
[-C--:B------:R-:W-:Y:S01]  /*9090*/  FFMA.FTZ R67, R46, R59.reuse, -R67 ;  /* 0x0000003b2e437223 */ /* 0x080fe20000010843 */
[----:B------:R-:W-:Y:S01]  /*90a0*/  FFMA.FTZ R61, R50, R59, R61 ;  /* 0x0000003b323d7223 */ /* 0x000fe2000001003d */
[----:B------:R-:W-:Y:S01]  /*90b0*/  F2FP.F16.F32.PACK_AB R49, R48, R45 ;  /* 0x0000002d3031723e */ /* 0x000fe200000000ff */
[----:B------:R-:W-:Y:S01]  /*90c0*/  IMAD.MOV.U32 R45, RZ, RZ, R47 ;  /* 0x000000ffff2d7224 */ /* 0x000fe200078e002f */
[----:B------:R-:W-:Y:S02]  /*90d0*/  F2FP.F16.F32.PACK_AB R51, R75, R72 ;  /* 0x000000484b33723e */ /* 0x000fe400000000ff */
[----:B------:R-:W-:Y:S02]  /*90e0*/  F2FP.F16.F32.PACK_AB R48, R65, R164 ;  /* 0x000000a44130723e */ /* 0x000fe400000000ff */
[----:B------:R-:W-:Y:S02]  /*90f0*/  F2FP.F16.F32.PACK_AB R46, R67, R56 ;  /* 0x00000038432e723e */ /* 0x000fe400000000ff */
[----:B------:R-:W-:-:S02]  /*9100*/  F2FP.F16.F32.PACK_AB R50, R61, R60 ;  /* 0x0000003c3d32723e */ /* 0x000fc400000000ff */
[----:B------:R-:W-:-:S07]  /*9110*/  MOV R47, R73 ;  /* 0x00000049002f7202 */ /* 0x000fce0000000f00 */
.L_x_540:
[----:B------:R-:W-:Y:S05]  /*9120*/  BSYNC B2 ;  /* 0x0000000000027941 */ /* 0x000fea0003800000 */
.L_x_539:
[----:B0-----:R0:W-:Y:S04]  /*9130*/  STG.E.128 desc[UR60][R52.64], R44 ;  /* 0x0000002c34007986 */ /* 0x0011e8000c101d3c */
[----:B--2---:R0:W-:Y:S02]  /*9140*/  @!P3 STG.E.128 desc[UR60][R54.64], R48 ;  /* 0x000000303600b986 */ /* 0x0041e4000c101d3c */
.L_x_538:
[----:B------:R-:W-:Y:S05]  /*9150*/  BSYNC B1 ;  /* 0x0000000000017941 */ /* 0x000fea0003800000 */
.L_x_537:
[----:B------:R-:W-:-:S13]  /*9160*/  ISETP.NE.AND P3, PT, R35, RZ, PT ;  /* 0x000000ff2300720c */ /* 0x000fda0003f65270 */
[----:B------:R-:W-:Y:S05]  /*9170*/  @!P3 BRA `(.L_x_491) ;  /* 0x0000000800d0b947 */ /* 0x000fea0003800000 */
[----:B------:R-:W-:Y:S01]  /*9180*/  ISETP.NE.AND P5, PT, R101, RZ, PT ;  /* 0x000000ff6500720c */ /* 0x000fe20003fa5270 */
[----:B------:R-:W-:Y:S01]  /*9190*/  BSSY B1, `(.L_x_541) ;  /* 0x0000070000017945 */ /* 0x000fe20003800000 */
[----:B0---4-:R-:W-:Y:S02]  /*91a0*/  IADD3 R46, P3, P4, R120, R130, R29 ;  /* 0x00000082782e7210 */ /* 0x011fe40007c7e01d */
[----:B------:R-:W-:Y:S02]  /*91b0*/  SEL R151, R126, R151, !P5 ;  /* 0x000000977e977207 */ /* 0x000fe40006800000 */
[----:B---3--:R-:W-:Y:S02]  /*91c0*/  IADD3.X R49, R4, R57, R33, P3, P4 ;  /* 0x0000003904317210 */ /* 0x008fe40001fe8421 */
[----:B------:R-:W-:Y:S02]  /*91d0*/  SHF.R.S32.HI R44, RZ, 0x1f, R151 ;  /* 0x0000001fff2c7819 */ /* 0x000fe40000011497 */
[----:B------:R-:W-:-:S02]  /*91e0*/  LEA R52, P3, R46, R124, 0x1 ;  /* 0x0000007c2e347211 */ /* 0x000fc400078608ff */
[----:B------:R-:W-:Y:S02]  /*91f0*/  LEA.HI R151, R44, R151, RZ, 0x4 ;  /* 0x000000972c977211 */ /* 0x000fe400078f20ff */
[----:B------:R-:W-:Y:S02]  /*9200*/  LEA.HI.X R53, R46, R125, R49, 0x1, P3 ;  /* 0x0000007d2e357211 */ /* 0x000fe400018f0c31 */
[----:B------:R-:W-:Y:S02]  /*9210*/  LEA.HI.SX32 R151, R151, R28, 0x1c ;  /* 0x0000001c97977211 */ /* 0x000fe400078fe2ff */
[----:B------:R-:W-:Y:S02]  /*9220*/  ISETP.GE.AND P3, PT, R206, R103, PT ;  /* 0x00000067ce00720c */ /* 0x000fe40003f66270 */
[----:B------:R-:W-:Y:S01]  /*9230*/  SHF.R.S32.HI R44, RZ, 0x1f, R151 ;  /* 0x0000001fff2c7819 */ /* 0x000fe20000011497 */
[----:B------:R-:W-:-:S03]  /*9240*/  IMAD.SHL.U32 R55, R151, 0x8, RZ ;  /* 0x0000000897377824 */ /* 0x000fc600078e00ff */
[----:B------:R-:W-:-:S04]  /*9250*/  LEA.HI R44, R44, R151, RZ, 0x3 ;  /* 0x000000972c2c7211 */ /* 0x000fc800078f18ff */
[----:B------:R-:W-:Y:S02]  /*9260*/  SHF.R.S32.HI R48, RZ, 0x3, R44 ;  /* 0x00000003ff307819 */ /* 0x000fe4000001142c */
[----:B------:R-:W-:-:S03]  /*9270*/  LOP3.LUT R44, R208, 0x38, R55, 0xf8, !PT ;  /* 0x00000038d02c7812 */ /* 0x000fc600078ef837 */
[----:B------:R-:W-:Y:S01]  /*9280*/  IMAD R45, R48, 0x1c00, R213 ;  /* 0x00001c00302d7824 */ /* 0x000fe200078e02d5 */
[----:B------:R-:W-:-:S05]  /*9290*/  LOP3.LUT R44, R44, R237, RZ, 0x3c, !PT ;  /* 0x000000ed2c2c7212 */ /* 0x000fca00078e3cff */
[----:B------:R-:W-:Y:S02]  /*92a0*/  IMAD.IADD R44, R45, 0x1, R44 ;  /* 0x000000012d2c7824 */ /* 0x000fe400078e022c */
[C---:B------:R-:W-:Y:S02]  /*92b0*/  IMAD R45, R19.reuse, 0x5400, R140 ;  /* 0x00005400132d7824 */ /* 0x040fe400078e028c */
[----:B------:R-:W-:-:S03]  /*92c0*/  IMAD R47, R19, 0x5400, R44 ;  /* 0x00005400132f7824 */ /* 0x000fc600078e022c */
[----:B------:R-:W-:Y:S01]  /*92d0*/  LEA R45, R45, R18, 0x1 ;  /* 0x000000122d2d7211 */ /* 0x000fe200078e08ff */
[----:B------:R-:W-:-:S05]  /*92e0*/  IMAD R48, R47, 0x2, R18 ;  /* 0x000000022f307824 */ /* 0x000fca00078e0212 */
[----:B------:R-:W0:Y:S04]  /*92f0*/  LDS.128 R44, [R45+0x21400] ;  /* 0x021400002d2c7984 */ /* 0x000e280000000c00 */
[----:B------:R-:W2:Y:S01]  /*9300*/  LDS.128 R48, [R48+0x21400] ;  /* 0x0214000030307984 */ /* 0x000ea20000000c00 */
[----:B------:R-:W-:Y:S05]  /*9310*/  @P3 BRA `(.L_x_542) ;  /* 0x00000004005c3947 */ /* 0x000fea0003800000 */
[----:B------:R-:W-:Y:S01]  /*9320*/  SHF.R.U32.HI R62, RZ, 0x10, R81 ;  /* 0x00000010ff3e7819 */ /* 0x000fe20000011651 */
[----:B--2---:R-:W-:Y:S01]  /*9330*/  IMAD.MOV.U32 R58, RZ, RZ, R48 ;  /* 0x000000ffff3a7224 */ /* 0x004fe200078e0030 */
[----:B0-----:R-:W-:Y:S01]  /*9340*/  MOV R48, R46 ;  /* 0x0000002e00307202 */ /* 0x001fe20000000f00 */
[----:B------:R-:W-:Y:S01]  /*9350*/  IMAD.MOV.U32 R59, RZ, RZ, R50 ;  /* 0x000000ffff3b7224 */ /* 0x000fe200078e0032 */
[----:B------:R-:W-:Y:S01]  /*9360*/  SHF.R.U32.HI R60, RZ, 0x10, R69 ;  /* 0x00000010ff3c7819 */ /* 0x000fe20000011645 */
        /* <DEDUP_REMOVED lines=8> */
[----:B------:R-:W-:Y:S01]  /*93f0*/  HADD2.F32 R45, -RZ, R45.H1_H1 ;  /* 0x3000002dff2d7230 */ /* 0x000fe20000004100 */
[----:B------:R-:W-:Y:S01]  /*9400*/  SHF.R.U64 R73, R68, 0x10, R69 ;  /* 0x0000001044497819 */ /* 0x000fe20000001245 */
[----:B------:R-:W-:-:S02]  /*9410*/  HADD2.F32 R63, -RZ, R160.H1_H1 ;  /* 0x300000a0ff3f7230 */ /* 0x000fc40000004100 */
[-C--:B------:R-:W-:Y:S01]  /*9420*/  FMUL.FTZ R64, R49, R62.reuse ;  /* 0x0000003e31407220 */ /* 0x080fe20000410000 */
[----:B------:R-:W-:Y:S02]  /*9430*/  HADD2.F32 R60, -RZ, R60.H0_H0 ;  /* 0x2000003cff3c7230 */ /* 0x000fe40000004100 */
[C---:B------:R-:W-:Y:S01]  /*9440*/  FMUL.FTZ R62, R45.reuse, R62 ;  /* 0x0000003e2d3e7220 */ /* 0x040fe20000410000 */
[----:B------:R-:W-:Y:S02]  /*9450*/  HADD2.F32 R61, -RZ, R158.H1_H1 ;  /* 0x3000009eff3d7230 */ /* 0x000fe40000004100 */
[-C--:B------:R-:W-:Y:S01]  /*9460*/  FMUL.FTZ R65, R50, R63.reuse ;  /* 0x0000003f32417220 */ /* 0x080fe20000410000 */
[----:B------:R-:W-:Y:S01]  /*9470*/  FMUL.FTZ R63, R46, R63 ;  /* 0x0000003f2e3f7220 */ /* 0x000fe20000410000 */
[-C--:B------:R-:W-:Y:S01]  /*9480*/  FFMA.FTZ R64, R45, R60.reuse, -R64 ;  /* 0x0000003c2d407223 */ /* 0x080fe20000010840 */
[----:B------:R-:W-:Y:S01]  /*9490*/  FFMA.FTZ R66, R49, R60, R62 ;  /* 0x0000003c31427223 */ /* 0x000fe2000001003e */
[----:B------:R-:W-:-:S02]  /*94a0*/  HADD2.F32 R60, -RZ, R159.H1_H1 ;  /* 0x3000009fff3c7230 */ /* 0x000fc40000004100 */
[-C--:B------:R-:W-:Y:S01]  /*94b0*/  FFMA.FTZ R65, R46, R61.reuse, -R65 ;  /* 0x0000003d2e417223 */ /* 0x080fe20000010841 */
[----:B------:R-:W-:Y:S02]  /*94c0*/  HADD2.F32 R45, -RZ, R47.H0_H0 ;  /* 0x2000002fff2d7230 */ /* 0x000fe40000004100 */
[----:B------:R-:W-:Y:S01]  /*94d0*/  FFMA.FTZ R63, R50, R61, R63 ;  /* 0x0000003d323f7223 */ /* 0x000fe2000001003f */
[----:B------:R-:W-:Y:S01]  /*94e0*/  HADD2.F32 R46, -RZ, R51.H0_H0 ;  /* 0x20000033ff2e7230 */ /* 0x000fe20000004100 */
[----:B------:R-:W-:Y:S01]  /*94f0*/  SHF.R.U64 R72, R80, 0x10, R81 ;  /* 0x0000001050487819 */ /* 0x000fe20000001251 */
[----:B------:R-:W-:Y:S02]  /*9500*/  HADD2.F32 R49, -RZ, R157.H1_H1 ;  /* 0x3000009dff317230 */ /* 0x000fe40000004100 */
[-C--:B------:R-:W-:Y:S01]  /*9510*/  FMUL.FTZ R61, R45, R60.reuse ;  /* 0x0000003c2d3d7220 */ /* 0x080fe20000410000 */
[----:B------:R-:W-:Y:S02]  /*9520*/  HADD2.F32 R51, -RZ, R51.H1_H1 ;  /* 0x30000033ff337230 */ /* 0x000fe40000004100 */
[----:B------:R-:W-:Y:S01]  /*9530*/  FMUL.FTZ R68, R46, R60 ;  /* 0x0000003c2e447220 */ /* 0x000fe20000410000 */
[----:B------:R-:W-:-:S02]  /*9540*/  HADD2.F32 R62, -RZ, R82.H0_H0 ;  /* 0x20000052ff3e7230 */ /* 0x000fc40000004100 */
[-C--:B------:R-:W-:Y:S01]  /*9550*/  FFMA.FTZ R60, R46, R49.reuse, R61 ;  /* 0x000000312e3c7223 */ /* 0x080fe2000001003d */
[----:B------:R-:W-:Y:S02]  /*9560*/  HADD2.F32 R47, -RZ, R47.H1_H1 ;  /* 0x3000002fff2f7230 */ /* 0x000fe40000004100 */
[----:B------:R-:W-:Y:S01]  /*9570*/  FFMA.FTZ R68, R45, R49, -R68 ;  /* 0x000000312d447223 */ /* 0x000fe20000010844 */
[----:B------:R-:W-:Y:S02]  /*9580*/  HADD2.F32 R50, -RZ, R70.H0_H0 ;  /* 0x20000046ff327230 */ /* 0x000fe40000004100 */
        /* <DEDUP_REMOVED lines=8> */
[----:B------:R-:W-:Y:S01]  /*9610*/  FMUL.FTZ R50, R46, R160 ;  /* 0x000000a02e327220 */ /* 0x000fe20000410000 */
[----:B------:R-:W-:Y:S01]  /*9620*/  HADD2.F32 R158, -RZ, R158.H0_H0 ;  /* 0x2000009eff9e7230 */ /* 0x000fe20000004100 */
[----:B------:R-:W-:Y:S01]  /*9630*/  F2FP.F16.F32.PACK_AB R67, R67, R68 ;  /* 0x000000444343723e */ /* 0x000fe200000000ff */
[--C-:B------:R-:W-:Y:S02]  /*9640*/  HADD2.F32 R45, -RZ, R44.reuse.H0_H0 ;  /* 0x2000002cff2d7230 */ /* 0x100fe40000004100 */
[----:B------:R-:W-:Y:S01]  /*9650*/  FMUL.FTZ R61, R58, R49 ;  /* 0x000000313a3d7220 */ /* 0x000fe20000410000 */
[----:B------:R-:W-:Y:S01]  /*9660*/  HADD2.F32 R44, -RZ, R44.H1_H1 ;  /* 0x3000002cff2c7230 */ /* 0x000fe20000004100 */
[----:B------:R-:W-:Y:S01]  /*9670*/  F2FP.F16.F32.PACK_AB R60, R69, R60 ;  /* 0x0000003c453c723e */ /* 0x000fe200000000ff */
[----:B------:R-:W-:-:S02]  /*9680*/  HADD2.F32 R47, -RZ, R73.H0_H0 ;  /* 0x20000049ff2f7230 */ /* 0x000fc40000004100 */
[C---:B------:R-:W-:Y:S01]  /*9690*/  FMUL.FTZ R51, R45.reuse, R160 ;  /* 0x000000a02d337220 */ /* 0x040fe20000410000 */
[----:B------:R-:W-:Y:S01]  /*96a0*/  FFMA.FTZ R50, R45, R158, -R50 ;  /* 0x0000009e2d327223 */ /* 0x000fe20000010832 */
[----:B------:R-:W-:Y:S02]  /*96b0*/  HADD2.F32 R45, -RZ, R59.H0_H0 ;  /* 0x2000003bff2d7230 */ /* 0x000fe40000004100 */
[C---:B------:R-:W-:Y:S01]  /*96c0*/  FMUL.FTZ R49, R44.reuse, R49 ;  /* 0x000000312c317220 */ /* 0x040fe20000410000 */
[----:B------:R-:W-:Y:S02]  /*96d0*/  HADD2.F32 R159, -RZ, R159.H0_H0 ;  /* 0x2000009fff9f7230 */ /* 0x000fe40000004100 */
[-C--:B------:R-:W-:Y:S01]  /*96e0*/  FFMA.FTZ R61, R44, R47.reuse, -R61 ;  /* 0x0000002f2c3d7223 */ /* 0x080fe2000001083d */
[----:B------:R-:W-:Y:S02]  /*96f0*/  HADD2.F32 R56, -RZ, R56.H0_H0 ;  /* 0x20000038ff387230 */ /* 0x000fe40000004100 */
[----:B------:R-:W-:Y:S01]  /*9700*/  FFMA.FTZ R58, R58, R47, R49 ;  /* 0x0000002f3a3a7223 */ /* 0x000fe20000010031 */
[----:B------:R-:W-:-:S02]  /*9710*/  HADD2.F32 R59, -RZ, R59.H1_H1 ;  /* 0x3000003bff3b7230 */ /* 0x000fc40000004100 */
[-C--:B------:R-:W-:Y:S01]  /*9720*/  FMUL.FTZ R47, R45, R159.reuse ;  /* 0x0000009f2d2f7220 */ /* 0x080fe20000410000 */
[--C-:B------:R-:W-:Y:S02]  /*9730*/  HADD2.F32 R44, -RZ, R48.reuse.H0_H0 ;  /* 0x20000030ff2c7230 */ /* 0x100fe40000004100 */
[----:B------:R-:W-:Y:S01]  /*9740*/  FFMA.FTZ R51, R46, R158, R51 ;  /* 0x0000009e2e337223 */ /* 0x000fe20000010033 */
[----:B------:R-:W-:Y:S02]  /*9750*/  HADD2.F32 R48, -RZ, R48.H1_H1 ;  /* 0x30000030ff307230 */ /* 0x000fe40000004100 */
[----:B------:R-:W-:Y:S01]  /*9760*/  FMUL.FTZ R49, R59, R56 ;  /* 0x000000383b317220 */ /* 0x000fe20000410000 */
[----:B------:R-:W-:Y:S02]  /*9770*/  HADD2.F32 R157, -RZ, R157.H0_H0 ;  /* 0x2000009dff9d7230 */ /* 0x000fe40000004100 */
[----:B------:R-:W-:Y:S01]  /*9780*/  FMUL.FTZ R46, R44, R159 ;  /* 0x0000009f2c2e7220 */ /* 0x000fe20000410000 */
[----:B------:R-:W-:-:S02]  /*9790*/  HADD2.F32 R54, -RZ, R54.H0_H0 ;  /* 0x20000036ff367230 */ /* 0x000fc40000004100 */
        /* <DEDUP_REMOVED lines=8> */
[----:B------:R-:W-:Y:S02]  /*9820*/  F2FP.F16.F32.PACK_AB R44, R61, R50 ;  /* 0x000000323d2c723e */ /* 0x000fe400000000ff */
[----:B------:R-:W-:Y:S01]  /*9830*/  F2FP.F16.F32.PACK_AB R66, R48, R47 ;  /* 0x0000002f3042723e */ /* 0x000fe200000000ff */
[----:B------:R-:W-:Y:S01]  /*9840*/  IMAD.MOV.U32 R48, RZ, RZ, R58 ;  /* 0x000000ffff307224 */ /* 0x000fe200078e003a */
[----:B------:R-:W-:Y:S01]  /*9850*/  F2FP.F16.F32.PACK_AB R50, R59, R46 ;  /* 0x0000002e3b32723e */ /* 0x000fe200000000ff */
[----:B------:R-:W-:Y:S01]  /*9860*/  IMAD.MOV.U32 R47, RZ, RZ, R67 ;  /* 0x000000ffff2f7224 */ /* 0x000fe200078e0043 */
[----:B------:R-:W-:-:S02]  /*9870*/  F2FP.F16.F32.PACK_AB R45, R64, R65 ;  /* 0x00000041402d723e */ /* 0x000fc400000000ff */
[----:B------:R-:W-:-:S07]  /*9880*/  MOV R46, R66 ;  /* 0x00000042002e7202 */ /* 0x000fce0000000f00 */
.L_x_542:
[----:B------:R-:W-:Y:S05]  /*9890*/  BSYNC B1 ;  /* 0x0000000000017941 */ /* 0x000fea0003800000 */
.L_x_541:
[----:B0-----:R0:W-:Y:S01]  /*98a0*/  STG.E.128 desc[UR60][R52.64], R44 ;  /* 0x0000002c34007986 */ /* 0x0011e2000c101d3c */
[----:B------:R-:W-:-:S13]  /*98b0*/  ISETP.GE.AND P3, PT, R55, R147, PT ;  /* 0x000000933700720c */ /* 0x000fda0003f66270 */
[----:B------:R-:W-:Y:S05]  /*98c0*/  @P3 BRA `(.L_x_491) ;  /* 0x0000000000fc3947 */ /* 0x000fea0003800000 */
[--C-:B0-----:R-:W-:Y:S02]  /*98d0*/  SHF.R.S32.HI R44, RZ, 0x1f, R55.reuse ;  /* 0x0000001fff2c7819 */ /* 0x101fe40000011437 */
[----:B------:R-:W-:-:S04]  /*98e0*/  IADD3 R55, P3, P4, R120, R130, R55 ;  /* 0x0000008278377210 */ /* 0x000fc80007c7e037 */
[----:B------:R-:W-:Y:S02]  /*98f0*/  IADD3.X R44, R4, R57, R44, P3, P4 ;  /* 0x00000039042c7210 */ /* 0x000fe40001fe842c */
[----:B------:R-:W-:-:S04]  /*9900*/  LEA R124, P3, R55, R124, 0x1 ;  /* 0x0000007c377c7211 */ /* 0x000fc800078608ff */
[----:B------:R-:W-:-:S05]  /*9910*/  LEA.HI.X R125, R55, R125, R44, 0x1, P3 ;  /* 0x0000007d377d7211 */ /* 0x000fca00018f0c2c */
[----:B--2---:R0:W-:Y:S01]  /*9920*/  STG.E.128 desc[UR60][R124.64], R48 ;  /* 0x000000307c007986 */ /* 0x0041e2000c101d3c */
[----:B------:R-:W-:Y:S05]  /*9930*/  BRA `(.L_x_491) ;  /* 0x0000000000e07947 */ /* 0x000fea0003800000 */
.L_x_458:
[----:B------:R-:W2:Y:S02]  /*9940*/  LDL R44, [R1+0x48] ;  /* 0x00004800012c7983 */ /* 0x000ea40000100800 */
[----:B--2---:R-:W-:-:S13]  /*9950*/  R2UR UR4, R44 ;  /* 0x000000002c0472ca */ /* 0x004fda00000e0000 */
[----:B------:R-:W-:-:S06]  /*9960*/  UISETP.NE.AND UP0, UPT, UR4, 0x3, UPT ;  /* 0x000000030400788c */ /* 0x000fcc000bf05270 */
[----:B------:R-:W-:-:S13]  /*9970*/  PLOP3.LUT P2, PT, PT, PT, UP0, 0x80, 0x0 ;  /* 0x000000000000781c */ /* 0x000fda0003f4f008 */
[----:B------:R-:W-:Y:S05]  /*9980*/  @!P2 BRA `(.L_x_543) ;  /* 0x000000000004a947 */ /* 0x000fea0003800000 */
[----:B------:R-:W-:Y:S01]  /*9990*/  BPT.TRAP 0x1 ;  /* 0x000000040000795c */ /* 0x000fe20000300000 */
.L_x_543:
[----:B------:R-:W-:Y:S01]  /*99a0*/  LEA R43, R19, R18, 0x3 ;  /* 0x00000012132b7211 */ /* 0x000fe200078e18ff */
[----:B------:R-:W-:Y:S01]  /*99b0*/  IMAD R42, R24, -0x70, R2 ;  /* 0xffffff90182a7824 */ /* 0x000fe200078e0202 */
[----:B------:R-:W-:Y:S01]  /*99c0*/  SHF.L.U32 R100, R207, 0x1f, RZ ;  /* 0x0000001fcf647819 */ /* 0x000fe200000006ff */
[----:B------:R-:W-:Y:S03]  /*99d0*/  BSSY B1, `(.L_x_544) ;  /* 0x0000004000017945 */ /* 0x000fe60003800000 */
[----:B------:R-:W0:Y:S01]  /*99e0*/  SYNCS.PHASECHK.TRANS64.TRYWAIT P3, [R43+URZ+0x36890], R100 ;  /* 0x036890642b0075a7 */ /* 0x000e22000806017f */
[----:B------:R-:W-:Y:S01]  /*99f0*/  VIMNMX R42, R42, 0x70, PT ;  /* 0x000000702a2a7848 */ /* 0x000fe20003fe0100 */
[----:B0-----:R-:W-:Y:S06]  /*9a00*/  @!P3 BRA `(.L_x_545) ;  /* 0x0000019c00b0b947 */ /* 0x001fec0003800000 */
.L_x_764:
[----:B------:R-:W-:Y:S05]  /*9a10*/  BSYNC B1 ;  /* 0x0000000000017941 */ /* 0x000fea0003800000 */
.L_x_544:
[----:B------:R-:W-:Y:S01]  /*9a20*/  ISETP.GE.AND P3, PT, R204, R42, PT ;  /* 0x0000002acc00720c */ /* 0x000fe20003f66270 */
[----:B------:R-:W-:-:S12]  /*9a30*/  BSSY B1, `(.L_x_546) ;  /* 0x0000014000017945 */ /* 0x000fd80003800000 */
[----:B------:R-:W-:Y:S05]  /*9a40*/  @P3 BRA `(.L_x_547) ;  /* 0x0000000000483947 */ /* 0x000fea0003800000 */
[----:B------:R-:W-:-:S13]  /*9a50*/  ISETP.NE.AND P3, PT, R30, RZ, PT ;  /* 0x000000ff1e00720c */ /* 0x000fda0003f65270 */
[----:B------:R-:W1:Y:S04]  /*9a60*/  @P3 LDS.128 R44, [R40+0x21000] ;  /* 0x02100000282c3984 */ /* 0x000e680000000c00 */
[----:B-1----:R-:W-:Y:S01]  /*9a70*/  @P3 STG.E.128 desc[UR60][R50.64], R44 ;  /* 0x0000002c32003986 */ /* 0x002fe2000c101d3c */
        /* <DEDUP_REMOVED lines=14> */
[----:B-1----:R1:W-:Y:S02]  /*9b60*/  @P3 STG.E.128 desc[UR60][R50.64+0x140], R44 ;  /* 0x0001402c32003986 */ /* 0x0023e4000c101d3c */
.L_x_547:
[----:B------:R-:W-:Y:S05]  /*9b70*/  BSYNC B1 ;  /* 0x0000000000017941 */ /* 0x000fea0003800000 */
.L_x_546:
[----:B------:R-:W-:-:S13]  /*9b80*/  ISETP.GE.AND P3, PT, R224, R42, PT ;  /* 0x0000002ae000720c */ /* 0x000fda0003f66270 */
[----:B------:R-:W-:Y:S05]  /*9b90*/  @P3 BRA `(.L_x_491) ;  /* 0x0000000000483947 */ /* 0x000fea0003800000 */
[----:B------:R-:W-:-:S13]  /*9ba0*/  ISETP.NE.AND P3, PT, R30, RZ, PT ;  /* 0x000000ff1e00720c */ /* 0x000fda0003f65270 */
[----:B-1----:R-:W1:Y:S04]  /*9bb0*/  @P3 LDS.128 R44, [R40+0x23000] ;  /* 0x02300000282c3984 */ /* 0x002e680000000c00 */
        /* <DEDUP_REMOVED lines=16> */
.L_x_491:
[----:B------:R-:W-:Y:S05]  /*9cc0*/  BSYNC B0 ;  /* 0x0000000000007941 */ /* 0x000fea0003800000 */
.L_x_457:
[----:B01234-:R-:W0:Y:S01]  /*9cd0*/  S2R R44, SR_TID.X ;  /* 0x00000000002c7919 */ /* 0x01fe220000002100 */
[----:B------:R-:W-:Y:S01]  /*9ce0*/  @!PT LDS RZ, [RZ] ;  /* 0x00000000fffff984 */ /* 0x000fe20000000800 */
[----:B------:R-:W-:Y:S01]  /*9cf0*/  @!PT LDS RZ, [RZ] ;  /* 0x00000000fffff984 */ /* 0x000fe20000000800 */
[----:B------:R-:W-:Y:S01]  /*9d00*/  @!PT LDS RZ, [RZ] ;  /* 0x00000000fffff984 */ /* 0x000fe20000000800 */
[----:B------:R-:W-:Y:S01]  /*9d10*/  @!PT LDS RZ, [RZ] ;  /* 0x00000000fffff984 */ /* 0x000fe20000000800 */
[----:B------:R1:W-:Y:S06]  /*9d20*/  MEMBAR.ALL.CTA ;  /* 0x0000000000007992 */ /* 0x0003ec0000008000 */
[----:B-1----:R-:W1:Y:S01]  /*9d30*/  FENCE.VIEW.ASYNC.S ;  /* 0x00000000000073c6 */ /* 0x002e620000000000 */
[----:B------:R-:W-:Y:S05]  /*9d40*/  WARPSYNC.ALL ;  /* 0x0000000000007948 */ /* 0x000fea0003800000 */
[----:B------:R-:W-:Y:S01]  /*9d50*/  BSSY B0, `(.L_x_548) ;  /* 0x0000009000007945 */ /* 0x000fe20003800000 */
[----:B0-----:R-:W-:Y:S01]  /*9d60*/  LOP3.LUT R44, R44, 0x7f, RZ, 0xc0, !PT ;  /* 0x0000007f2c2c7812 */ /* 0x001fe200078ec0ff */
[----:B-1----:R0:W-:Y:S03]  /*9d70*/  BAR.SYNC.DEFER_BLOCKING R155, 0x80 ;  /* 0x0002009b0000751d */ /* 0x0021e60000010000 */
[----:B------:R-:W-:-:S13]  /*9d80*/  ISETP.NE.AND P3, PT, R44, RZ, PT ;  /* 0x000000ff2c00720c */ /* 0x000fda0003f65270 */
[----:B------:R-:W-:-:S05]  /*9d90*/  @!P3 VIADD R44, R43, 0x368a0 ;  /* 0x000368a02b2cb836 */ /* 0x000fca0000000000 */
[----:B------:R-:W-:-:S04]  /*9da0*/  @!P3 PRMT R44, RZ, 0x654, R44 ;  /* 0x00000654ff2cb816 */ /* 0x000fc8000000002c */
[----:B------:R0:W-:Y:S01]  /*9db0*/  @!P3 SYNCS.ARRIVE.TRANS64.RED.A1T0 RZ, [R44+URZ], RZ ;  /* 0x000000ff2cffb9a7 */ /* 0x0001e2000810043f */
[----:B------:R-:W-:Y:S05]  /*9dc0*/  @!P2 BRA `(.L_x_549) ;  /* 0x000000000004a947 */ /* 0x000fea0003800000 */
[----:B------:R-:W-:Y:S01]  /*9dd0*/  BPT.TRAP 0x1 ;  /* 0x000000040000795c */ /* 0x000fe20000300000 */
.L_x_549:
[----:B------:R-:W-:Y:S05]  /*9de0*/  BSYNC B0 ;  /* 0x0000000000007941 */ /* 0x000fea0003800000 */
.L_x_548:
[----:B------:R-:W1:Y:S01]  /*9df0*/  SYNCS.PHASECHK.TRANS64.TRYWAIT P2, [R43+URZ+0x368b0], R100 ;  /* 0x0368b0642b0075a7 */ /* 0x000e62000804017f */
[----:B------:R-:W-:Y:S01]  /*9e00*/  ULDC.64 UR4, c[0x0][0x308] ;  /* 0x0000c20000047ab9 */ /* 0x000fe20000000a00 */
[----:B------:R-:W-:Y:S01]  /*9e10*/  ULDC.64 UR6, c[0x0][0x318] ;  /* 0x0000c60000067ab9 */ /* 0x000fe20000000a00 */
[----:B0-----:R-:W-:Y:S01]  /*9e20*/  IMAD.U32 R44, RZ, RZ, UR4 ;  /* 0x00000004ff2c7e24 */ /* 0x001fe2000f8e00ff */
[----:B------:R-:W-:Y:S01]  /*9e30*/  MOV R46, UR6 ;  /* 0x00000006002e7c02 */ /* 0x000fe20008000f00 */
[----:B------:R-:W-:Y:S01]  /*9e40*/  IMAD.U32 R45, RZ, RZ, UR7 ;  /* 0x00000007ff2d7e24 */ /* 0x000fe2000f8e00ff */
[----:B------:R-:W-:Y:S02]  /*9e50*/  BSSY B0, `(.L_x_550) ;  /* 0x0000007000007945 */ /* 0x000fe40003800000 */
[----:B------:R0:W-:Y:S04]  /*9e60*/  STL [R1+0xc], R44 ;  /* 0x00000c2c01007387 */ /* 0x0001e80000100800 */
[----:B------:R2:W-:Y:S01]  /*9e70*/  STL [R1+0x14], R46 ;  /* 0x0000142e01007387 */ /* 0x0005e20000100800 */
[----:B0-----:R-:W-:-:S05]  /*9e80*/  IMAD.U32 R44, RZ, RZ, UR5 ;  /* 0x00000005ff2c7e24 */ /* 0x001fca000f8e00ff */
[----:B------:R2:W-:Y:S04]  /*9e90*/  STL [R1+0x8], R44 ;  /* 0x0000082c01007387 */ /* 0x0005e80000100800 */
[----:B------:R2:W-:Y:S02]  /*9ea0*/  STL [R1+0x10], R45 ;  /* 0x0000102d01007387 */ /* 0x0005e40000100800 */
[----:B-12---:R-:W-:Y:S05]  /*9eb0*/  @!P2 BRA `(.L_x_551) ;  /* 0x000001980098a947 */ /* 0x006fea0003800000 */
.L_x_765:
[----:B------:R-:W-:Y:S05]  /*9ec0*/  BSYNC B0 ;  /* 0x0000000000007941 */ /* 0x000fea0003800000 */
.L_x_550:
[----:B------:R1:W5:Y:S04]  /*9ed0*/  LDL R55, [R1+0x14] ;  /* 0x0000140001377983 */ /* 0x0003680000100800 */
[----:B------:R1:W5:Y:S04]  /*9ee0*/  LDL R54, [R1+0x10] ;  /* 0x0000100001367983 */ /* 0x0003680000100800 */
[----:B------:R1:W5:Y:S04]  /*9ef0*/  LDL R53, [R1+0xc] ;  /* 0x00000c0001357983 */ /* 0x0003680000100800 */
[----:B------:R1:W5:Y:S01]  /*9f00*/  LDL R52, [R1+0x8] ;  /* 0x0000080001347983 */ /* 0x0003620000100800 */
[----:B------:R-:W-:Y:S01]  /*9f10*/  ISETP.GE.AND P2, PT, R204, R42, PT ;  /* 0x0000002acc00720c */ /* 0x000fe20003f46270 */
[----:B------:R-:W-:Y:S01]  /*9f20*/  BSSY B0, `(.L_x_552) ;  /* 0x0000022000007945 */ /* 0x000fe20003800000 */
[----:B------:R-:W-:-:S11]  /*9f30*/  IMAD.WIDE R48, R24, 0x70, R122 ;  /* 0x0000007018307825 */ /* 0x000fd600078e027a */
[----:B-1----:R-:W-:Y:S05]  /*9f40*/  @P2 BRA `(.L_x_553) ;  /* 0x00000000007c2947 */ /* 0x002fea0003800000 */
[----:B-----5:R-:W-:Y:S01]  /*9f50*/  R2UR UR7, R55 ;  /* 0x00000000370772ca */ /* 0x020fe200000e0000 */
[----:B------:R-:W-:Y:S01]  /*9f60*/  IMAD.MOV.U32 R45, RZ, RZ, R39 ;  /* 0x000000ffff2d7224 */ /* 0x000fe200078e0027 */
[----:B------:R-:W-:Y:S02]  /*9f70*/  R2UR UR4, R54 ;  /* 0x00000000360472ca */ /* 0x000fe400000e0000 */
[----:B------:R-:W-:Y:S02]  /*9f80*/  R2UR UR6, R53 ;  /* 0x00000000350672ca */ /* 0x000fe400000e0000 */
[----:B------:R-:W-:Y:S02]  /*9f90*/  MOV R44, R118 ;  /* 0x00000076002c7202 */ /* 0x000fe40000000f00 */
[----:B------:R-:W-:-:S05]  /*9fa0*/  R2UR UR5, R52 ;  /* 0x00000000340572ca */ /* 0x000fca00000e0000 */
[----:B------:R-:W-:Y:S02]  /*9fb0*/  IMAD R47, R49, UR7, RZ ;  /* 0x00000007312f7c24 */ /* 0x000fe4000f8e02ff */
[----:B------:R-:W-:-:S04]  /*9fc0*/  IMAD.WIDE.U32 R44, R48, UR7, R44 ;  /* 0x00000007302c7c25 */ /* 0x000fc8000f8e002c */
[----:B------:R-:W-:Y:S01]  /*9fd0*/  IMAD R47, R48, UR4, R47 ;  /* 0x00000004302f7c24 */ /* 0x000fe2000f8e022f */
[----:B------:R-:W-:Y:S01]  /*9fe0*/  LEA R50, P2, R44, UR6, 0x1 ;  /* 0x000000062c327c11 */ /* 0x000fe2000f8408ff */
[----:B------:R-:W-:Y:S02]  /*9ff0*/  ULDC UR4, c[0x0][0x2e4] ;  /* 0x0000b90000047ab9 */ /* 0x000fe40000000800 */
[----:B------:R-:W-:-:S05]  /*a000*/  IMAD.IADD R45, R45, 0x1, R47 ;  /* 0x000000012d2d7824 */ /* 0x000fca00078e022f */
[----:B------:R-:W-:Y:S02]  /*a010*/  LEA.HI.X R51, R44, UR5, R45, 0x1, P2 ;  /* 0x000000052c337c11 */ /* 0x000fe400090f0c2d */
[----:B------:R-:W-:-:S13]  /*a020*/  ISETP.GE.AND P2, PT, R22, UR4, PT ;  /* 0x0000000416007c0c */ /* 0x000fda000bf46270 */
[----:B------:R-:W1:Y:S04]  /*a030*/  @!P2 LDS.128 R44, [R40] ;  /* 0x00000000282ca984 */ /* 0x000e680000000c00 */
[----:B-1----:R-:W-:Y:S01]  /*a040*/  @!P2 STG.E.128 desc[UR60][R50.64], R44 ;  /* 0x0000002c3200a986 */ /* 0x002fe2000c101d3c */
[----:B------:R-:W-:-:S13]  /*a050*/  ISETP.GE.AND P2, PT, R205, UR4, PT ;  /* 0x00000004cd007c0c */ /* 0x000fda000bf46270 */
[----:B------:R-:W1:Y:S04]  /*a060*/  @!P2 LDS.128 R44, [R41] ;  /* 0x00000000292ca984 */ /* 0x000e680000000c00 */
[----:B-1----:R-:W-:Y:S01]  /*a070*/  @!P2 STG.E.128 desc[UR60][R50.64+0x40], R44 ;  /* 0x0000402c3200a986 */ /* 0x002fe2000c101d3c */
[----:B------:R-:W-:-:S13]  /*a080*/  ISETP.GE.AND P2, PT, R206, UR4, PT ;  /* 0x00000004ce007c0c */ /* 0x000fda000bf46270 */
[----:B------:R-:W1:Y:S04]  /*a090*/  @!P2 LDS.128 R44, [R40+0x3800] ;  /* 0x00380000282ca984 */ /* 0x000e680000000c00 */
        /* <DEDUP_REMOVED lines=9> */
[----:B-1----:R1:W-:Y:S02]  /*a130*/  @!P2 STG.E.128 desc[UR60][R50.64+0x140], R44 ;  /* 0x0001402c3200a986 */ /* 0x0023e4000c101d3c */
.L_x_553:
[----:B------:R-:W-:Y:S05]  /*a140*/  BSYNC B0 ;  /* 0x0000000000007941 */ /* 0x000fea0003800000 */
.L_x_552:
[----:B------:R-:W-:Y:S01]  /*a150*/  ISETP.GE.AND P2, PT, R224, R42, PT ;  /* 0x0000002ae000720c */ /* 0x000fe20003f46270 */
[----:B------:R-:W-:-:S12]  /*a160*/  BSSY B0, `(.L_x_554) ;  /* 0x0000023000007945 */ /* 0x000fd80003800000 */
[----:B------:R-:W-:Y:S05]  /*a170*/  @P2 BRA `(.L_x_555) ;  /* 0x0000000000842947 */ /* 0x000fea0003800000 */
[----:B-----5:R-:W-:Y:S01]  /*a180*/  R2UR UR7, R55 ;  /* 0x00000000370772ca */ /* 0x020fe200000e0000 */
[----:B-1----:R-:W-:Y:S01]  /*a190*/  IMAD.MOV.U32 R44, RZ, RZ, R118 ;  /* 0x000000ffff2c7224 */ /* 0x002fe200078e0076 */
[----:B------:R-:W-:Y:S01]  /*a1a0*/  R2UR UR4, R54 ;  /* 0x00000000360472ca */ /* 0x000fe200000e0000 */
[----:B------:R-:W-:Y:S01]  /*a1b0*/  IMAD.MOV.U32 R45, RZ, RZ, R39 ;  /* 0x000000ffff2d7224 */ /* 0x000fe200078e0027 */
[----:B------:R-:W-:Y:S02]  /*a1c0*/  IADD3 R47, P2, R48, 0x40, RZ ;  /* 0x00000040302f7810 */ /* 0x000fe40007f5e0ff */
[----:B------:R-:W-:Y:S02]  /*a1d0*/  R2UR UR6, R53 ;  /* 0x00000000350672ca */ /* 0x000fe400000e0000 */
[----:B------:R-:W-:Y:S02]  /*a1e0*/  IADD3.X R48, RZ, R49, RZ, P2, !PT ;  /* 0x00000031ff307210 */ /* 0x000fe400017fe4ff */
[----:B------:R-:W-:-:S03]  /*a1f0*/  R2UR UR5, R52 ;  /* 0x00000000340572ca */ /* 0x000fc600000e0000 */
[----:B------:R-:W-:Y:S02]  /*a200*/  IMAD R48, R48, UR7, RZ ;  /* 0x0000000730307c24 */ /* 0x000fe4000f8e02ff */
[----:B------:R-:W-:-:S04]  /*a210*/  IMAD.WIDE.U32 R44, R47, UR7, R44 ;  /* 0x000000072f2c7c25 */ /* 0x000fc8000f8e002c */
[----:B------:R-:W-:Y:S01]  /*a220*/  IMAD R47, R47, UR4, R48 ;  /* 0x000000042f2f7c24 */ /* 0x000fe2000f8e0230 */
[----:B------:R-:W-:Y:S01]  /*a230*/  LEA R48, P2, R44, UR6, 0x1 ;  /* 0x000000062c307c11 */ /* 0x000fe2000f8408ff */
[----:B------:R-:W-:-:S03]  /*a240*/  ULDC UR4, c[0x0][0x2e4] ;  /* 0x0000b90000047ab9 */ /* 0x000fc60000000800 */
[----:B------:R-:W-:-:S04]  /*a250*/  IADD3 R45, R45, R47, RZ ;  /* 0x0000002f2d2d7210 */ /* 0x000fc80007ffe0ff */
[----:B------:R-:W-:Y:S02]  /*a260*/  LEA.HI.X R49, R44, UR5, R45, 0x1, P2 ;  /* 0x000000052c317c11 */ /* 0x000fe400090f0c2d */
        /* <DEDUP_REMOVED lines=18> */
.L_x_555:
[----:B------:R-:W-:Y:S05]  /*a390*/  BSYNC B0 ;  /* 0x0000000000007941 */ /* 0x000fea0003800000 */
.L_x_554:
[----:B------:R-:W-:Y:S01]  /*a3a0*/  @!PT LDS RZ, [RZ] ;  /* 0x00000000fffff984 */ /* 0x000fe20000000800 */
[----:B------:R-:W-:Y:S01]  /*a3b0*/  @!PT LDS RZ, [RZ] ;  /* 0x00000000fffff984 */ /* 0x000fe20000000800 */
[----:B------:R-:W-:Y:S01]  /*a3c0*/  @!PT LDS RZ, [RZ] ;  /* 0x00000000fffff984 */ /* 0x000fe20000000800 */
[----:B------:R-:W-:Y:S01]  /*a3d0*/  @!PT LDS RZ, [RZ] ;  /* 0x00000000fffff984 */ /* 0x000fe20000000800 */
[----:B------:R3:W-:Y:S06]  /*a3e0*/  MEMBAR.ALL.CTA ;  /* 0x0000000000007992 */ /* 0x0007ec0000008000 */
[----:B---3--:R-:W3:Y:S01]  /*a3f0*/  FENCE.VIEW.ASYNC.S ;  /* 0x00000000000073c6 */ /* 0x008ee20000000000 */
[----:B0-----:R-:W-:Y:S01]  /*a400*/  @!P3 VIADD R43, R43, 0x368c0 ;  /* 0x000368c02b2bb836 */ /* 0x001fe20000000000 */
[----:B---3--:R0:W-:Y:S01]  /*a410*/  BAR.SYNC.DEFER_BLOCKING R155, 0x80 ;  /* 0x0002009b0000751d */ /* 0x0081e20000010000 */
[----:B------:R-:W-:Y:S01]  /*a420*/  ISETP.NE.AND P4, PT, R102, RZ, PT ;  /* 0x000000ff6600720c */ /* 0x000fe20003f85270 */
[----:B------:R-:W-:-:S02]  /*a430*/  VIADD R19, R19, 0x1 ;  /* 0x0000000113137836 */ /* 0x000fc40000000000 */
[----:B------:R-:W-:Y:S02]  /*a440*/  @!P3 PRMT R43, RZ, 0x654, R43 ;  /* 0x00000654ff2bb816 */ /* 0x000fe4000000002b */
[----:B------:R-:W-:Y:S02]  /*a450*/  PLOP3.LUT P2, PT, PT, PT, PT, 0x8, 0x0 ;  /* 0x000000000000781c */ /* 0x000fe40003f4e170 */
[----:B------:R0:W-:Y:S01]  /*a460*/  @!P3 SYNCS.ARRIVE.TRANS64.RED.A1T0 RZ, [R43+URZ], RZ ;  /* 0x000000ff2bffb9a7 */ /* 0x0001e2000810043f */
[----:B------:R-:W-:-:S04]  /*a470*/  ISETP.NE.AND P3, PT, R19, 0x2, PT ;  /* 0x000000021300780c */ /* 0x000fc80003f65270 */
[----:B------:R-:W-:Y:S02]  /*a480*/  SEL R40, RZ, 0x1, P3 ;  /* 0x00000001ff287807 */ /* 0x000fe40001800000 */
[----:B------:R-:W-:Y:S02]  /*a490*/  SEL R19, R19, RZ, P3 ;  /* 0x000000ff13137207 */ /* 0x000fe40001800000 */
[----:B------:R-:W-:Y:S01]  /*a4a0*/  LOP3.LUT R207, R207, R40, RZ, 0x3c, !PT ;  /* 0x00000028cfcf7212 */ /* 0x000fe200078e3cff */
[----:B0-----:R-:W-:Y:S06]  /*a4b0*/  @P4 BRA `(.L_x_556) ;  /* 0xffffff8000944947 */ /* 0x001fec000383ffff */
.L_x_452:
[----:B------:R-:W-:Y:S01]  /*a4c0*/  BSSY B0, `(.L_x_557) ;  /* 0x0000039000007945 */ /* 0x000fe20003800000 */
[----:B------:R-:W-:Y:S02]  /*a4d0*/  ISETP.GE.AND P1, PT, R152, 0x1, PT ;  /* 0x000000019800780c */ /* 0x000fe40003f26270 */
[----:B------:R-:W-:Y:S02]  /*a4e0*/  CS2R R2, SRZ ;  /* 0x0000000000027805 */ /* 0x000fe4000001ff00 */
[----:B------:R-:W-:Y:S02]  /*a4f0*/  PLOP3.LUT P0, PT, PT, PT, PT, 0x80, 0x0 ;  /* 0x000000000000781c */ /* 0x000fe40003f0f070 */
[----:B------:R-:W-:Y:S02]  /*a500*/  CS2R R118, SRZ ;  /* 0x0000000000767805 */ /* 0x000fe4000001ff00 */
[----:B------:R-:W-:Y:S02]  /*a510*/  CS2R R116, SRZ ;  /* 0x0000000000747805 */ /* 0x000fe4000001ff00 */
[----:B------:R-:W-:-:S02]  /*a520*/  CS2R R114, SRZ ;  /* 0x0000000000727805 */ /* 0x000fc4000001ff00 */
[----:B------:R-:W-:Y:S02]  /*a530*/  CS2R R112, SRZ ;  /* 0x0000000000707805 */ /* 0x000fe4000001ff00 */
[----:B------:R-:W-:Y:S02]  /*a540*/  CS2R R106, SRZ ;  /* 0x00000000006a7805 */ /* 0x000fe4000001ff00 */
[----:B------:R-:W-:Y:S02]  /*a550*/  MOV R110, RZ ;  /* 0x000000ff006e7202 */ /* 0x000fe40000000f00 */
[----:B------:R-:W-:Y:S02]  /*a560*/  CS2R R108, SRZ ;  /* 0x00000000006c7805 */ /* 0x000fe4000001ff00 */
[----:B-----5:R-:W-:Y:S02]  /*a570*/  CS2R R54, SRZ ;  /* 0x0000000000367805 */ /* 0x020fe4000001ff00 */
[----:B------:R-:W-:Y:S01]  /*a580*/  CS2R R104, SRZ ;  /* 0x0000000000687805 */ /* 0x000fe2000001ff00 */
[----:B------:R-:W-:Y:S01]  /*a590*/  IMAD.MOV.U32 R103, RZ, RZ, RZ ;  /* 0x000000ffff677224 */ /* 0x000fe200078e00ff */
[----:B------:R-:W-:-:S02]  /*a5a0*/  CS2R R98, SRZ ;  /* 0x0000000000627805 */ /* 0x000fc4000001ff00 */
[----:B------:R-:W-:Y:S02]  /*a5b0*/  CS2R R100, SRZ ;  /* 0x0000000000647805 */ /* 0x000fe4000001ff00 */
[----:B------:R-:W-:Y:S01]  /*a5c0*/  CS2R R96, SRZ ;  /* 0x0000000000607805 */ /* 0x000fe2000001ff00 */
[----:B------:R-:W-:Y:S01]  /*a5d0*/  IMAD.MOV.U32 R95, RZ, RZ, RZ ;  /* 0x000000ffff5f7224 */ /* 0x000fe200078e00ff */
[----:B------:R-:W-:Y:S02]  /*a5e0*/  CS2R R90, SRZ ;  /* 0x00000000005a7805 */ /* 0x000fe4000001ff00 */
[----:B------:R-:W-:Y:S02]  /*a5f0*/  CS2R R92, SRZ ;  /* 0x00000000005c7805 */ /* 0x000fe4000001ff00 */
[----:B------:R-:W-:Y:S02]  /*a600*/  CS2R R62, SRZ ;  /* 0x00000000003e7805 */ /* 0x000fe4000001ff00 */
[----:B------:R-:W-:-:S02]  /*a610*/  CS2R R88, SRZ ;  /* 0x0000000000587805 */ /* 0x000fc4000001ff00 */
[----:B------:R-:W-:Y:S02]  /*a620*/  MOV R87, RZ ;  /* 0x000000ff00577202 */ /* 0x000fe40000000f00 */
[----:B------:R-:W-:Y:S02]  /*a630*/  CS2R R82, SRZ ;  /* 0x0000000000527805 */ /* 0x000fe4000001ff00 */
[----:B------:R-:W-:Y:S02]  /*a640*/  CS2R R84, SRZ ;  /* 0x0000000000547805 */ /* 0x000fe4000001ff00 */
[----:B------:R-:W-:Y:S01]  /*a650*/  CS2R R80, SRZ ;  /* 0x0000000000507805 */ /* 0x000fe2000001ff00 */
[----:B------:R-:W-:Y:S01]  /*a660*/  IMAD.MOV.U32 R79, RZ, RZ, RZ ;  /* 0x000000ffff4f7224 */ /* 0x000fe200078e00ff */
        /* <DEDUP_REMOVED lines=13> */
[----:B-1----:R-:W-:-:S02]  /*a740*/  CS2R R50, SRZ ;  /* 0x0000000000327805 */ /* 0x002fc4000001ff00 */
[----:B------:R-:W-:Y:S02]  /*a750*/  CS2R R52, SRZ ;  /* 0x0000000000347805 */ /* 0x000fe4000001ff00 */
[----:B--2---:R-:W-:Y:S02]  /*a760*/  CS2R R48, SRZ ;  /* 0x0000000000307805 */ /* 0x004fe4000001ff00 */
[----:B------:R-:W-:Y:S01]  /*a770*/  CS2R R130, SRZ ;  /* 0x0000000000827805 */ /* 0x000fe2000001ff00 */
[----:B------:R-:W-:Y:S01]  /*a780*/  IMAD.MOV.U32 R0, RZ, RZ, RZ ;  /* 0x000000ffff007224 */ /* 0x000fe200078e00ff */
        /* <DEDUP_REMOVED lines=8> */
[----:B------:R-:W-:Y:S01]  /*a810*/  CS2R R28, SRZ ;  /* 0x00000000001c7805 */ /* 0x000fe2000001ff00 */
[----:B------:R-:W-:Y:S06]  /*a820*/  @P2 BRA `(.L_x_558) ;  /* 0x0000000000082947 */ /* 0x000fec0003800000 */
[----:B------:R-:W0:Y:S02]  /*a830*/  FENCE.VIEW.ASYNC.G ;  /* 0x00000000000073c6 */ /* 0x000e240000000100 */
[----:B0-----:R-:W-:Y:S06]  /*a840*/  BAR.ARV 0xc, 0x120 ;  /* 0x0304800000007b1d */ /* 0x001fec0000002000 */
.L_x_558:
[----:B------:R-:W-:Y:S05]  /*a850*/  BSYNC B0 ;  /* 0x0000000000007941 */ /* 0x000fea0003800000 */
.L_x_557:
[----:B------:R-:W-:Y:S01]  /*a860*/  CS2R R24, SRZ ;  /* 0x0000000000187805 */ /* 0x000fe2000001ff00 */
[----:B------:R-:W-:Y:S06]  /*a870*/  @!P1 BRA `(.L_x_559) ;  /* 0x0000010c00909947 */ /* 0x000fec0003800000 */
[----:B------:R-:W2:Y:S04]  /*a880*/  LDL R4, [R1+0x50] ;  /* 0x0000500001047983 */ /* 0x000ea80000100800 */
[----:B------:R-:W3:Y:S04]  /*a890*/  LDL R5, [R1+0x4c] ;  /* 0x00004c0001057983 */ /* 0x000ee80000100800 */
[----:B--2---:R-:W0:Y:S01]  /*a8a0*/  SHFL.IDX PT, R0, R4, RZ, 0x1f ;  /* 0x00001fff04007589 */ /* 0x004e2200000e0000 */
[----:B---3--:R-:W-:-:S13]  /*a8b0*/  R2UR UR4, R5 ;  /* 0x00000000050472ca */ /* 0x008fda00000e0000 */
[----:B------:R-:W-:Y:S01]  /*a8c0*/  ULOP3.LUT UP0, URZ, UR4, 0x9f, URZ, 0xc0, !UPT ;  /* 0x0000009f043f7892 */ /* 0x000fe2000f80c03f */
[----:B0-----:R-:W-:-:S05]  /*a8d0*/  LEA.HI R2, R0, R0, RZ, 0x1 ;  /* 0x0000000000027211 */ /* 0x001fca00078f08ff */
[----:B------:R-:W-:Y:S02]  /*a8e0*/  PLOP3.LUT P0, PT, PT, PT, UP0, 0x80, 0x0 ;  /* 0x000000000000781c */ /* 0x000fe40003f0f008 */
[----:B------:R-:W-:-:S04]  /*a8f0*/  LOP3.LUT R3, R2, 0x1e, RZ, 0xc0, !PT ;  /* 0x0000001e02037812 */ /* 0x000fc800078ec0ff */
[----:B------:R-:W-:-:S04]  /*a900*/  IADD3 R3, R0, -R3, RZ ;  /* 0x8000000300037210 */ /* 0x000fc80007ffe0ff */
[----:B------:R-:W-:-:S04]  /*a910*/  LEA R3, R3, UR4, 0xd ;  /* 0x0000000403037c11 */ /* 0x000fc8000f8e68ff */
[----:B------:R-:W-:-:S04]  /*a920*/  SHF.R.U32.HI R2, RZ, 0x4, R3 ;  /* 0x00000004ff027819 */ /* 0x000fc80000011603 */
[----:B------:R-:W-:Y:S01]  /*a930*/  LOP3.LUT R2, R2, 0x3fff, RZ, 0xc0, !PT ;  /* 0x00003fff02027812 */ /* 0x000fe200078ec0ff */
[----:B------:R-:W-:Y:S06]  /*a940*/  @!P0 BRA `(.L_x_560) ;  /* 0x0000000000408947 */ /* 0x000fec0003800000 */
[----:B------:R-:W-:Y:S01]  /*a950*/  MOV R0, 0x0 ;  /* 0x0000000000007802 */ /* 0x000fe20000000f00 */
[----:B------:R-:W-:Y:S01]  /*a960*/  ULDC.64 UR4, c[0x4][0xa8] ;  /* 0x01002a0000047ab9 */ /* 0x000fe20000000a00 */
[----:B------:R-:W-:Y:S01]  /*a970*/  ULDC.64 UR6, c[0x4][0xb0] ;  /* 0x01002c0000067ab9 */ /* 0x000fe20000000a00 */
[----:B------:R-:W-:Y:S01]  /*a980*/  IMAD.U32 R4, RZ, RZ, UR4 ;  /* 0x00000004ff047e24 */ /* 0x000fe2000f8e00ff */
[----:B------:R0:W1:Y:S01]  /*a990*/  LDC.64 R14, c[0x4][R0] ;  /* 0x01000000000e7b82 */ /* 0x0000620000000a00 */
[----:B------:R-:W-:Y:S01]  /*a9a0*/  IMAD.U32 R5, RZ, RZ, UR5 ;  /* 0x00000005ff057e24 */ /* 0x000fe2000f8e00ff */
[----:B------:R-:W-:Y:S01]  /*a9b0*/  ULDC.64 UR4, c[0x4][0x20] ;  /* 0x0100080000047ab9 */ /* 0x000fe20000000a00 */
[----:B------:R-:W-:Y:S01]  /*a9c0*/  MOV R6, UR6 ;  /* 0x0000000600067c02 */ /* 0x000fe20008000f00 */
[----:B------:R-:W-:Y:S01]  /*a9d0*/  IMAD.U32 R7, RZ, RZ, UR7 ;  /* 0x00000007ff077e24 */ /* 0x000fe2000f8e00ff */
[----:B------:R-:W-:Y:S01]  /*a9e0*/  MOV R11, UR5 ;  /* 0x00000005000b7c02 */ /* 0x000fe20008000f00 */
[----:B------:R-:W-:Y:S01]  /*a9f0*/  IMAD.U32 R10, RZ, RZ, UR4 ;  /* 0x00000004ff0a7e24 */ /* 0x000fe2000f8e00ff */
[----:B------:R-:W-:Y:S01]  /*aa00*/  MOV R13, RZ ;  /* 0x000000ff000d7202 */ /* 0x000fe20000000f00 */
[----:B------:R-:W-:-:S02]  /*aa10*/  IMAD.MOV.U32 R8, RZ, RZ, 0x70 ;  /* 0x00000070ff087424 */ /* 0x000fc400078e00ff */
[----:B0-----:R-:W-:-:S07]  /*aa20*/  IMAD.MOV.U32 R12, RZ, RZ, 0x1 ;  /* 0x00000001ff0c7424 */ /* 0x001fce00078e00ff */
[----:B------:R-:W-:-:S07]  /*aa30*/  LEPC R20, `(.L_x_560) ;  /* 0x000000001014794e */ /* 0x000fce0000000000 */
[----:B-1----:R-:W-:Y:S05]  /*aa40*/  CALL.ABS.NOINC R14 ;  /* 0x000000000e007343 */ /* 0x002fea0003c00000 */
.L_x_560:
[----:B------:R-:W-:Y:S02]  /*aa50*/  ULDC UR4, c[0x0][0x3d4] ;  /* 0x0000f50000047ab9 */ /* 0x000fe40000000800 */
[----:B------:R-:W-:-:S13]  /*aa60*/  ISETP.LT.AND P0, PT, RZ, UR4, PT ;  /* 0x00000004ff007c0c */ /* 0x000fda000bf01270 */
[----:B------:R-:W-:Y:S05]  /*aa70*/  @P0 BRA `(.L_x_561) ;  /* 0x00000000003c0947 */ /* 0x000fea0003800000 */
[----:B------:R-:W-:-:S04]  /*aa80*/  LEA.HI R0, R225, R225, RZ, 0x1 ;  /* 0x000000e1e1007211 */ /* 0x000fc800078f08ff */
[----:B------:R-:W-:-:S05]  /*aa90*/  LOP3.LUT R0, R0, 0xfffffffe, RZ, 0xc0, !PT ;  /* 0xfffffffe00007812 */ /* 0x000fca00078ec0ff */
[----:B------:R-:W-:-:S05]  /*aaa0*/  IMAD.IADD R0, R225, 0x1, -R0 ;  /* 0x00000001e1007824 */ /* 0x000fca00078e0a00 */
[----:B------:R-:W-:-:S04]  /*aab0*/  SHF.L.U32 R3, R0, 0x1f, RZ ;  /* 0x0000001f00037819 */ /* 0x000fc800000006ff */
[----:B------:R0:W1:Y:S03]  /*aac0*/  SYNCS.PHASECHK.TRANS64.TRYWAIT P0, [R18+URZ+0x36800], R3 ;  /* 0x03680003120075a7 */ /* 0x000066000800017f */
[----:B-1----:R-:W-:Y:S05]  /*aad0*/  @!P0 NANOSLEEP.SYNCS 0x989680 ;  /* 0x009896800000895d */ /* 0x002fea0003900000 */
[----:B------:R-:W1:Y:S01]  /*aae0*/  @!P0 SYNCS.PHASECHK.TRANS64 P0, [R18+URZ+0x36800], R3 ;  /* 0x03680003120085a7 */ /* 0x000e62000800007f */
[----:B------:R-:W-:Y:S04]  /*aaf0*/  BSSY B0, `(.L_x_562) ;  /* 0x0000006000007945 */ /* 0x000fe80003800000 */
[----:B-1----:R-:W-:Y:S05]  /*ab00*/  @P0 BRA `(.L_x_563) ;  /* 0x0000000000100947 */ /* 0x002fea0003800000 */
.L_x_564:
[----:B-1----:R1:W2:Y:S02]  /*ab10*/  SYNCS.PHASECHK.TRANS64.TRYWAIT P0, [R18+URZ+0x36800], R3 ;  /* 0x03680003120075a7 */ /* 0x0022a4000800017f */
[----:B--2---:R-:W-:Y:S05]  /*ab20*/  @!P0 NANOSLEEP.SYNCS 0x989680 ;  /* 0x009896800000895d */ /* 0x004fea0003900000 */
[----:B------:R-:W2:Y:S02]  /*ab30*/  @!P0 SYNCS.PHASECHK.TRANS64 P0, [R18+URZ+0x36800], R3 ;  /* 0x03680003120085a7 */ /* 0x000ea4000800007f */
[----:B--2---:R-:W-:Y:S05]  /*ab40*/  @!P0 BRA `(.L_x_564) ;  /* 0xfffffffc00f08947 */ /* 0x004fea000383ffff */
.L_x_563:
[----:B------:R-:W-:Y:S05]  /*ab50*/  BSYNC B0 ;  /* 0x0000000000007941 */ /* 0x000fea0003800000 */
.L_x_562:
[----:B------:R-:W-:Y:S05]  /*ab60*/  BRA `(.L_x_565) ;  /* 0x0000005800087947 */ /* 0x000fea0003800000 */
.L_x_561:
[----:B------:R-:W2:Y:S01]  /*ab70*/  LDL R0, [R1+0x4c] ;  /* 0x00004c0001007983 */ /* 0x000ea20000100800 */
[----:B------:R-:W-:Y:S01]  /*ab80*/  ULDC.64 UR4, c[0x0][0x3d8] ;  /* 0x0000f60000047ab9 */ /* 0x000fe20000000a00 */
[----:B------:R-:W-:Y:S01]  /*ab90*/  ULDC.64 UR6, c[0x0][0x3e8] ;  /* 0x0000fa0000067ab9 */ /* 0x000fe20000000a00 */
[----:B------:R-:W-:Y:S01]  /*aba0*/  IMAD.WIDE.U32 R38, R146, UR4, RZ ;  /* 0x0000000492267c25 */ /* 0x000fe2000f8e00ff */
[----:B------:R-:W-:Y:S02]  /*abb0*/  SHF.R.S32.HI R8, RZ, 0x1f, R16 ;  /* 0x0000001fff087819 */ /* 0x000fe40000011410 */
[----:B------:R-:W-:Y:S02]  /*abc0*/  SHF.R.S32.HI R10, RZ, 0x1f, R22 ;  /* 0x0000001fff0a7819 */ /* 0x000fe40000011416 */
[----:B--2---:R-:W-:Y:S02]  /*abd0*/  R2UR UR8, R0 ;  /* 0x00000000000872ca */ /* 0x004fe400000e0000 */
[----:B------:R-:W-:-:S05]  /*abe0*/  SHF.R.S32.HI R0, RZ, 0x1f, R146 ;  /* 0x0000001fff007819 */ /* 0x000fca0000011492 */
[C---:B------:R-:W-:Y:S02]  /*abf0*/  IMAD R3, R0.reuse, UR4, RZ ;  /* 0x0000000400037c24 */ /* 0x040fe4000f8e02ff */
[----:B------:R-:W-:Y:S01]  /*ac00*/  IMAD R5, R0, UR6, RZ ;  /* 0x0000000600057c24 */ /* 0x000fe2000f8e02ff */
[-C--:B------:R-:W-:Y:S01]  /*ac10*/  IADD3 R0, P0, R16, R38.reuse, RZ ;  /* 0x0000002610007210 */ /* 0x080fe20007f1e0ff */
[C---:B------:R-:W-:Y:S01]  /*ac20*/  IMAD R3, R146.reuse, UR5, R3 ;  /* 0x0000000592037c24 */ /* 0x040fe2000f8e0203 */
[----:B------:R-:W-:Y:S01]  /*ac30*/  ULDC.64 UR4, c[0x0][0x3c8] ;  /* 0x0000f20000047ab9 */ /* 0x000fe20000000a00 */
[----:B------:R-:W-:Y:S01]  /*ac40*/  IMAD R7, R146, UR7, R5 ;  /* 0x0000000792077c24 */ /* 0x000fe2000f8e0205 */
[----:B------:R-:W-:Y:S01]  /*ac50*/  ULOP3.LUT UP0, URZ, UR8, 0x3ff, URZ, 0xc0, !UPT ;  /* 0x000003ff083f7892 */ /* 0x000fe2000f80c03f */
[----:B------:R-:W-:Y:S01]  /*ac60*/  IMAD.IADD R5, R3, 0x1, R39 ;  /* 0x0000000103057824 */ /* 0x000fe200078e0227 */
[----:B------:R-:W-:Y:S01]  /*ac70*/  LEA R36, P1, R38, UR4, 0x1 ;  /* 0x0000000426247c11 */ /* 0x000fe2000f8208ff */
[----:B------:R-:W-:Y:S01]  /*ac80*/  IMAD.WIDE.U32 R146, R146, UR6, RZ ;  /* 0x0000000692927c25 */ /* 0x000fe2000f8e00ff */
[----:B------:R-:W-:Y:S01]  /*ac90*/  LEA R24, P2, R0, UR4, 0x1 ;  /* 0x0000000400187c11 */ /* 0x000fe2000f8408ff */
[----:B------:R-:W-:Y:S01]  /*aca0*/  ULDC.64 UR6, c[0x0][0x3e0] ;  /* 0x0000f80000067ab9 */ /* 0x000fe20000000a00 */
[----:B------:R-:W-:Y:S01]  /*acb0*/  IADD3.X R3, R8, R5, RZ, P0, !PT ;  /* 0x0000000508037210 */ /* 0x000fe200007fe4ff */
[----:B------:R-:W-:Y:S01]  /*acc0*/  IMAD.IADD R39, R7, 0x1, R147 ;  /* 0x0000000107277824 */ /* 0x000fe200078e0293 */
[----:B------:R-:W-:-:S02]  /*acd0*/  IADD3 R4, P0, R22, R38, RZ ;  /* 0x0000002616047210 */ /* 0x000fc40007f1e0ff */
[----:B------:R-:W-:Y:S02]  /*ace0*/  LEA.HI.X R38, R38, UR5, R5, 0x1, P1 ;  /* 0x0000000526267c11 */ /* 0x000fe400088f0c05 */
[----:B------:R-:W-:Y:S02]  /*acf0*/  PLOP3.LUT P1, PT, PT, PT, UP0, 0x80, 0x0 ;  /* 0x000000000000781c */ /* 0x000fe40003f2f008 */
[----:B------:R-:W-:Y:S02]  /*ad00*/  LEA.HI.X R25, R0, UR5, R3, 0x1, P2 ;  /* 0x0000000500197c11 */ /* 0x000fe400090f0c03 */
[-C--:B------:R-:W-:Y:S02]  /*ad10*/  IADD3 R6, P4, R16, R146.reuse, RZ ;  /* 0x0000009210067210 */ /* 0x080fe40007f9e0ff */
[----:B------:R-:W-:Y:S02]  /*ad20*/  IADD3 R0, P5, R22, R146, RZ ;  /* 0x0000009216007210 */ /* 0x000fe40007fbe0ff */
[----:B------:R-:W-:Y:S01]  /*ad30*/  IADD3.X R5, R10, R5, RZ, P0, !PT ;  /* 0x000000050a057210 */ /* 0x000fe200007fe4ff */
[--C-:B------:R-:W-:Y:S01]  /*ad40*/  IMAD.X R7, R8, 0x1, R39.reuse, P4 ;  /* 0x0000000108077824 */ /* 0x100fe200020e0627 */
[----:B------:R-:W-:Y:S01]  /*ad50*/  LEA R40, P2, R6, UR6, 0x1 ;  /* 0x0000000606287c11 */ /* 0x000fe2000f8408ff */
[----:B------:R-:W-:Y:S01]  /*ad60*/  IMAD.X R3, R10, 0x1, R39, P5 ;  /* 0x000000010a037824 */ /* 0x000fe200028e0627 */
[----:B------:R-:W-:-:S02]  /*ad70*/  LEA R42, P3, R4, UR4, 0x1 ;  /* 0x00000004042a7c11 */ /* 0x000fc4000f8608ff */
[----:B------:R-:W-:Y:S02]  /*ad80*/  LEA R44, P4, R0, UR6, 0x1 ;  /* 0x00000006002c7c11 */ /* 0x000fe4000f8808ff */
[----:B------:R-:W-:Y:S02]  /*ad90*/  LEA R37, P0, R146, UR6, 0x1 ;  /* 0x0000000692257c11 */ /* 0x000fe4000f8008ff */
[----:B------:R-:W-:Y:S02]  /*ada0*/  LEA.HI.X R41, R6, UR7, R7, 0x1, P2 ;  /* 0x0000000706297c11 */ /* 0x000fe400090f0c07 */
[----:B------:R-:W-:Y:S02]  /*adb0*/  LEA.HI.X R43, R4, UR5, R5, 0x1, P3 ;  /* 0x00000005042b7c11 */ /* 0x000fe400098f0c05 */
[----:B------:R-:W-:Y:S02]  /*adc0*/  LEA.HI.X R45, R0, UR7, R3, 0x1, P4 ;  /* 0x00000007002d7c11 */ /* 0x000fe4000a0f0c03 */
[----:B------:R-:W-:Y:S01]  /*add0*/  LEA.HI.X R39, R146, UR7, R39, 0x1, P0 ;  /* 0x0000000792277c11 */ /* 0x000fe200080f0c27 */
[----:B------:R-:W-:Y:S06]  /*ade0*/  @!P1 BRA `(.L_x_566) ;  /* 0x0000000000409947 */ /* 0x000fec0003800000 */
[----:B------:R-:W-:Y:S01]  /*adf0*/  MOV R0, 0x0 ;  /* 0x0000000000007802 */ /* 0x000fe20000000f00 */
[----:B------:R-:W-:Y:S01]  /*ae00*/  ULDC.64 UR4, c[0x4][0xa8] ;  /* 0x01002a0000047ab9 */ /* 0x000fe20000000a00 */
[----:B------:R-:W-:Y:S01]  /*ae10*/  ULDC.64 UR6, c[0x4][0xb0] ;  /* 0x01002c0000067ab9 */ /* 0x000fe20000000a00 */
[----:B------:R-:W-:Y:S01]  /*ae20*/  IMAD.U32 R4, RZ, RZ, UR4 ;  /* 0x00000004ff047e24 */ /* 0x000fe2000f8e00ff */
[----:B------:R0:W1:Y:S01]  /*ae30*/  LDC.64 R14, c[0x4][R0] ;  /* 0x01000000000e7b82 */ /* 0x0000620000000a00 */
[----:B------:R-:W-:Y:S01]  /*ae40*/  MOV R5, UR5 ;  /* 0x0000000500057c02 */ /* 0x000fe20008000f00 */
[----:B------:R-:W-:Y:S01]  /*ae50*/  ULDC.64 UR4, c[0x4][0x28] ;  /* 0x01000a0000047ab9 */ /* 0x000fe20000000a00 */
[----:B------:R-:W-:Y:S01]  /*ae60*/  IMAD.U32 R6, RZ, RZ, UR6 ;  /* 0x00000006ff067e24 */ /* 0x000fe2000f8e00ff */
[----:B------:R-:W-:Y:S01]  /*ae70*/  MOV R10, UR4 ;  /* 0x00000004000a7c02 */ /* 0x000fe20008000f00 */
[----:B------:R-:W-:Y:S01]  /*ae80*/  IMAD.U32 R7, RZ, RZ, UR7 ;  /* 0x00000007ff077e24 */ /* 0x000fe2000f8e00ff */
[----:B------:R-:W-:Y:S01]  /*ae90*/  MOV R12, 0x1 ;  /* 0x00000001000c7802 */ /* 0x000fe20000000f00 */
[----:B------:R-:W-:-:S02]  /*aea0*/  IMAD.U32 R11, RZ, RZ, UR5 ;  /* 0x00000005ff0b7e24 */ /* 0x000fc4000f8e00ff */
[----:B------:R-:W-:Y:S02]  /*aeb0*/  IMAD.MOV.U32 R8, RZ, RZ, 0x70 ;  /* 0x00000070ff087424 */ /* 0x000fe400078e00ff */
[----:B0-----:R-:W-:-:S07]  /*aec0*/  IMAD.MOV.U32 R13, RZ, RZ, RZ ;  /* 0x000000ffff0d7224 */ /* 0x001fce00078e00ff */
[----:B------:R-:W-:-:S07]  /*aed0*/  LEPC R20, `(.L_x_566) ;  /* 0x000000001014794e */ /* 0x000fce0000000000 */
[----:B-1----:R-:W-:Y:S05]  /*aee0*/  CALL.ABS.NOINC R14 ;  /* 0x000000000e007343 */ /* 0x002fea0003c00000 */
.L_x_566:
[----:B------:R-:W-:Y:S01]  /*aef0*/  ULDC.U8 UR4, c[0x0][0x3f0] ;  /* 0x0000fc0000047ab9 */ /* 0x000fe20000000000 */
[----:B------:R-:W-:Y:S01]  /*af00*/  IMAD R3, R149, -0x80, R153 ;  /* 0xffffff8095037824 */ /* 0x000fe200078e0299 */
[----:B------:R-:W-:Y:S01]  /*af10*/  ISETP.NE.AND P0, PT, RZ, UR4, PT ;  /* 0x00000004ff007c0c */ /* 0x000fe2000bf05270 */
[----:B------:R-:W-:Y:S03]  /*af20*/  BSSY B0, `(.L_x_567) ;  /* 0x000053e000007945 */ /* 0x000fe60003800000 */
[----:B------:R-:W-:-:S09]  /*af30*/  VIMNMX R3, R3, 0x80, PT ;  /* 0x0000008003037848 */ /* 0x000fd20003fe0100 */
[----:B------:R-:W-:Y:S05]  /*af40*/  @!P0 BRA `(.L_x_568) ;  /* 0x0000002800688947 */ /* 0x000fea0003800000 */
        /* <DEDUP_REMOVED lines=13> */
[----:B------:R-:W-:Y:S01]  /*b020*/  CS2R R34, SRZ ;  /* 0x0000000000227805 */ /* 0x000fe2000001ff00 */
[----:B------:R-:W-:Y:S06]  /*b030*/  @P0 BRA `(.L_x_570) ;  /* 0x0000000000900947 */ /* 0x000fec0003800000 */
[C---:B------:R-:W-:Y:S01]  /*b040*/  VIADD R0, R16.reuse, 0x10 ;  /* 0x0000001010007836 */ /* 0x040fe20000000000 */
[----:B------:R-:W-:Y:S01]  /*b050*/  ULDC UR4, c[0x0][0x3d4] ;  /* 0x0000f50000047ab9 */ /* 0x000fe20000000800 */
[C---:B------:R-:W-:Y:S01]  /*b060*/  VIADD R5, R16.reuse, 0x30 ;  /* 0x0000003010057836 */ /* 0x040fe20000000000 */
[----:B------:R-:W-:Y:S02]  /*b070*/  IADD3 R4, R16, 0x20, RZ ;  /* 0x0000002010047810 */ /* 0x000fe40007ffe0ff */
[----:B------:R-:W-:Y:S02]  /*b080*/  CS2R R20, SRZ ;  /* 0x0000000000147805 */ /* 0x000fe4000001ff00 */
[----:B------:R-:W-:Y:S01]  /*b090*/  ISETP.GE.AND P2, PT, R0, UR4, PT ;  /* 0x0000000400007c0c */ /* 0x000fe2000bf46270 */
[C---:B------:R-:W-:Y:S01]  /*b0a0*/  VIADD R0, R16.reuse, 0x40 ;  /* 0x0000004010007836 */ /* 0x040fe20000000000 */
[----:B------:R-:W-:Y:S02]  /*b0b0*/  IADD3 R6, R16, 0x50, RZ ;  /* 0x0000005010067810 */ /* 0x000fe40007ffe0ff */
[----:B------:R-:W-:-:S02]  /*b0c0*/  CS2R R26, SRZ ;  /* 0x00000000001a7805 */ /* 0x000fc4000001ff00 */
[----:B------:R-:W-:Y:S02]  /*b0d0*/  ISETP.GE.AND P1, PT, R16, UR4, PT ;  /* 0x0000000410007c0c */ /* 0x000fe4000bf26270 */
[----:B------:R-:W-:Y:S02]  /*b0e0*/  CS2R R28, SRZ ;  /* 0x00000000001c7805 */ /* 0x000fe4000001ff00 */
[----:B------:R-:W-:Y:S02]  /*b0f0*/  ISETP.GE.AND P3, PT, R4, UR4, PT ;  /* 0x0000000404007c0c */ /* 0x000fe4000bf66270 */
[----:B------:R-:W-:Y:S02]  /*b100*/  CS2R R30, SRZ ;  /* 0x00000000001e7805 */ /* 0x000fe4000001ff00 */
[----:B------:R-:W-:Y:S02]  /*b110*/  ISETP.GE.AND P4, PT, R5, UR4, PT ;  /* 0x0000000405007c0c */ /* 0x000fe4000bf86270 */
[----:B------:R-:W-:-:S02]  /*b120*/  CS2R R32, SRZ ;  /* 0x0000000000207805 */ /* 0x000fc4000001ff00 */
[----:B------:R-:W-:Y:S02]  /*b130*/  ISETP.GE.AND P5, PT, R0, UR4, PT ;  /* 0x0000000400007c0c */ /* 0x000fe4000bfa6270 */
[----:B------:R-:W-:Y:S02]  /*b140*/  CS2R R34, SRZ ;  /* 0x0000000000227805 */ /* 0x000fe4000001ff00 */
[----:B------:R-:W-:Y:S02]  /*b150*/  ISETP.GE.AND P6, PT, R6, UR4, PT ;  /* 0x0000000406007c0c */ /* 0x000fe4000bfc6270 */
[----:B------:R-:W-:Y:S02]  /*b160*/  CS2R R10, SRZ ;  /* 0x00000000000a7805 */ /* 0x000fe4000001ff00 */
[----:B------:R-:W-:Y:S02]  /*b170*/  CS2R R12, SRZ ;  /* 0x00000000000c7805 */ /* 0x000fe4000001ff00 */
[----:B------:R-:W-:-:S02]  /*b180*/  CS2R R14, SRZ ;  /* 0x00000000000e7805 */ /* 0x000fc4000001ff00 */
[----:B------:R-:W-:Y:S02]  /*b190*/  CS2R R8, SRZ ;  /* 0x0000000000087805 */ /* 0x000fe4000001ff00 */
[----:B------:R-:W-:Y:S02]  /*b1a0*/  CS2R R6, SRZ ;  /* 0x0000000000067805 */ /* 0x000fe4000001ff00 */
[----:B------:R-:W-:Y:S01]  /*b1b0*/  CS2R R4, SRZ ;  /* 0x0000000000047805 */ /* 0x000fe2000001ff00 */
[----:B------:R0:W5:Y:S04]  /*b1c0*/  @!P1 LDG.E.64 R20, desc[UR60][R24.64] ;  /* 0x0000003c18149981 */ /* 0x000168000c1e1b00 */
        /* <DEDUP_REMOVED lines=10> */
[----:B------:R0:W5:Y:S02]  /*b270*/  @!P6 LDG.E.64 R4, desc[UR60][R40.64+0xa0] ;  /* 0x0000a03c2804e981 */ /* 0x000164000c1e1b00 */
.L_x_570:
[----:B------:R-:W-:Y:S05]  /*b280*/  BSYNC B1 ;  /* 0x0000000000017941 */ /* 0x000fea0003800000 */
.L_x_569:
[--C-:B-----5:R-:W-:Y:S01]  /*b290*/  IMAD.MOV.U32 R44, RZ, RZ, R27.reuse ;  /* 0x000000ffff2c7224 */ /* 0x120fe200078e001b */
[--C-:B------:R-:W-:Y:S01]  /*b2a0*/  SHF.R.U64 R54, R26, 0x10, R27.reuse ;  /* 0x000000101a367819 */ /* 0x100fe2000000121b */
[----:B0-----:R-:W-:Y:S01]  /*b2b0*/  IMAD.MOV.U32 R40, RZ, RZ, R8 ;  /* 0x000000ffff287224 */ /* 0x001fe200078e0008 */
[----:B------:R-:W-:Y:S01]  /*b2c0*/  SHF.R.U32.HI R55, RZ, 0x10, R27 ;  /* 0x00000010ff377819 */ /* 0x000fe2000001161b */
[--C-:B------:R-:W-:Y:S01]  /*b2d0*/  IMAD.MOV.U32 R27, RZ, RZ, R11.reuse ;  /* 0x000000ffff1b7224 */ /* 0x100fe200078e000b */
[----:B------:R-:W-:Y:S01]  /*b2e0*/  SHF.R.U64 R64, R10, 0x10, R11 ;  /* 0x000000100a407819 */ /* 0x000fe2000000120b */
[----:B------:R-:W-:Y:S01]  /*b2f0*/  IMAD.MOV.U32 R25, RZ, RZ, R21 ;  /* 0x000000ffff197224 */ /* 0x000fe200078e0015 */
[----:B------:R-:W-:Y:S01]  /*b300*/  SHF.R.U32.HI R65, RZ, 0x10, R11 ;  /* 0x00000010ff417819 */ /* 0x000fe2000001160b */
[----:B------:R-:W-:Y:S01]  /*b310*/  IMAD.MOV.U32 R24, RZ, RZ, R20 ;  /* 0x000000ffff187224 */ /* 0x000fe200078e0014 */
[----:B------:R-:W-:Y:S01]  /*b320*/  LOP3.LUT R11, R209, 0x18, R22, 0xf8, !PT ;  /* 0x00000018d10b7812 */ /* 0x000fe200078ef816 */
[----:B------:R-:W-:Y:S01]  /*b330*/  UMOV UR4, 0xffffffff ;  /* 0xffffffff00047882 */ /* 0x000fe20000000000 */
[----:B------:R-:W-:Y:S01]  /*b340*/  LOP3.LUT P1, RZ, R217, 0x4, RZ, 0xc0, !PT ;  /* 0x00000004d9ff7812 */ /* 0x000fe2000782c0ff */
[----:B------:R-:W-:Y:S01]  /*b350*/  IMAD.MOV.U32 R49, RZ, RZ, R33 ;  /* 0x000000ffff317224 */ /* 0x000fe200078e0021 */
[----:B------:R-:W-:Y:S01]  /*b360*/  LOP3.LUT R0, R11, R210, RZ, 0x3c, !PT ;  /* 0x000000d20b007212 */ /* 0x000fe200078e3cff */
[----:B------:R-:W-:Y:S01]  /*b370*/  IMAD.MOV.U32 R42, RZ, RZ, R6 ;  /* 0x000000ffff2a7224 */ /* 0x000fe200078e0006 */
[----:B------:R-:W-:Y:S01]  /*b380*/  SHF.R.U64 R70, R8, 0x10, R9 ;  /* 0x0000001008467819 */ /* 0x000fe20000001209 */
[----:B------:R-:W-:Y:S01]  /*b390*/  IMAD.MOV.U32 R46, RZ, RZ, R30 ;  /* 0x000000ffff2e7224 */ /* 0x000fe200078e001e */
[--C-:B------:R-:W-:Y:S01]  /*b3a0*/  SHF.R.U64 R52, R20, 0x10, R21.reuse ;  /* 0x0000001014347819 */ /* 0x100fe20000001215 */
[----:B------:R-:W-:Y:S01]  /*b3b0*/  IMAD.IADD R11, R211, 0x1, R0 ;  /* 0x00000001d30b7824 */ /* 0x000fe200078e0200 */
[----:B------:R-:W-:Y:S01]  /*b3c0*/  SHF.R.U32.HI R53, RZ, 0x10, R21 ;  /* 0x00000010ff357819 */ /* 0x000fe20000011615 */
[----:B------:R-:W-:Y:S01]  /*b3d0*/  IMAD.MOV.U32 R47, RZ, RZ, R31 ;  /* 0x000000ffff2f7224 */ /* 0x000fe200078e001f */
[----:B------:R-:W-:Y:S01]  /*b3e0*/  MOV R21, R26 ;  /* 0x0000001a00157202 */ /* 0x000fe20000000f00 */
[----:B------:R-:W-:Y:S01]  /*b3f0*/  IMAD R8, R11, 0x2, R18 ;  /* 0x000000020b087824 */ /* 0x000fe200078e0212 */
[----:B------:R-:W-:Y:S01]  /*b400*/  MOV R41, R9 ;  /* 0x0000000900297202 */ /* 0x000fe20000000f00 */
[----:B------:R-:W-:Y:S01]  /*b410*/  IMAD.MOV.U32 R26, RZ, RZ, R28 ;  /* 0x000000ffff1a7224 */ /* 0x000fe200078e001c */
[----:B------:R-:W-:Y:S01]  /*b420*/  SHF.R.U32.HI R71, RZ, 0x10, R9 ;  /* 0x00000010ff477819 */ /* 0x000fe20000011609 */
[----:B------:R-:W-:Y:S01]  /*b430*/  VIADD R9, R8, 0x15400 ;  /* 0x0001540008097836 */ /* 0x000fe20000000000 */
[----:B------:R-:W-:Y:S01]  /*b440*/  MOV R45, R29 ;  /* 0x0000001d002d7202 */ /* 0x000fe20000000f00 */
[----:B------:R-:W-:Y:S01]  /*b450*/  IMAD.MOV.U32 R50, RZ, RZ, R34 ;  /* 0x000000ffff327224 */ /* 0x000fe200078e0022 */
[--C-:B------:R-:W-:Y:S01]  /*b460*/  SHF.R.U64 R56, R28, 0x10, R29.reuse ;  /* 0x000000101c387819 */ /* 0x100fe2000000121d */
[----:B------:R-:W-:Y:S01]  /*b470*/  IMAD.MOV.U32 R20, RZ, RZ, R10 ;  /* 0x000000ffff147224 */ /* 0x000fe200078e000a */
[----:B------:R-:W-:Y:S01]  /*b480*/  SHF.R.U32.HI R57, RZ, 0x10, R29 ;  /* 0x00000010ff397819 */ /* 0x000fe2000001161d */
[----:B------:R-:W-:Y:S01]  /*b490*/  IMAD.MOV.U32 R28, RZ, RZ, R13 ;  /* 0x000000ffff1c7224 */ /* 0x000fe200078e000d */
[----:B------:R-:W-:-:S02]  /*b4a0*/  SHF.R.U64 R60, R32, 0x10, R33 ;  /* 0x00000010203c7819 */ /* 0x000fc40000001221 */
[----:B------:R-:W-:Y:S02]  /*b4b0*/  SHF.R.U32.HI R61, RZ, 0x10, R33 ;  /* 0x00000010ff3d7819 */ /* 0x000fe40000011621 */
[----:B------:R-:W-:Y:S01]  /*b4c0*/  SHF.R.U64 R72, R6, 0x10, R7 ;  /* 0x0000001006487819 */ /* 0x000fe20000001207 */
[----:B------:R-:W-:Y:S01]  /*b4d0*/  IMAD.MOV.U32 R6, RZ, RZ, R4 ;  /* 0x000000ffff067224 */ /* 0x000fe200078e0004 */
[--C-:B------:R-:W-:Y:S02]  /*b4e0*/  SHF.R.U64 R58, R30, 0x10, R31.reuse ;  /* 0x000000101e3a7819 */ /* 0x100fe4000000121f */
[----:B------:R-:W-:Y:S01]  /*b4f0*/  SHF.R.U32.HI R59, RZ, 0x10, R31 ;  /* 0x00000010ff3b7819 */ /* 0x000fe2000001161f */
[----:B------:R-:W-:Y:S01]  /*b500*/  IMAD.MOV.U32 R31, RZ, RZ, R14 ;  /* 0x000000ffff1f7224 */ /* 0x000fe200078e000e */
[----:B------:R-:W-:Y:S02]  /*b510*/  MOV R48, R32 ;  /* 0x0000002000307202 */ /* 0x000fe40000000f00 */
[----:B------:R-:W-:-:S02]  /*b520*/  MOV R51, R35 ;  /* 0x0000002300337202 */ /* 0x000fc40000000f00 */
[--C-:B------:R-:W-:Y:S02]  /*b530*/  SHF.R.U64 R62, R34, 0x10, R35.reuse ;  /* 0x00000010223e7819 */ /* 0x100fe40000001223 */
[----:B------:R-:W-:Y:S02]  /*b540*/  SHF.R.U32.HI R63, RZ, 0x10, R35 ;  /* 0x00000010ff3f7819 */ /* 0x000fe40000011623 */
[----:B------:R-:W-:Y:S02]  /*b550*/  MOV R43, R7 ;  /* 0x00000007002b7202 */ /* 0x000fe40000000f00 */
[----:B------:R-:W-:Y:S01]  /*b560*/  SHF.R.U32.HI R73, RZ, 0x10, R7 ;  /* 0x00000010ff497819 */ /* 0x000fe20000011607 */
[--C-:B------:R-:W-:Y:S01]  /*b570*/  IMAD.MOV.U32 R7, RZ, RZ, R5.reuse ;  /* 0x000000ffff077224 */ /* 0x100fe200078e0005 */
[----:B------:R-:W-:Y:S01]  /*b580*/  IADD3 R0, R8, 0x15440, RZ ;  /* 0x0001544008007810 */ /* 0x000fe20007ffe0ff */
[----:B------:R-:W-:Y:S01]  /*b590*/  @P1 VIADD R0, R9, 0xffffffc0 ;  /* 0xffffffc009001836 */ /* 0x000fe20000000000 */
[----:B------:R-:W-:-:S02]  /*b5a0*/  SHF.R.U64 R74, R4, 0x10, R5 ;  /* 0x00000010044a7819 */ /* 0x000fc40000001205 */
[----:B------:R-:W-:Y:S02]  /*b5b0*/  PRMT R33, R24, 0x5410, R25 ;  /* 0x0000541018217816 */ /* 0x000fe40000000019 */
[----:B------:R-:W-:Y:S02]  /*b5c0*/  PRMT R29, R21, 0x5410, R44 ;  /* 0x00005410151d7816 */ /* 0x000fe4000000002c */
[----:B------:R-:W-:Y:S02]  /*b5d0*/  MOV R35, R12 ;  /* 0x0000000c00237202 */ /* 0x000fe40000000f00 */
[--C-:B------:R-:W-:Y:S02]  /*b5e0*/  SHF.R.U64 R66, R12, 0x10, R13.reuse ;  /* 0x000000100c427819 */ /* 0x100fe4000000120d */
[----:B------:R-:W-:Y:S02]  /*b5f0*/  SHF.R.U32.HI R67, RZ, 0x10, R13 ;  /* 0x00000010ff437819 */ /* 0x000fe4000001160d */
[----:B------:R-:W-:-:S02]  /*b600*/  MOV R32, R15 ;  /* 0x0000000f00207202 */ /* 0x000fc40000000f00 */
[--C-:B------:R-:W-:Y:S02]  /*b610*/  SHF.R.U64 R68, R14, 0x10, R15.reuse ;  /* 0x000000100e447819 */ /* 0x100fe4000000120f */
[----:B------:R-:W-:Y:S02]  /*b620*/  SHF.R.U32.HI R69, RZ, 0x10, R15 ;  /* 0x00000010ff457819 */ /* 0x000fe4000001160f */
[----:B------:R-:W-:Y:S02]  /*b630*/  SHF.R.U32.HI R75, RZ, 0x10, R5 ;  /* 0x00000010ff4b7819 */ /* 0x000fe40000011605 */
[----:B------:R-:W-:Y:S02]  /*b640*/  PRMT R34, R52, 0x5410, R53 ;  /* 0x0000541034227816 */ /* 0x000fe40000000035 */
[----:B------:R-:W-:Y:S02]  /*b650*/  PRMT R30, R54, 0x5410, R55 ;  /* 0x00005410361e7816 */ /* 0x000fe40000000037 */
[----:B------:R-:W-:-:S02]  /*b660*/  PRMT R21, R26, 0x5410, R45 ;  /* 0x000054101a157816 */ /* 0x000fc4000000002d */
[----:B------:R-:W-:Y:S02]  /*b670*/  PRMT R24, R56, 0x5410, R57 ;  /* 0x0000541038187816 */ /* 0x000fe40000000039 */
[----:B------:R-:W-:Y:S01]  /*b680*/  LEA.HI R4, R225, R225, RZ, 0x1 ;  /* 0x000000e1e1047211 */ /* 0x000fe200078f08ff */
[----:B------:R-:W-:Y:S06]  /*b690*/  BRA.DIV UR4, `(.L_x_571) ;  /* 0x0000018204b47947 */ /* 0x000fec000b800000 */
.L_x_768:
[----:B------:R-:W-:Y:S01]  /*b6a0*/  UMOV UR4, 0xffffffff ;  /* 0xffffffff00047882 */ /* 0x000fe20000000000 */
[----:B------:R-:W-:Y:S02]  /*b6b0*/  LOP3.LUT R4, R4, 0xfffffffe, RZ, 0xc0, !PT ;  /* 0xfffffffe04047812 */ /* 0x000fe400078ec0ff */
[----:B------:R-:W-:Y:S05]  /*b6c0*/  BRA.DIV UR4, `(.L_x_572) ;  /* 0x0000018204d07947 */ /* 0x000fea000b800000 */
.L_x_771:
[----:B------:R-:W-:Y:S01]  /*b6d0*/  UMOV UR4, 0xffffffff ;  /* 0xffffffff00047882 */ /* 0x000fe20000000000 */
[----:B------:R-:W-:Y:S02]  /*b6e0*/  IADD3 R4, R225, -R4, RZ ;  /* 0x80000004e1047210 */ /* 0x000fe40007ffe0ff */
[----:B------:R-:W-:Y:S05]  /*b6f0*/  BRA.DIV UR4, `(.L_x_573) ;  /* 0x0000018204ec7947 */ /* 0x000fea000b800000 */
.L_x_774:
[----:B------:R-:W-:Y:S01]  /*b700*/  UMOV UR4, 0xffffffff ;  /* 0xffffffff00047882 */ /* 0x000fe20000000000 */
[----:B------:R-:W-:Y:S02]  /*b710*/  SHF.L.U32 R5, R4, 0x1f, RZ ;  /* 0x0000001f04057819 */ /* 0x000fe400000006ff */
[----:B------:R-:W-:Y:S05]  /*b720*/  BRA.DIV UR4, `(.L_x_574) ;  /* 0x0000018604087947 */ /* 0x000fea000b800000 */
.L_x_777:
[----:B------:R-:W0:Y:S01]  /*b730*/  SYNCS.PHASECHK.TRANS64.TRYWAIT P1, [R18+URZ+0x36800], R5 ;  /* 0x03680005120075a7 */ /* 0x000e22000802017f */
[----:B------:R-:W-:Y:S01]  /*b740*/  BSSY B1, `(.L_x_575) ;  /* 0x0000013000017945 */ /* 0x000fe20003800000 */
[----:B------:R-:W-:Y:S02]  /*b750*/  PRMT R37, R20, 0x5410, R27 ;  /* 0x0000541014257816 */ /* 0x000fe4000000001b */
[----:B------:R-:W-:Y:S02]  /*b760*/  PRMT R35, R35, 0x5410, R28 ;  /* 0x0000541023237816 */ /* 0x000fe4000000001c */
[----:B------:R-:W-:Y:S02]  /*b770*/  PRMT R31, R31, 0x5410, R32 ;  /* 0x000054101f1f7816 */ /* 0x000fe40000000020 */
[----:B------:R-:W-:Y:S02]  /*b780*/  PRMT R25, R46, 0x5410, R47 ;  /* 0x000054102e197816 */ /* 0x000fe4000000002f */
[----:B------:R-:W-:-:S02]  /*b790*/  PRMT R26, R58, 0x5410, R59 ;  /* 0x000054103a1a7816 */ /* 0x000fc4000000003b */
[----:B------:R-:W-:Y:S02]  /*b7a0*/  PRMT R13, R48, 0x5410, R49 ;  /* 0x00005410300d7816 */ /* 0x000fe40000000031 */
        /* <DEDUP_REMOVED lines=10> */
[----:B------:R-:W-:Y:S01]  /*b850*/  PRMT R11, R6, 0x5410, R7 ;  /* 0x00005410060b7816 */ /* 0x000fe20000000007 */
[----:B0-----:R-:W-:Y:S06]  /*b860*/  @!P1 BRA `(.L_x_576) ;  /* 0x0000018000e09947 */ /* 0x001fec0003800000 */
.L_x_778:
[----:B------:R-:W-:Y:S05]  /*b870*/  BSYNC B1 ;  /* 0x0000000000017941 */ /* 0x000fea0003800000 */
.L_x_575:
[----:B------:R-:W-:Y:S01]  /*b880*/  BSSY B1, `(.L_x_577) ;  /* 0x0000103000017945 */ /* 0x000fe20003800000 */
[----:B------:R-:W-:-:S03]  /*b890*/  PRMT R12, R74, 0x5410, R75 ;  /* 0x000054104a0c7816 */ /* 0x000fc6000000004b */
[----:B------:R-:W-:Y:S05]  /*b8a0*/  @P0 BRA `(.L_x_578) ;  /* 0x0000001000000947 */ /* 0x000fea0003800000 */
[----:B0-----:R-:W0:Y:S01]  /*b8b0*/  LDC R5, c[0x0][0x3d4] ;  /* 0x0000f500ff057b82 */ /* 0x001e220000000800 */
[C---:B------:R-:W-:Y:S01]  /*b8c0*/  VIADD R4, R16.reuse, 0x10 ;  /* 0x0000001010047836 */ /* 0x040fe20000000000 */
[C---:B------:R-:W-:Y:S01]  /*b8d0*/  IADD3 R40, R16.reuse, 0x30, RZ ;  /* 0x0000003010287810 */ /* 0x040fe20007ffe0ff */
[C---:B------:R-:W-:Y:S01]  /*b8e0*/  VIADD R6, R16.reuse, 0x20 ;  /* 0x0000002010067836 */ /* 0x040fe20000000000 */
[----:B------:R-:W-:Y:S01]  /*b8f0*/  BSSY B2, `(.L_x_579) ;  /* 0x0000030000027945 */ /* 0x000fe20003800000 */
[-C--:B0-----:R-:W-:Y:S02]  /*b900*/  ISETP.GE.AND P0, PT, R16, R5.reuse, PT ;  /* 0x000000051000720c */ /* 0x081fe40003f06270 */
[-C--:B------:R-:W-:Y:S01]  /*b910*/  ISETP.GE.AND P1, PT, R4, R5.reuse, PT ;  /* 0x000000050400720c */ /* 0x080fe20003f26270 */
[----:B------:R-:W-:Y:S01]  /*b920*/  VIADD R4, R16, 0x40 ;  /* 0x0000004010047836 */ /* 0x000fe20000000000 */
[-C--:B------:R-:W-:Y:S01]  /*b930*/  ISETP.GE.AND P2, PT, R6, R5.reuse, PT ;  /* 0x000000050600720c */ /* 0x080fe20003f46270 */
[----:B------:R-:W-:Y:S01]  /*b940*/  VIADD R6, R16, 0x50 ;  /* 0x0000005010067836 */ /* 0x000fe20000000000 */
[----:B------:R-:W-:-:S02]  /*b950*/  ISETP.GE.AND P3, PT, R40, R5, PT ;  /* 0x000000052800720c */ /* 0x000fc40003f66270 */
[-C--:B------:R-:W-:Y:S02]  /*b960*/  ISETP.GE.AND P4, PT, R4, R5.reuse, PT ;  /* 0x000000050400720c */ /* 0x080fe40003f86270 */
[----:B------:R-:W-:-:S03]  /*b970*/  ISETP.GE.AND P5, PT, R6, R5, PT ;  /* 0x000000050600720c */ /* 0x000fc60003fa6270 */
[----:B------:R-:W-:Y:S10]  /*b980*/  @P0 BRA `(.L_x_580) ;  /* 0x0000000000980947 */ /* 0x000ff40003800000 */
[----:B------:R-:W0:Y:S01]  /*b990*/  LDS.128 R4, [R8+0x15400] ;  /* 0x0154000008047984 */ /* 0x000e220000000c00 */
[----:B------:R-:W-:Y:S02]  /*b9a0*/  HADD2.F32 R45, -RZ, R37.H0_H0 ;  /* 0x20000025ff2d7230 */ /* 0x000fe40000004100 */
[----:B------:R-:W-:Y:S02]  /*b9b0*/  HADD2.F32 R43, -RZ, R33.H0_H0 ;  /* 0x20000021ff2b7230 */ /* 0x000fe40000004100 */
[----:B------:R-:W-:Y:S02]  /*b9c0*/  HADD2.F32 R44, -RZ, R34.H0_H0 ;  /* 0x20000022ff2c7230 */ /* 0x000fe40000004100 */
[----:B------:R-:W-:Y:S02]  /*b9d0*/  HADD2.F32 R46, -RZ, R38.H0_H0 ;  /* 0x20000026ff2e7230 */ /* 0x000fe40000004100 */
[--C-:B0-----:R-:W-:Y:S02]  /*b9e0*/  HADD2.F32 R39, -RZ, R4.reuse.H0_H0 ;  /* 0x20000004ff277230 */ /* 0x101fe40000004100 */
[----:B------:R-:W-:-:S02]  /*b9f0*/  HADD2.F32 R4, -RZ, R4.H1_H1 ;  /* 0x30000004ff047230 */ /* 0x000fc40000004100 */
[--C-:B------:R-:W-:Y:S02]  /*ba00*/  HADD2.F32 R40, -RZ, R5.reuse.H0_H0 ;  /* 0x20000005ff287230 */ /* 0x100fe40000004100 */
[----:B------:R-:W-:Y:S02]  /*ba10*/  HADD2.F32 R5, -RZ, R5.H1_H1 ;  /* 0x30000005ff057230 */ /* 0x000fe40000004100 */
[C---:B------:R-:W-:Y:S01]  /*ba20*/  FMUL.FTZ R48, R4.reuse, R45 ;  /* 0x0000002d04307220 */ /* 0x040fe20000410000 */
[-C--:B------:R-:W-:Y:S01]  /*ba30*/  FMUL.FTZ R4, R4, R43.reuse ;  /* 0x0000002b04047220 */ /* 0x080fe20000410000 */
[--C-:B------:R-:W-:Y:S02]  /*ba40*/  HADD2.F32 R41, -RZ, R6.reuse.H0_H0 ;  /* 0x20000006ff297230 */ /* 0x100fe40000004100 */
[----:B------:R-:W-:Y:S02]  /*ba50*/  HADD2.F32 R42, -RZ, R7.H0_H0 ;  /* 0x20000007ff2a7230 */ /* 0x000fe40000004100 */
[----:B------:R-:W-:Y:S01]  /*ba60*/  FMUL.FTZ R47, R5, R46 ;  /* 0x0000002e052f7220 */ /* 0x000fe20000410000 */
[C---:B------:R-:W-:Y:S01]  /*ba70*/  FFMA.FTZ R48, R39.reuse, R43, -R48 ;  /* 0x0000002b27307223 */ /* 0x040fe20000010830 */
[----:B------:R-:W-:Y:S01]  /*ba80*/  FFMA.FTZ R45, R39, R45, R4 ;  /* 0x0000002d272d7223 */ /* 0x000fe20000010004 */
[----:B------:R-:W-:Y:S01]  /*ba90*/  FMUL.FTZ R49, R5, R44 ;  /* 0x0000002c05317220 */ /* 0x000fe20000410000 */
[----:B------:R-:W-:-:S02]  /*baa0*/  HADD2.F32 R6, -RZ, R6.H1_H1 ;  /* 0x30000006ff067230 */ /* 0x000fc40000004100 */
[C---:B------:R-:W-:Y:S01]  /*bab0*/  FFMA.FTZ R47, R40.reuse, R44, -R47 ;  /* 0x0000002c282f7223 */ /* 0x040fe2000001082f */
[----:B------:R-:W-:Y:S02]  /*bac0*/  HADD2.F32 R7, -RZ, R7.H1_H1 ;  /* 0x30000007ff077230 */ /* 0x000fe40000004100 */
[----:B------:R-:W-:Y:S01]  /*bad0*/  FFMA.FTZ R40, R40, R46, R49 ;  /* 0x0000002e28287223 */ /* 0x000fe20000010031 */
[----:B------:R-:W-:Y:S02]  /*bae0*/  HADD2.F32 R39, -RZ, R37.H1_H1 ;  /* 0x30000025ff277230 */ /* 0x000fe40000004100 */
[----:B------:R-:W-:Y:S02]  /*baf0*/  HADD2.F32 R4, -RZ, R33.H1_H1 ;  /* 0x30000021ff047230 */ /* 0x000fe40000004100 */
[----:B------:R-:W-:Y:S02]  /*bb00*/  HADD2.F32 R43, -RZ, R38.H1_H1 ;  /* 0x30000026ff2b7230 */ /* 0x000fe40000004100 */
[----:B------:R-:W-:Y:S01]  /*bb10*/  FMUL.FTZ R44, R6, R39 ;  /* 0x00000027062c7220 */ /* 0x000fe20000410000 */
[----:B------:R-:W-:-:S02]  /*bb20*/  HADD2.F32 R5, -RZ, R34.H1_H1 ;  /* 0x30000022ff057230 */ /* 0x000fc40000004100 */
[-C--:B------:R-:W-:Y:S01]  /*bb30*/  FMUL.FTZ R46, R6, R4.reuse ;  /* 0x00000004062e7220 */ /* 0x080fe20000410000 */
[----:B------:R-:W-:Y:S01]  /*bb40*/  FMUL.FTZ R49, R7, R43 ;  /* 0x0000002b07317220 */ /* 0x000fe20000410000 */
[----:B------:R-:W-:Y:S01]  /*bb50*/  FFMA.FTZ R6, R41, R4, -R44 ;  /* 0x0000000429067223 */ /* 0x000fe2000001082c */
[----:B------:R-:W-:Y:S01]  /*bb60*/  FMUL.FTZ R50, R7, R5 ;  /* 0x0000000507327220 */ /* 0x000fe20000410000 */
[----:B------:R-:W-:Y:S01]  /*bb70*/  FFMA.FTZ R39, R41, R39, R46 ;  /* 0x0000002729277223 */ /* 0x000fe2000001002e */
[C---:B------:R-:W-:Y:S01]  /*bb80*/  FFMA.FTZ R7, R42.reuse, R5, -R49 ;  /* 0x000000052a077223 */ /* 0x040fe20000010831 */
[----:B------:R-:W-:Y:S01]  /*bb90*/  F2FP.F16.F32.PACK_AB R4, R45, R48 ;  /* 0x000000302d04723e */ /* 0x000fe200000000ff */
[----:B------:R-:W-:Y:S01]  /*bba0*/  FFMA.FTZ R50, R42, R43, R50 ;  /* 0x0000002b2a327223 */ /* 0x000fe20000010032 */
[----:B------:R-:W-:Y:S02]  /*bbb0*/  F2FP.F16.F32.PACK_AB R5, R40, R47 ;  /* 0x0000002f2805723e */ /* 0x000fe400000000ff */
[----:B------:R-:W-:-:S02]  /*bbc0*/  F2FP.F16.F32.PACK_AB R6, R39, R6 ;  /* 0x000000062706723e */ /* 0x000fc400000000ff */
[----:B------:R-:W-:-:S05]  /*bbd0*/  F2FP.F16.F32.PACK_AB R7, R50, R7 ;  /* 0x000000073207723e */ /* 0x000fca00000000ff */
[----:B------:R0:W-:Y:S02]  /*bbe0*/  STS.128 [R8+0x15400], R4 ;  /* 0x0154000408007388 */ /* 0x0001e40000000c00 */
.L_x_580:
[----:B------:R-:W-:Y:S05]  /*bbf0*/  BSYNC B2 ;  /* 0x0000000000027941 */ /* 0x000fea0003800000 */
.L_x_579:
[----:B------:R-:W-:Y:S04]  /*bc00*/  BSSY B2, `(.L_x_581) ;  /* 0x0000028000027945 */ /* 0x000fe80003800000 */
[----:B------:R-:W-:Y:S05]  /*bc10*/  @P1 BRA `(.L_x_582) ;  /* 0x0000000000981947 */ /* 0x000fea0003800000 */
[----:B0-----:R-:W0:Y:S01]  /*bc20*/  LDS.128 R4, [R0] ;  /* 0x0000000000047984 */ /* 0x001e220000000c00 */
        /* <DEDUP_REMOVED lines=36> */
[----:B------:R1:W-:Y:S02]  /*be70*/  STS.128 [R0], R4 ;  /* 0x0000000400007388 */ /* 0x0003e40000000c00 */
.L_x_582:
[----:B------:R-:W-:Y:S05]  /*be80*/  BSYNC B2 ;  /* 0x0000000000027941 */ /* 0x000fea0003800000 */
.L_x_581:
[----:B------:R-:W-:Y:S04]  /*be90*/  BSSY B2, `(.L_x_583) ;  /* 0x0000028000027945 */ /* 0x000fe80003800000 */
[----:B------:R-:W-:Y:S05]  /*bea0*/  @P2 BRA `(.L_x_584) ;  /* 0x0000000000982947 */ /* 0x000fea0003800000 */
[----:B01----:R-:W0:Y:S01]  /*beb0*/  LDS.128 R4, [R8+0x19400] ;  /* 0x0194000008047984 */ /* 0x003e220000000c00 */
        /* <DEDUP_REMOVED lines=37> */
.L_x_584:
[----:B------:R-:W-:Y:S05]  /*c110*/  BSYNC B2 ;  /* 0x0000000000027941 */ /* 0x000fea0003800000 */
.L_x_583:
[----:B------:R-:W-:Y:S04]  /*c120*/  BSSY B2, `(.L_x_585) ;  /* 0x0000028000027945 */ /* 0x000fe80003800000 */
[----:B------:R-:W-:Y:S05]  /*c130*/  @P3 BRA `(.L_x_586) ;  /* 0x0000000000983947 */ /* 0x000fea0003800000 */
[----:B012---:R-:W0:Y:S01]  /*c140*/  LDS.128 R4, [R0+0x4000] ;  /* 0x0040000000047984 */ /* 0x007e220000000c00 */
        /* <DEDUP_REMOVED lines=37> */
.L_x_586:
[----:B------:R-:W-:Y:S05]  /*c3a0*/  BSYNC B2 ;  /* 0x0000000000027941 */ /* 0x000fea0003800000 */
.L_x_585:
[----:B------:R-:W-:Y:S04]  /*c3b0*/  BSSY B2, `(.L_x_587) ;  /* 0x0000028000027945 */ /* 0x000fe80003800000 */
[----:B------:R-:W-:Y:S05]  /*c3c0*/  @P4 BRA `(.L_x_588) ;  /* 0x0000000000984947 */ /* 0x000fea0003800000 */
[----:B0123--:R-:W0:Y:S01]  /*c3d0*/  LDS.128 R4, [R8+0x1d400] ;  /* 0x01d4000008047984 */ /* 0x00fe220000000c00 */
        /* <DEDUP_REMOVED lines=37> */
.L_x_588:
[----:B------:R-:W-:Y:S05]  /*c630*/  BSYNC B2 ;  /* 0x0000000000027941 */ /* 0x000fea0003800000 */
.L_x_587:
[----:B------:R-:W-:Y:S05]  /*c640*/  @P5 BRA `(.L_x_578) ;  /* 0x0000000000985947 */ /* 0x000fea0003800000 */
[----:B01234-:R-:W0:Y:S01]  /*c650*/  LDS.128 R4, [R0+0x8000] ;  /* 0x0080000000047984 */ /* 0x01fe220000000c00 */
        /* <DEDUP_REMOVED lines=37> */
.L_x_578:
[----:B------:R-:W-:Y:S05]  /*c8b0*/  BSYNC B1 ;  /* 0x0000000000017941 */ /* 0x000fea0003800000 */
.L_x_577:
[----:B------:R-:W-:-:S13]  /*c8c0*/  ISETP.GE.AND P0, PT, R224, R3, PT ;  /* 0x00000003e000720c */ /* 0x000fda0003f06270 */
[----:B------:R-:W-:Y:S05]  /*c8d0*/  @P0 BRA `(.L_x_589) ;  /* 0x0000003800880947 */ /* 0x000fea0003800000 */
[----:B------:R-:W5:Y:S01]  /*c8e0*/  LDC R3, c[0x0][0x3d4] ;  /* 0x0000f500ff037b82 */ /* 0x000f620000000800 */
[C---:B01234-:R-:W-:Y:S01]  /*c8f0*/  VIADD R6, R16.reuse, 0x20 ;  /* 0x0000002010067836 */ /* 0x05ffe20000000000 */
[C---:B------:R-:W-:Y:S01]  /*c900*/  IADD3 R4, R16.reuse, 0x10, RZ ;  /* 0x0000001010047810 */ /* 0x040fe20007ffe0ff */
[C---:B------:R-:W-:Y:S01]  /*c910*/  VIADD R40, R16.reuse, 0x30 ;  /* 0x0000003010287836 */ /* 0x040fe20000000000 */
[----:B------:R-:W-:Y:S01]  /*c920*/  BSSY B1, `(.L_x_590) ;  /* 0x0000030000017945 */ /* 0x000fe20003800000 */
[-C--:B-----5:R-:W-:Y:S02]  /*c930*/  ISETP.GE.AND P0, PT, R16, R3.reuse, PT ;  /* 0x000000031000720c */ /* 0x0a0fe40003f06270 */
[-C--:B------:R-:W-:Y:S01]  /*c940*/  ISETP.GE.AND P2, PT, R6, R3.reuse, PT ;  /* 0x000000030600720c */ /* 0x080fe20003f46270 */
[----:B------:R-:W-:Y:S01]  /*c950*/  VIADD R6, R16, 0x50 ;  /* 0x0000005010067836 */ /* 0x000fe20000000000 */
[----:B------:R-:W-:Y:S02]  /*c960*/  ISETP.GE.AND P1, PT, R4, R3, PT ;  /* 0x000000030400720c */ /* 0x000fe40003f26270 */
[----:B------:R-:W-:-:S02]  /*c970*/  IADD3 R4, R16, 0x40, RZ ;  /* 0x0000004010047810 */ /* 0x000fc40007ffe0ff */
[-C--:B------:R-:W-:Y:S02]  /*c980*/  ISETP.GE.AND P3, PT, R40, R3.reuse, PT ;  /* 0x000000032800720c */ /* 0x080fe40003f66270 */
[-C--:B------:R-:W-:Y:S02]  /*c990*/  ISETP.GE.AND P4, PT, R4, R3.reuse, PT ;  /* 0x000000030400720c */ /* 0x080fe40003f86270 */
[----:B------:R-:W-:Y:S01]  /*c9a0*/  ISETP.GE.AND P5, PT, R6, R3, PT ;  /* 0x000000030600720c */ /* 0x000fe20003fa6270 */
[----:B------:R-:W-:-:S12]  /*c9b0*/  @P0 BRA `(.L_x_591) ;  /* 0x0000000000980947 */ /* 0x000fd80003800000 */
        /* <DEDUP_REMOVED lines=9> */
[-C--:B------:R-:W-:Y:S01]  /*ca50*/  FMUL.FTZ R42, R47, R4.reuse ;  /* 0x000000042f2a7220 */ /* 0x080fe20000410000 */
[----:B------:R-:W-:Y:S01]  /*ca60*/  FMUL.FTZ R44, R43, R4 ;  /* 0x000000042b2c7220 */ /* 0x000fe20000410000 */
[----:B------:R-:W-:Y:S02]  /*ca70*/  HADD2.F32 R40, -RZ, R6.H0_H0 ;  /* 0x20000006ff287230 */ /* 0x000fe40000004100 */
[----:B------:R-:W-:Y:S01]  /*ca80*/  FMUL.FTZ R46, R49, R5 ;  /* 0x00000005312e7220 */ /* 0x000fe20000410000 */
[----:B------:R-:W-:Y:S01]  /*ca90*/  FFMA.FTZ R4, R43, R3, -R42 ;  /* 0x000000032b047223 */ /* 0x000fe2000001082a */
[----:B------:R-:W-:Y:S01]  /*caa0*/  FMUL.FTZ R42, R45, R5 ;  /* 0x000000052d2a7220 */ /* 0x000fe20000410000 */
[----:B------:R-:W-:-:S02]  /*cab0*/  HADD2.F32 R41, -RZ, R7.H0_H0 ;  /* 0x20000007ff297230 */ /* 0x000fc40000004100 */
[----:B------:R-:W-:Y:S01]  /*cac0*/  FFMA.FTZ R3, R47, R3, R44 ;  /* 0x000000032f037223 */ /* 0x000fe2000001002c */
[-C--:B------:R-:W-:Y:S01]  /*cad0*/  FFMA.FTZ R5, R45, R39.reuse, -R46 ;  /* 0x000000272d057223 */ /* 0x080fe2000001082e */
[----:B------:R-:W-:Y:S02]  /*cae0*/  HADD2.F32 R6, -RZ, R6.H1_H1 ;  /* 0x30000006ff067230 */ /* 0x000fe40000004100 */
[----:B------:R-:W-:Y:S01]  /*caf0*/  FFMA.FTZ R42, R49, R39, R42 ;  /* 0x00000027312a7223 */ /* 0x000fe2000001002a */
[----:B------:R-:W-:Y:S01]  /*cb00*/  HADD2.F32 R7, -RZ, R7.H1_H1 ;  /* 0x30000007ff077230 */ /* 0x000fe20000004100 */
[----:B------:R-:W-:Y:S01]  /*cb10*/  F2FP.F16.F32.PACK_AB R4, R3, R4 ;  /* 0x000000040304723e */ /* 0x000fe200000000ff */
[----:B------:R-:W-:Y:S02]  /*cb20*/  HADD2.F32 R46, -RZ, R37.H1_H1 ;  /* 0x30000025ff2e7230 */ /* 0x000fe40000004100 */
[----:B------:R-:W-:Y:S01]  /*cb30*/  HADD2.F32 R44, -RZ, R33.H1_H1 ;  /* 0x30000021ff2c7230 */ /* 0x000fe20000004100 */
[----:B------:R-:W-:Y:S01]  /*cb40*/  F2FP.F16.F32.PACK_AB R5, R42, R5 ;  /* 0x000000052a05723e */ /* 0x000fe200000000ff */
[----:B------:R-:W-:-:S02]  /*cb50*/  HADD2.F32 R45, -RZ, R38.H1_H1 ;  /* 0x30000026ff2d7230 */ /* 0x000fc40000004100 */
[-C--:B------:R-:W-:Y:S01]  /*cb60*/  FMUL.FTZ R33, R46, R6.reuse ;  /* 0x000000062e217220 */ /* 0x080fe20000410000 */
[----:B------:R-:W-:Y:S02]  /*cb70*/  HADD2.F32 R43, -RZ, R34.H1_H1 ;  /* 0x30000022ff2b7230 */ /* 0x000fe40000004100 */
[C---:B------:R-:W-:Y:S01]  /*cb80*/  FMUL.FTZ R37, R44.reuse, R6 ;  /* 0x000000062c257220 */ /* 0x040fe20000410000 */
[-C--:B------:R-:W-:Y:S01]  /*cb90*/  FMUL.FTZ R34, R45, R7.reuse ;  /* 0x000000072d227220 */ /* 0x080fe20000410000 */
[-C--:B------:R-:W-:Y:S01]  /*cba0*/  FFMA.FTZ R6, R44, R40.reuse, -R33 ;  /* 0x000000282c067223 */ /* 0x080fe20000010821 */
[C---:B------:R-:W-:Y:S01]  /*cbb0*/  FMUL.FTZ R38, R43.reuse, R7 ;  /* 0x000000072b267220 */ /* 0x040fe20000410000 */
[----:B------:R-:W-:Y:S01]  /*cbc0*/  FFMA.FTZ R37, R46, R40, R37 ;  /* 0x000000282e257223 */ /* 0x000fe20000010025 */
[-C--:B------:R-:W-:Y:S02]  /*cbd0*/  FFMA.FTZ R7, R43, R41.reuse, -R34 ;  /* 0x000000292b077223 */ /* 0x080fe40000010822 */
[----:B------:R-:W-:-:S02]  /*cbe0*/  FFMA.FTZ R38, R45, R41, R38 ;  /* 0x000000292d267223 */ /* 0x000fc40000010026 */
[----:B------:R-:W-:-:S03]  /*cbf0*/  F2FP.F16.F32.PACK_AB R6, R37, R6 ;  /* 0x000000062506723e */ /* 0x000fc600000000ff */
[----:B------:R-:W-:-:S05]  /*cc00*/  F2FP.F16.F32.PACK_AB R7, R38, R7 ;  /* 0x000000072607723e */ /* 0x000fca00000000ff */
[----:B------:R0:W-:Y:S02]  /*cc10*/  STS.128 [R8+0x17400], R4 ;  /* 0x0174000408007388 */ /* 0x0001e40000000c00 */
.L_x_591:
[----:B------:R-:W-:Y:S05]  /*cc20*/  BSYNC B1 ;  /* 0x0000000000017941 */ /* 0x000fea0003800000 */
.L_x_590:
[----:B------:R-:W-:Y:S04]  /*cc30*/  BSSY B1, `(.L_x_592) ;  /* 0x0000028000017945 */ /* 0x000fe80003800000 */
[----:B------:R-:W-:Y:S05]  /*cc40*/  @P1 BRA `(.L_x_593) ;  /* 0x0000000000981947 */ /* 0x000fea0003800000 */
[----:B0-----:R-:W0:Y:S01]  /*cc50*/  LDS.128 R4, [R0+0x2000] ;  /* 0x0020000000047984 */ /* 0x001e220000000c00 */
        /* <DEDUP_REMOVED lines=15> */
[----:B------:R-:W-:Y:S01]  /*cd50*/  FFMA.FTZ R5, R41, R33, -R42 ;  /* 0x0000002129057223 */ /* 0x000fe2000001082a */
[----:B------:R-:W-:Y:S01]  /*cd60*/  FFMA.FTZ R3, R43, R3, R40 ;  /* 0x000000032b037223 */ /* 0x000fe20000010028 */
[----:B------:R-:W-:Y:S02]  /*cd70*/  HADD2.F32 R42, -RZ, R35.H1_H1 ;  /* 0x30000023ff2a7230 */ /* 0x000fe40000004100 */
[----:B------:R-:W-:Y:S01]  /*cd80*/  FFMA.FTZ R38, R45, R33, R38 ;  /* 0x000000212d267223 */ /* 0x000fe20000010026 */
[----:B------:R-:W-:Y:S02]  /*cd90*/  HADD2.F32 R6, -RZ, R6.H1_H1 ;  /* 0x30000006ff067230 */ /* 0x000fe40000004100 */
[----:B------:R-:W-:Y:S01]  /*cda0*/  HADD2.F32 R7, -RZ, R7.H1_H1 ;  /* 0x30000007ff077230 */ /* 0x000fe20000004100 */
[----:B------:R-:W-:Y:S01]  /*cdb0*/  F2FP.F16.F32.PACK_AB R4, R3, R4 ;  /* 0x000000040304723e */ /* 0x000fe200000000ff */
[----:B------:R-:W-:Y:S02]  /*cdc0*/  HADD2.F32 R40, -RZ, R29.H1_H1 ;  /* 0x3000001dff287230 */ /* 0x000fe40000004100 */
[----:B------:R-:W-:Y:S01]  /*cdd0*/  FMUL.FTZ R29, R42, R6 ;  /* 0x000000062a1d7220 */ /* 0x000fe20000410000 */
[----:B------:R-:W-:Y:S01]  /*cde0*/  HADD2.F32 R39, -RZ, R36.H1_H1 ;  /* 0x30000024ff277230 */ /* 0x000fe20000004100 */
[----:B------:R-:W-:Y:S01]  /*cdf0*/  F2FP.F16.F32.PACK_AB R5, R38, R5 ;  /* 0x000000052605723e */ /* 0x000fe200000000ff */
[----:B------:R-:W-:-:S02]  /*ce00*/  HADD2.F32 R35, -RZ, R30.H1_H1 ;  /* 0x3000001eff237230 */ /* 0x000fc40000004100 */
[C---:B------:R-:W-:Y:S01]  /*ce10*/  FMUL.FTZ R33, R40.reuse, R6 ;  /* 0x0000000628217220 */ /* 0x040fe20000410000 */
[-C--:B------:R-:W-:Y:S01]  /*ce20*/  FFMA.FTZ R6, R40, R34.reuse, -R29 ;  /* 0x0000002228067223 */ /* 0x080fe2000001081d */
[-C--:B------:R-:W-:Y:S01]  /*ce30*/  FMUL.FTZ R30, R39, R7.reuse ;  /* 0x00000007271e7220 */ /* 0x080fe20000410000 */
[C---:B------:R-:W-:Y:S01]  /*ce40*/  FMUL.FTZ R36, R35.reuse, R7 ;  /* 0x0000000723247220 */ /* 0x040fe20000410000 */
[----:B------:R-:W-:Y:S02]  /*ce50*/  FFMA.FTZ R33, R42, R34, R33 ;  /* 0x000000222a217223 */ /* 0x000fe40000010021 */
[-C--:B------:R-:W-:Y:S01]  /*ce60*/  FFMA.FTZ R7, R35, R37.reuse, -R30 ;  /* 0x0000002523077223 */ /* 0x080fe2000001081e */
[----:B------:R-:W-:Y:S02]  /*ce70*/  FFMA.FTZ R36, R39, R37, R36 ;  /* 0x0000002527247223 */ /* 0x000fe40000010024 */
[----:B------:R-:W-:-:S03]  /*ce80*/  F2FP.F16.F32.PACK_AB R6, R33, R6 ;  /* 0x000000062106723e */ /* 0x000fc600000000ff */
[----:B------:R-:W-:-:S05]  /*ce90*/  F2FP.F16.F32.PACK_AB R7, R36, R7 ;  /* 0x000000072407723e */ /* 0x000fca00000000ff */
[----:B------:R1:W-:Y:S02]  /*cea0*/  STS.128 [R0+0x2000], R4 ;  /* 0x0020000400007388 */ /* 0x0003e40000000c00 */
.L_x_593:
[----:B------:R-:W-:Y:S05]  /*ceb0*/  BSYNC B1 ;  /* 0x0000000000017941 */ /* 0x000fea0003800000 */
.L_x_592:
        /* <DEDUP_REMOVED lines=40> */
.L_x_595:
[----:B------:R-:W-:Y:S05]  /*d140*/  BSYNC B1 ;  /* 0x0000000000017941 */ /* 0x000fea0003800000 */
.L_x_594:
        /* <DEDUP_REMOVED lines=40> */
.L_x_597:
[----:B------:R-:W-:Y:S05]  /*d3d0*/  BSYNC B1 ;  /* 0x0000000000017941 */ /* 0x000fea0003800000 */
.L_x_596:
        /* <DEDUP_REMOVED lines=40> */
.L_x_599:
[----:B------:R-:W-:Y:S05]  /*d660*/  BSYNC B1 ;  /* 0x0000000000017941 */ /* 0x000fea0003800000 */
.L_x_598:
        /* <DEDUP_REMOVED lines=11> */
[C---:B------:R-:W-:Y:S01]  /*d720*/  FMUL.FTZ R24, R21.reuse, R4 ;  /* 0x0000000415187220 */ /* 0x040fe20000410000 */
[----:B------:R-:W-:Y:S02]  /*d730*/  HADD2.F32 R13, -RZ, R6.H0_H0 ;  /* 0x20000006ff0d7230 */ /* 0x000fe40000004100 */
[----:B------:R-:W-:Y:S01]  /*d740*/  FMUL.FTZ R15, R28, R5 ;  /* 0x000000051c0f7220 */ /* 0x000fe20000410000 */
[----:B------:R-:W-:Y:S01]  /*d750*/  FFMA.FTZ R4, R21, R3, -R20 ;  /* 0x0000000315047223 */ /* 0x000fe20000010814 */
[----:B------:R-:W-:-:S02]  /*d760*/  HADD2.F32 R14, -RZ, R7.H0_H0 ;  /* 0x20000007ff0e7230 */ /* 0x000fc40000004100 */
[----:B------:R-:W-:Y:S01]  /*d770*/  FFMA.FTZ R3, R25, R3, R24 ;  /* 0x0000000319037223 */ /* 0x000fe20000010018 */
[C---:B------:R-:W-:Y:S01]  /*d780*/  FMUL.FTZ R21, R26.reuse, R5 ;  /* 0x000000051a157220 */ /* 0x040fe20000410000 */
[----:B------:R-:W-:Y:S02]  /*d790*/  HADD2.F32 R6, -RZ, R6.H1_H1 ;  /* 0x30000006ff067230 */ /* 0x000fe40000004100 */
[-C--:B------:R-:W-:Y:S01]  /*d7a0*/  FFMA.FTZ R5, R26, R8.reuse, -R15 ;  /* 0x000000081a057223 */ /* 0x080fe2000001080f */
[----:B------:R-:W-:Y:S02]  /*d7b0*/  HADD2.F32 R7, -RZ, R7.H1_H1 ;  /* 0x30000007ff077230 */ /* 0x000fe40000004100 */
[----:B------:R-:W-:Y:S01]  /*d7c0*/  FFMA.FTZ R8, R28, R8, R21 ;  /* 0x000000081c087223 */ /* 0x000fe20000010015 */
[----:B------:R-:W-:Y:S01]  /*d7d0*/  HADD2.F32 R25, -RZ, R11.H1_H1 ;  /* 0x3000000bff197230 */ /* 0x000fe20000004100 */
[----:B------:R-:W-:Y:S01]  /*d7e0*/  F2FP.F16.F32.PACK_AB R4, R3, R4 ;  /* 0x000000040304723e */ /* 0x000fe200000000ff */
[----:B------:R-:W-:-:S02]  /*d7f0*/  HADD2.F32 R24, -RZ, R12.H1_H1 ;  /* 0x3000000cff187230 */ /* 0x000fc40000004100 */
[----:B------:R-:W-:Y:S01]  /*d800*/  HADD2.F32 R15, -RZ, R9.H1_H1 ;  /* 0x30000009ff0f7230 */ /* 0x000fe20000004100 */
[----:B------:R-:W-:Y:S01]  /*d810*/  F2FP.F16.F32.PACK_AB R5, R8, R5 ;  /* 0x000000050805723e */ /* 0x000fe200000000ff */
[----:B------:R-:W-:Y:S02]  /*d820*/  HADD2.F32 R20, -RZ, R10.H1_H1 ;  /* 0x3000000aff147230 */ /* 0x000fe40000004100 */
[-C--:B------:R-:W-:Y:S01]  /*d830*/  FMUL.FTZ R10, R25, R6.reuse ;  /* 0x00000006190a7220 */ /* 0x080fe20000410000 */
[-C--:B------:R-:W-:Y:S01]  /*d840*/  FMUL.FTZ R9, R24, R7.reuse ;  /* 0x0000000718097220 */ /* 0x080fe20000410000 */
[C---:B------:R-:W-:Y:S01]  /*d850*/  FMUL.FTZ R12, R15.reuse, R6 ;  /* 0x000000060f0c7220 */ /* 0x040fe20000410000 */
[C---:B------:R-:W-:Y:S01]  /*d860*/  FMUL.FTZ R11, R20.reuse, R7 ;  /* 0x00000007140b7220 */ /* 0x040fe20000410000 */
[-C--:B------:R-:W-:Y:S01]  /*d870*/  FFMA.FTZ R6, R15, R13.reuse, -R10 ;  /* 0x0000000d0f067223 */ /* 0x080fe2000001080a */
[-C--:B------:R-:W-:Y:S01]  /*d880*/  FFMA.FTZ R7, R20, R14.reuse, -R9 ;  /* 0x0000000e14077223 */ /* 0x080fe20000010809 */
[----:B------:R-:W-:Y:S01]  /*d890*/  FFMA.FTZ R13, R25, R13, R12 ;  /* 0x0000000d190d7223 */ /* 0x000fe2000001000c */
[----:B------:R-:W-:-:S04]  /*d8a0*/  FFMA.FTZ R14, R24, R14, R11 ;  /* 0x0000000e180e7223 */ /* 0x000fc8000001000b */
[----:B------:R-:W-:Y:S02]  /*d8b0*/  F2FP.F16.F32.PACK_AB R6, R13, R6 ;  /* 0x000000060d06723e */ /* 0x000fe400000000ff */
[----:B------:R-:W-:-:S05]  /*d8c0*/  F2FP.F16.F32.PACK_AB R7, R14, R7 ;  /* 0x000000070e07723e */ /* 0x000fca00000000ff */
[----:B------:R0:W-:Y:S01]  /*d8d0*/  STS.128 [R0+0xa000], R4 ;  /* 0x00a0000400007388 */ /* 0x0001e20000000c00 */
[----:B------:R-:W-:Y:S05]  /*d8e0*/  BRA `(.L_x_589) ;  /* 0x0000002800847947 */ /* 0x000fea0003800000 */
.L_x_568:
        /* <DEDUP_REMOVED lines=15> */
[----:B------:R-:W-:Y:S01]  /*d9e0*/  ULDC UR4, c[0x0][0x3d4] ;  /* 0x0000f50000047ab9 */ /* 0x000fe20000000800 */
[----:B------:R-:W-:Y:S02]  /*d9f0*/  CS2R R24, SRZ ;  /* 0x0000000000187805 */ /* 0x000fe4000001ff00 */
[----:B------:R-:W-:Y:S02]  /*da00*/  ISETP.GE.AND P0, PT, R22, UR4, PT ;  /* 0x0000000416007c0c */ /* 0x000fe4000bf06270 */
[----:B------:R-:W-:Y:S02]  /*da10*/  CS2R R26, SRZ ;  /* 0x00000000001a7805 */ /* 0x000fe4000001ff00 */
[----:B------:R-:W-:Y:S02]  /*da20*/  ISETP.GE.AND P2, PT, R205, UR4, PT ;  /* 0x00000004cd007c0c */ /* 0x000fe4000bf46270 */
[----:B------:R-:W-:Y:S02]  /*da30*/  CS2R R28, SRZ ;  /* 0x00000000001c7805 */ /* 0x000fe4000001ff00 */
[----:B------:R-:W-:-:S02]  /*da40*/  ISETP.GE.AND P3, PT, R206, UR4, PT ;  /* 0x00000004ce007c0c */ /* 0x000fc4000bf66270 */
        /* <DEDUP_REMOVED lines=8> */
[----:B------:R-:W-:Y:S01]  /*dad0*/  CS2R R14, SRZ ;  /* 0x00000000000e7805 */ /* 0x000fe2000001ff00 */
[----:B------:R0:W5:Y:S04]  /*dae0*/  @!P0 LDG.E.128 R24, desc[UR60][R42.64] ;  /* 0x0000003c2a188981 */ /* 0x000168000c1e1d00 */
[----:B------:R0:W5:Y:S04]  /*daf0*/  @!P2 LDG.E.128 R28, desc[UR60][R42.64+0x40] ;  /* 0x0000403c2a1ca981 */ /* 0x000168000c1e1d00 */
[----:B------:R0:W5:Y:S04]  /*db00*/  @!P3 LDG.E.128 R32, desc[UR60][R42.64+0x80] ;  /* 0x0000803c2a20b981 */ /* 0x000168000c1e1d00 */
[----:B------:R0:W5:Y:S04]  /*db10*/  @!P0 LDG.E.128 R4, desc[UR60][R44.64] ;  /* 0x0000003c2c048981 */ /* 0x000168000c1e1d00 */
[----:B------:R0:W5:Y:S04]  /*db20*/  @!P2 LDG.E.128 R8, desc[UR60][R44.64+0x40] ;  /* 0x0000403c2c08a981 */ /* 0x000168000c1e1d00 */
[----:B------:R0:W5:Y:S02]  /*db30*/  @!P3 LDG.E.128 R12, desc[UR60][R44.64+0x80] ;  /* 0x0000803c2c0cb981 */ /* 0x000164000c1e1d00 */
.L_x_601:
[----:B------:R-:W-:Y:S05]  /*db40*/  BSYNC B1 ;  /* 0x0000000000017941 */ /* 0x000fea0003800000 */
.L_x_600:
[----:B-----5:R-:W-:Y:S01]  /*db50*/  MOV R40, R25 ;  /* 0x0000001900287202 */ /* 0x020fe20000000f00 */
[----:B0-----:R-:W-:Y:S01]  /*db60*/  IMAD.MOV.U32 R42, RZ, RZ, R27 ;  /* 0x000000ffff2a7224 */ /* 0x001fe200078e001b */
[--C-:B------:R-:W-:Y:S01]  /*db70*/  SHF.R.U64 R46, R24, 0x10, R25.reuse ;  /* 0x00000010182e7819 */ /* 0x100fe20000001219 */
[----:B------:R-:W-:Y:S01]  /*db80*/  IMAD.MOV.U32 R0, RZ, RZ, R24 ;  /* 0x000000ffff007224 */ /* 0x000fe200078e0018 */
[----:B------:R-:W-:Y:S01]  /*db90*/  SHF.R.U32.HI R47, RZ, 0x10, R25 ;  /* 0x00000010ff2f7819 */ /* 0x000fe20000011619 */
[----:B------:R-:W-:Y:S01]  /*dba0*/  IMAD.MOV.U32 R25, RZ, RZ, R26 ;  /* 0x000000ffff197224 */ /* 0x000fe200078e001a */
[--C-:B------:R-:W-:Y:S01]  /*dbb0*/  SHF.R.U64 R48, R26, 0x10, R27.reuse ;  /* 0x000000101a307819 */ /* 0x100fe2000000121b */
[----:B------:R-:W-:Y:S01]  /*dbc0*/  UMOV UR4, 0xffffffff ;  /* 0xffffffff00047882 */ /* 0x000fe20000000000 */
[----:B------:R-:W-:Y:S01]  /*dbd0*/  SHF.R.U32.HI R49, RZ, 0x10, R27 ;  /* 0x00000010ff317819 */ /* 0x000fe2000001161b */
[----:B------:R-:W-:Y:S01]  /*dbe0*/  IMAD.MOV.U32 R27, RZ, RZ, R29 ;  /* 0x000000ffff1b7224 */ /* 0x000fe200078e001d */
[----:B------:R-:W-:Y:S01]  /*dbf0*/  MOV R26, R28 ;  /* 0x0000001c001a7202 */ /* 0x000fe20000000f00 */
[----:B------:R-:W-:Y:S01]  /*dc00*/  IMAD.MOV.U32 R45, RZ, RZ, R35 ;  /* 0x000000ffff2d7224 */ /* 0x000fe200078e0023 */
[--C-:B------:R-:W-:Y:S01]  /*dc10*/  SHF.R.U64 R50, R28, 0x10, R29.reuse ;  /* 0x000000101c327819 */ /* 0x100fe2000000121d */
[----:B------:R-:W-:Y:S01]  /*dc20*/  IMAD.MOV.U32 R28, RZ, RZ, R30 ;  /* 0x000000ffff1c7224 */ /* 0x000fe200078e001e */
[----:B------:R-:W-:Y:S01]  /*dc30*/  SHF.R.U32.HI R51, RZ, 0x10, R29 ;  /* 0x00000010ff337819 */ /* 0x000fe2000001161d */
[----:B------:R-:W-:Y:S01]  /*dc40*/  IMAD.MOV.U32 R20, RZ, RZ, R4 ;  /* 0x000000ffff147224 */ /* 0x000fe200078e0004 */
[----:B------:R-:W-:Y:S01]  /*dc50*/  SHF.R.U64 R52, R30, 0x10, R31 ;  /* 0x000000101e347819 */ /* 0x000fe2000000121f */
[----:B------:R-:W-:Y:S01]  /*dc60*/  IMAD.MOV.U32 R30, RZ, RZ, R32 ;  /* 0x000000ffff1e7224 */ /* 0x000fe200078e0020 */
[----:B------:R-:W-:Y:S01]  /*dc70*/  SHF.R.U64 R56, R34, 0x10, R35 ;  /* 0x0000001022387819 */ /* 0x000fe20000001223 */
[----:B------:R-:W-:Y:S01]  /*dc80*/  IMAD.MOV.U32 R44, RZ, RZ, R33 ;  /* 0x000000ffff2c7224 */ /* 0x000fe200078e0021 */
[----:B------:R-:W-:Y:S01]  /*dc90*/  SHF.R.U32.HI R57, RZ, 0x10, R35 ;  /* 0x00000010ff397819 */ /* 0x000fe20000011623 */
[----:B------:R-:W-:Y:S01]  /*dca0*/  IMAD.MOV.U32 R24, RZ, RZ, R7 ;  /* 0x000000ffff187224 */ /* 0x000fe200078e0007 */
[----:B------:R-:W-:Y:S01]  /*dcb0*/  SHF.R.U64 R58, R4, 0x10, R5 ;  /* 0x00000010043a7819 */ /* 0x000fe20000001205 */
[----:B------:R-:W-:Y:S01]  /*dcc0*/  IMAD.MOV.U32 R4, RZ, RZ, R6 ;  /* 0x000000ffff047224 */ /* 0x000fe200078e0006 */
[----:B------:R-:W-:Y:S01]  /*dcd0*/  MOV R43, R31 ;  /* 0x0000001f002b7202 */ /* 0x000fe20000000f00 */
[----:B------:R-:W-:Y:S01]  /*dce0*/  IMAD.MOV.U32 R41, RZ, RZ, R15 ;  /* 0x000000ffff297224 */ /* 0x000fe200078e000f */
[----:B------:R-:W-:Y:S01]  /*dcf0*/  SHF.R.U32.HI R53, RZ, 0x10, R31 ;  /* 0x00000010ff357819 */ /* 0x000fe2000001161f */
[----:B------:R-:W-:Y:S01]  /*dd00*/  IMAD.MOV.U32 R31, RZ, RZ, R10 ;  /* 0x000000ffff1f7224 */ /* 0x000fe200078e000a */
[----:B------:R-:W-:-:S02]  /*dd10*/  SHF.R.U64 R54, R32, 0x10, R33 ;  /* 0x0000001020367819 */ /* 0x000fc40000001221 */
[----:B------:R-:W-:Y:S02]  /*dd20*/  SHF.R.U32.HI R55, RZ, 0x10, R33 ;  /* 0x00000010ff377819 */ /* 0x000fe40000011621 */
[----:B------:R-:W-:Y:S01]  /*dd30*/  SHF.R.U64 R60, R6, 0x10, R7 ;  /* 0x00000010063c7819 */ /* 0x000fe20000001207 */
[----:B------:R-:W-:Y:S01]  /*dd40*/  IMAD.MOV.U32 R6, RZ, RZ, R9 ;  /* 0x000000ffff067224 */ /* 0x000fe200078e0009 */
[----:B------:R-:W-:Y:S02]  /*dd50*/  PRMT R35, R25, 0x5410, R42 ;  /* 0x0000541019237816 */ /* 0x000fe4000000002a */
[----:B------:R-:W-:Y:S02]  /*dd60*/  MOV R32, R34 ;  /* 0x0000002200207202 */ /* 0x000fe40000000f00 */
[----:B------:R-:W-:Y:S02]  /*dd70*/  SHF.R.U32.HI R61, RZ, 0x10, R7 ;  /* 0x00000010ff3d7819 */ /* 0x000fe40000011607 */
[----:B------:R-:W-:-:S02]  /*dd80*/  MOV R29, R8 ;  /* 0x00000008001d7202 */ /* 0x000fc40000000f00 */
[--C-:B------:R-:W-:Y:S01]  /*dd90*/  SHF.R.U64 R62, R8, 0x10, R9.reuse ;  /* 0x00000010083e7819 */ /* 0x100fe20000001209 */
[----:B------:R-:W-:Y:S01]  /*dda0*/  IMAD.MOV.U32 R8, RZ, RZ, R12 ;  /* 0x000000ffff087224 */ /* 0x000fe200078e000c */
[----:B------:R-:W-:Y:S01]  /*ddb0*/  SHF.R.U32.HI R63, RZ, 0x10, R9 ;  /* 0x00000010ff3f7819 */ /* 0x000fe20000011609 */
[----:B------:R-:W-:Y:S01]  /*ddc0*/  IMAD.MOV.U32 R9, RZ, RZ, R13 ;  /* 0x000000ffff097224 */ /* 0x000fe200078e000d */
[----:B------:R-:W-:Y:S02]  /*ddd0*/  SHF.R.U64 R64, R10, 0x10, R11 ;  /* 0x000000100a407819 */ /* 0x000fe4000000120b */
[----:B------:R-:W-:Y:S02]  /*dde0*/  PRMT R33, R0, 0x5410, R40 ;  /* 0x0000541000217816 */ /* 0x000fe40000000028 */
[----:B------:R-:W-:Y:S02]  /*ddf0*/  PRMT R25, R26, 0x5410, R27 ;  /* 0x000054101a197816 */ /* 0x000fe4000000001b */
[----:B------:R-:W-:-:S02]  /*de00*/  MOV R21, R5 ;  /* 0x0000000500157202 */ /* 0x000fc40000000f00 */
[----:B------:R-:W-:Y:S02]  /*de10*/  SHF.R.U32.HI R59, RZ, 0x10, R5 ;  /* 0x00000010ff3b7819 */ /* 0x000fe40000011605 */
[----:B------:R-:W-:Y:S02]  /*de20*/  MOV R7, R11 ;  /* 0x0000000b00077202 */ /* 0x000fe40000000f00 */
[----:B------:R-:W-:Y:S02]  /*de30*/  SHF.R.U32.HI R65, RZ, 0x10, R11 ;  /* 0x00000010ff417819 */ /* 0x000fe4000001160b */
[--C-:B------:R-:W-:Y:S02]  /*de40*/  SHF.R.U64 R66, R12, 0x10, R13.reuse ;  /* 0x000000100c427819 */ /* 0x100fe4000000120d */
[----:B------:R-:W-:Y:S02]  /*de50*/  SHF.R.U32.HI R67, RZ, 0x10, R13 ;  /* 0x00000010ff437819 */ /* 0x000fe4000001160d */
[----:B------:R-:W-:-:S02]  /*de60*/  MOV R10, R14 ;  /* 0x0000000e000a7202 */ /* 0x000fc40000000f00 */
[--C-:B------:R-:W-:Y:S02]  /*de70*/  SHF.R.U64 R68, R14, 0x10, R15.reuse ;  /* 0x000000100e447819 */ /* 0x100fe4000000120f */
[----:B------:R-:W-:Y:S02]  /*de80*/  SHF.R.U32.HI R69, RZ, 0x10, R15 ;  /* 0x00000010ff457819 */ /* 0x000fe4000001160f */
[----:B------:R-:W-:Y:S02]  /*de90*/  PRMT R34, R46, 0x5410, R47 ;  /* 0x000054102e227816 */ /* 0x000fe4000000002f */
[----:B------:R-:W-:Y:S02]  /*dea0*/  PRMT R40, R48, 0x5410, R49 ;  /* 0x0000541030287816 */ /* 0x000fe40000000031 */
[----:B------:R-:W-:Y:S02]  /*deb0*/  PRMT R26, R50, 0x5410, R51 ;  /* 0x00005410321a7816 */ /* 0x000fe40000000033 */
[----:B------:R-:W-:Y:S01]  /*dec0*/  LEA.HI R0, R225, R225, RZ, 0x1 ;  /* 0x000000e1e1007211 */ /* 0x000fe200078f08ff */
[----:B------:R-:W-:Y:S06]  /*ded0*/  BRA.DIV UR4, `(.L_x_602) ;  /* 0x0000015e04587947 */ /* 0x000fec000b800000 */
.L_x_781:
[----:B------:R-:W-:Y:S01]  /*dee0*/  UMOV UR4, 0xffffffff ;  /* 0xffffffff00047882 */ /* 0x000fe20000000000 */
[----:B------:R-:W-:Y:S02]  /*def0*/  LOP3.LUT R0, R0, 0xfffffffe, RZ, 0xc0, !PT ;  /* 0xfffffffe00007812 */ /* 0x000fe400078ec0ff */
[----:B------:R-:W-:Y:S05]  /*df00*/  BRA.DIV UR4, `(.L_x_603) ;  /* 0x0000015e04747947 */ /* 0x000fea000b800000 */
.L_x_784:
[----:B------:R-:W-:Y:S01]  /*df10*/  UMOV UR4, 0xffffffff ;  /* 0xffffffff00047882 */ /* 0x000fe20000000000 */
[----:B------:R-:W-:Y:S02]  /*df20*/  IMAD.IADD R0, R225, 0x1, -R0 ;  /* 0x00000001e1007824 */ /* 0x000fe400078e0a00 */
[----:B------:R-:W-:Y:S05]  /*df30*/  BRA.DIV UR4, `(.L_x_604) ;  /* 0x0000015e04907947 */ /* 0x000fea000b800000 */
.L_x_787:
[----:B------:R-:W-:Y:S01]  /*df40*/  UMOV UR4, 0xffffffff ;  /* 0xffffffff00047882 */ /* 0x000fe20000000000 */
[----:B------:R-:W-:Y:S02]  /*df50*/  SHF.L.U32 R5, R0, 0x1f, RZ ;  /* 0x0000001f00057819 */ /* 0x000fe400000006ff */
[----:B------:R-:W-:Y:S05]  /*df60*/  BRA.DIV UR4, `(.L_x_605) ;  /* 0x0000015e04ac7947 */ /* 0x000fea000b800000 */
.L_x_790:
        /* <DEDUP_REMOVED lines=20> */
.L_x_791:
[----:B------:R-:W-:Y:S05]  /*e0b0*/  BSYNC B1 ;  /* 0x0000000000017941 */ /* 0x000fea0003800000 */
.L_x_606:
[----:B------:R-:W-:Y:S01]  /*e0c0*/  BSSY B1, `(.L_x_608) ;  /* 0x0000114000017945 */ /* 0x000fe20003800000 */
[----:B------:R-:W-:-:S03]  /*e0d0*/  PRMT R24, R68, 0x5410, R69 ;  /* 0x0000541044187816 */ /* 0x000fc60000000045 */
[----:B------:R-:W-:Y:S05]  /*e0e0*/  @P1 BRA `(.L_x_609) ;  /* 0x0000001000441947 */ /* 0x000fea0003800000 */
[----:B------:R-:W1:Y:S01]  /*e0f0*/  LDC R41, c[0x0][0x3d4] ;  /* 0x0000f500ff297b82 */ /* 0x000e620000000800 */
[----:B------:R-:W-:Y:S01]  /*e100*/  BSSY B2, `(.L_x_610) ;  /* 0x000005f000027945 */ /* 0x000fe20003800000 */
[-C--:B-1----:R-:W-:Y:S02]  /*e110*/  ISETP.GE.AND P0, PT, R22, R41.reuse, PT ;  /* 0x000000291600720c */ /* 0x082fe40003f06270 */
[-C--:B------:R-:W-:Y:S02]  /*e120*/  ISETP.GE.AND P1, PT, R205, R41.reuse, PT ;  /* 0x00000029cd00720c */ /* 0x080fe40003f26270 */
[----:B------:R-:W-:-:S09]  /*e130*/  ISETP.GE.AND P2, PT, R206, R41, PT ;  /* 0x00000029ce00720c */ /* 0x000fd20003f46270 */
[----:B------:R-:W-:Y:S05]  /*e140*/  @P0 BRA `(.L_x_611) ;  /* 0x0000000400680947 */ /* 0x000fea0003800000 */
[----:B------:R-:W-:Y:S01]  /*e150*/  LEA.HI R6, R41, R228, RZ, 0x1d ;  /* 0x000000e429067211 */ /* 0x000fe200078fe8ff */
[----:B------:R-:W-:Y:S01]  /*e160*/  HADD2.F32 R53, -RZ, R36.H0_H0 ;  /* 0x20000024ff357230 */ /* 0x000fe20000004100 */
[----:B0-----:R-:W-:Y:S01]  /*e170*/  LOP3.LUT R5, R209, 0x38, R22, 0xf8, !PT ;  /* 0x00000038d1057812 */ /* 0x001fe200078ef816 */
[----:B------:R-:W-:Y:S01]  /*e180*/  HADD2.F32 R51, -RZ, R33.H0_H0 ;  /* 0x20000021ff337230 */ /* 0x000fe20000004100 */
[----:B------:R-:W-:Y:S01]  /*e190*/  SHF.R.S32.HI R7, RZ, 0x1f, R6 ;  /* 0x0000001fff077819 */ /* 0x000fe20000011406 */
[----:B------:R-:W-:Y:S01]  /*e1a0*/  HADD2.F32 R55, -RZ, R37.H0_H0 ;  /* 0x20000025ff377230 */ /* 0x000fe20000004100 */
[----:B------:R-:W-:Y:S02]  /*e1b0*/  SHF.L.U32 R8, R6, 0x3, RZ ;  /* 0x0000000306087819 */ /* 0x000fe400000006ff */
[----:B------:R-:W-:Y:S02]  /*e1c0*/  LEA.HI R6, R7, R6, RZ, 0x3 ;  /* 0x0000000607067211 */ /* 0x000fe400078f18ff */
[----:B------:R-:W-:-:S02]  /*e1d0*/  LOP3.LUT R7, R209, 0x38, R8, 0xf8, !PT ;  /* 0x00000038d1077812 */ /* 0x000fc400078ef808 */
[-C--:B------:R-:W-:Y:S01]  /*e1e0*/  LOP3.LUT R4, R5, R210.reuse, RZ, 0x3c, !PT ;  /* 0x000000d205047212 */ /* 0x080fe200078e3cff */
[----:B------:R-:W-:Y:S01]  /*e1f0*/  IMAD.SHL.U32 R6, R6, 0x400, RZ ;  /* 0x0000040006067824 */ /* 0x000fe200078e00ff */
[----:B------:R-:W-:-:S03]  /*e200*/  LOP3.LUT R9, R7, R210, RZ, 0x3c, !PT ;  /* 0x000000d207097212 */ /* 0x000fc600078e3cff */
[----:B------:R-:W-:Y:S01]  /*e210*/  IMAD.IADD R5, R211, 0x1, R4 ;  /* 0x00000001d3057824 */ /* 0x000fe200078e0204 */
[----:B------:R-:W-:-:S04]  /*e220*/  LOP3.LUT R8, R6, 0x7fffe000, RZ, 0xc0, !PT ;  /* 0x7fffe00006087812 */ /* 0x000fc800078ec0ff */
[----:B------:R-:W-:Y:S02]  /*e230*/  IADD3 R9, R9, R8, R211 ;  /* 0x0000000809097210 */ /* 0x000fe40007ffe0d3 */
[----:B------:R-:W-:-:S03]  /*e240*/  LEA R58, R5, R18, 0x1 ;  /* 0x00000012053a7211 */ /* 0x000fc600078e08ff */
[----:B------:R-:W-:Y:S02]  /*e250*/  IMAD R60, R9, 0x2, R18 ;  /* 0x00000002093c7824 */ /* 0x000fe400078e0212 */
[----:B------:R-:W0:Y:S04]  /*e260*/  LDS.128 R4, [R58+0x15400] ;  /* 0x015400003a047984 */ /* 0x000e280000000c00 */
[----:B------:R-:W1:Y:S01]  /*e270*/  LDS.128 R8, [R60+0x15400] ;  /* 0x015400003c087984 */ /* 0x000e620000000c00 */
[--C-:B0-----:R-:W-:Y:S02]  /*e280*/  HADD2.F32 R42, -RZ, R4.reuse.H0_H0 ;  /* 0x20000004ff2a7230 */ /* 0x101fe40000004100 */
[----:B------:R-:W-:Y:S02]  /*e290*/  HADD2.F32 R4, -RZ, R4.H1_H1 ;  /* 0x30000004ff047230 */ /* 0x000fe40000004100 */
[----:B-1----:R-:W-:-:S02]  /*e2a0*/  HADD2.F32 R46, -RZ, R8.H0_H0 ;  /* 0x20000008ff2e7230 */ /* 0x002fc40000004100 */
[----:B------:R-:W-:Y:S02]  /*e2b0*/  HADD2.F32 R8, -RZ, R8.H1_H1 ;  /* 0x30000008ff087230 */ /* 0x000fe40000004100 */
[----:B------:R-:W-:Y:S02]  /*e2c0*/  HADD2.F32 R47, -RZ, R9.H0_H0 ;  /* 0x20000009ff2f7230 */ /* 0x000fe40000004100 */
[C---:B------:R-:W-:Y:S01]  /*e2d0*/  FMUL.FTZ R57, R46.reuse, R53 ;  /* 0x000000352e397220 */ /* 0x040fe20000410000 */
[----:B------:R-:W-:Y:S01]  /*e2e0*/  FMUL.FTZ R59, R46, R51 ;  /* 0x000000332e3b7220 */ /* 0x000fe20000410000 */
[----:B------:R-:W-:Y:S02]  /*e2f0*/  HADD2.F32 R46, -RZ, R36.H1_H1 ;  /* 0x30000024ff2e7230 */ /* 0x000fe40000004100 */
[----:B------:R-:W-:Y:S01]  /*e300*/  FMUL.FTZ R61, R8, R55 ;  /* 0x00000037083d7220 */ /* 0x000fe20000410000 */
[----:B------:R-:W-:Y:S01]  /*e310*/  FFMA.FTZ R57, R42, R51, -R57 ;  /* 0x000000332a397223 */ /* 0x000fe20000010839 */
[----:B------:R-:W-:-:S02]  /*e320*/  HADD2.F32 R51, -RZ, R34.H0_H0 ;  /* 0x20000022ff337230 */ /* 0x000fc40000004100 */
[----:B------:R-:W-:Y:S01]  /*e330*/  FFMA.FTZ R59, R42, R53, R59 ;  /* 0x000000352a3b7223 */ /* 0x000fe2000001003b */
[----:B------:R-:W-:Y:S02]  /*e340*/  HADD2.F32 R42, -RZ, R33.H1_H1 ;  /* 0x30000021ff2a7230 */ /* 0x000fe40000004100 */
[C---:B------:R-:W-:Y:S01]  /*e350*/  FMUL.FTZ R54, R47.reuse, R46 ;  /* 0x0000002e2f367220 */ /* 0x040fe20000410000 */
[----:B------:R-:W-:Y:S02]  /*e360*/  HADD2.F32 R43, -RZ, R5.H0_H0 ;  /* 0x20000005ff2b7230 */ /* 0x000fe40000004100 */
[-C--:B------:R-:W-:Y:S01]  /*e370*/  FMUL.FTZ R53, R8, R51.reuse ;  /* 0x0000003308357220 */ /* 0x080fe20000410000 */
[C---:B------:R-:W-:Y:S01]  /*e380*/  FFMA.FTZ R50, R4.reuse, R51, -R61 ;  /* 0x0000003304327223 */ /* 0x040fe2000001083d */
[----:B------:R-:W-:Y:S01]  /*e390*/  FMUL.FTZ R47, R47, R42 ;  /* 0x0000002a2f2f7220 */ /* 0x000fe20000410000 */
[----:B------:R-:W-:Y:S02]  /*e3a0*/  HADD2.F32 R9, -RZ, R9.H1_H1 ;  /* 0x30000009ff097230 */ /* 0x000fe40000004100 */
[----:B------:R-:W-:Y:S01]  /*e3b0*/  FFMA.FTZ R52, R4, R55, R53 ;  /* 0x0000003704347223 */ /* 0x000fe20000010035 */
[----:B------:R-:W-:-:S02]  /*e3c0*/  HADD2.F32 R8, -RZ, R37.H1_H1 ;  /* 0x30000025ff087230 */ /* 0x000fc40000004100 */
[C---:B------:R-:W-:Y:S01]  /*e3d0*/  FFMA.FTZ R46, R43.reuse, R46, R47 ;  /* 0x0000002e2b2e7223 */ /* 0x040fe2000001002f */
[----:B------:R-:W-:Y:S02]  /*e3e0*/  HADD2.F32 R4, -RZ, R34.H1_H1 ;  /* 0x30000022ff047230 */ /* 0x000fe40000004100 */
[----:B------:R-:W-:Y:S01]  /*e3f0*/  FFMA.FTZ R54, R43, R42, -R54 ;  /* 0x0000002a2b367223 */ /* 0x000fe20000010836 */
[----:B------:R-:W-:Y:S02]  /*e400*/  HADD2.F32 R48, -RZ, R10.H0_H0 ;  /* 0x2000000aff307230 */ /* 0x000fe40000004100 */
[C---:B------:R-:W-:Y:S01]  /*e410*/  FMUL.FTZ R42, R9.reuse, R8 ;  /* 0x00000008092a7220 */ /* 0x040fe20000410000 */
[----:B------:R-:W-:Y:S02]  /*e420*/  HADD2.F32 R47, -RZ, R38.H0_H0 ;  /* 0x20000026ff2f7230 */ /* 0x000fe40000004100 */
[----:B------:R-:W-:Y:S01]  /*e430*/  FMUL.FTZ R56, R9, R4 ;  /* 0x0000000409387220 */ /* 0x000fe20000410000 */
[----:B------:R-:W-:-:S02]  /*e440*/  HADD2.F32 R5, -RZ, R5.H1_H1 ;  /* 0x30000005ff057230 */ /* 0x000fc40000004100 */
[----:B------:R-:W-:Y:S02]  /*e450*/  HADD2.F32 R44, -RZ, R6.H0_H0 ;  /* 0x20000006ff2c7230 */ /* 0x000fe40000004100 */
[C---:B------:R-:W-:Y:S01]  /*e460*/  FMUL.FTZ R61, R48.reuse, R47 ;  /* 0x0000002f303d7220 */ /* 0x040fe20000410000 */
[----:B------:R-:W-:Y:S02]  /*e470*/  HADD2.F32 R43, -RZ, R35.H0_H0 ;  /* 0x20000023ff2b7230 */ /* 0x000fe40000004100 */
[C---:B------:R-:W-:Y:S01]  /*e480*/  FFMA.FTZ R53, R5.reuse, R4, -R42 ;  /* 0x0000000405357223 */ /* 0x040fe2000001082a */
[----:B------:R-:W-:Y:S02]  /*e490*/  HADD2.F32 R10, -RZ, R10.H1_H1 ;  /* 0x3000000aff0a7230 */ /* 0x000fe40000004100 */
[----:B------:R-:W-:Y:S01]  /*e4a0*/  FFMA.FTZ R55, R5, R8, R56 ;  /* 0x0000000805377223 */ /* 0x000fe20000010038 */
[----:B------:R-:W-:Y:S02]  /*e4b0*/  HADD2.F32 R51, -RZ, R39.H0_H0 ;  /* 0x20000027ff337230 */ /* 0x000fe40000004100 */
[----:B------:R-:W-:Y:S01]  /*e4c0*/  FMUL.FTZ R48, R48, R43 ;  /* 0x0000002b30307220 */ /* 0x000fe20000410000 */
[----:B------:R-:W-:-:S02]  /*e4d0*/  HADD2.F32 R9, -RZ, R40.H0_H0 ;  /* 0x20000028ff097230 */ /* 0x000fc40000004100 */
[----:B------:R-:W-:Y:S01]  /*e4e0*/  FFMA.FTZ R61, R44, R43, -R61 ;  /* 0x0000002b2c3d7223 */ /* 0x000fe2000001083d */
[----:B------:R-:W-:Y:S02]  /*e4f0*/  HADD2.F32 R6, -RZ, R6.H1_H1 ;  /* 0x30000006ff067230 */ /* 0x000fe40000004100 */
[C---:B------:R-:W-:Y:S01]  /*e500*/  FMUL.FTZ R5, R10.reuse, R51 ;  /* 0x000000330a057220 */ /* 0x040fe20000410000 */
[--C-:B------:R-:W-:Y:S02]  /*e510*/  HADD2.F32 R49, -RZ, R11.reuse.H0_H0 ;  /* 0x2000000bff317230 */ /* 0x100fe40000004100 */
[----:B------:R-:W-:Y:S01]  /*e520*/  FMUL.FTZ R43, R10, R9 ;  /* 0x000000090a2b7220 */ /* 0x000fe20000410000 */
[----:B------:R-:W-:Y:S02]  /*e530*/  HADD2.F32 R11, -RZ, R11.H1_H1 ;  /* 0x3000000bff0b7230 */ /* 0x000fe40000004100 */
[----:B------:R-:W-:Y:S01]  /*e540*/  FFMA.FTZ R48, R44, R47, R48 ;  /* 0x0000002f2c307223 */ /* 0x000fe20000010030 */
[----:B------:R-:W-:-:S02]  /*e550*/  HADD2.F32 R10, -RZ, R38.H1_H1 ;  /* 0x30000026ff0a7230 */ /* 0x000fc40000004100 */
[C---:B------:R-:W-:Y:S01]  /*e560*/  FFMA.FTZ R44, R6.reuse, R9, -R5 ;  /* 0x00000009062c7223 */ /* 0x040fe20000010805 */
[----:B------:R-:W-:Y:S02]  /*e570*/  HADD2.F32 R42, -RZ, R39.H1_H1 ;  /* 0x30000027ff2a7230 */ /* 0x000fe40000004100 */
[----:B------:R-:W-:Y:S01]  /*e580*/  FFMA.FTZ R43, R6, R51, R43 ;  /* 0x00000033062b7223 */ /* 0x000fe2000001002b */
[----:B------:R-:W-:Y:S02]  /*e590*/  HADD2.F32 R4, -RZ, R35.H1_H1 ;  /* 0x30000023ff047230 */ /* 0x000fe40000004100 */
[----:B------:R-:W-:Y:S01]  /*e5a0*/  FMUL.FTZ R6, R49, R10 ;  /* 0x0000000a31067220 */ /* 0x000fe20000410000 */
[----:B------:R-:W-:Y:S02]  /*e5b0*/  HADD2.F32 R8, -RZ, R40.H1_H1 ;  /* 0x30000028ff087230 */ /* 0x000fe40000004100 */
[----:B------:R-:W-:Y:S01]  /*e5c0*/  FMUL.FTZ R56, R11, R42 ;  /* 0x0000002a0b387220 */ /* 0x000fe20000410000 */
[----:B------:R-:W-:-:S02]  /*e5d0*/  HADD2.F32 R45, -RZ, R7.H0_H0 ;  /* 0x20000007ff2d7230 */ /* 0x000fc40000004100 */
[----:B------:R-:W-:Y:S01]  /*e5e0*/  FMUL.FTZ R49, R49, R4 ;  /* 0x0000000431317220 */ /* 0x000fe20000410000 */
[----:B------:R-:W-:Y:S02]  /*e5f0*/  HADD2.F32 R7, -RZ, R7.H1_H1 ;  /* 0x30000007ff077230 */ /* 0x000fe40000004100 */
[----:B------:R-:W-:Y:S01]  /*e600*/  FMUL.FTZ R5, R11, R8 ;  /* 0x000000080b057220 */ /* 0x000fe20000410000 */
[----:B------:R-:W-:Y:S01]  /*e610*/  F2FP.F16.F32.PACK_AB R9, R55, R46 ;  /* 0x0000002e3709723e */ /* 0x000fe200000000ff */
[C---:B------:R-:W-:Y:S01]  /*e620*/  FFMA.FTZ R11, R45.reuse, R4, -R6 ;  /* 0x000000042d0b7223 */ /* 0x040fe20000010806 */
[----:B------:R-:W-:Y:S01]  /*e630*/  FFMA.FTZ R49, R45, R10, R49 ;  /* 0x0000000a2d317223 */ /* 0x000fe20000010031 */
[C---:B------:R-:W-:Y:S01]  /*e640*/  FFMA.FTZ R56, R7.reuse, R8, -R56 ;  /* 0x0000000807387223 */ /* 0x040fe20000010838 */
[----:B------:R-:W-:Y:S01]  /*e650*/  FFMA.FTZ R42, R7, R42, R5 ;  /* 0x0000002a072a7223 */ /* 0x000fe20000010005 */
[----:B------:R-:W-:Y:S02]  /*e660*/  F2FP.F16.F32.PACK_AB R4, R50, R57 ;  /* 0x000000393204723e */ /* 0x000fe400000000ff */
[----:B------:R-:W-:-:S02]  /*e670*/  F2FP.F16.F32.PACK_AB R5, R53, R54 ;  /* 0x000000363505723e */ /* 0x000fc400000000ff */
[----:B------:R-:W-:Y:S02]  /*e680*/  F2FP.F16.F32.PACK_AB R6, R44, R61 ;  /* 0x0000003d2c06723e */ /* 0x000fe400000000ff */
[----:B------:R-:W-:Y:S02]  /*e690*/  F2FP.F16.F32.PACK_AB R7, R56, R11 ;  /* 0x0000000b3807723e */ /* 0x000fe400000000ff */
[----:B------:R-:W-:Y:S02]  /*e6a0*/  F2FP.F16.F32.PACK_AB R8, R52, R59 ;  /* 0x0000003b3408723e */ /* 0x000fe400000000ff */
[----:B------:R-:W-:Y:S01]  /*e6b0*/  F2FP.F16.F32.PACK_AB R10, R43, R48 ;  /* 0x000000302b0a723e */ /* 0x000fe200000000ff */
[----:B------:R1:W-:Y:S01]  /*e6c0*/  STS.128 [R58+0x15400], R4 ;  /* 0x015400043a007388 */ /* 0x0003e20000000c00 */
[----:B------:R-:W-:-:S05]  /*e6d0*/  F2FP.F16.F32.PACK_AB R11, R42, R49 ;  /* 0x000000312a0b723e */ /* 0x000fca00000000ff */
[----:B------:R1:W-:Y:S02]  /*e6e0*/  STS.128 [R60+0x15400], R8 ;  /* 0x015400083c007388 */ /* 0x0003e40000000c00 */
.L_x_611:
[----:B------:R-:W-:Y:S05]  /*e6f0*/  BSYNC B2 ;  /* 0x0000000000027941 */ /* 0x000fea0003800000 */
.L_x_610:
[----:B------:R-:W-:Y:S04]  /*e700*/  BSSY B2, `(.L_x_612) ;  /* 0x0000058000027945 */ /* 0x000fe80003800000 */
[----:B------:R-:W-:Y:S05]  /*e710*/  @P1 BRA `(.L_x_613) ;  /* 0x0000000400581947 */ /* 0x000fea0003800000 */
[----:B-1----:R-:W-:Y:S01]  /*e720*/  LEA.HI R4, R41, R229, RZ, 0x1d ;  /* 0x000000e529047211 */ /* 0x002fe200078fe8ff */
[----:B------:R-:W-:Y:S02]  /*e730*/  HADD2.F32 R52, -RZ, R25.H0_H0 ;  /* 0x20000019ff347230 */ /* 0x000fe40000004100 */
[--C-:B------:R-:W-:Y:S01]  /*e740*/  HADD2.F32 R54, -RZ, R29.reuse.H0_H0 ;  /* 0x2000001dff367230 */ /* 0x100fe20000004100 */
[----:B0-----:R-:W-:Y:S01]  /*e750*/  SHF.R.S32.HI R5, RZ, 0x1f, R4 ;  /* 0x0000001fff057819 */ /* 0x001fe20000011404 */
[----:B------:R-:W-:Y:S02]  /*e760*/  IMAD.SHL.U32 R6, R4, 0x8, RZ ;  /* 0x0000000804067824 */ /* 0x000fe400078e00ff */
[----:B------:R-:W-:Y:S01]  /*e770*/  HADD2.F32 R51, -RZ, R30.H0_H0 ;  /* 0x2000001eff337230 */ /* 0x000fe20000004100 */
[----:B------:R-:W-:Y:S01]  /*e780*/  LEA.HI R4, R5, R4, RZ, 0x3 ;  /* 0x0000000405047211 */ /* 0x000fe200078f18ff */
[----:B------:R-:W-:Y:S01]  /*e790*/  HADD2.F32 R53, -RZ, R29.H1_H1 ;  /* 0x3000001dff357230 */ /* 0x000fe20000004100 */
[----:B------:R-:W-:-:S02]  /*e7a0*/  LOP3.LUT R5, R209, 0x38, R6, 0xf8, !PT ;  /* 0x00000038d1057812 */ /* 0x000fc400078ef806 */
[----:B------:R-:W-:Y:S02]  /*e7b0*/  SHF.L.U32 R4, R4, 0xa, RZ ;  /* 0x0000000a04047819 */ /* 0x000fe400000006ff */
[----:B------:R-:W-:Y:S02]  /*e7c0*/  LOP3.LUT R9, R5, R210, RZ, 0x3c, !PT ;  /* 0x000000d205097212 */ /* 0x000fe400078e3cff */
[----:B------:R-:W-:Y:S02]  /*e7d0*/  LOP3.LUT R8, R4, 0x7fffe000, RZ, 0xc0, !PT ;  /* 0x7fffe00004087812 */ /* 0x000fe400078ec0ff */
[----:B------:R-:W0:Y:S02]  /*e7e0*/  LDS.128 R4, [R236] ;  /* 0x00000000ec047984 */ /* 0x000e240000000c00 */
[----:B------:R-:W-:-:S05]  /*e7f0*/  IADD3 R9, R9, R8, R211 ;  /* 0x0000000809097210 */ /* 0x000fca0007ffe0d3 */
[----:B------:R-:W-:-:S05]  /*e800*/  IMAD R42, R9, 0x2, R18 ;  /* 0x00000002092a7824 */ /* 0x000fca00078e0212 */
[----:B------:R-:W1:Y:S01]  /*e810*/  LDS.128 R8, [R42+0x15400] ;  /* 0x015400002a087984 */ /* 0x000e620000000c00 */
[--C-:B0-----:R-:W-:Y:S02]  /*e820*/  HADD2.F32 R43, -RZ, R4.reuse.H0_H0 ;  /* 0x20000004ff2b7230 */ /* 0x101fe40000004100 */
[----:B------:R-:W-:Y:S02]  /*e830*/  HADD2.F32 R4, -RZ, R4.H1_H1 ;  /* 0x30000004ff047230 */ /* 0x000fe40000004100 */
[--C-:B------:R-:W-:Y:S02]  /*e840*/  HADD2.F32 R44, -RZ, R5.reuse.H0_H0 ;  /* 0x20000005ff2c7230 */ /* 0x100fe40000004100 */
[----:B------:R-:W-:Y:S02]  /*e850*/  HADD2.F32 R5, -RZ, R5.H1_H1 ;  /* 0x30000005ff057230 */ /* 0x000fe40000004100 */
[--C-:B------:R-:W-:Y:S02]  /*e860*/  HADD2.F32 R45, -RZ, R6.reuse.H0_H0 ;  /* 0x20000006ff2d7230 */ /* 0x100fe40000004100 */
[----:B------:R-:W-:-:S02]  /*e870*/  HADD2.F32 R6, -RZ, R6.H1_H1 ;  /* 0x30000006ff067230 */ /* 0x000fc40000004100 */
[--C-:B-1----:R-:W-:Y:S02]  /*e880*/  HADD2.F32 R47, -RZ, R8.reuse.H0_H0 ;  /* 0x20000008ff2f7230 */ /* 0x102fe40000004100 */
[----:B------:R-:W-:Y:S02]  /*e890*/  HADD2.F32 R8, -RZ, R8.H1_H1 ;  /* 0x30000008ff087230 */ /* 0x000fe40000004100 */
[----:B------:R-:W-:Y:S02]  /*e8a0*/  HADD2.F32 R48, -RZ, R9.H0_H0 ;  /* 0x20000009ff307230 */ /* 0x000fe40000004100 */
[C---:B------:R-:W-:Y:S01]  /*e8b0*/  FMUL.FTZ R56, R47.reuse, R54 ;  /* 0x000000362f387220 */ /* 0x040fe20000410000 */
[-C--:B------:R-:W-:Y:S01]  /*e8c0*/  FMUL.FTZ R58, R47, R52.reuse ;  /* 0x000000342f3a7220 */ /* 0x080fe20000410000 */
[----:B------:R-:W-:Y:S02]  /*e8d0*/  HADD2.F32 R47, -RZ, R26.H0_H0 ;  /* 0x2000001aff2f7230 */ /* 0x000fe40000004100 */
[----:B------:R-:W-:Y:S01]  /*e8e0*/  FMUL.FTZ R55, R8, R51 ;  /* 0x0000003308377220 */ /* 0x000fe20000410000 */
[C---:B------:R-:W-:Y:S01]  /*e8f0*/  FFMA.FTZ R56, R43.reuse, R52, -R56 ;  /* 0x000000342b387223 */ /* 0x040fe20000010838 */
[----:B------:R-:W-:Y:S01]  /*e900*/  FFMA.FTZ R58, R43, R54, R58 ;  /* 0x000000362b3a7223 */ /* 0x000fe2000001003a */
[----:B------:R-:W-:-:S02]  /*e910*/  HADD2.F32 R43, -RZ, R25.H1_H1 ;  /* 0x30000019ff2b7230 */ /* 0x000fc40000004100 */
[-C--:B------:R-:W-:Y:S01]  /*e920*/  FMUL.FTZ R57, R8, R47.reuse ;  /* 0x0000002f08397220 */ /* 0x080fe20000410000 */
[----:B------:R-:W-:Y:S01]  /*e930*/  FFMA.FTZ R55, R4, R47, -R55 ;  /* 0x0000002f04377223 */ /* 0x000fe20000010837 */
[C---:B------:R-:W-:Y:S01]  /*e940*/  FMUL.FTZ R47, R48.reuse, R53 ;  /* 0x00000035302f7220 */ /* 0x040fe20000410000 */
[----:B------:R-:W-:Y:S02]  /*e950*/  HADD2.F32 R9, -RZ, R9.H1_H1 ;  /* 0x30000009ff097230 */ /* 0x000fe40000004100 */
[----:B------:R-:W-:Y:S01]  /*e960*/  FMUL.FTZ R48, R48, R43 ;  /* 0x0000002b30307220 */ /* 0x000fe20000410000 */
[----:B------:R-:W-:Y:S02]  /*e970*/  HADD2.F32 R52, -RZ, R30.H1_H1 ;  /* 0x3000001eff347230 */ /* 0x000fe40000004100 */
[----:B------:R-:W-:Y:S01]  /*e980*/  FFMA.FTZ R57, R4, R51, R57 ;  /* 0x0000003304397223 */ /* 0x000fe20000010039 */
[----:B------:R-:W-:Y:S02]  /*e990*/  HADD2.F32 R4, -RZ, R26.H1_H1 ;  /* 0x3000001aff047230 */ /* 0x000fe40000004100 */
[C---:B------:R-:W-:Y:S01]  /*e9a0*/  FFMA.FTZ R47, R44.reuse, R43, -R47 ;  /* 0x0000002b2c2f7223 */ /* 0x040fe2000001082f */
[----:B------:R-:W-:Y:S01]  /*e9b0*/  FFMA.FTZ R48, R44, R53, R48 ;  /* 0x000000352c307223 */ /* 0x000fe20000010030 */
[----:B------:R-:W-:-:S02]  /*e9c0*/  HADD2.F32 R49, -RZ, R10.H0_H0 ;  /* 0x2000000aff317230 */ /* 0x000fc40000004100 */
[C---:B------:R-:W-:Y:S01]  /*e9d0*/  FMUL.FTZ R54, R9.reuse, R52 ;  /* 0x0000003409367220 */ /* 0x040fe20000410000 */
[----:B------:R-:W-:Y:S02]  /*e9e0*/  HADD2.F32 R8, -RZ, R27.H0_H0 ;  /* 0x2000001bff087230 */ /* 0x000fe40000004100 */
[-C--:B------:R-:W-:Y:S01]  /*e9f0*/  FMUL.FTZ R60, R9, R4.reuse ;  /* 0x00000004093c7220 */ /* 0x080fe20000410000 */
[----:B------:R-:W-:Y:S02]  /*ea00*/  HADD2.F32 R44, -RZ, R31.H0_H0 ;  /* 0x2000001fff2c7230 */ /* 0x000fe40000004100 */
[----:B------:R-:W-:Y:S01]  /*ea10*/  FFMA.FTZ R54, R5, R4, -R54 ;  /* 0x0000000405367223 */ /* 0x000fe20000010836 */
[----:B------:R-:W-:Y:S02]  /*ea20*/  HADD2.F32 R10, -RZ, R10.H1_H1 ;  /* 0x3000000aff0a7230 */ /* 0x000fe40000004100 */
[----:B------:R-:W-:Y:S01]  /*ea30*/  FMUL.FTZ R53, R49, R8 ;  /* 0x0000000831357220 */ /* 0x000fe20000410000 */
[----:B------:R-:W-:-:S02]  /*ea40*/  HADD2.F32 R43, -RZ, R32.H0_H0 ;  /* 0x20000020ff2b7230 */ /* 0x000fc40000004100 */
[----:B------:R-:W-:Y:S01]  /*ea50*/  FMUL.FTZ R4, R49, R44 ;  /* 0x0000002c31047220 */ /* 0x000fe20000410000 */
[----:B------:R-:W-:Y:S02]  /*ea60*/  HADD2.F32 R9, -RZ, R28.H0_H0 ;  /* 0x2000001cff097230 */ /* 0x000fe40000004100 */
[----:B------:R-:W-:Y:S01]  /*ea70*/  FFMA.FTZ R49, R5, R52, R60 ;  /* 0x0000003405317223 */ /* 0x000fe2000001003c */
[C---:B------:R-:W-:Y:S01]  /*ea80*/  FFMA.FTZ R53, R45.reuse, R44, R53 ;  /* 0x0000002c2d357223 */ /* 0x040fe20000010035 */
[C---:B------:R-:W-:Y:S01]  /*ea90*/  FMUL.FTZ R5, R10.reuse, R43 ;  /* 0x0000002b0a057220 */ /* 0x040fe20000410000 */
[----:B------:R-:W-:Y:S01]  /*eaa0*/  FFMA.FTZ R51, R45, R8, -R4 ;  /* 0x000000082d337223 */ /* 0x000fe20000010804 */
[-C--:B------:R-:W-:Y:S01]  /*eab0*/  FMUL.FTZ R45, R10, R9.reuse ;  /* 0x000000090a2d7220 */ /* 0x080fe20000410000 */
[----:B------:R-:W-:Y:S02]  /*eac0*/  HADD2.F32 R50, -RZ, R11.H0_H0 ;  /* 0x2000000bff327230 */ /* 0x000fe40000004100 */
[----:B------:R-:W-:Y:S01]  /*ead0*/  FFMA.FTZ R10, R6, R9, -R5 ;  /* 0x00000009060a7223 */ /* 0x000fe20000010805 */
[----:B------:R-:W-:-:S02]  /*eae0*/  HADD2.F32 R9, -RZ, R31.H1_H1 ;  /* 0x3000001fff097230 */ /* 0x000fc40000004100 */
[----:B------:R-:W-:Y:S01]  /*eaf0*/  FFMA.FTZ R44, R6, R43, R45 ;  /* 0x0000002b062c7223 */ /* 0x000fe2000001002d */
[----:B------:R-:W-:Y:S02]  /*eb00*/  HADD2.F32 R5, -RZ, R27.H1_H1 ;  /* 0x3000001bff057230 */ /* 0x000fe40000004100 */
[----:B------:R-:W-:Y:S02]  /*eb10*/  HADD2.F32 R11, -RZ, R11.H1_H1 ;  /* 0x3000000bff0b7230 */ /* 0x000fe40000004100 */
[C---:B------:R-:W-:Y:S01]  /*eb20*/  FMUL.FTZ R43, R50.reuse, R9 ;  /* 0x00000009322b7220 */ /* 0x040fe20000410000 */
[----:B------:R-:W-:Y:S02]  /*eb30*/  HADD2.F32 R8, -RZ, R32.H1_H1 ;  /* 0x30000020ff087230 */ /* 0x000fe40000004100 */
[----:B------:R-:W-:Y:S01]  /*eb40*/  FMUL.FTZ R50, R50, R5 ;  /* 0x0000000532327220 */ /* 0x000fe20000410000 */
[----:B------:R-:W-:Y:S02]  /*eb50*/  HADD2.F32 R4, -RZ, R28.H1_H1 ;  /* 0x3000001cff047230 */ /* 0x000fe40000004100 */
[----:B------:R-:W-:-:S02]  /*eb60*/  HADD2.F32 R46, -RZ, R7.H0_H0 ;  /* 0x20000007ff2e7230 */ /* 0x000fc40000004100 */
[C---:B------:R-:W-:Y:S01]  /*eb70*/  FMUL.FTZ R6, R11.reuse, R8 ;  /* 0x000000080b067220 */ /* 0x040fe20000410000 */
[----:B------:R-:W-:Y:S02]  /*eb80*/  HADD2.F32 R7, -RZ, R7.H1_H1 ;  /* 0x30000007ff077230 */ /* 0x000fe40000004100 */
[-C--:B------:R-:W-:Y:S01]  /*eb90*/  FMUL.FTZ R45, R11, R4.reuse ;  /* 0x000000040b2d7220 */ /* 0x080fe20000410000 */
        /* <DEDUP_REMOVED lines=10> */
[----:B------:R2:W-:Y:S01]  /*ec40*/  STS.128 [R236], R4 ;  /* 0x00000004ec007388 */ /* 0x0005e20000000c00 */
[----:B------:R-:W-:Y:S02]  /*ec50*/  F2FP.F16.F32.PACK_AB R10, R44, R53 ;  /* 0x000000352c0a723e */ /* 0x000fe400000000ff */
[----:B------:R-:W-:-:S05]  /*ec60*/  F2FP.F16.F32.PACK_AB R11, R50, R11 ;  /* 0x0000000b320b723e */ /* 0x000fca00000000ff */
[----:B------:R2:W-:Y:S02]  /*ec70*/  STS.128 [R42+0x15400], R8 ;  /* 0x015400082a007388 */ /* 0x0005e40000000c00 */
.L_x_613:
[----:B------:R-:W-:Y:S05]  /*ec80*/  BSYNC B2 ;  /* 0x0000000000027941 */ /* 0x000fea0003800000 */
.L_x_612:
[----:B------:R-:W-:Y:S05]  /*ec90*/  @P2 BRA `(.L_x_609) ;  /* 0x0000000400582947 */ /* 0x000fea0003800000 */
[----:B------:R-:W-:Y:S01]  /*eca0*/  LEA.HI R41, R41, R234, RZ, 0x1d ;  /* 0x000000ea29297211 */ /* 0x000fe200078fe8ff */
[----:B------:R-:W-:Y:S02]  /*ecb0*/  HADD2.F32 R53, -RZ, R15.H0_H0 ;  /* 0x2000000fff357230 */ /* 0x000fe40000004100 */
[----:B------:R-:W-:Y:S01]  /*ecc0*/  HADD2.F32 R51, -RZ, R0.H0_H0 ;  /* 0x20000000ff337230 */ /* 0x000fe20000004100 */
[----:B-12---:R-:W-:Y:S01]  /*ecd0*/  SHF.R.S32.HI R6, RZ, 0x1f, R41 ;  /* 0x0000001fff067819 */ /* 0x006fe20000011429 */
[----:B------:R-:W-:Y:S02]  /*ece0*/  IMAD.SHL.U32 R4, R41, 0x8, RZ ;  /* 0x0000000829047824 */ /* 0x000fe400078e00ff */
[----:B------:R-:W-:Y:S01]  /*ecf0*/  HADD2.F32 R55, -RZ, R20.H0_H0 ;  /* 0x20000014ff377230 */ /* 0x000fe20000004100 */
[----:B------:R-:W-:Y:S02]  /*ed00*/  LEA.HI R6, R6, R41, RZ, 0x3 ;  /* 0x0000002906067211 */ /* 0x000fe400078f18ff */
[----:B0-----:R-:W-:-:S02]  /*ed10*/  LOP3.LUT R5, R209, 0x38, R4, 0xf8, !PT ;  /* 0x00000038d1057812 */ /* 0x001fc400078ef804 */
        /* <DEDUP_REMOVED lines=25> */
[----:B------:R-:W-:Y:S02]  /*eeb0*/  HADD2.F32 R9, -RZ, R9.H1_H1 ;  /* 0x30000009ff097230 */ /* 0x000fe40000004100 */
[-C--:B------:R-:W-:Y:S01]  /*eec0*/  FMUL.FTZ R53, R8, R51.reuse ;  /* 0x0000003308357220 */ /* 0x080fe20000410000 */
[C---:B------:R-:W-:Y:S01]  /*eed0*/  FFMA.FTZ R50, R4.reuse, R51, -R61 ;  /* 0x0000003304327223 */ /* 0x040fe2000001083d */
[----:B------:R-:W-:Y:S01]  /*eee0*/  FMUL.FTZ R47, R47, R42 ;  /* 0x0000002a2f2f7220 */ /* 0x000fe20000410000 */
[----:B------:R-:W-:Y:S02]  /*eef0*/  HADD2.F32 R8, -RZ, R20.H1_H1 ;  /* 0x30000014ff087230 */ /* 0x000fe40000004100 */
[----:B------:R-:W-:Y:S01]  /*ef00*/  FFMA.FTZ R52, R4, R55, R53 ;  /* 0x0000003704347223 */ /* 0x000fe20000010035 */
[----:B------:R-:W-:-:S02]  /*ef10*/  HADD2.F32 R4, -RZ, R12.H1_H1 ;  /* 0x3000000cff047230 */ /* 0x000fc40000004100 */
[C---:B------:R-:W-:Y:S01]  /*ef20*/  FFMA.FTZ R46, R43.reuse, R46, R47 ;  /* 0x0000002e2b2e7223 */ /* 0x040fe2000001002f */
[--C-:B------:R-:W-:Y:S02]  /*ef30*/  HADD2.F32 R48, -RZ, R10.reuse.H0_H0 ;  /* 0x2000000aff307230 */ /* 0x100fe40000004100 */
[----:B------:R-:W-:Y:S01]  /*ef40*/  FFMA.FTZ R54, R43, R42, -R54 ;  /* 0x0000002a2b367223 */ /* 0x000fe20000010836 */
[----:B------:R-:W-:Y:S02]  /*ef50*/  HADD2.F32 R47, -RZ, R21.H0_H0 ;  /* 0x20000015ff2f7230 */ /* 0x000fe40000004100 */
[C---:B------:R-:W-:Y:S01]  /*ef60*/  FMUL.FTZ R42, R9.reuse, R8 ;  /* 0x00000008092a7220 */ /* 0x040fe20000410000 */
[----:B------:R-:W-:Y:S02]  /*ef70*/  HADD2.F32 R43, -RZ, R13.H0_H0 ;  /* 0x2000000dff2b7230 */ /* 0x000fe40000004100 */
[----:B------:R-:W-:Y:S01]  /*ef80*/  FMUL.FTZ R56, R9, R4 ;  /* 0x0000000409387220 */ /* 0x000fe20000410000 */
[----:B------:R-:W-:-:S02]  /*ef90*/  HADD2.F32 R10, -RZ, R10.H1_H1 ;  /* 0x3000000aff0a7230 */ /* 0x000fc40000004100 */
[C---:B------:R-:W-:Y:S01]  /*efa0*/  FMUL.FTZ R61, R48.reuse, R47 ;  /* 0x0000002f303d7220 */ /* 0x040fe20000410000 */
[----:B------:R-:W-:Y:S02]  /*efb0*/  HADD2.F32 R51, -RZ, R24.H0_H0 ;  /* 0x20000018ff337230 */ /* 0x000fe40000004100 */
[C---:B------:R-:W-:Y:S01]  /*efc0*/  FFMA.FTZ R53, R5.reuse, R4, -R42 ;  /* 0x0000000405357223 */ /* 0x040fe2000001082a */
[----:B------:R-:W-:Y:S02]  /*efd0*/  HADD2.F32 R9, -RZ, R14.H0_H0 ;  /* 0x2000000eff097230 */ /* 0x000fe40000004100 */
[-C--:B------:R-:W-:Y:S01]  /*efe0*/  FMUL.FTZ R48, R48, R43.reuse ;  /* 0x0000002b30307220 */ /* 0x080fe20000410000 */
[----:B------:R-:W-:Y:S01]  /*eff0*/  FFMA.FTZ R55, R5, R8, R56 ;  /* 0x0000000805377223 */ /* 0x000fe20000010038 */
[----:B------:R-:W-:Y:S01]  /*f000*/  FFMA.FTZ R61, R44, R43, -R61 ;  /* 0x0000002b2c3d7223 */ /* 0x000fe2000001083d */
[--C-:B------:R-:W-:Y:S02]  /*f010*/  HADD2.F32 R49, -RZ, R11.reuse.H0_H0 ;  /* 0x2000000bff317230 */ /* 0x100fe40000004100 */
[C---:B------:R-:W-:Y:S01]  /*f020*/  FMUL.FTZ R5, R10.reuse, R51 ;  /* 0x000000330a057220 */ /* 0x040fe20000410000 */
[----:B------:R-:W-:Y:S01]  /*f030*/  FMUL.FTZ R43, R10, R9 ;  /* 0x000000090a2b7220 */ /* 0x000fe20000410000 */
[----:B------:R-:W-:-:S02]  /*f040*/  HADD2.F32 R11, -RZ, R11.H1_H1 ;  /* 0x3000000bff0b7230 */ /* 0x000fc40000004100 */
[----:B------:R-:W-:Y:S01]  /*f050*/  FFMA.FTZ R48, R44, R47, R48 ;  /* 0x0000002f2c307223 */ /* 0x000fe20000010030 */
[----:B------:R-:W-:Y:S02]  /*f060*/  HADD2.F32 R10, -RZ, R21.H1_H1 ;  /* 0x30000015ff0a7230 */ /* 0x000fe40000004100 */
[C---:B------:R-:W-:Y:S01]  /*f070*/  FFMA.FTZ R44, R6.reuse, R9, -R5 ;  /* 0x00000009062c7223 */ /* 0x040fe20000010805 */
[----:B------:R-:W-:Y:S02]  /*f080*/  HADD2.F32 R42, -RZ, R24.H1_H1 ;  /* 0x30000018ff2a7230 */ /* 0x000fe40000004100 */
[----:B------:R-:W-:Y:S01]  /*f090*/  FFMA.FTZ R43, R6, R51, R43 ;  /* 0x00000033062b7223 */ /* 0x000fe2000001002b */
[----:B------:R-:W-:Y:S02]  /*f0a0*/  HADD2.F32 R4, -RZ, R13.H1_H1 ;  /* 0x3000000dff047230 */ /* 0x000fe40000004100 */
[----:B------:R-:W-:Y:S01]  /*f0b0*/  FMUL.FTZ R6, R49, R10 ;  /* 0x0000000a31067220 */ /* 0x000fe20000410000 */
[----:B------:R-:W-:-:S02]  /*f0c0*/  HADD2.F32 R8, -RZ, R14.H1_H1 ;  /* 0x3000000eff087230 */ /* 0x000fc40000004100 */
[----:B------:R-:W-:Y:S01]  /*f0d0*/  FMUL.FTZ R56, R11, R42 ;  /* 0x0000002a0b387220 */ /* 0x000fe20000410000 */
[--C-:B------:R-:W-:Y:S02]  /*f0e0*/  HADD2.F32 R45, -RZ, R7.reuse.H0_H0 ;  /* 0x20000007ff2d7230 */ /* 0x100fe40000004100 */
        /* <DEDUP_REMOVED lines=8> */
[----:B------:R-:W-:-:S02]  /*f170*/  F2FP.F16.F32.PACK_AB R4, R50, R57 ;  /* 0x000000393204723e */ /* 0x000fc400000000ff */
[----:B------:R-:W-:Y:S02]  /*f180*/  F2FP.F16.F32.PACK_AB R5, R53, R54 ;  /* 0x000000363505723e */ /* 0x000fe400000000ff */
[----:B------:R-:W-:Y:S02]  /*f190*/  F2FP.F16.F32.PACK_AB R6, R44, R61 ;  /* 0x0000003d2c06723e */ /* 0x000fe400000000ff */
[----:B------:R-:W-:Y:S02]  /*f1a0*/  F2FP.F16.F32.PACK_AB R7, R56, R11 ;  /* 0x0000000b3807723e */ /* 0x000fe400000000ff */
[----:B------:R-:W-:Y:S02]  /*f1b0*/  F2FP.F16.F32.PACK_AB R8, R52, R59 ;  /* 0x0000003b3408723e */ /* 0x000fe400000000ff */
[----:B------:R-:W-:Y:S01]  /*f1c0*/  F2FP.F16.F32.PACK_AB R10, R43, R48 ;  /* 0x000000302b0a723e */ /* 0x000fe200000000ff */
[----:B------:R3:W-:Y:S01]  /*f1d0*/  STS.128 [R233], R4 ;  /* 0x00000004e9007388 */ /* 0x0007e20000000c00 */
[----:B------:R-:W-:-:S05]  /*f1e0*/  F2FP.F16.F32.PACK_AB R11, R42, R49 ;  /* 0x000000312a0b723e */ /* 0x000fca00000000ff */
[----:B------:R3:W-:Y:S02]  /*f1f0*/  STS.128 [R41+0x15400], R8 ;  /* 0x0154000829007388 */ /* 0x0007e40000000c00 */
.L_x_609:
[----:B------:R-:W-:Y:S05]  /*f200*/  BSYNC B1 ;  /* 0x0000000000017941 */ /* 0x000fea0003800000 */
.L_x_608:
[----:B------:R-:W-:-:S13]  /*f210*/  ISETP.GE.AND P0, PT, R224, R3, PT ;  /* 0x00000003e000720c */ /* 0x000fda0003f06270 */
[----:B------:R-:W-:Y:S05]  /*f220*/  @P0 BRA `(.L_x_589) ;  /* 0x0000001000340947 */ /* 0x000fea0003800000 */
[----:B------:R-:W4:Y:S01]  /*f230*/  LDC R3, c[0x0][0x3d4] ;  /* 0x0000f500ff037b82 */ /* 0x000f220000000800 */
[----:B------:R-:W-:Y:S01]  /*f240*/  BSSY B1, `(.L_x_614) ;  /* 0x000005b000017945 */ /* 0x000fe20003800000 */
[-C--:B----4-:R-:W-:Y:S02]  /*f250*/  ISETP.GE.AND P0, PT, R22, R3.reuse, PT ;  /* 0x000000031600720c */ /* 0x090fe40003f06270 */
[-C--:B------:R-:W-:Y:S02]  /*f260*/  ISETP.GE.AND P1, PT, R205, R3.reuse, PT ;  /* 0x00000003cd00720c */ /* 0x080fe40003f26270 */
[----:B------:R-:W-:-:S09]  /*f270*/  ISETP.GE.AND P2, PT, R206, R3, PT ;  /* 0x00000003ce00720c */ /* 0x000fd20003f46270 */
[----:B------:R-:W-:Y:S05]  /*f280*/  @P0 BRA `(.L_x_615) ;  /* 0x0000000400580947 */ /* 0x000fea0003800000 */
[----:B-123--:R-:W-:Y:S01]  /*f290*/  LEA.HI R4, R3, R228, RZ, 0x1d ;  /* 0x000000e403047211 */ /* 0x00efe200078fe8ff */
[----:B------:R-:W-:Y:S02]  /*f2a0*/  HADD2.F32 R50, -RZ, R33.H0_H0 ;  /* 0x20000021ff327230 */ /* 0x000fe40000004100 */
[--C-:B------:R-:W-:Y:S01]  /*f2b0*/  HADD2.F32 R52, -RZ, R36.reuse.H0_H0 ;  /* 0x20000024ff347230 */ /* 0x100fe20000004100 */
[----:B------:R-:W-:Y:S01]  /*f2c0*/  SHF.R.S32.HI R7, RZ, 0x1f, R4 ;  /* 0x0000001fff077819 */ /* 0x000fe20000011404 */
[----:B0-----:R-:W-:Y:S02]  /*f2d0*/  IMAD.SHL.U32 R5, R4, 0x8, RZ ;  /* 0x0000000804057824 */ /* 0x001fe400078e00ff */
[----:B------:R-:W-:Y:S01]  /*f2e0*/  HADD2.F32 R54, -RZ, R37.H0_H0 ;  /* 0x20000025ff367230 */ /* 0x000fe20000004100 */
[----:B------:R-:W-:Y:S01]  /*f2f0*/  LEA.HI R7, R7, R4, RZ, 0x3 ;  /* 0x0000000407077211 */ /* 0x000fe200078f18ff */
[----:B------:R-:W-:Y:S01]  /*f300*/  HADD2.F32 R57, -RZ, R33.H1_H1 ;  /* 0x30000021ff397230 */ /* 0x000fe20000004100 */
[----:B------:R-:W-:Y:S01]  /*f310*/  LOP3.LUT R4, R208, 0x38, R5, 0xf8, !PT ;  /* 0x00000038d0047812 */ /* 0x000fe200078ef805 */
[----:B------:R-:W-:Y:S01]  /*f320*/  HADD2.F32 R59, -RZ, R36.H1_H1 ;  /* 0x30000024ff3b7230 */ /* 0x000fe20000004100 */
[----:B------:R-:W-:-:S02]  /*f330*/  SHF.L.U32 R7, R7, 0xa, RZ ;  /* 0x0000000a07077819 */ /* 0x000fc400000006ff */
        /* <DEDUP_REMOVED lines=14> */
[--C-:B------:R-:W-:Y:S02]  /*f420*/  HADD2.F32 R47, -RZ, R9.reuse.H0_H0 ;  /* 0x20000009ff2f7230 */ /* 0x100fe40000004100 */
[-C--:B------:R-:W-:Y:S01]  /*f430*/  FMUL.FTZ R51, R52, R46.reuse ;  /* 0x0000002e34337220 */ /* 0x080fe20000410000 */
[----:B------:R-:W-:Y:S01]  /*f440*/  FMUL.FTZ R53, R50, R46 ;  /* 0x0000002e32357220 */ /* 0x000fe20000410000 */
[----:B------:R-:W-:Y:S02]  /*f450*/  HADD2.F32 R46, -RZ, R34.H0_H0 ;  /* 0x20000022ff2e7230 */ /* 0x000fe40000004100 */
[----:B------:R-:W-:Y:S01]  /*f460*/  FMUL.FTZ R55, R54, R8 ;  /* 0x0000000836377220 */ /* 0x000fe20000410000 */
[----:B------:R-:W-:-:S02]  /*f470*/  HADD2.F32 R9, -RZ, R9.H1_H1 ;  /* 0x30000009ff097230 */ /* 0x000fc40000004100 */
[----:B------:R-:W-:Y:S01]  /*f480*/  FFMA.FTZ R51, R50, R42, -R51 ;  /* 0x0000002a32337223 */ /* 0x000fe20000010833 */
[----:B------:R-:W-:Y:S02]  /*f490*/  HADD2.F32 R48, -RZ, R10.H0_H0 ;  /* 0x2000000aff307230 */ /* 0x000fe40000004100 */
[C---:B------:R-:W-:Y:S01]  /*f4a0*/  FMUL.FTZ R33, R46.reuse, R8 ;  /* 0x000000082e217220 */ /* 0x040fe20000410000 */
[----:B------:R-:W-:Y:S01]  /*f4b0*/  FFMA.FTZ R8, R46, R4, -R55 ;  /* 0x000000042e087223 */ /* 0x000fe20000010837 */
[----:B------:R-:W-:Y:S02]  /*f4c0*/  HADD2.F32 R55, -RZ, R37.H1_H1 ;  /* 0x30000025ff377230 */ /* 0x000fe40000004100 */
[----:B------:R-:W-:Y:S01]  /*f4d0*/  FFMA.FTZ R53, R52, R42, R53 ;  /* 0x0000002a34357223 */ /* 0x000fe20000010035 */
[----:B------:R-:W-:Y:S01]  /*f4e0*/  FFMA.FTZ R36, R54, R4, R33 ;  /* 0x0000000436247223 */ /* 0x000fe20000010021 */
[----:B------:R-:W-:Y:S02]  /*f4f0*/  HADD2.F32 R33, -RZ, R34.H1_H1 ;  /* 0x30000022ff217230 */ /* 0x000fe40000004100 */
[----:B------:R-:W-:Y:S01]  /*f500*/  FMUL.FTZ R42, R59, R47 ;  /* 0x0000002f3b2a7220 */ /* 0x000fe20000410000 */
[----:B------:R-:W-:Y:S01]  /*f510*/  FMUL.FTZ R4, R55, R9 ;  /* 0x0000000937047220 */ /* 0x000fe20000410000 */
[----:B------:R-:W-:-:S02]  /*f520*/  HADD2.F32 R10, -RZ, R10.H1_H1 ;  /* 0x3000000aff0a7230 */ /* 0x000fc40000004100 */
[----:B------:R-:W-:Y:S01]  /*f530*/  FMUL.FTZ R46, R57, R47 ;  /* 0x0000002f392e7220 */ /* 0x000fe20000410000 */
[C---:B------:R-:W-:Y:S01]  /*f540*/  FMUL.FTZ R34, R33.reuse, R9 ;  /* 0x0000000921227220 */ /* 0x040fe20000410000 */
[----:B------:R-:W-:Y:S02]  /*f550*/  HADD2.F32 R54, -RZ, R39.H0_H0 ;  /* 0x20000027ff367230 */ /* 0x000fe40000004100 */
[-C--:B------:R-:W-:Y:S01]  /*f560*/  FFMA.FTZ R9, R33, R5.reuse, -R4 ;  /* 0x0000000521097223 */ /* 0x080fe20000010804 */
[----:B------:R-:W-:Y:S02]  /*f570*/  HADD2.F32 R4, -RZ, R40.H0_H0 ;  /* 0x20000028ff047230 */ /* 0x000fe40000004100 */
[----:B------:R-:W-:Y:S01]  /*f580*/  FFMA.FTZ R33, R55, R5, R34 ;  /* 0x0000000537217223 */ /* 0x000fe20000010022 */
[--C-:B------:R-:W-:Y:S02]  /*f590*/  HADD2.F32 R49, -RZ, R11.reuse.H0_H0 ;  /* 0x2000000bff317230 */ /* 0x100fe40000004100 */
[----:B------:R-:W-:Y:S01]  /*f5a0*/  FMUL.FTZ R5, R54, R10 ;  /* 0x0000000a36057220 */ /* 0x000fe20000410000 */
[----:B------:R-:W-:-:S02]  /*f5b0*/  HADD2.F32 R11, -RZ, R11.H1_H1 ;  /* 0x3000000bff0b7230 */ /* 0x000fc40000004100 */
[C---:B------:R-:W-:Y:S01]  /*f5c0*/  FMUL.FTZ R47, R4.reuse, R10 ;  /* 0x0000000a042f7220 */ /* 0x040fe20000410000 */
[----:B------:R-:W-:Y:S02]  /*f5d0*/  HADD2.F32 R50, -RZ, R35.H0_H0 ;  /* 0x20000023ff327230 */ /* 0x000fe40000004100 */
[----:B------:R-:W-:Y:S01]  /*f5e0*/  FFMA.FTZ R10, R4, R6, -R5 ;  /* 0x00000006040a7223 */ /* 0x000fe20000010805 */
[--C-:B------:R-:W-:Y:S02]  /*f5f0*/  HADD2.F32 R52, -RZ, R38.reuse.H0_H0 ;  /* 0x20000026ff347230 */ /* 0x100fe40000004100 */
[-C--:B------:R-:W-:Y:S01]  /*f600*/  FFMA.FTZ R42, R57, R43.reuse, -R42 ;  /* 0x0000002b392a7223 */ /* 0x080fe2000001082a */
[----:B------:R-:W-:Y:S02]  /*f610*/  HADD2.F32 R55, -RZ, R38.H1_H1 ;  /* 0x30000026ff377230 */ /* 0x000fe40000004100 */
[----:B------:R-:W-:Y:S01]  /*f620*/  FFMA.FTZ R46, R59, R43, R46 ;  /* 0x0000002b3b2e7223 */ /* 0x000fe2000001002e */
[----:B------:R-:W-:-:S02]  /*f630*/  HADD2.F32 R39, -RZ, R39.H1_H1 ;  /* 0x30000027ff277230 */ /* 0x000fc40000004100 */
[----:B------:R-:W-:Y:S01]  /*f640*/  FMUL.FTZ R37, R52, R48 ;  /* 0x0000003034257220 */ /* 0x000fe20000410000 */
[----:B------:R-:W-:Y:S02]  /*f650*/  HADD2.F32 R35, -RZ, R35.H1_H1 ;  /* 0x30000023ff237230 */ /* 0x000fe40000004100 */
[----:B------:R-:W-:Y:S01]  /*f660*/  FFMA.FTZ R34, R54, R6, R47 ;  /* 0x0000000636227223 */ /* 0x000fe2000001002f */
[----:B------:R-:W-:Y:S02]  /*f670*/  HADD2.F32 R5, -RZ, R40.H1_H1 ;  /* 0x30000028ff057230 */ /* 0x000fe40000004100 */
[----:B------:R-:W-:Y:S01]  /*f680*/  FMUL.FTZ R4, R55, R49 ;  /* 0x0000003137047220 */ /* 0x000fe20000410000 */
[--C-:B------:R-:W-:Y:S02]  /*f690*/  HADD2.F32 R45, -RZ, R7.reuse.H0_H0 ;  /* 0x20000007ff2d7230 */ /* 0x100fe40000004100 */
[----:B------:R-:W-:Y:S01]  /*f6a0*/  FMUL.FTZ R38, R39, R11 ;  /* 0x0000000b27267220 */ /* 0x000fe20000410000 */
[----:B------:R-:W-:-:S02]  /*f6b0*/  HADD2.F32 R7, -RZ, R7.H1_H1 ;  /* 0x30000007ff077230 */ /* 0x000fc40000004100 */
[C---:B------:R-:W-:Y:S01]  /*f6c0*/  FMUL.FTZ R43, R50.reuse, R48 ;  /* 0x00000030322b7220 */ /* 0x040fe20000410000 */
[----:B------:R-:W-:Y:S01]  /*f6d0*/  FMUL.FTZ R6, R35, R49 ;  /* 0x0000003123067220 */ /* 0x000fe20000410000 */
[----:B------:R-:W-:Y:S01]  /*f6e0*/  FMUL.FTZ R40, R5, R11 ;  /* 0x0000000b05287220 */ /* 0x000fe20000410000 */
[-C--:B------:R-:W-:Y:S01]  /*f6f0*/  FFMA.FTZ R37, R50, R44.reuse, -R37 ;  /* 0x0000002c32257223 */ /* 0x080fe20000010825 */
[----:B------:R-:W-:Y:S01]  /*f700*/  FFMA.FTZ R11, R35, R45, -R4 ;  /* 0x0000002d230b7223 */ /* 0x000fe20000010804 */
[----:B------:R-:W-:Y:S01]  /*f710*/  FFMA.FTZ R38, R5, R7, -R38 ;  /* 0x0000000705267223 */ /* 0x000fe20000010826 */
[----:B------:R-:W-:Y:S01]  /*f720*/  FFMA.FTZ R43, R52, R44, R43 ;  /* 0x0000002c342b7223 */ /* 0x000fe2000001002b */
[----:B------:R-:W-:Y:S01]  /*f730*/  FFMA.FTZ R45, R55, R45, R6 ;  /* 0x0000002d372d7223 */ /* 0x000fe20000010006 */
        /* <DEDUP_REMOVED lines=11> */
.L_x_615:
[----:B------:R-:W-:Y:S05]  /*f7f0*/  BSYNC B1 ;  /* 0x0000000000017941 */ /* 0x000fea0003800000 */
.L_x_614:
[----:B------:R-:W-:Y:S04]  /*f800*/  BSSY B1, `(.L_x_616) ;  /* 0x0000058000017945 */ /* 0x000fe80003800000 */
[----:B------:R-:W-:Y:S05]  /*f810*/  @P1 BRA `(.L_x_617) ;  /* 0x0000000400581947 */ /* 0x000fea0003800000 */
[----:B-1234-:R-:W-:Y:S01]  /*f820*/  LEA.HI R4, R3, R229, RZ, 0x1d ;  /* 0x000000e503047211 */ /* 0x01efe200078fe8ff */
[----:B------:R-:W-:Y:S02]  /*f830*/  HADD2.F32 R42, -RZ, R25.H0_H0 ;  /* 0x20000019ff2a7230 */ /* 0x000fe40000004100 */
[----:B------:R-:W-:Y:S01]  /*f840*/  HADD2.F32 R44, -RZ, R29.H0_H0 ;  /* 0x2000001dff2c7230 */ /* 0x000fe20000004100 */
[----:B------:R-:W-:Y:S01]  /*f850*/  SHF.R.S32.HI R7, RZ, 0x1f, R4 ;  /* 0x0000001fff077819 */ /* 0x000fe20000011404 */
[----:B0-----:R-:W-:Y:S02]  /*f860*/  IMAD.SHL.U32 R5, R4, 0x8, RZ ;  /* 0x0000000804057824 */ /* 0x001fe400078e00ff */
[--C-:B------:R-:W-:Y:S01]  /*f870*/  HADD2.F32 R46, -RZ, R30.reuse.H0_H0 ;  /* 0x2000001eff2e7230 */ /* 0x100fe20000004100 */
[----:B------:R-:W-:Y:S01]  /*f880*/  LEA.HI R7, R7, R4, RZ, 0x3 ;  /* 0x0000000407077211 */ /* 0x000fe200078f18ff */
[----:B------:R-:W-:Y:S01]  /*f890*/  HADD2.F32 R47, -RZ, R25.H1_H1 ;  /* 0x30000019ff2f7230 */ /* 0x000fe20000004100 */
[----:B------:R-:W-:Y:S01]  /*f8a0*/  LOP3.LUT R4, R208, 0x38, R5, 0xf8, !PT ;  /* 0x00000038d0047812 */ /* 0x000fe200078ef805 */
[----:B------:R-:W-:Y:S01]  /*f8b0*/  HADD2.F32 R49, -RZ, R29.H1_H1 ;  /* 0x3000001dff317230 */ /* 0x000fe20000004100 */
[----:B------:R-:W-:Y:S01]  /*f8c0*/  SHF.L.U32 R7, R7, 0xa, RZ ;  /* 0x0000000a07077819 */ /* 0x000fe200000006ff */
[----:B------:R-:W-:Y:S01]  /*f8d0*/  HADD2.F32 R51, -RZ, R30.H1_H1 ;  /* 0x3000001eff337230 */ /* 0x000fe20000004100 */
[----:B------:R-:W-:-:S02]  /*f8e0*/  LOP3.LUT R8, R4, R237, RZ, 0x3c, !PT ;  /* 0x000000ed04087212 */ /* 0x000fc400078e3cff */
        /* <DEDUP_REMOVED lines=20> */
[--C-:B------:R-:W-:Y:S02]  /*fa30*/  HADD2.F32 R40, -RZ, R10.reuse.H0_H0 ;  /* 0x2000000aff287230 */ /* 0x100fe40000004100 */
[C---:B------:R-:W-:Y:S01]  /*fa40*/  FMUL.FTZ R25, R38.reuse, R8 ;  /* 0x0000000826197220 */ /* 0x040fe20000410000 */
[----:B------:R-:W-:Y:S01]  /*fa50*/  FFMA.FTZ R8, R38, R4, -R29 ;  /* 0x0000000426087223 */ /* 0x000fe2000001081d */
[----:B------:R-:W-:Y:S02]  /*fa60*/  HADD2.F32 R10, -RZ, R10.H1_H1 ;  /* 0x3000000aff0a7230 */ /* 0x000fe40000004100 */
[----:B------:R-:W-:Y:S01]  /*fa70*/  FFMA.FTZ R45, R44, R34, R45 ;  /* 0x000000222c2d7223 */ /* 0x000fe2000001002d */
[----:B------:R-:W-:Y:S01]  /*fa80*/  FFMA.FTZ R30, R46, R4, R25 ;  /* 0x000000042e1e7223 */ /* 0x000fe20000010019 */
[----:B------:R-:W-:Y:S02]  /*fa90*/  HADD2.F32 R25, -RZ, R26.H1_H1 ;  /* 0x3000001aff197230 */ /* 0x000fe40000004100 */
[----:B------:R-:W-:Y:S01]  /*faa0*/  FMUL.FTZ R4, R51, R9 ;  /* 0x0000000933047220 */ /* 0x000fe20000410000 */
[----:B------:R-:W-:-:S02]  /*fab0*/  HADD2.F32 R46, -RZ, R32.H0_H0 ;  /* 0x20000020ff2e7230 */ /* 0x000fc40000004100 */
[-C--:B------:R-:W-:Y:S01]  /*fac0*/  FMUL.FTZ R34, R49, R39.reuse ;  /* 0x0000002731227220 */ /* 0x080fe20000410000 */
[----:B------:R-:W-:Y:S01]  /*fad0*/  FMUL.FTZ R38, R47, R39 ;  /* 0x000000272f267220 */ /* 0x000fe20000410000 */
[C---:B------:R-:W-:Y:S01]  /*fae0*/  FMUL.FTZ R26, R25.reuse, R9 ;  /* 0x00000009191a7220 */ /* 0x040fe20000410000 */
[----:B------:R-:W-:Y:S01]  /*faf0*/  FFMA.FTZ R9, R25, R5, -R4 ;  /* 0x0000000519097223 */ /* 0x000fe20000010804 */
[----:B------:R-:W-:Y:S02]  /*fb00*/  HADD2.F32 R4, -RZ, R28.H0_H0 ;  /* 0x2000001cff047230 */ /* 0x000fe40000004100 */
[----:B------:R-:W-:Y:S01]  /*fb10*/  FFMA.FTZ R34, R47, R35, -R34 ;  /* 0x000000232f227223 */ /* 0x000fe20000010822 */
[----:B------:R-:W-:Y:S01]  /*fb20*/  FFMA.FTZ R25, R51, R5, R26 ;  /* 0x0000000533197223 */ /* 0x000fe2000001001a */
[-C--:B------:R-:W-:Y:S01]  /*fb30*/  FMUL.FTZ R5, R46, R10.reuse ;  /* 0x0000000a2e057220 */ /* 0x080fe20000410000 */
[----:B------:R-:W-:Y:S02]  /*fb40*/  HADD2.F32 R41, -RZ, R11.H0_H0 ;  /* 0x2000000bff297230 */ /* 0x000fe40000004100 */
[----:B------:R-:W-:Y:S01]  /*fb50*/  FMUL.FTZ R39, R4, R10 ;  /* 0x0000000a04277220 */ /* 0x000fe20000410000 */
[----:B------:R-:W-:-:S02]  /*fb60*/  HADD2.F32 R44, -RZ, R31.H0_H0 ;  /* 0x2000001fff2c7230 */ /* 0x000fc40000004100 */
[----:B------:R-:W-:Y:S01]  /*fb70*/  FFMA.FTZ R10, R4, R6, -R5 ;  /* 0x00000006040a7223 */ /* 0x000fe20000010805 */
[----:B------:R-:W-:Y:S02]  /*fb80*/  HADD2.F32 R11, -RZ, R11.H1_H1 ;  /* 0x3000000bff0b7230 */ /* 0x000fe40000004100 */
[----:B------:R-:W-:Y:S01]  /*fb90*/  FFMA.FTZ R38, R49, R35, R38 ;  /* 0x0000002331267223 */ /* 0x000fe20000010026 */
[----:B------:R-:W-:Y:S02]  /*fba0*/  HADD2.F32 R42, -RZ, R27.H0_H0 ;  /* 0x2000001bff2a7230 */ /* 0x000fe40000004100 */
[----:B------:R-:W-:Y:S01]  /*fbb0*/  FMUL.FTZ R29, R44, R40 ;  /* 0x000000282c1d7220 */ /* 0x000fe20000410000 */
[----:B------:R-:W-:Y:S02]  /*fbc0*/  HADD2.F32 R31, -RZ, R31.H1_H1 ;  /* 0x3000001fff1f7230 */ /* 0x000fe40000004100 */
[----:B------:R-:W-:Y:S01]  /*fbd0*/  FFMA.FTZ R26, R46, R6, R39 ;  /* 0x000000062e1a7223 */ /* 0x000fe20000010027 */
[----:B------:R-:W-:-:S02]  /*fbe0*/  HADD2.F32 R47, -RZ, R32.H1_H1 ;  /* 0x30000020ff2f7230 */ /* 0x000fc40000004100 */
[----:B------:R-:W-:Y:S01]  /*fbf0*/  FMUL.FTZ R35, R42, R40 ;  /* 0x000000282a237220 */ /* 0x000fe20000410000 */
[----:B------:R-:W-:Y:S02]  /*fc00*/  HADD2.F32 R27, -RZ, R27.H1_H1 ;  /* 0x3000001bff1b7230 */ /* 0x000fe40000004100 */
[----:B------:R-:W-:Y:S01]  /*fc10*/  FMUL.FTZ R4, R31, R41 ;  /* 0x000000291f047220 */ /* 0x000fe20000410000 */
[----:B------:R-:W-:Y:S02]  /*fc20*/  HADD2.F32 R5, -RZ, R28.H1_H1 ;  /* 0x3000001cff057230 */ /* 0x000fe40000004100 */
[----:B------:R-:W-:Y:S01]  /*fc30*/  FMUL.FTZ R28, R47, R11 ;  /* 0x0000000b2f1c7220 */ /* 0x000fe20000410000 */
[--C-:B------:R-:W-:Y:S02]  /*fc40*/  HADD2.F32 R37, -RZ, R7.reuse.H0_H0 ;  /* 0x20000007ff257230 */ /* 0x100fe40000004100 */
[----:B------:R-:W-:Y:S01]  /*fc50*/  FMUL.FTZ R6, R27, R41 ;  /* 0x000000291b067220 */ /* 0x000fe20000410000 */
[----:B------:R-:W-:-:S02]  /*fc60*/  HADD2.F32 R7, -RZ, R7.H1_H1 ;  /* 0x30000007ff077230 */ /* 0x000fc40000004100 */
[----:B------:R-:W-:Y:S01]  /*fc70*/  FMUL.FTZ R32, R5, R11 ;  /* 0x0000000b05207220 */ /* 0x000fe20000410000 */
[-C--:B------:R-:W-:Y:S01]  /*fc80*/  FFMA.FTZ R29, R42, R36.reuse, -R29 ;  /* 0x000000242a1d7223 */ /* 0x080fe2000001081d */
[----:B------:R-:W-:Y:S01]  /*fc90*/  FFMA.FTZ R11, R27, R37, -R4 ;  /* 0x000000251b0b7223 */ /* 0x000fe20000010804 */
[----:B------:R-:W-:Y:S01]  /*fca0*/  FFMA.FTZ R35, R44, R36, R35 ;  /* 0x000000242c237223 */ /* 0x000fe20000010023 */
[----:B------:R-:W-:Y:S01]  /*fcb0*/  FFMA.FTZ R28, R5, R7, -R28 ;  /* 0x00000007051c7223 */ /* 0x000fe2000001081c */
[----:B------:R-:W-:Y:S01]  /*fcc0*/  FFMA.FTZ R37, R31, R37, R6 ;  /* 0x000000251f257223 */ /* 0x000fe20000010006 */
[----:B------:R-:W-:Y:S01]  /*fcd0*/  FFMA.FTZ R32, R47, R7, R32 ;  /* 0x000000072f207223 */ /* 0x000fe20000010020 */
[----:B------:R-:W-:Y:S02]  /*fce0*/  F2FP.F16.F32.PACK_AB R4, R8, R43 ;  /* 0x0000002b0804723e */ /* 0x000fe400000000ff */
[----:B------:R-:W-:Y:S02]  /*fcf0*/  F2FP.F16.F32.PACK_AB R5, R9, R34 ;  /* 0x000000220905723e */ /* 0x000fe400000000ff */
[----:B------:R-:W-:-:S02]  /*fd00*/  F2FP.F16.F32.PACK_AB R6, R10, R29 ;  /* 0x0000001d0a06723e */ /* 0x000fc400000000ff */
[----:B------:R-:W-:Y:S02]  /*fd10*/  F2FP.F16.F32.PACK_AB R7, R28, R11 ;  /* 0x0000000b1c07723e */ /* 0x000fe400000000ff */
[----:B------:R-:W-:Y:S02]  /*fd20*/  F2FP.F16.F32.PACK_AB R8, R30, R45 ;  /* 0x0000002d1e08723e */ /* 0x000fe400000000ff */
[----:B------:R-:W-:Y:S01]  /*fd30*/  F2FP.F16.F32.PACK_AB R9, R25, R38 ;  /* 0x000000261909723e */ /* 0x000fe200000000ff */
[----:B------:R0:W-:Y:S01]  /*fd40*/  STS.128 [R232], R4 ;  /* 0x00000004e8007388 */ /* 0x0001e20000000c00 */
[----:B------:R-:W-:Y:S02]  /*fd50*/  F2FP.F16.F32.PACK_AB R10, R26, R35 ;  /* 0x000000231a0a723e */ /* 0x000fe400000000ff */
[----:B------:R-:W-:-:S05]  /*fd60*/  F2FP.F16.F32.PACK_AB R11, R32, R37 ;  /* 0x00000025200b723e */ /* 0x000fca00000000ff */
[----:B------:R0:W-:Y:S02]  /*fd70*/  STS.128 [R33+0x15400], R8 ;  /* 0x0154000821007388 */ /* 0x0001e40000000c00 */
.L_x_617:
[----:B------:R-:W-:Y:S05]  /*fd80*/  BSYNC B1 ;  /* 0x0000000000017941 */ /* 0x000fea0003800000 */
.L_x_616:
[----:B------:R-:W-:Y:S05]  /*fd90*/  @P2 BRA `(.L_x_589) ;  /* 0x0000000400582947 */ /* 0x000fea0003800000 */
[----:B------:R-:W-:Y:S01]  /*fda0*/  LEA.HI R3, R3, R234, RZ, 0x1d ;  /* 0x000000ea03037211 */ /* 0x000fe200078fe8ff */
[----:B0-----:R-:W-:Y:S02]  /*fdb0*/  HADD2.F32 R33, -RZ, R0.H0_H0 ;  /* 0x20000000ff217230 */ /* 0x001fe40000004100 */
[--C-:B------:R-:W-:Y:S01]  /*fdc0*/  HADD2.F32 R35, -RZ, R15.reuse.H0_H0 ;  /* 0x2000000fff237230 */ /* 0x100fe20000004100 */
[----:B-1234-:R-:W-:Y:S01]  /*fdd0*/  SHF.R.S32.HI R4, RZ, 0x1f, R3 ;  /* 0x0000001fff047819 */ /* 0x01efe20000011403 */
[----:B------:R-:W-:Y:S02]  /*fde0*/  IMAD.SHL.U32 R5, R3, 0x8, RZ ;  /* 0x0000000803057824 */ /* 0x000fe400078e00ff */
[----:B------:R-:W-:Y:S01]  /*fdf0*/  HADD2.F32 R40, -RZ, R20.H0_H0 ;  /* 0x20000014ff287230 */ /* 0x000fe20000004100 */
[----:B------:R-:W-:Y:S01]  /*fe00*/  LEA.HI R3, R4, R3, RZ, 0x3 ;  /* 0x0000000304037211 */ /* 0x000fe200078f18ff */
[----:B------:R-:W-:Y:S01]  /*fe10*/  HADD2.F32 R38, -RZ, R12.H0_H0 ;  /* 0x2000000cff267230 */ /* 0x000fe20000004100 */
[----:B------:R-:W-:Y:S01]  /*fe20*/  LOP3.LUT R4, R208, 0x38, R5, 0xf8, !PT ;  /* 0x00000038d0047812 */ /* 0x000fe200078ef805 */
[----:B------:R-:W-:Y:S01]  /*fe30*/  HADD2.F32 R42, -RZ, R15.H1_H1 ;  /* 0x3000000fff2a7230 */ /* 0x000fe20000004100 */
[----:B------:R-:W-:Y:S01]  /*fe40*/  SHF.L.U32 R3, R3, 0xa, RZ ;  /* 0x0000000a03037819 */ /* 0x000fe200000006ff */
[----:B------:R-:W-:Y:S01]  /*fe50*/  HADD2.F32 R0, -RZ, R0.H1_H1 ;  /* 0x30000000ff007230 */ /* 0x000fe20000004100 */
[----:B------:R-:W-:Y:S01]  /*fe60*/  LOP3.LUT R8, R4, R237, RZ, 0x3c, !PT ;  /* 0x000000ed04087212 */ /* 0x000fe200078e3cff */
[----:B------:R-:W-:Y:S01]  /*fe70*/  HADD2.F32 R39, -RZ, R20.H1_H1 ;  /* 0x30000014ff277230 */ /* 0x000fe20000004100 */
[----:B------:R-:W-:Y:S01]  /*fe80*/  LOP3.LUT R3, R3, 0x7fffe000, RZ, 0xc0, !PT ;  /* 0x7fffe00003037812 */ /* 0x000fe200078ec0ff */
[----:B------:R-:W0:Y:S01]  /*fe90*/  LDS.128 R4, [R231] ;  /* 0x00000000e7047984 */ /* 0x000e220000000c00 */
[----:B------:R-:W-:-:S02]  /*fea0*/  HADD2.F32 R41, -RZ, R21.H0_H0 ;  /* 0x20000015ff297230 */ /* 0x000fc40000004100 */
[----:B------:R-:W-:Y:S01]  /*feb0*/  IADD3 R3, R8, R3, R213 ;  /* 0x0000000308037210 */ /* 0x000fe20007ffe0d5 */
[----:B------:R-:W-:-:S04]  /*fec0*/  HADD2.F32 R37, -RZ, R13.H0_H0 ;  /* 0x2000000dff257230 */ /* 0x000fc80000004100 */
        /* <DEDUP_REMOVED lines=8> */
[----:B------:R-:W-:Y:S02]  /*ff50*/  HADD2.F32 R28, -RZ, R7.H0_H0 ;  /* 0x20000007ff1c7230 */ /* 0x000fe40000004100 */
[--C-:B-1----:R-:W-:Y:S02]  /*ff60*/  HADD2.F32 R29, -RZ, R8.reuse.H0_H0 ;  /* 0x20000008ff1d7230 */ /* 0x102fe40000004100 */
[----:B------:R-:W-:Y:S02]  /*ff70*/  HADD2.F32 R8, -RZ, R8.H1_H1 ;  /* 0x30000008ff087230 */ /* 0x000fe40000004100 */
[--C-:B------:R-:W-:Y:S02]  /*ff80*/  HADD2.F32 R30, -RZ, R9.reuse.H0_H0 ;  /* 0x20000009ff1e7230 */ /* 0x100fe40000004100 */
[-C--:B------:R-:W-:Y:S01]  /*ff90*/  FMUL.FTZ R34, R35, R29.reuse ;  /* 0x0000001d23227220 */ /* 0x080fe20000410000 */
[----:B------:R-:W-:Y:S01]  /*ffa0*/  FMUL.FTZ R36, R33, R29 ;  /* 0x0000001d21247220 */ /* 0x000fe20000410000 */
[----:B------:R-:W-:-:S02]  /*ffb0*/  HADD2.F32 R9, -RZ, R9.H1_H1 ;  /* 0x30000009ff097230 */ /* 0x000fc40000004100 */
[-C--:B------:R-:W-:Y:S01]  /*ffc0*/  FMUL.FTZ R15, R40, R8.reuse ;  /* 0x00000008280f7220 */ /* 0x080fe20000410000 */
[-C--:B------:R-:W-:Y:S01]  /*ffd0*/  FFMA.FTZ R34, R33, R25.reuse, -R34 ;  /* 0x0000001921227223 */ /* 0x080fe20000010822 */
[----:B------:R-:W-:Y:S01]  /*ffe0*/  FFMA.FTZ R36, R35, R25, R36 ;  /* 0x0000001923247223 */ /* 0x000fe20000010024 */
[----:B------:R-:W-:Y:S01]  /*fff0*/  FMUL.FTZ R25, R38, R8 ;  /* 0x0000000826197220 */ /* 0x000fe20000410000 */
[----:B------:R-:W-:Y:S01]  /*10000*/  FMUL.FTZ R29, R42, R30 ;  /* 0x0000001e2a1d7220 */ /* 0x000fe20000410000 */
[----:B------:R-:W-:Y:S02]  /*10010*/  HADD2.F32 R35, -RZ, R12.H1_H1 ;  /* 0x3000000cff237230 */ /* 0x000fe40000004100 */
[----:B------:R-:W-:Y:S01]  /*10020*/  FFMA.FTZ R15, R38, R4, -R15 ;  /* 0x00000004260f7223 */ /* 0x000fe2000001080f */
[--C-:B------:R-:W-:Y:S02]  /*10030*/  HADD2.F32 R31, -RZ, R10.reuse.H0_H0 ;  /* 0x2000000aff1f7230 */ /* 0x100fe40000004100 */
[----:B------:R-:W-:Y:S01]  /*10040*/  FMUL.FTZ R33, R0, R30 ;  /* 0x0000001e00217220 */ /* 0x000fe20000410000 */
[----:B------:R-:W-:Y:S01]  /*10050*/  FFMA.FTZ R25, R40, R4, R25 ;  /* 0x0000000428197223 */ /* 0x000fe20000010019 */
[----:B------:R-:W-:Y:S01]  /*10060*/  FFMA.FTZ R29, R0, R26, -R29 ;  /* 0x0000001a001d7223 */ /* 0x000fe2000001081d */
[----:B------:R-:W-:-:S02]  /*10070*/  HADD2.F32 R10, -RZ, R10.H1_H1 ;  /* 0x3000000aff0a7230 */ /* 0x000fc40000004100 */
[-C--:B------:R-:W-:Y:S01]  /*10080*/  FMUL.FTZ R0, R39, R9.reuse ;  /* 0x0000000927007220 */ /* 0x080fe20000410000 */
[----:B------:R-:W-:Y:S01]  /*10090*/  FMUL.FTZ R4, R35, R9 ;  /* 0x0000000923047220 */ /* 0x000fe20000410000 */
[----:B------:R-:W-:Y:S02]  /*100a0*/  HADD2.F32 R38, -RZ, R24.H0_H0 ;  /* 0x20000018ff267230 */ /* 0x000fe40000004100 */
[----:B------:R-:W-:Y:S01]  /*100b0*/  FMUL.FTZ R8, R41, R31 ;  /* 0x0000001f29087220 */ /* 0x000fe20000410000 */
[----:B------:R-:W-:Y:S02]  /*100c0*/  HADD2.F32 R30, -RZ, R14.H0_H0 ;  /* 0x2000000eff1e7230 */ /* 0x000fe40000004100 */
[----:B------:R-:W-:Y:S01]  /*100d0*/  FFMA.FTZ R33, R42, R26, R33 ;  /* 0x0000001a2a217223 */ /* 0x000fe20000010021 */
[-C--:B------:R-:W-:Y:S01]  /*100e0*/  FFMA.FTZ R0, R35, R5.reuse, -R0 ;  /* 0x0000000523007223 */ /* 0x080fe20000010800 */
[----:B------:R-:W-:Y:S01]  /*100f0*/  FFMA.FTZ R12, R39, R5, R4 ;  /* 0x00000005270c7223 */ /* 0x000fe20000010004 */
[----:B------:R-:W-:-:S02]  /*10100*/  HADD2.F32 R32, -RZ, R11.H0_H0 ;  /* 0x2000000bff207230 */ /* 0x000fc40000004100 */
[C---:B------:R-:W-:Y:S01]  /*10110*/  FMUL.FTZ R26, R37.reuse, R31 ;  /* 0x0000001f251a7220 */ /* 0x040fe20000410000 */
[-C--:B------:R-:W-:Y:S01]  /*10120*/  FMUL.FTZ R5, R38, R10.reuse ;  /* 0x0000000a26057220 */ /* 0x080fe20000410000 */
[C---:B------:R-:W-:Y:S01]  /*10130*/  FMUL.FTZ R9, R30.reuse, R10 ;  /* 0x0000000a1e097220 */ /* 0x040fe20000410000 */
[----:B------:R-:W-:Y:S02]  /*10140*/  HADD2.F32 R11, -RZ, R11.H1_H1 ;  /* 0x3000000bff0b7230 */ /* 0x000fe40000004100 */
[-C--:B------:R-:W-:Y:S01]  /*10150*/  FFMA.FTZ R20, R37, R27.reuse, -R8 ;  /* 0x0000001b25147223 */ /* 0x080fe20000010808 */
[----:B------:R-:W-:Y:S02]  /*10160*/  HADD2.F32 R10, -RZ, R21.H1_H1 ;  /* 0x30000015ff0a7230 */ /* 0x000fe40000004100 */
[----:B------:R-:W-:Y:S01]  /*10170*/  FFMA.FTZ R26, R41, R27, R26 ;  /* 0x0000001b291a7223 */ /* 0x000fe2000001001a */
[----:B------:R-:W-:Y:S02]  /*10180*/  HADD2.F32 R31, -RZ, R24.H1_H1 ;  /* 0x30000018ff1f7230 */ /* 0x000fe40000004100 */
[----:B------:R-:W-:Y:S01]  /*10190*/  FFMA.FTZ R27, R30, R6, -R5 ;  /* 0x000000061e1b7223 */ /* 0x000fe20000010805 */
[----:B------:R-:W-:-:S02]  /*101a0*/  HADD2.F32 R8, -RZ, R13.H1_H1 ;  /* 0x3000000dff087230 */ /* 0x000fc40000004100 */
[----:B------:R-:W-:Y:S01]  /*101b0*/  FFMA.FTZ R13, R38, R6, R9 ;  /* 0x00000006260d7223 */ /* 0x000fe20000010009 */
[----:B------:R-:W-:Y:S02]  /*101c0*/  HADD2.F32 R21, -RZ, R14.H1_H1 ;  /* 0x3000000eff157230 */ /* 0x000fe40000004100 */
[-C--:B------:R-:W-:Y:S01]  /*101d0*/  FMUL.FTZ R5, R10, R32.reuse ;  /* 0x000000200a057220 */ /* 0x080fe20000410000 */
[----:B------:R-:W-:Y:S02]  /*101e0*/  HADD2.F32 R7, -RZ, R7.H1_H1 ;  /* 0x30000007ff077230 */ /* 0x000fe40000004100 */
[-C--:B------:R-:W-:Y:S01]  /*101f0*/  FMUL.FTZ R4, R31, R11.reuse ;  /* 0x0000000b1f047220 */ /* 0x080fe20000410000 */
[C---:B------:R-:W-:Y:S01]  /*10200*/  FMUL.FTZ R9, R8.reuse, R32 ;  /* 0x0000002008097220 */ /* 0x040fe20000410000 */
[C---:B------:R-:W-:Y:S01]  /*10210*/  FMUL.FTZ R6, R21.reuse, R11 ;  /* 0x0000000b15067220 */ /* 0x040fe20000410000 */
[-C--:B------:R-:W-:Y:S01]  /*10220*/  FFMA.FTZ R11, R8, R28.reuse, -R5 ;  /* 0x0000001c080b7223 */ /* 0x080fe20000010805 */
[-C--:B------:R-:W-:Y:S01]  /*10230*/  FFMA.FTZ R14, R21, R7.reuse, -R4 ;  /* 0x00000007150e7223 */ /* 0x080fe20000010804 */
[----:B------:R-:W-:Y:S01]  /*10240*/  FFMA.FTZ R28, R10, R28, R9 ;  /* 0x0000001c0a1c7223 */ /* 0x000fe20000010009 */
        /* <DEDUP_REMOVED lines=8> */
[----:B------:R-:W-:-:S02]  /*102d0*/  F2FP.F16.F32.PACK_AB R10, R13, R26 ;  /* 0x0000001a0d0a723e */ /* 0x000fc400000000ff */
[----:B------:R-:W-:-:S05]  /*102e0*/  F2FP.F16.F32.PACK_AB R11, R21, R28 ;  /* 0x0000001c150b723e */ /* 0x000fca00000000ff */
[----:B------:R0:W-:Y:S02]  /*102f0*/  STS.128 [R3+0x15400], R8 ;  /* 0x0154000803007388 */ /* 0x0001e40000000c00 */
.L_x_589:
[----:B------:R-:W-:Y:S05]  /*10300*/  BSYNC B0 ;  /* 0x0000000000007941 */ /* 0x000fea0003800000 */
.L_x_567:
[----:B------:R-:W-:Y:S01]  /*10310*/  @!PT LDS RZ, [RZ] ;  /* 0x00000000fffff984 */ /* 0x000fe20000000800 */
[----:B------:R-:W-:Y:S01]  /*10320*/  @!PT LDS RZ, [RZ] ;  /* 0x00000000fffff984 */ /* 0x000fe20000000800 */
[----:B------:R-:W-:Y:S01]  /*10330*/  @!PT LDS RZ, [RZ] ;  /* 0x00000000fffff984 */ /* 0x000fe20000000800 */
[----:B------:R-:W-:Y:S01]  /*10340*/  @!PT LDS RZ, [RZ] ;  /* 0x00000000fffff984 */ /* 0x000fe20000000800 */
[----:B------:R5:W-:Y:S06]  /*10350*/  MEMBAR.ALL.CTA ;  /* 0x0000000000007992 */ /* 0x000bec0000008000 */
[----:B-----5:R-:W5:Y:S01]  /*10360*/  FENCE.VIEW.ASYNC.S ;  /* 0x00000000000073c6 */ /* 0x020f620000000000 */
[----:B------:R-:W-:Y:S05]  /*10370*/  WARPSYNC.ALL ;  /* 0x0000000000007948 */ /* 0x000fea0003800000 */
[----:B-----5:R-:W-:Y:S06]  /*10380*/  BAR.SYNC.DEFER_BLOCKING 0xd, 0x100 ;  /* 0x0344000000007b1d */ /* 0x020fec0000010000 */
.L_x_565:
[----:B01-3--:R-:W3:Y:S02]  /*10390*/  LDL R0, [R1+0x48] ;  /* 0x0000480001007983 */ /* 0x00bee40000100800 */
[----:B---3--:R-:W-:-:S13]  /*103a0*/  R2UR UR4, R0 ;  /* 0x00000000000472ca */ /* 0x008fda00000e0000 */
[----:B------:R-:W-:-:S05]  /*103b0*/  IMAD.U32 R0, RZ, RZ, UR4 ;  /* 0x00000004ff007e24 */ /* 0x000fca000f8e00ff */
[----:B------:R-:W-:-:S13]  /*103c0*/  ISETP.NE.AND P0, PT, R0, 0x3, PT ;  /* 0x000000030000780c */ /* 0x000fda0003f05270 */
[----:B------:R-:W-:Y:S05]  /*103d0*/  @!P0 BRA `(.L_x_618) ;  /* 0x0000000000048947 */ /* 0x000fea0003800000 */
[----:B------:R-:W-:Y:S01]  /*103e0*/  BPT.TRAP 0x1 ;  /* 0x000000040000795c */ /* 0x000fe20000300000 */
.L_x_618:
[----:B------:R-:W-:Y:S02]  /*103f0*/  LEA R3, R212, R18, 0x3 ;  /* 0x00000012d4037211 */ /* 0x000fe400078e18ff */
[----:B------:R-:W-:-:S04]  /*10400*/  SHF.L.U32 R0, R214, 0x1f, RZ ;  /* 0x0000001fd6007819 */ /* 0x000fc800000006ff */
[----:B------:R0:W1:Y:S01]  /*10410*/  SYNCS.PHASECHK.TRANS64.TRYWAIT P2, [R3+URZ+0x36830], R0 ;  /* 0x03683000030075a7 */ /* 0x000062000804017f */
[----:B------:R-:W-:Y:S05]  /*10420*/  @!P0 BRA `(.L_x_619) ;  /* 0x0000000000048947 */ /* 0x000fea0003800000 */
[----:B------:R-:W-:Y:S01]  /*10430*/  BPT.TRAP 0x1 ;  /* 0x000000040000795c */ /* 0x000fe20000300000 */
.L_x_619:
[----:B--2-4-:R-:W2:Y:S01]  /*10440*/  S2R R4, SR_TID.X ;  /* 0x0000000000047919 */ /* 0x014ea20000002100 */
[----:B------:R-:W-:Y:S01]  /*10450*/  IMAD.MOV.U32 R119, RZ, RZ, RZ ;  /* 0x000000ffff777224 */ /* 0x000fe200078e00ff */
[----:B--2---:R-:W-:-:S04]  /*10460*/  LOP3.LUT R4, R4, 0x7f, RZ, 0xc0, !PT ;  /* 0x0000007f04047812 */ /* 0x004fc800078ec0ff */
[----:B------:R-:W-:Y:S01]  /*10470*/  ISETP.NE.AND P1, PT, R4, RZ, PT ;  /* 0x000000ff0400720c */ /* 0x000fe20003f25270 */
[----:B-1----:R-:W-:-:S12]  /*10480*/  @P2 BRA `(.L_x_620) ;  /* 0x0000000000082947 */ /* 0x002fd80003800000 */
[----:B------:R-:W1:Y:S02]  /*10490*/  SYNCS.PHASECHK.TRANS64.TRYWAIT P2, [R3+URZ+0x36830], R0 ;  /* 0x03683000030075a7 */ /* 0x000e64000804017f */
[----:B-1----:R-:W-:Y:S05]  /*104a0*/  @!P2 BRA `(.L_x_621) ;  /* 0x000001380098a947 */ /* 0x002fea0003800000 */
.L_x_620:
[----:B------:R-:W-:Y:S05]  /*104b0*/  WARPSYNC.ALL ;  /* 0x0000000000007948 */ /* 0x000fea0003800000 */
[----:B01----:R-:W-:Y:S01]  /*104c0*/  VIADD R0, R18, 0x21400 ;  /* 0x0002140012007836 */ /* 0x003fe20000000000 */
[----:B------:R-:W-:Y:S01]  /*104d0*/  R2UR UR20, R2 ;  /* 0x00000000021472ca */ /* 0x000fe200000e0000 */
[----:B------:R-:W-:Y:S01]  /*104e0*/  WARPGROUP.ARRIVE ;  /* 0x00000000000079c5 */ /* 0x000fe20000000000 */
[----:B------:R-:W-:Y:S01]  /*104f0*/  MOV R5, 0x40000040 ;  /* 0x4000004000057802 */ /* 0x000fe20000000f00 */
[----:B------:R-:W-:Y:S01]  /*10500*/  UMOV UR5, 0x40000040 ;  /* 0x4000004000057882 */ /* 0x000fe20000000000 */
[----:B------:R-:W-:Y:S01]  /*10510*/  SHF.R.U32.HI R0, RZ, 0x4, R0 ;  /* 0x00000004ff007819 */ /* 0x000fe20000011600 */
[----:B------:R-:W-:Y:S01]  /*10520*/  IMAD.MOV.U32 R7, RZ, RZ, 0x40000040 ;  /* 0x40000040ff077424 */ /* 0x000fe200078e00ff */
[----:B------:R-:W-:Y:S01]  /*10530*/  R2UR UR7, R5 ;  /* 0x00000000050772ca */ /* 0x000fe200000e0000 */
[----:B------:R-:W-:Y:S01]  /*10540*/  UMOV UR23, UR5 ;  /* 0x0000000500177c82 */ /* 0x000fe20008000000 */
[----:B------:R-:W-:Y:S01]  /*10550*/  LOP3.LUT R0, R0, 0x3fff, RZ, 0xc0, !PT ;  /* 0x00003fff00007812 */ /* 0x000fe200078ec0ff */
[----:B------:R-:W-:Y:S01]  /*10560*/  UMOV UR9, UR23 ;  /* 0x0000001700097c82 */ /* 0x000fe20008000000 */
[----:B------:R-:W-:Y:S01]  /*10570*/  MOV R21, UR5 ;  /* 0x0000000500157c02 */ /* 0x000fe20008000f00 */
[----:B------:R-:W-:Y:S01]  /*10580*/  IMAD.MOV.U32 R9, RZ, RZ, 0x40000040 ;  /* 0x40000040ff097424 */ /* 0x000fe200078e00ff */
[----:B------:R-:W-:Y:S01]  /*10590*/  LOP3.LUT R216, R0, 0x10000, RZ, 0xfc, !PT ;  /* 0x0001000000d87812 */ /* 0x000fe200078efcff */
[----:B------:R-:W-:Y:S01]  /*105a0*/  ULOP3.LUT UR20, UR20, 0x10000, URZ, 0xfc, !UPT ;  /* 0x0001000014147892 */ /* 0x000fe2000f8efc3f */
[----:B------:R-:W-:Y:S01]  /*105b0*/  IMAD.MOV.U32 R15, RZ, RZ, 0x40000040 ;  /* 0x40000040ff0f7424 */ /* 0x000fe200078e00ff */
[----:B------:R-:W-:Y:S01]  /*105c0*/  UMOV UR13, UR23 ;  /* 0x00000017000d7c82 */ /* 0x000fe20008000000 */
[----:B------:R-:W-:Y:S01]  /*105d0*/  R2UR UR15, R9 ;  /* 0x00000000090f72ca */ /* 0x000fe200000e0000 */
[----:B------:R-:W-:Y:S01]  /*105e0*/  IMAD R4, R212, 0xa80, R216 ;  /* 0x00000a80d4047824 */ /* 0x000fe200078e02d8 */
[----:B------:R-:W-:Y:S01]  /*105f0*/  UMOV UR17, UR23 ;  /* 0x0000001700117c82 */ /* 0x000fe20008000000 */
[----:B------:R-:W-:Y:S01]  /*10600*/  IMAD.MOV.U32 R9, RZ, RZ, 0x40000040 ;  /* 0x40000040ff097424 */ /* 0x000fe200078e00ff */
[----:B------:R-:W-:Y:S01]  /*10610*/  UMOV UR4, UR20 ;  /* 0x0000001400047c82 */ /* 0x000fe20008000000 */
[C---:B------:R-:W-:Y:S01]  /*10620*/  VIADD R6, R4.reuse, 0x80 ;  /* 0x0000008004067836 */ /* 0x040fe20000000000 */
[C---:B------:R-:W-:Y:S01]  /*10630*/  R2UR UR6, R4.reuse ;  /* 0x00000000040672ca */ /* 0x040fe200000e0000 */
[----:B------:R-:W-:Y:S01]  /*10640*/  UMOV UR22, UR4 ;  /* 0x0000000400167c82 */ /* 0x000fe20008000000 */
[----:B------:R-:W-:Y:S01]  /*10650*/  IMAD.U32 R20, RZ, RZ, UR4 ;  /* 0x00000004ff147e24 */ /* 0x000fe2000f8e00ff */
[----:B------:R-:W-:Y:S01]  /*10660*/  UMOV UR8, UR22 ;  /* 0x0000001600087c82 */ /* 0x000fe20008000000 */
[C---:B------:R-:W-:Y:S01]  /*10670*/  IADD3 R8, R4.reuse, 0x180, RZ ;  /* 0x0000018004087810 */ /* 0x040fe20007ffe0ff */
[----:B------:R-:W-:Y:S01]  /*10680*/  UMOV UR12, UR22 ;  /* 0x00000016000c7c82 */ /* 0x000fe20008000000 */
[----:B------:R-:W-:Y:S01]  /*10690*/  UMOV UR16, UR22 ;  /* 0x0000001600107c82 */ /* 0x000fe20008000000 */
[----:B------:R-:W-:Y:S01]  /*106a0*/  IADD3 R14, R4, 0x280, RZ ;  /* 0x00000280040e7810 */ /* 0x000fe20007ffe0ff */
[----:B------:R-:W-:Y:S01]  /*106b0*/  UMOV UR25, 0x40000040 ;  /* 0x4000004000197882 */ /* 0x000fe20000000000 */
[----:B------:R-:W-:Y:S01]  /*106c0*/  R2UR UR14, R8 ;  /* 0x00000000080e72ca */ /* 0x000fe200000e0000 */
[----:B------:R-:W-:Y:S01]  /*106d0*/  VIADD R8, R4, 0x2 ;  /* 0x0000000204087836 */ /* 0x000fe20000000000 */
[----:B------:R-:W-:Y:S01]  /*106e0*/  R2UR UR27, R9 ;  /* 0x00000000091b72ca */ /* 0x000fe200000e0000 */
[----:B------:R-:W-:Y:S01]  /*106f0*/  IMAD.MOV.U32 R9, RZ, RZ, 0x40000040 ;  /* 0x40000040ff097424 */ /* 0x000fe200078e00ff */
[----:B------:R-:W-:Y:S01]  /*10700*/  HGMMA.64x16x16.F32 R72, gdesc[UR4], RZ, !UPT, gsb0 ;  /* 0x00200000044879f0 */ /* 0x000fe2000c0008ff */
[----:B------:R-:W-:Y:S01]  /*10710*/  R2UR UR6, R6 ;  /* 0x00000000060672ca */ /* 0x000fe200000e0000 */
[----:B------:R-:W-:Y:S01]  /*10720*/  UMOV UR4, UR22 ;  /* 0x0000001600047c82 */ /* 0x000fe20008000000 */
[----:B------:R-:W-:Y:S01]  /*10730*/  R2UR UR7, R7 ;  /* 0x00000000070772ca */ /* 0x000fe200000e0000 */
[----:B------:R-:W-:Y:S01]  /*10740*/  UMOV UR5, UR23 ;  /* 0x0000001700057c82 */ /* 0x000fe20008000000 */
[----:B------:R-:W-:Y:S01]  /*10750*/  VIADD R6, R4, 0x100 ;  /* 0x0000010004067836 */ /* 0x000fe20000000000 */
[----:B------:R-:W-:Y:S01]  /*10760*/  R2UR UR26, R8 ;  /* 0x00000000081a72ca */ /* 0x000fe200000e0000 */
[----:B------:R-:W-:Y:S01]  /*10770*/  IMAD.MOV.U32 R7, RZ, RZ, 0x40000040 ;  /* 0x40000040ff077424 */ /* 0x000fe200078e00ff */
[----:B------:R0:W-:Y:S01]  /*10780*/  STL.64 [R1], R20 ;  /* 0x0000001401007387 */ /* 0x0001e20000100a00 */
[----:B------:R-:W-:Y:S01]  /*10790*/  VIADD R8, R4, 0x182 ;  /* 0x0000018204087836 */ /* 0x000fe20000000000 */
[----:B------:R-:W-:Y:S01]  /*107a0*/  R2UR UR10, R6 ;  /* 0x00000000060a72ca */ /* 0x000fe200000e0000 */
[----:B------:R-:W-:Y:S01]  /*107b0*/  VIADD R6, R4, 0x200 ;  /* 0x0000020004067836 */ /* 0x000fe20000000000 */
[----:B------:R-:W-:Y:S01]  /*107c0*/  R2UR UR11, R7 ;  /* 0x00000000070b72ca */ /* 0x000fe200000e0000 */
[----:B------:R-:W-:Y:S01]  /*107d0*/  IMAD.MOV.U32 R7, RZ, RZ, 0x40000040 ;  /* 0x40000040ff077424 */ /* 0x000fe200078e00ff */
[----:B------:R-:W-:-:S02]  /*107e0*/  P2R R12, PR, RZ, 0x2 ;  /* 0x00000002ff0c7803 */ /* 0x000fc40000000000 */
[----:B------:R-:W-:Y:S02]  /*107f0*/  R2UR UR18, R6 ;  /* 0x00000000061272ca */ /* 0x000fe400000e0000 */
[----:B------:R-:W-:Y:S02]  /*10800*/  R2UR UR19, R7 ;  /* 0x00000000071372ca */ /* 0x000fe400000e0000 */
[----:B------:R-:W-:Y:S01]  /*10810*/  IADD3 R6, R4, 0x300, RZ ;  /* 0x0000030004067810 */ /* 0x000fe20007ffe0ff */
[----:B0-----:R-:W-:Y:S01]  /*10820*/  IMAD.U32 R21, RZ, RZ, UR25 ;  /* 0x00000019ff157e24 */ /* 0x001fe2000f8e00ff */
[----:B------:R-:W-:Y:S02]  /*10830*/  MOV R7, 0x40000040 ;  /* 0x4000004000077802 */ /* 0x000fe40000000f00 */
[----:B------:R-:W-:Y:S01]  /*10840*/  P2R R10, PR, RZ, 0x1 ;  /* 0x00000001ff0a7803 */ /* 0x000fe20000000000 */
[----:B------:R-:W-:Y:S02]  /*10850*/  WARPGROUP.DEPBAR.LE gsb0, 0x0 ;  /* 0x00008000000079c5 */ /* 0x000fe40000010000 */
[----:B------:R-:W-:-:S06]  /*10860*/  WARPGROUP.ARRIVE ;  /* 0x00000000000079c5 */ /* 0x000fcc0000000000 */
[----:B------:R-:W-:Y:S01]  /*10870*/  HGMMA.64x16x16.F32 R64, gdesc[UR4], RZ, !UPT, gsb0 ;  /* 0x00200000044079f0 */ /* 0x000fe2000c0008ff */
[----:B------:R-:W-:Y:S01]  /*10880*/  R2UR UR6, R14 ;  /* 0x000000000e0672ca */ /* 0x000fe200000e0000 */
[----:B------:R-:W-:Y:S01]  /*10890*/  UMOV UR4, UR22 ;  /* 0x0000001600047c82 */ /* 0x000fe20008000000 */
[----:B------:R-:W-:Y:S01]  /*108a0*/  R2UR UR7, R15 ;  /* 0x000000000f0772ca */ /* 0x000fe200000e0000 */
[----:B------:R-:W-:Y:S01]  /*108b0*/  UMOV UR5, UR23 ;  /* 0x0000001700057c82 */ /* 0x000fe20008000000 */
[----:B------:R-:W-:Y:S02]  /*108c0*/  VIADD R14, R4, 0x282 ;  /* 0x00000282040e7836 */ /* 0x000fe40000000000 */
[----:B------:R-:W-:Y:S01]  /*108d0*/  IMAD.MOV.U32 R15, RZ, RZ, 0x40000040 ;  /* 0x40000040ff0f7424 */ /* 0x000fe200078e00ff */
[----:B------:R-:W-:Y:S02]  /*108e0*/  WARPGROUP.DEPBAR.LE gsb0, 0x0 ;  /* 0x00008000000079c5 */ /* 0x000fe40000010000 */
[----:B------:R-:W-:-:S06]  /*108f0*/  WARPGROUP.ARRIVE ;  /* 0x00000000000079c5 */ /* 0x000fcc0000000000 */
[----:B------:R-:W-:Y:S01]  /*10900*/  HGMMA.64x16x16.F32 R56, gdesc[UR8], RZ, !UPT, gsb0 ;  /* 0x00200000083879f0 */ /* 0x000fe2000c0008ff */
[----:B------:R-:W-:Y:S01]  /*10910*/  R2UR UR10, R6 ;  /* 0x00000000060a72ca */ /* 0x000fe200000e0000 */
[----:B------:R-:W-:Y:S01]  /*10920*/  UMOV UR8, UR22 ;  /* 0x0000001600087c82 */ /* 0x000fe20008000000 */
[----:B------:R-:W-:Y:S01]  /*10930*/  R2UR UR11, R7 ;  /* 0x00000000070b72ca */ /* 0x000fe200000e0000 */
[----:B------:R-:W-:Y:S01]  /*10940*/  UMOV UR9, UR23 ;  /* 0x0000001700097c82 */ /* 0x000fe20008000000 */
[----:B------:R-:W-:Y:S01]  /*10950*/  VIADD R6, R4, 0x82 ;  /* 0x0000008204067836 */ /* 0x000fe20000000000 */
[----:B------:R-:W-:Y:S01]  /*10960*/  UMOV UR23, UR25 ;  /* 0x0000001900177c82 */ /* 0x000fe20008000000 */
[----:B------:R-:W-:Y:S01]  /*10970*/  IMAD.MOV.U32 R7, RZ, RZ, 0x40000040 ;  /* 0x40000040ff077424 */ /* 0x000fe200078e00ff */
[----:B------:R-:W-:Y:S02]  /*10980*/  WARPGROUP.DEPBAR.LE gsb0, 0x0 ;  /* 0x00008000000079c5 */ /* 0x000fe40000010000 */
[----:B------:R-:W-:-:S06]  /*10990*/  WARPGROUP.ARRIVE ;  /* 0x00000000000079c5 */ /* 0x000fcc0000000000 */
[----:B------:R-:W-:Y:S01]  /*109a0*/  HGMMA.64x16x16.F32 R48, gdesc[UR12], RZ, !UPT, gsb0 ;  /* 0x002000000c3079f0 */ /* 0x000fe2000c0008ff */
[----:B------:R-:W-:Y:S01]  /*109b0*/  UIADD3 UR12, UR20, 0x2, URZ ;  /* 0x00000002140c7890 */ /* 0x000fe2000fffe03f */
[----:B------:R-:W-:-:S06]  /*109c0*/  UMOV UR13, UR23 ;  /* 0x00000017000d7c82 */ /* 0x000fcc0008000000 */
[----:B------:R-:W-:Y:S02]  /*109d0*/  UMOV UR24, UR12 ;  /* 0x0000000c00187c82 */ /* 0x000fe40008000000 */
[----:B------:R-:W-:Y:S01]  /*109e0*/  UMOV UR22, UR24 ;  /* 0x0000001800167c82 */ /* 0x000fe20008000000 */
[----:B------:R-:W-:Y:S01]  /*109f0*/  MOV R20, UR24 ;  /* 0x0000001800147c02 */ /* 0x000fe20008000f00 */
[----:B------:R-:W-:-:S04]  /*10a00*/  UMOV UR12, UR22 ;  /* 0x00000016000c7c82 */ /* 0x000fc80008000000 */
[----:B------:R0:W-:Y:S01]  /*10a10*/  STL.64 [R1+0x40], R20 ;  /* 0x0000401401007387 */ /* 0x0001e20000100a00 */
[----:B------:R-:W-:Y:S02]  /*10a20*/  WARPGROUP.DEPBAR.LE gsb0, 0x0 ;  /* 0x00008000000079c5 */ /* 0x000fe40000010000 */
[----:B------:R-:W-:-:S06]  /*10a30*/  WARPGROUP.ARRIVE ;  /* 0x00000000000079c5 */ /* 0x000fcc0000000000 */
[----:B------:R-:W-:Y:S01]  /*10a40*/  HGMMA.64x16x16.F32 R40, gdesc[UR16], RZ, !UPT, gsb0 ;  /* 0x00200000102879f0 */ /* 0x000fe2000c0008ff */
[----:B------:R-:W-:Y:S01]  /*10a50*/  R2UR UR18, R8 ;  /* 0x00000000081272ca */ /* 0x000fe200000e0000 */
[----:B------:R-:W-:Y:S01]  /*10a60*/  UMOV UR16, UR22 ;  /* 0x0000001600107c82 */ /* 0x000fe20008000000 */
[----:B------:R-:W-:Y:S01]  /*10a70*/  R2UR UR19, R9 ;  /* 0x00000000091372ca */ /* 0x000fe200000e0000 */
[----:B------:R-:W-:Y:S01]  /*10a80*/  UMOV UR17, UR23 ;  /* 0x0000001700117c82 */ /* 0x000fe20008000000 */
[----:B------:R-:W-:Y:S01]  /*10a90*/  IMAD.MOV.U32 R9, RZ, RZ, 0x40000040 ;  /* 0x40000040ff097424 */ /* 0x000fe200078e00ff */
[----:B------:R-:W-:Y:S01]  /*10aa0*/  IADD3 R8, R4, 0x4, RZ ;  /* 0x0000000404087810 */ /* 0x000fe20007ffe0ff */
        /* <DEDUP_REMOVED lines=8> */
[----:B------:R-:W-:-:S04]  /*10b30*/  IADD3 R6, R4, 0x102, RZ ;  /* 0x0000010204067810 */ /* 0x000fc80007ffe0ff */
[----:B------:R-:W-:Y:S02]  /*10b40*/  R2UR UR14, R6 ;  /* 0x00000000060e72ca */ /* 0x000fe400000e0000 */
[----:B------:R-:W-:Y:S02]  /*10b50*/  R2UR UR15, R7 ;  /* 0x00000000070f72ca */ /* 0x000fe400000e0000 */
[----:B------:R-:W-:Y:S02]  /*10b60*/  IADD3 R6, R4, 0x202, RZ ;  /* 0x0000020204067810 */ /* 0x000fe40007ffe0ff */
[----:B------:R-:W-:Y:S01]  /*10b70*/  MOV R7, 0x40000040 ;  /* 0x4000004000077802 */ /* 0x000fe20000000f00 */
        /* <DEDUP_REMOVED lines=8> */
[----:B------:R-:W-:Y:S01]  /*10c00*/  MOV R15, 0x40000040 ;  /* 0x40000040000f7802 */ /* 0x000fe20000000f00 */
[----:B------:R-:W-:Y:S02]  /*10c10*/  WARPGROUP.DEPBAR.LE gsb0, 0x0 ;  /* 0x00008000000079c5 */ /* 0x000fe40000010000 */
[----:B------:R-:W-:-:S06]  /*10c20*/  WARPGROUP.ARRIVE ;  /* 0x00000000000079c5 */ /* 0x000fcc0000000000 */
[----:B------:R-:W-:Y:S01]  /*10c30*/  HGMMA.64x16x16.F32 R72, gdesc[UR24], R72, gsb0 ;  /* 0x00200000184879f0 */ /* 0x000fe20008000848 */
[----:B------:R-:W-:Y:S01]  /*10c40*/  R2UR UR26, R8 ;  /* 0x00000000081a72ca */ /* 0x000fe200000e0000 */
[----:B------:R-:W-:Y:S01]  /*10c50*/  UMOV UR25, 0x40000040 ;  /* 0x4000004000197882 */ /* 0x000fe20000000000 */
[----:B------:R-:W-:Y:S01]  /*10c60*/  R2UR UR27, R9 ;  /* 0x00000000091b72ca */ /* 0x000fe200000e0000 */
[----:B------:R-:W-:Y:S01]  /*10c70*/  VIADD R8, R4, 0x184 ;  /* 0x0000018404087836 */ /* 0x000fe20000000000 */
[----:B------:R-:W-:Y:S01]  /*10c80*/  MOV R9, 0x40000040 ;  /* 0x4000004000097802 */ /* 0x000fe20000000f00 */
[----:B0-----:R-:W-:Y:S01]  /*10c90*/  IMAD.U32 R21, RZ, RZ, UR25 ;  /* 0x00000019ff157e24 */ /* 0x001fe2000f8e00ff */
[----:B------:R-:W-:Y:S02]  /*10ca0*/  WARPGROUP.DEPBAR.LE gsb0, 0x0 ;  /* 0x00008000000079c5 */ /* 0x000fe40000010000 */
[----:B------:R-:W-:-:S06]  /*10cb0*/  WARPGROUP.ARRIVE ;  /* 0x00000000000079c5 */ /* 0x000fcc0000000000 */
[----:B------:R-:W-:Y:S01]  /*10cc0*/  HGMMA.64x16x16.F32 R64, gdesc[UR4], R64, gsb0 ;  /* 0x00200000044079f0 */ /* 0x000fe20008000840 */
        /* <DEDUP_REMOVED lines=8> */
[----:B------:R-:W-:Y:S01]  /*10d50*/  HGMMA.64x16x16.F32 R56, gdesc[UR12], R56, gsb0 ;  /* 0x002000000c3879f0 */ /* 0x000fe20008000838 */
[----:B------:R-:W-:Y:S01]  /*10d60*/  R2UR UR14, R6 ;  /* 0x00000000060e72ca */ /* 0x000fe200000e0000 */
[----:B------:R-:W-:Y:S01]  /*10d70*/  UMOV UR12, UR22 ;  /* 0x00000016000c7c82 */ /* 0x000fe20008000000 */
[----:B------:R-:W-:Y:S01]  /*10d80*/  R2UR UR15, R7 ;  /* 0x00000000070f72ca */ /* 0x000fe200000e0000 */
[----:B------:R-:W-:Y:S01]  /*10d90*/  UMOV UR13, UR23 ;  /* 0x00000017000d7c82 */ /* 0x000fe20008000000 */
[----:B------:R-:W-:Y:S01]  /*10da0*/  IADD3 R6, R4, 0x84, RZ ;  /* 0x0000008404067810 */ /* 0x000fe20007ffe0ff */
[----:B------:R-:W-:Y:S01]  /*10db0*/  UMOV UR23, UR25 ;  /* 0x0000001900177c82 */ /* 0x000fe20008000000 */
[----:B------:R-:W-:Y:S01]  /*10dc0*/  MOV R7, 0x40000040 ;  /* 0x4000004000077802 */ /* 0x000fe20000000f00 */
[----:B------:R-:W-:Y:S02]  /*10dd0*/  WARPGROUP.DEPBAR.LE gsb0, 0x0 ;  /* 0x00008000000079c5 */ /* 0x000fe40000010000 */
[----:B------:R-:W-:-:S06]  /*10de0*/  WARPGROUP.ARRIVE ;  /* 0x00000000000079c5 */ /* 0x000fcc0000000000 */
[----:B------:R-:W-:Y:S01]  /*10df0*/  HGMMA.64x16x16.F32 R48, gdesc[UR16], R48, gsb0 ;  /* 0x00200000103079f0 */ /* 0x000fe20008000830 */
[----:B------:R-:W-:Y:S01]  /*10e00*/  R2UR UR18, R8 ;  /* 0x00000000081272ca */ /* 0x000fe200000e0000 */
[----:B------:R-:W-:Y:S01]  /*10e10*/  UMOV UR17, UR23 ;  /* 0x0000001700117c82 */ /* 0x000fe20008000000 */
[----:B------:R-:W-:Y:S01]  /*10e20*/  R2UR UR19, R9 ;  /* 0x00000000091372ca */ /* 0x000fe200000e0000 */
[----:B------:R-:W-:Y:S01]  /*10e30*/  VIADD R8, R4, 0x6 ;  /* 0x0000000604087836 */ /* 0x000fe20000000000 */
[----:B------:R-:W-:Y:S01]  /*10e40*/  MOV R9, 0x40000040 ;  /* 0x4000004000097802 */ /* 0x000fe20000000f00 */
[----:B------:R-:W-:Y:S02]  /*10e50*/  WARPGROUP.DEPBAR.LE gsb0, 0x0 ;  /* 0x00008000000079c5 */ /* 0x000fe40000010000 */
[----:B------:R-:W-:-:S06]  /*10e60*/  WARPGROUP.ARRIVE ;  /* 0x00000000000079c5 */ /* 0x000fcc0000000000 */
[----:B------:R-:W-:Y:S01]  /*10e70*/  HGMMA.64x16x16.F32 R40, gdesc[UR4], R40, gsb0 ;  /* 0x00200000042879f0 */ /* 0x000fe20008000828 */
[----:B------:R-:W-:Y:S01]  /*10e80*/  UIADD3 UR4, UR20, 0x4, URZ ;  /* 0x0000000414047890 */ /* 0x000fe2000fffe03f */
[----:B------:R-:W-:Y:S01]  /*10e90*/  R2UR UR6, R6 ;  /* 0x00000000060672ca */ /* 0x000fe200000e0000 */
[----:B------:R-:W-:Y:S01]  /*10ea0*/  UMOV UR5, UR23 ;  /* 0x0000001700057c82 */ /* 0x000fe20008000000 */
[----:B------:R-:W-:Y:S01]  /*10eb0*/  R2UR UR7, R7 ;  /* 0x00000000070772ca */ /* 0x000fe200000e0000 */
[----:B------:R-:W-:Y:S01]  /*10ec0*/  VIADD R6, R4, 0x104 ;  /* 0x0000010404067836 */ /* 0x000fe20000000000 */
[----:B------:R-:W-:Y:S02]  /*10ed0*/  MOV R7, 0x40000040 ;  /* 0x4000004000077802 */ /* 0x000fe40000000f00 */
[----:B------:R-:W-:Y:S02]  /*10ee0*/  UMOV UR24, UR4 ;  /* 0x0000000400187c82 */ /* 0x000fe40008000000 */
[----:B------:R-:W-:Y:S01]  /*10ef0*/  UMOV UR22, UR24 ;  /* 0x0000001800167c82 */ /* 0x000fe20008000000 */
[----:B------:R-:W-:Y:S01]  /*10f00*/  IMAD.U32 R20, RZ, RZ, UR24 ;  /* 0x00000018ff147e24 */ /* 0x000fe2000f8e00ff */
[----:B------:R-:W-:Y:S01]  /*10f10*/  UMOV UR4, UR22 ;  /* 0x0000001600047c82 */ /* 0x000fe20008000000 */
[----:B------:R-:W-:-:S03]  /*10f20*/  UMOV UR16, UR22 ;  /* 0x0000001600107c82 */ /* 0x000fc60008000000 */
[----:B------:R0:W-:Y:S01]  /*10f30*/  STL.64 [R1+0x38], R20 ;  /* 0x0000381401007387 */ /* 0x0001e20000100a00 */
[----:B------:R-:W-:Y:S02]  /*10f40*/  WARPGROUP.DEPBAR.LE gsb0, 0x0 ;  /* 0x00008000000079c5 */ /* 0x000fe40000010000 */
[----:B------:R-:W-:-:S06]  /*10f50*/  WARPGROUP.ARRIVE ;  /* 0x00000000000079c5 */ /* 0x000fcc0000000000 */
[----:B------:R-:W-:Y:S01]  /*10f60*/  HGMMA.64x16x16.F32 R32, gdesc[UR8], R32, gsb0 ;  /* 0x00200000082079f0 */ /* 0x000fe20008000820 */
        /* <DEDUP_REMOVED lines=19> */
[----:B------:R-:W-:Y:S01]  /*110a0*/  UMOV UR25, 0x40000040 ;  /* 0x4000004000197882 */ /* 0x000fe20000000000 */
[----:B------:R-:W-:Y:S01]  /*110b0*/  R2UR UR27, R9 ;  /* 0x00000000091b72ca */ /* 0x000fe200000e0000 */
[----:B------:R-:W-:Y:S01]  /*110c0*/  IMAD.MOV.U32 R9, RZ, RZ, 0x40000040 ;  /* 0x40000040ff097424 */ /* 0x000fe200078e00ff */
[----:B------:R-:W-:Y:S02]  /*110d0*/  IADD3 R8, R4, 0x186, RZ ;  /* 0x0000018604087810 */ /* 0x000fe40007ffe0ff */
[----:B0-----:R-:W-:Y:S01]  /*110e0*/  MOV R21, UR25 ;  /* 0x0000001900157c02 */ /* 0x001fe20008000f00 */
        /* <DEDUP_REMOVED lines=21> */
[----:B------:R-:W-:Y:S01]  /*11240*/  HGMMA.64x16x16.F32 R48, gdesc[UR16], R48, gsb0 ;  /* 0x00200000103079f0 */ /* 0x000fe20008000830 */
[----:B------:R-:W-:Y:S01]  /*11250*/  R2UR UR18, R8 ;  /* 0x00000000081272ca */ /* 0x000fe200000e0000 */
[----:B------:R-:W-:Y:S01]  /*11260*/  UMOV UR17, UR23 ;  /* 0x0000001700117c82 */ /* 0x000fe20008000000 */
[----:B------:R-:W-:Y:S01]  /*11270*/  R2UR UR19, R9 ;  /* 0x00000000091372ca */ /* 0x000fe200000e0000 */
[----:B------:R-:W-:Y:S02]  /*11280*/  VIADD R8, R4, 0x380 ;  /* 0x0000038004087836 */ /* 0x000fe40000000000 */
[----:B------:R-:W-:Y:S01]  /*11290*/  IMAD.MOV.U32 R9, RZ, RZ, 0x40000040 ;  /* 0x40000040ff097424 */ /* 0x000fe200078e00ff */
[----:B------:R-:W-:Y:S02]  /*112a0*/  WARPGROUP.DEPBAR.LE gsb0, 0x0 ;  /* 0x00008000000079c5 */ /* 0x000fe40000010000 */
[----:B------:R-:W-:-:S06]  /*112b0*/  WARPGROUP.ARRIVE ;  /* 0x00000000000079c5 */ /* 0x000fcc0000000000 */
[----:B------:R-:W-:Y:S01]  /*112c0*/  HGMMA.64x16x16.F32 R40, gdesc[UR4], R40, gsb0 ;  /* 0x00200000042879f0 */ /* 0x000fe20008000828 */
[----:B------:R-:W-:Y:S01]  /*112d0*/  UIADD3 UR4, UR20, 0x6, URZ ;  /* 0x0000000614047890 */ /* 0x000fe2000fffe03f */
[----:B------:R-:W-:Y:S01]  /*112e0*/  R2UR UR6, R6 ;  /* 0x00000000060672ca */ /* 0x000fe200000e0000 */
[----:B------:R-:W-:Y:S01]  /*112f0*/  UMOV UR5, UR23 ;  /* 0x0000001700057c82 */ /* 0x000fe20008000000 */
[----:B------:R-:W-:Y:S01]  /*11300*/  R2UR UR7, R7 ;  /* 0x00000000070772ca */ /* 0x000fe200000e0000 */
[----:B------:R-:W-:Y:S02]  /*11310*/  VIADD R6, R4, 0x106 ;  /* 0x0000010604067836 */ /* 0x000fe40000000000 */
[----:B------:R-:W-:Y:S01]  /*11320*/  IMAD.MOV.U32 R7, RZ, RZ, 0x40000040 ;  /* 0x40000040ff077424 */ /* 0x000fe200078e00ff */
        /* <DEDUP_REMOVED lines=30> */
[----:B------:R-:W-:Y:S02]  /*11510*/  VIADD R8, R4, 0x500 ;  /* 0x0000050004087836 */ /* 0x000fe40000000000 */
[----:B------:R-:W-:Y:S02]  /*11520*/  IMAD.MOV.U32 R9, RZ, RZ, 0x40000040 ;  /* 0x40000040ff097424 */ /* 0x000fe400078e00ff */
        /* <DEDUP_REMOVED lines=8> */
[----:B------:R-:W-:Y:S02]  /*115b0*/  IADD3 R6, R4, 0x306, RZ ;  /* 0x0000030604067810 */ /* 0x000fe40007ffe0ff */
[----:B------:R-:W-:Y:S01]  /*115c0*/  MOV R7, 0x40000040 ;  /* 0x4000004000077802 */ /* 0x000fe20000000f00 */
        /* <DEDUP_REMOVED lines=16> */
[----:B------:R-:W-:Y:S01]  /*116d0*/  IMAD.MOV.U32 R9, RZ, RZ, 0x40000040 ;  /* 0x40000040ff097424 */ /* 0x000fe200078e00ff */
[----:B------:R-:W-:Y:S01]  /*116e0*/  IADD3 R8, R4, 0x382, RZ ;  /* 0x0000038204087810 */ /* 0x000fe20007ffe0ff */
[----:B------:R-:W-:Y:S02]  /*116f0*/  WARPGROUP.DEPBAR.LE gsb0, 0x0 ;  /* 0x00008000000079c5 */ /* 0x000fe40000010000 */
[----:B------:R-:W-:-:S06]  /*11700*/  WARPGROUP.ARRIVE ;  /* 0x00000000000079c5 */ /* 0x000fcc0000000000 */
[----:B------:R-:W-:Y:S01]  /*11710*/  HGMMA.64x16x16.F32 R40, gdesc[UR4], R40, gsb0 ;  /* 0x00200000042879f0 */ /* 0x000fe20008000828 */
[----:B------:R-:W-:Y:S01]  /*11720*/  UIADD3 UR4, UR20, 0x400, URZ ;  /* 0x0000040014047890 */ /* 0x000fe2000fffe03f */
[----:B------:R-:W-:Y:S01]  /*11730*/  R2UR UR6, R6 ;  /* 0x00000000060672ca */ /* 0x000fe200000e0000 */
[----:B------:R-:W-:Y:S01]  /*11740*/  UMOV UR5, UR23 ;  /* 0x0000001700057c82 */ /* 0x000fe20008000000 */
[----:B------:R-:W-:Y:S01]  /*11750*/  R2UR UR7, R7 ;  /* 0x00000000070772ca */ /* 0x000fe200000e0000 */
[----:B------:R-:W-:Y:S01]  /*11760*/  IMAD.MOV.U32 R7, RZ, RZ, 0x40000040 ;  /* 0x40000040ff077424 */ /* 0x000fe200078e00ff */
[----:B------:R-:W-:Y:S02]  /*11770*/  IADD3 R6, R4, 0x480, RZ ;  /* 0x0000048004067810 */ /* 0x000fe40007ffe0ff */
[----:B------:R-:W-:Y:S02]  /*11780*/  UMOV UR24, UR4 ;  /* 0x0000000400187c82 */ /* 0x000fe40008000000 */
[----:B------:R-:W-:Y:S01]  /*11790*/  UMOV UR22, UR24 ;  /* 0x0000001800167c82 */ /* 0x000fe20008000000 */
[----:B------:R-:W-:Y:S01]  /*117a0*/  MOV R20, UR24 ;  /* 0x0000001800147c02 */ /* 0x000fe20008000f00 */
        /* <DEDUP_REMOVED lines=70> */
[----:B------:R-:W-:Y:S01]  /*11c10*/  UMOV UR16, UR22 ;  /* 0x0000001600107c82 */ /* 0x000fe20008000000 */
[----:B------:R-:W-:Y:S01]  /*11c20*/  UIADD3 UR52, UR20, 0x406, URZ ;  /* 0x0000040614347890 */ /* 0x000fe2000fffe03f */
[----:B------:R-:W-:Y:S01]  /*11c30*/  UMOV UR53, 0x40000040 ;  /* 0x4000004000357882 */ /* 0x000fe20000000000 */
[----:B------:R-:W-:Y:S01]  /*11c40*/  UIADD3 UR48, UR20, 0x800, URZ ;  /* 0x0000080014307890 */ /* 0x000fe2000fffe03f */
[----:B------:R0:W-:Y:S01]  /*11c50*/  STL.64 [R1+0x20], R20 ;  /* 0x0000201401007387 */ /* 0x0001e20000100a00 */
[----:B------:R-:W-:Y:S01]  /*11c60*/  UMOV UR49, 0x40000040 ;  /* 0x4000004000317882 */ /* 0x000fe20000000000 */
[----:B------:R-:W-:Y:S01]  /*11c70*/  UIADD3 UR44, UR20, 0x802, URZ ;  /* 0x00000802142c7890 */ /* 0x000fe2000fffe03f */
[----:B------:R-:W-:Y:S01]  /*11c80*/  UMOV UR45, 0x40000040 ;  /* 0x40000040002d7882 */ /* 0x000fe20000000000 */
[----:B------:R-:W-:Y:S01]  /*11c90*/  UIADD3 UR40, UR20, 0x804, URZ ;  /* 0x0000080414287890 */ /* 0x000fe2000fffe03f */
[----:B------:R-:W2:Y:S01]  /*11ca0*/  LDL R0, [R1+0x54] ;  /* 0x0000540001007983 */ /* 0x000ea20000100800 */
[----:B------:R-:W-:-:S02]  /*11cb0*/  WARPGROUP.DEPBAR.LE gsb0, 0x0 ;  /* 0x00008000000079c5 */ /* 0x000fc40000010000 */
[----:B------:R-:W-:-:S06]  /*11cc0*/  WARPGROUP.ARRIVE ;  /* 0x00000000000079c5 */ /* 0x000fcc0000000000 */
[----:B------:R-:W-:Y:S01]  /*11cd0*/  HGMMA.64x16x16.F32 R32, gdesc[UR8], R32, gsb0 ;  /* 0x00200000082079f0 */ /* 0x000fe20008000820 */
[----:B------:R-:W-:Y:S01]  /*11ce0*/  R2UR UR10, R14 ;  /* 0x000000000e0a72ca */ /* 0x000fe200000e0000 */
[----:B------:R-:W-:Y:S01]  /*11cf0*/  UMOV UR8, UR22 ;  /* 0x0000001600087c82 */ /* 0x000fe20008000000 */
[----:B------:R-:W-:Y:S01]  /*11d00*/  R2UR UR11, R15 ;  /* 0x000000000f0b72ca */ /* 0x000fe200000e0000 */
[----:B------:R-:W-:Y:S01]  /*11d10*/  UMOV UR9, UR23 ;  /* 0x0000001700097c82 */ /* 0x000fe20008000000 */
        /* <DEDUP_REMOVED lines=15> */
[----:B------:R-:W-:Y:S02]  /*11e10*/  WARPGROUP.DEPBAR.LE gsb0, 0x0 ;  /* 0x00008000000079c5 */ /* 0x000fe40000010000 */
[----:B------:R-:W-:Y:S01]  /*11e20*/  WARPGROUP.ARRIVE ;  /* 0x00000000000079c5 */ /* 0x000fe20000000000 */
[C---:B------:R-:W-:Y:S01]  /*11e30*/  IADD3 R8, R4.reuse, 0x504, RZ ;  /* 0x0000050404087810 */ /* 0x040fe20007ffe0ff */
[----:B------:R-:W-:Y:S01]  /*11e40*/  IMAD.MOV.U32 R15, RZ, RZ, 0x40000040 ;  /* 0x40000040ff0f7424 */ /* 0x000fe200078e00ff */
[----:B------:R-:W-:Y:S01]  /*11e50*/  IADD3 R14, R4, 0x604, RZ ;  /* 0x00000604040e7810 */ /* 0x000fe20007ffe0ff */
[----:B------:R-:W-:Y:S01]  /*11e60*/  UMOV UR41, 0x40000040 ;  /* 0x4000004000297882 */ /* 0x000fe20000000000 */
[----:B------:R-:W-:Y:S01]  /*11e70*/  UIADD3 UR36, UR20, 0x806, URZ ;  /* 0x0000080614247890 */ /* 0x000fe2000fffe03f */
[----:B------:R-:W-:Y:S01]  /*11e80*/  HGMMA.64x16x16.F32 R64, gdesc[UR4], R64, gsb0 ;  /* 0x00200000044079f0 */ /* 0x000fe20008000840 */
[----:B------:R-:W-:Y:S01]  /*11e90*/  R2UR UR6, R6 ;  /* 0x00000000060672ca */ /* 0x000fe200000e0000 */
[----:B------:R-:W-:Y:S01]  /*11ea0*/  UMOV UR4, UR22 ;  /* 0x0000001600047c82 */ /* 0x000fe20008000000 */
[----:B------:R-:W-:Y:S01]  /*11eb0*/  R2UR UR7, R7 ;  /* 0x00000000070772ca */ /* 0x000fe200000e0000 */
[----:B------:R-:W-:Y:S01]  /*11ec0*/  UMOV UR5, UR23 ;  /* 0x0000001700057c82 */ /* 0x000fe20008000000 */
[----:B------:R-:W-:Y:S01]  /*11ed0*/  VIADD R6, R4, 0x682 ;  /* 0x0000068204067836 */ /* 0x000fe20000000000 */
[----:B------:R-:W-:Y:S01]  /*11ee0*/  UMOV UR37, 0x40000040 ;  /* 0x4000004000257882 */ /* 0x000fe20000000000 */
[----:B------:R-:W-:Y:S01]  /*11ef0*/  IMAD.MOV.U32 R7, RZ, RZ, 0x40000040 ;  /* 0x40000040ff077424 */ /* 0x000fe200078e00ff */
[----:B0-----:R-:W-:Y:S01]  /*11f00*/  MOV R21, UR25 ;  /* 0x0000001900157c02 */ /* 0x001fe20008000f00 */
[----:B------:R-:W-:-:S02]  /*11f10*/  WARPGROUP.DEPBAR.LE gsb0, 0x0 ;  /* 0x00008000000079c5 */ /* 0x000fc40000010000 */
[----:B------:R-:W-:-:S06]  /*11f20*/  WARPGROUP.ARRIVE ;  /* 0x00000000000079c5 */ /* 0x000fcc0000000000 */
[----:B------:R-:W-:Y:S01]  /*11f30*/  HGMMA.64x16x16.F32 R56, gdesc[UR12], R56, gsb0 ;  /* 0x002000000c3879f0 */ /* 0x000fe20008000838 */
[----:B------:R-:W-:Y:S01]  /*11f40*/  R2UR UR14, R6 ;  /* 0x00000000060e72ca */ /* 0x000fe200000e0000 */
[----:B------:R-:W-:Y:S01]  /*11f50*/  UMOV UR12, UR22 ;  /* 0x00000016000c7c82 */ /* 0x000fe20008000000 */
[----:B------:R-:W-:Y:S01]  /*11f60*/  R2UR UR15, R7 ;  /* 0x00000000070f72ca */ /* 0x000fe200000e0000 */
[----:B------:R-:W-:Y:S01]  /*11f70*/  UMOV UR13, UR23 ;  /* 0x00000017000d7c82 */ /* 0x000fe20008000000 */
[----:B------:R-:W-:Y:S01]  /*11f80*/  VIADD R6, R4, 0x404 ;  /* 0x0000040404067836 */ /* 0x000fe20000000000 */
[----:B------:R-:W-:Y:S02]  /*11f90*/  WARPGROUP.DEPBAR.LE gsb0, 0x0 ;  /* 0x00008000000079c5 */ /* 0x000fe40000010000 */
[----:B------:R-:W-:-:S06]  /*11fa0*/  WARPGROUP.ARRIVE ;  /* 0x00000000000079c5 */ /* 0x000fcc0000000000 */
[----:B------:R-:W-:Y:S03]  /*11fb0*/  HGMMA.64x16x16.F32 R48, gdesc[UR16], R48, gsb0 ;  /* 0x00200000103079f0 */ /* 0x000fe60008000830 */
[----:B------:R-:W-:Y:S02]  /*11fc0*/  WARPGROUP.DEPBAR.LE gsb0, 0x0 ;  /* 0x00008000000079c5 */ /* 0x000fe40000010000 */
[----:B------:R-:W-:-:S06]  /*11fd0*/  WARPGROUP.ARRIVE ;  /* 0x00000000000079c5 */ /* 0x000fcc0000000000 */
[----:B------:R-:W-:Y:S01]  /*11fe0*/  HGMMA.64x16x16.F32 R40, gdesc[UR4], R40, gsb0 ;  /* 0x00200000042879f0 */ /* 0x000fe20008000828 */
[----:B------:R-:W-:-:S07]  /*11ff0*/  UIADD3 UR4, UR20, 0x404, URZ ;  /* 0x0000040414047890 */ /* 0x000fce000fffe03f */
[----:B------:R-:W-:Y:S01]  /*12000*/  UMOV UR24, UR4 ;  /* 0x0000000400187c82 */ /* 0x000fe20008000000 */
[----:B------:R-:W-:Y:S02]  /*12010*/  WARPGROUP.DEPBAR.LE gsb0, 0x0 ;  /* 0x00008000000079c5 */ /* 0x000fe40000010000 */
[----:B------:R-:W-:Y:S01]  /*12020*/  WARPGROUP.ARRIVE ;  /* 0x00000000000079c5 */ /* 0x000fe20000000000 */
[----:B------:R-:W-:Y:S01]  /*12030*/  IMAD.MOV.U32 R7, RZ, RZ, 0x40000040 ;  /* 0x40000040ff077424 */ /* 0x000fe200078e00ff */
[----:B------:R-:W-:Y:S01]  /*12040*/  R2UR UR6, R6 ;  /* 0x00000000060672ca */ /* 0x000fe200000e0000 */
[----:B------:R-:W-:Y:S01]  /*12050*/  UMOV UR22, UR24 ;  /* 0x0000001800167c82 */ /* 0x000fe20008000000 */
[----:B------:R-:W-:Y:S01]  /*12060*/  UMOV UR23, UR25 ;  /* 0x0000001900177c82 */ /* 0x000fe20008000000 */
[----:B------:R-:W-:Y:S01]  /*12070*/  IMAD.MOV.U32 R9, RZ, RZ, 0x40000040 ;  /* 0x40000040ff097424 */ /* 0x000fe200078e00ff */
[----:B------:R-:W-:Y:S01]  /*12080*/  HGMMA.64x16x16.F32 R32, gdesc[UR8], R32, gsb0 ;  /* 0x00200000082079f0 */ /* 0x000fe20008000820 */
[----:B------:R-:W-:Y:S01]  /*12090*/  R2UR UR18, R8 ;  /* 0x00000000081272ca */ /* 0x000fe200000e0000 */
[----:B------:R-:W-:Y:S01]  /*120a0*/  IMAD.U32 R20, RZ, RZ, UR24 ;  /* 0x00000018ff147e24 */ /* 0x000fe2000f8e00ff */
[----:B------:R-:W-:-:S02]  /*120b0*/  WARPGROUP.DEPBAR.LE gsb0, 0x0 ;  /* 0x00008000000079c5 */ /* 0x000fc40000010000 */
[----:B------:R-:W-:-:S06]  /*120c0*/  WARPGROUP.ARRIVE ;  /* 0x00000000000079c5 */ /* 0x000fcc0000000000 */
[----:B------:R-:W-:Y:S03]  /*120d0*/  HGMMA.64x16x16.F32 R24, gdesc[UR12], R24, gsb0 ;  /* 0x002000000c1879f0 */ /* 0x000fe60008000818 */
[----:B------:R-:W-:Y:S02]  /*120e0*/  WARPGROUP.DEPBAR.LE gsb0, 0x0 ;  /* 0x00008000000079c5 */ /* 0x000fe40000010000 */
[----:B------:R-:W-:-:S06]  /*120f0*/  WARPGROUP.ARRIVE ;  /* 0x00000000000079c5 */ /* 0x000fcc0000000000 */
[----:B------:R-:W-:Y:S01]  /*12100*/  HGMMA.64x16x16.F32 R72, gdesc[UR24], R72, gsb0 ;  /* 0x00200000184879f0 */ /* 0x000fe20008000848 */
[----:B------:R-:W-:Y:S01]  /*12110*/  R2UR UR7, R7 ;  /* 0x00000000070772ca */ /* 0x000fe200000e0000 */
[----:B------:R-:W-:Y:S01]  /*12120*/  UMOV UR4, UR22 ;  /* 0x0000001600047c82 */ /* 0x000fe20008000000 */
[----:B------:R-:W-:Y:S01]  /*12130*/  UMOV UR5, UR23 ;  /* 0x0000001700057c82 */ /* 0x000fe20008000000 */
[----:B------:R-:W-:Y:S01]  /*12140*/  VIADD R6, R4, 0x484 ;  /* 0x0000048404067836 */ /* 0x000fe20000000000 */
[----:B------:R-:W-:Y:S02]  /*12150*/  WARPGROUP.DEPBAR.LE gsb0, 0x0 ;  /* 0x00008000000079c5 */ /* 0x000fe40000010000 */
[----:B------:R-:W-:-:S07]  /*12160*/  WARPGROUP.ARRIVE ;  /* 0x00000000000079c5 */ /* 0x000fce0000000000 */
[----:B------:R-:W-:Y:S01]  /*12170*/  HGMMA.64x16x16.F32 R64, gdesc[UR4], R64, gsb0 ;  /* 0x00200000044079f0 */ /* 0x000fe20008000840 */
[----:B------:R-:W-:Y:S01]  /*12180*/  IMAD.MOV.U32 R7, RZ, RZ, 0x40000040 ;  /* 0x40000040ff077424 */ /* 0x000fe200078e00ff */
[----:B------:R-:W-:-:S04]  /*12190*/  R2UR UR14, R6 ;  /* 0x00000000060e72ca */ /* 0x000fc800000e0000 */
[----:B------:R-:W-:Y:S01]  /*121a0*/  R2UR UR15, R7 ;  /* 0x00000000070f72ca */ /* 0x000fe200000e0000 */
[----:B------:R-:W-:Y:S01]  /*121b0*/  UMOV UR12, UR22 ;  /* 0x00000016000c7c82 */ /* 0x000fe20008000000 */
[----:B------:R-:W-:Y:S01]  /*121c0*/  UMOV UR13, UR23 ;  /* 0x00000017000d7c82 */ /* 0x000fe20008000000 */
[----:B------:R-:W-:Y:S02]  /*121d0*/  WARPGROUP.DEPBAR.LE gsb0, 0x0 ;  /* 0x00008000000079c5 */ /* 0x000fe40000010000 */
[----:B------:R-:W-:-:S08]  /*121e0*/  WARPGROUP.ARRIVE ;  /* 0x00000000000079c5 */ /* 0x000fd00000000000 */
        /* <DEDUP_REMOVED lines=16> */
[----:B------:R-:W-:Y:S02]  /*122f0*/  R2UR UR10, R14 ;  /* 0x000000000e0a72ca */ /* 0x000fe400000e0000 */
[----:B------:R-:W-:Y:S01]  /*12300*/  R2UR UR11, R15 ;  /* 0x000000000f0b72ca */ /* 0x000fe200000e0000 */
[----:B------:R-:W-:Y:S01]  /*12310*/  UMOV UR8, UR22 ;  /* 0x0000001600087c82 */ /* 0x000fe20008000000 */
[----:B------:R-:W-:Y:S01]  /*12320*/  UMOV UR9, UR23 ;  /* 0x0000001700097c82 */ /* 0x000fe20008000000 */
[----:B------:R-:W-:Y:S02]  /*12330*/  WARPGROUP.DEPBAR.LE gsb0, 0x0 ;  /* 0x00008000000079c5 */ /* 0x000fe40000010000 */
[----:B------:R-:W-:-:S08]  /*12340*/  WARPGROUP.ARRIVE ;  /* 0x00000000000079c5 */ /* 0x000fd00000000000 */
[----:B------:R-:W-:Y:S01]  /*12350*/  HGMMA.64x16x16.F32 R32, gdesc[UR8], R32, gsb0 ;  /* 0x00200000082079f0 */ /* 0x000fe20008000820 */
[----:B------:R-:W-:Y:S02]  /*12360*/  IADD3 R6, R4, 0x684, RZ ;  /* 0x0000068404067810 */ /* 0x000fe40007ffe0ff */
[----:B------:R-:W-:Y:S02]  /*12370*/  MOV R7, 0x40000040 ;  /* 0x4000004000077802 */ /* 0x000fe40000000f00 */
[----:B------:R-:W-:Y:S02]  /*12380*/  R2UR UR14, R6 ;  /* 0x00000000060e72ca */ /* 0x000fe400000e0000 */
[----:B------:R-:W-:Y:S01]  /*12390*/  R2UR UR15, R7 ;  /* 0x00000000070f72ca */ /* 0x000fe200000e0000 */
[----:B------:R-:W-:Y:S01]  /*123a0*/  UMOV UR12, UR22 ;  /* 0x00000016000c7c82 */ /* 0x000fe20008000000 */
[----:B------:R-:W-:Y:S01]  /*123b0*/  UMOV UR13, UR23 ;  /* 0x00000017000d7c82 */ /* 0x000fe20008000000 */
[----:B------:R-:W-:-:S02]  /*123c0*/  WARPGROUP.DEPBAR.LE gsb0, 0x0 ;  /* 0x00008000000079c5 */ /* 0x000fc40000010000 */
[----:B------:R-:W-:-:S08]  /*123d0*/  WARPGROUP.ARRIVE ;  /* 0x00000000000079c5 */ /* 0x000fd00000000000 */
[----:B------:R-:W-:Y:S01]  /*123e0*/  HGMMA.64x16x16.F32 R24, gdesc[UR12], R24, gsb0 ;  /* 0x002000000c1879f0 */ /* 0x000fe20008000818 */
[----:B------:R-:W-:Y:S02]  /*123f0*/  VIADD R8, R4, 0x386 ;  /* 0x0000038604087836 */ /* 0x000fe40000000000 */
[----:B------:R-:W-:-:S03]  /*12400*/  IMAD.MOV.U32 R9, RZ, RZ, 0x40000040 ;  /* 0x40000040ff097424 */ /* 0x000fc600078e00ff */
[----:B------:R-:W-:Y:S02]  /*12410*/  R2UR UR54, R8 ;  /* 0x00000000083672ca */ /* 0x000fe400000e0000 */
[----:B------:R-:W-:Y:S01]  /*12420*/  R2UR UR55, R9 ;  /* 0x00000000093772ca */ /* 0x000fe200000e0000 */
[----:B------:R-:W-:Y:S02]  /*12430*/  WARPGROUP.DEPBAR.LE gsb0, 0x0 ;  /* 0x00008000000079c5 */ /* 0x000fe40000010000 */
[----:B------:R-:W-:-:S10]  /*12440*/  WARPGROUP.ARRIVE ;  /* 0x00000000000079c5 */ /* 0x000fd40000000000 */
[----:B------:R-:W-:Y:S01]  /*12450*/  HGMMA.64x16x16.F32 R72, gdesc[UR52], R72, gsb0 ;  /* 0x00200000344879f0 */ /* 0x000fe20008000848 */
[----:B------:R-:W-:Y:S01]  /*12460*/  VIADD R6, R4, 0x406 ;  /* 0x0000040604067836 */ /* 0x000fe20000000000 */
[----:B------:R-:W-:-:S04]  /*12470*/  MOV R7, 0x40000040 ;  /* 0x4000004000077802 */ /* 0x000fc80000000f00 */
[----:B------:R-:W-:Y:S02]  /*12480*/  R2UR UR6, R6 ;  /* 0x00000000060672ca */ /* 0x000fe400000e0000 */
[----:B------:R-:W-:Y:S01]  /*12490*/  R2UR UR7, R7 ;  /* 0x00000000070772ca */ /* 0x000fe200000e0000 */
[----:B------:R-:W-:Y:S01]  /*124a0*/  UMOV UR4, UR52 ;  /* 0x0000003400047c82 */ /* 0x000fe20008000000 */
[----:B------:R-:W-:Y:S01]  /*124b0*/  UMOV UR5, UR53 ;  /* 0x0000003500057c82 */ /* 0x000fe20008000000 */
[----:B------:R-:W-:Y:S02]  /*124c0*/  WARPGROUP.DEPBAR.LE gsb0, 0x0 ;  /* 0x00008000000079c5 */ /* 0x000fe40000010000 */
[----:B------:R-:W-:-:S08]  /*124d0*/  WARPGROUP.ARRIVE ;  /* 0x00000000000079c5 */ /* 0x000fd00000000000 */
        /* <DEDUP_REMOVED lines=19> */
[----:B------:R-:W-:Y:S02]  /*12610*/  VIADD R6, R4, 0x586 ;  /* 0x0000058604067836 */ /* 0x000fe40000000000 */
[----:B------:R-:W-:-:S03]  /*12620*/  IMAD.MOV.U32 R7, RZ, RZ, 0x40000040 ;  /* 0x40000040ff077424 */ /* 0x000fc600078e00ff */
        /* <DEDUP_REMOVED lines=29> */
[----:B------:R-:W-:Y:S02]  /*12800*/  WARPGROUP.DEPBAR.LE gsb0, 0x0 ;  /* 0x00008000000079c5 */ /* 0x000fe40000010000 */
[----:B------:R-:W-:-:S10]  /*12810*/  WARPGROUP.ARRIVE ;  /* 0x00000000000079c5 */ /* 0x000fd40000000000 */
        /* <DEDUP_REMOVED lines=10> */
[----:B------:R-:W-:Y:S01]  /*128c0*/  IMAD.MOV.U32 R7, RZ, RZ, 0x40000040 ;  /* 0x40000040ff077424 */ /* 0x000fe200078e00ff */
[----:B------:R-:W-:-:S04]  /*128d0*/  IADD3 R6, R4, 0x800, RZ ;  /* 0x0000080004067810 */ /* 0x000fc80007ffe0ff */
        /* <DEDUP_REMOVED lines=47> */
[----:B------:R-:W-:Y:S02]  /*12bd0*/  WARPGROUP.DEPBAR.LE gsb0, 0x0 ;  /* 0x00008000000079c5 */ /* 0x000fe40000010000 */
[----:B------:R-:W-:-:S10]  /*12be0*/  WARPGROUP.ARRIVE ;  /* 0x00000000000079c5 */ /* 0x000fd40000000000 */
        /* <DEDUP_REMOVED lines=165> */
[----:B--2---:R-:W-:-:S05]  /*13640*/  IADD3 R5, R0, R152, RZ ;  /* 0x0000009800057210 */ /* 0x004fca0007ffe0ff */
[----:B------:R-:W-:-:S05]  /*13650*/  IMAD R2, R154, -0x70, R5 ;  /* 0xffffff909a027824 */ /* 0x000fca00078e0205 */
[C---:B------:R-:W-:Y:S02]  /*13660*/  ISETP.GT.AND P2, PT, R2.reuse, RZ, PT ;  /* 0x000000ff0200720c */ /* 0x040fe40003f44270 */
[C---:B------:R-:W-:Y:S02]  /*13670*/  ISETP.GT.AND P3, PT, R2.reuse, 0x1, PT ;  /* 0x000000010200780c */ /* 0x040fe40003f64270 */
[----:B------:R-:W-:Y:S01]  /*13680*/  ISETP.GT.AND P4, PT, R2, 0x8, PT ;  /* 0x000000080200780c */ /* 0x000fe20003f84270 */
[----:B------:R-:W-:Y:S02]  /*13690*/  WARPGROUP.DEPBAR.LE gsb0, 0x0 ;  /* 0x00008000000079c5 */ /* 0x000fe40000010000 */
[----:B------:R-:W-:-:S06]  /*136a0*/  WARPGROUP.ARRIVE ;  /* 0x00000000000079c5 */ /* 0x000fcc0000000000 */
[----:B------:R-:W-:Y:S01]  /*136b0*/  HGMMA.64x16x16.F32 R32, gdesc[UR8], R32, gsb0 ;  /* 0x00200000082079f0 */ /* 0x000fe20008000820 */
[----:B------:R-:W-:Y:S02]  /*136c0*/  FSEL R81, R72, -INF , P2 ;  /* 0xff80000048517808 */ /* 0x000fe40001000000 */
[----:B------:R-:W-:Y:S02]  /*136d0*/  FSEL R73, R73, -INF , P3 ;  /* 0xff80000049497808 */ /* 0x000fe40001800000 */
[----:B------:R-:W-:Y:S02]  /*136e0*/  ISETP.GT.AND P5, PT, R2, 0x9, PT ;  /* 0x000000090200780c */ /* 0x000fe40003fa4270 */
[----:B------:R-:W-:Y:S02]  /*136f0*/  FSEL R85, R76, -INF , P4 ;  /* 0xff8000004c557808 */ /* 0x000fe40002000000 */
[----:B------:R-:W-:Y:S02]  /*13700*/  FMNMX.FTZ R0, R81, R73, !PT ;  /* 0x0000004951007209 */ /* 0x000fe40007810000 */
[----:B------:R-:W-:-:S02]  /*13710*/  FSEL R77, R77, -INF , P5 ;  /* 0xff8000004d4d7808 */ /* 0x000fc40002800000 */
[C---:B------:R-:W-:Y:S02]  /*13720*/  ISETP.GT.AND P6, PT, R2.reuse, 0x10, PT ;  /* 0x000000100200780c */ /* 0x040fe40003fc4270 */
[----:B------:R-:W-:Y:S02]  /*13730*/  FMNMX.FTZ R0, R85, R0, !PT ;  /* 0x0000000055007209 */ /* 0x000fe40007810000 */
[----:B------:R-:W-:Y:S02]  /*13740*/  FSEL R75, R75, -INF , P3 ;  /* 0xff8000004b4b7808 */ /* 0x000fe40001800000 */
[----:B------:R-:W-:Y:S02]  /*13750*/  ISETP.GT.AND P3, PT, R2, 0x11, PT ;  /* 0x000000110200780c */ /* 0x000fe40003f64270 */
[----:B------:R-:W-:Y:S02]  /*13760*/  FSEL R93, R64, -INF , P6 ;  /* 0xff800000405d7808 */ /* 0x000fe40003000000 */
[----:B------:R-:W-:-:S02]  /*13770*/  FMNMX.FTZ R0, R77, R0, !PT ;  /* 0x000000004d007209 */ /* 0x000fc40007810000 */
[----:B------:R-:W-:Y:S02]  /*13780*/  FSEL R9, R78, -INF , P4 ;  /* 0xff8000004e097808 */ /* 0x000fe40002000000 */
[C---:B------:R-:W-:Y:S02]  /*13790*/  ISETP.GT.AND P4, PT, R2.reuse, 0x18, PT ;  /* 0x000000180200780c */ /* 0x040fe40003f84270 */
[----:B------:R-:W-:Y:S02]  /*137a0*/  FSEL R65, R65, -INF , P3 ;  /* 0xff80000041417808 */ /* 0x000fe40001800000 */
[----:B------:R-:W-:Y:S02]  /*137b0*/  FMNMX.FTZ R0, R93, R0, !PT ;  /* 0x000000005d007209 */ /* 0x000fe40007810000 */
[----:B------:R-:W-:Y:S02]  /*137c0*/  FSEL R79, R79, -INF , P5 ;  /* 0xff8000004f4f7808 */ /* 0x000fe40002800000 */
[----:B------:R-:W-:-:S02]  /*137d0*/  ISETP.GT.AND P5, PT, R2, 0x19, PT ;  /* 0x000000190200780c */ /* 0x000fc40003fa4270 */
[----:B------:R-:W-:Y:S02]  /*137e0*/  FSEL R95, R68, -INF , P4 ;  /* 0xff800000445f7808 */ /* 0x000fe40002000000 */
[----:B------:R-:W-:Y:S01]  /*137f0*/  FMNMX.FTZ R0, R65, R0, !PT ;  /* 0x0000000041007209 */ /* 0x000fe20007810000 */
[----:B------:R-:W-:Y:S01]  /*13800*/  VIADD R4, R4, 0xa06 ;  /* 0x00000a0604047836 */ /* 0x000fe20000000000 */
[----:B------:R-:W-:Y:S01]  /*13810*/  FSEL R7, R74, -INF , P2 ;  /* 0xff8000004a077808 */ /* 0x000fe20001000000 */
[----:B------:R-:W-:Y:S01]  /*13820*/  IMAD.MOV.U32 R5, RZ, RZ, 0x40000040 ;  /* 0x40000040ff057424 */ /* 0x000fe200078e00ff */
[----:B------:R-:W-:Y:S02]  /*13830*/  ISETP.GT.AND P2, PT, R2, 0x20, PT ;  /* 0x000000200200780c */ /* 0x000fe40003f44270 */
[----:B------:R-:W-:Y:S02]  /*13840*/  FSEL R69, R69, -INF , P5 ;  /* 0xff80000045457808 */ /* 0x000fe40002800000 */
[----:B------:R-:W-:-:S02]  /*13850*/  FMNMX.FTZ R0, R95, R0, !PT ;  /* 0x000000005f007209 */ /* 0x000fc40007810000 */
[----:B------:R-:W-:Y:S02]  /*13860*/  R2UR UR6, R4 ;  /* 0x00000000040672ca */ /* 0x000fe400000e0000 */
[----:B------:R-:W-:Y:S02]  /*13870*/  R2UR UR7, R5 ;  /* 0x00000000050772ca */ /* 0x000fe400000e0000 */
[----:B------:R-:W-:Y:S02]  /*13880*/  FSEL R11, R66, -INF , P6 ;  /* 0xff800000420b7808 */ /* 0x000fe40003000000 */
[----:B------:R-:W-:Y:S02]  /*13890*/  ISETP.GT.AND P6, PT, R2, 0x21, PT ;  /* 0x000000210200780c */ /* 0x000fe40003fc4270 */
[----:B------:R-:W-:Y:S02]  /*138a0*/  FSEL R97, R56, -INF , P2 ;  /* 0xff80000038617808 */ /* 0x000fe40001000000 */
[----:B------:R-:W-:-:S02]  /*138b0*/  FMNMX.FTZ R0, R69, R0, !PT ;  /* 0x0000000045007209 */ /* 0x000fc40007810000 */
[----:B------:R-:W-:Y:S01]  /*138c0*/  FSEL R71, R71, -INF , P5 ;  /* 0xff80000047477808 */ /* 0x000fe20002800000 */
[----:B------:R-:W-:Y:S02]  /*138d0*/  WARPGROUP.DEPBAR.LE gsb0, 0x0 ;  /* 0x00008000000079c5 */ /* 0x000fe40000010000 */
[----:B------:R-:W-:Y:S02]  /*138e0*/  ISETP.GT.AND P5, PT, R2, 0x28, PT ;  /* 0x000000280200780c */ /* 0x000fe40003fa4270 */
[----:B------:R-:W-:Y:S02]  /*138f0*/  FSEL R99, R57, -INF , P6 ;  /* 0xff80000039637808 */ /* 0x000fe40003000000 */
[----:B------:R-:W-:Y:S01]  /*13900*/  FMNMX.FTZ R0, R97, R0, !PT ;  /* 0x0000000061007209 */ /* 0x000fe20007810000 */
[----:B------:R-:W-:Y:S01]  /*13910*/  WARPGROUP.ARRIVE ;  /* 0x00000000000079c5 */ /* 0x000fe20000000000 */
[----:B------:R-:W-:Y:S02]  /*13920*/  FSEL R13, R70, -INF , P4 ;  /* 0xff800000460d7808 */ /* 0x000fe40002000000 */
[----:B------:R-:W-:-:S02]  /*13930*/  ISETP.GT.AND P4, PT, R2, 0x29, PT ;  /* 0x000000290200780c */ /* 0x000fc40003f84270 */
[----:B------:R-:W-:Y:S02]  /*13940*/  FSEL R101, R60, -INF , P5 ;  /* 0xff8000003c657808 */ /* 0x000fe40002800000 */
[----:B------:R-:W-:Y:S01]  /*13950*/  FMNMX.FTZ R0, R99, R0, !PT ;  /* 0x0000000063007209 */ /* 0x000fe20007810000 */
[----:B------:R-:W-:Y:S01]  /*13960*/  UMOV UR4, UR36 ;  /* 0x0000002400047c82 */ /* 0x000fe20008000000 */
[----:B------:R-:W-:Y:S01]  /*13970*/  UMOV UR5, UR37 ;  /* 0x0000002500057c82 */ /* 0x000fe20008000000 */
[----:B------:R-:W-:Y:S01]  /*13980*/  FSEL R67, R67, -INF , P3 ;  /* 0xff80000043437808 */ /* 0x000fe20001800000 */
[----:B------:R-:W-:Y:S01]  /*13990*/  HGMMA.64x16x16.F32 R24, gdesc[UR4], R24, gsb0 ;  /* 0x00200000041879f0 */ /* 0x000fe20008000818 */
[----:B------:R-:W-:Y:S01]  /*139a0*/  ISETP.GT.AND P3, PT, R2, 0x30, PT ;  /* 0x000000300200780c */ /* 0x000fe20003f64270 */
[----:B------:R0:W-:Y:S01]  /*139b0*/  STL.64 [R1+0x18], R20 ;  /* 0x0000181401007387 */ /* 0x0001e20000100a00 */
[----:B------:R-:W-:Y:S01]  /*139c0*/  FSEL R103, R61, -INF , P4 ;  /* 0xff8000003d677808 */ /* 0x000fe20002000000 */
[----:B------:R-:W-:Y:S01]  /*139d0*/  ULDC UR4, c[0x0][0x988] ;  /* 0x0002620000047ab9 */ /* 0x000fe20000000800 */
        /* <DEDUP_REMOVED lines=9> */
[----:B0-----:R-:W-:Y:S02]  /*13a70*/  FSEL R21, R62, -INF , P5 ;  /* 0xff8000003e157808 */ /* 0x001fe40002800000 */
        /* <DEDUP_REMOVED lines=32> */
[----:B------:R-:W-:-:S02]  /*13c80*/  FSEL R121, R37, -INF , P2 ;  /* 0xff80000025797808 */ /* 0x000fc40001000000 */
[----:B------:R-:W-:Y:S02]  /*13c90*/  FMNMX.FTZ R0, R117, R0, !PT ;  /* 0x0000000075007209 */ /* 0x000fe40007810000 */
[----:B------:R-:W-:Y:S01]  /*13ca0*/  ISETP.GT.AND P3, PT, R2, 0x60, PT ;  /* 0x000000600200780c */ /* 0x000fe20003f64270 */
[----:B------:R-:W-:Y:S02]  /*13cb0*/  WARPGROUP.DEPBAR.LE gsb0, 0x0 ;  /* 0x00008000000079c5 */ /* 0x000fe40000010000 */
[----:B------:R-:W-:Y:S02]  /*13cc0*/  FSEL R45, R42, -INF , P4 ;  /* 0xff8000002a2d7808 */ /* 0x000fe40002000000 */
[----:B------:R-:W-:Y:S02]  /*13cd0*/  FSEL R123, R24, -INF , P3 ;  /* 0xff800000187b7808 */ /* 0x000fe40001800000 */
[----:B------:R-:W-:Y:S02]  /*13ce0*/  FMNMX.FTZ R0, R121, R0, !PT ;  /* 0x0000000079007209 */ /* 0x000fe40007810000 */
[----:B------:R-:W-:-:S02]  /*13cf0*/  ISETP.GT.AND P4, PT, R2, 0x61, PT ;  /* 0x000000610200780c */ /* 0x000fc40003f84270 */
[----:B------:R-:W-:Y:S02]  /*13d00*/  FSEL R55, R55, -INF , P5 ;  /* 0xff80000037377808 */ /* 0x000fe40002800000 */
[----:B------:R-:W-:Y:S02]  /*13d10*/  FSEL R41, R54, -INF , P6 ;  /* 0xff80000036297808 */ /* 0x000fe40003000000 */
[----:B------:R-:W-:Y:S02]  /*13d20*/  P2R R32, PR, RZ, 0x2 ;  /* 0x00000002ff207803 */ /* 0x000fe40000000000 */
[----:B------:R-:W-:Y:S02]  /*13d30*/  P2R R20, PR, RZ, 0x1 ;  /* 0x00000001ff147803 */ /* 0x000fe40000000000 */
[----:B------:R-:W-:Y:S02]  /*13d40*/  FSEL R125, R25, -INF , P4 ;  /* 0xff800000197d7808 */ /* 0x000fe40002000000 */
[----:B------:R-:W-:-:S02]  /*13d50*/  FMNMX.FTZ R0, R123, R0, !PT ;  /* 0x000000007b007209 */ /* 0x000fc40007810000 */
[C---:B------:R-:W-:Y:S02]  /*13d60*/  ISETP.GT.AND P5, PT, R2.reuse, 0x68, PT ;  /* 0x000000680200780c */ /* 0x040fe40003fa4270 */
[C---:B------:R-:W-:Y:S02]  /*13d70*/  ISETP.GT.AND P6, PT, R2.reuse, 0x69, PT ;  /* 0x000000690200780c */ /* 0x040fe40003fc4270 */
[C---:B------:R-:W-:Y:S02]  /*13d80*/  ISETP.GT.AND P0, PT, R2.reuse, 0x49, PT ;  /* 0x000000490200780c */ /* 0x040fe40003f04270 */
[----:B------:R-:W-:Y:S02]  /*13d90*/  ISETP.GT.AND P1, PT, R2, 0x50, PT ;  /* 0x000000500200780c */ /* 0x000fe40003f24270 */
[----:B------:R-:W-:Y:S02]  /*13da0*/  FMNMX.FTZ R2, R7, R75, !PT ;  /* 0x0000004b07027209 */ /* 0x000fe40007810000 */
[----:B------:R-:W-:-:S02]  /*13db0*/  FSEL R127, R28, -INF , P5 ;  /* 0xff8000001c7f7808 */ /* 0x000fc40002800000 */
[----:B------:R-:W-:Y:S02]  /*13dc0*/  FMNMX.FTZ R0, R125, R0, !PT ;  /* 0x000000007d007209 */ /* 0x000fe40007810000 */
[----:B------:R-:W-:Y:S02]  /*13dd0*/  FMNMX.FTZ R2, R9, R2, !PT ;  /* 0x0000000209027209 */ /* 0x000fe40007810000 */
[----:B------:R-:W-:Y:S02]  /*13de0*/  FSEL R129, R29, -INF , P6 ;  /* 0xff8000001d817808 */ /* 0x000fe40003000000 */
[----:B------:R-:W-:Y:S02]  /*13df0*/  FMNMX.FTZ R0, R127, R0, !PT ;  /* 0x000000007f007209 */ /* 0x000fe40007810000 */
[----:B------:R-:W-:Y:S02]  /*13e00*/  FMNMX.FTZ R2, R79, R2, !PT ;  /* 0x000000024f027209 */ /* 0x000fe40007810000 */
[----:B------:R-:W-:-:S02]  /*13e10*/  FMNMX.FTZ R4, R129, R0, !PT ;  /* 0x0000000081047209 */ /* 0x000fc40007810000 */
        /* <DEDUP_REMOVED lines=16> */
[----:B------:R-:W-:Y:S01]  /*13f20*/  FMNMX.FTZ R2, R43, R2, !PT ;  /* 0x000000022b027209 */ /* 0x000fe20007810000 */
[----:B------:R-:W-:Y:S01]  /*13f30*/  IMAD.U32 R0, RZ, RZ, UR4 ;  /* 0x00000004ff007e24 */ /* 0x000fe2000f8e00ff */
[----:B------:R-:W-:Y:S02]  /*13f40*/  FSEL R47, R47, -INF , P0 ;  /* 0xff8000002f2f7808 */ /* 0x000fe40000000000 */
[----:B0-----:R-:W-:Y:S02]  /*13f50*/  FMNMX.FTZ R5, R6, R5, !PT ;  /* 0x0000000506057209 */ /* 0x001fe40007810000 */
[----:B------:R-:W-:Y:S02]  /*13f60*/  FMNMX.FTZ R2, R33, R2, !PT ;  /* 0x0000000221027209 */ /* 0x000fe40007810000 */
[----:B------:R-:W-:Y:S01]  /*13f70*/  FSEL R25, R34, -INF , P1 ;  /* 0xff80000022197808 */ /* 0x000fe20000800000 */
[----:B------:R-:W-:Y:S01]  /*13f80*/  FMUL.FTZ R8, R5, R0 ;  /* 0x0000000005087220 */ /* 0x000fe20000410000 */
[----:B------:R-:W-:-:S02]  /*13f90*/  ISETP.NE.AND P1, PT, R32, RZ, PT ;  /* 0x000000ff2000720c */ /* 0x000fc40003f25270 */
[----:B------:R-:W-:Y:S02]  /*13fa0*/  FMNMX.FTZ R2, R47, R2, !PT ;  /* 0x000000022f027209 */ /* 0x000fe40007810000 */
[----:B------:R-:W-:Y:S02]  /*13fb0*/  P2R R14, PR, RZ, 0x4 ;  /* 0x00000004ff0e7803 */ /* 0x000fe40000000000 */
[----:B------:R-:W-:Y:S02]  /*13fc0*/  FSETP.NEU.FTZ.AND P2, PT, R5, -INF , PT ;  /* 0xff8000000500780b */ /* 0x000fe40003f5d000 */
[----:B------:R-:W-:Y:S02]  /*13fd0*/  ISETP.NE.AND P0, PT, R20, RZ, PT ;  /* 0x000000ff1400720c */ /* 0x000fe40003f05270 */
[----:B------:R-:W-:Y:S02]  /*13fe0*/  FSEL R35, R35, -INF , P1 ;  /* 0xff80000023237808 */ /* 0x000fe40000800000 */
[----:B------:R-:W-:-:S02]  /*13ff0*/  FMNMX.FTZ R2, R25, R2, !PT ;  /* 0x0000000219027209 */ /* 0x000fc40007810000 */
[----:B------:R-:W-:Y:S02]  /*14000*/  FSEL R8, R8, RZ, P2 ;  /* 0x000000ff08087208 */ /* 0x000fe40001000000 */
[----:B------:R-:W-:Y:S02]  /*14010*/  ISETP.NE.AND P2, PT, R14, RZ, PT ;  /* 0x000000ff0e00720c */ /* 0x000fe40003f45270 */
[----:B------:R-:W-:Y:S02]  /*14020*/  FSEL R29, R38, -INF , P0 ;  /* 0xff800000261d7808 */ /* 0x000fe40000000000 */
[----:B------:R-:W-:Y:S01]  /*14030*/  FMNMX.FTZ R2, R35, R2, !PT ;  /* 0x0000000223027209 */ /* 0x000fe20007810000 */
[--C-:B------:R-:W-:Y:S01]  /*14040*/  FFMA.FTZ R61, R69, R0, -R8.reuse ;  /* 0x00000000453d7223 */ /* 0x100fe20000010808 */
[----:B------:R-:W-:Y:S02]  /*14050*/  FSEL R69, R39, -INF , P2 ;  /* 0xff80000027457808 */ /* 0x000fe40001000000 */
[----:B------:R-:W-:Y:S01]  /*14060*/  FMNMX.FTZ R2, R29, R2, !PT ;  /* 0x000000021d027209 */ /* 0x000fe20007810000 */
[----:B------:R-:W-:Y:S01]  /*14070*/  FFMA.FTZ R37, R73, R0, -R8 ;  /* 0x0000000049257223 */ /* 0x000fe20000010808 */
[----:B------:R-:W-:-:S02]  /*14080*/  FSEL R73, R26, -INF , P3 ;  /* 0xff8000001a497808 */ /* 0x000fc40001800000 */
[----:B------:R-:W-:Y:S01]  /*14090*/  FMNMX.FTZ R2, R69, R2, !PT ;  /* 0x0000000245027209 */ /* 0x000fe20007810000 */
[--C-:B------:R-:W-:Y:S01]  /*140a0*/  FFMA.FTZ R53, R77, R0, -R8.reuse ;  /* 0x000000004d357223 */ /* 0x100fe20000010808 */
[----:B------:R-:W-:Y:S02]  /*140b0*/  FSEL R77, R27, -INF , P4 ;  /* 0xff8000001b4d7808 */ /* 0x000fe40002000000 */
[----:B------:R-:W-:Y:S01]  /*140c0*/  FMNMX.FTZ R2, R73, R2, !PT ;  /* 0x0000000249027209 */ /* 0x000fe20007810000 */
[--C-:B------:R-:W-:Y:S01]  /*140d0*/  FFMA.FTZ R200, R81, R0, -R8.reuse ;  /* 0x0000000051c87223 */ /* 0x100fe20000010808 */
[----:B------:R-:W-:Y:S02]  /*140e0*/  FSEL R81, R30, -INF , P5 ;  /* 0xff8000001e517808 */ /* 0x000fe40002800000 */
[----:B------:R-:W-:Y:S01]  /*140f0*/  FMNMX.FTZ R2, R77, R2, !PT ;  /* 0x000000024d027209 */ /* 0x000fe20007810000 */
[----:B------:R-:W-:Y:S01]  /*14100*/  FFMA.FTZ R202, R85, R0, -R8 ;  /* 0x0000000055ca7223 */ /* 0x000fe20000010808 */
[----:B------:R-:W-:-:S02]  /*14110*/  FSEL R85, R31, -INF , P6 ;  /* 0xff8000001f557808 */ /* 0x000fc40003000000 */
[----:B------:R-:W-:-:S04]  /*14120*/  FMNMX.FTZ R2, R81, R2, !PT ;  /* 0x0000000251027209 */ /* 0x000fc80007810000 */
[----:B------:R-:W-:Y:S01]  /*14130*/  FMNMX.FTZ R2, R85, R2, !PT ;  /* 0x0000000255027209 */ /* 0x000fe20007810000 */
[----:B------:R-:W-:-:S04]  /*14140*/  FFMA.FTZ R31, R89, R0, -R8 ;  /* 0x00000000591f7223 */ /* 0x000fc80000010808 */
[----:B------:R-:W0:Y:S01]  /*14150*/  SHFL.BFLY PT, R89, R2, 0x2, 0x1f ;  /* 0x0c401f0002597f89 */ /* 0x000e2200000e0000 */
[----:B------:R-:W-:Y:S01]  /*14160*/  FFMA.FTZ R196, R93, R0, -R8 ;  /* 0x000000005dc47223 */ /* 0x000fe20000010808 */
[----:B0-----:R-:W-:-:S05]  /*14170*/  FMNMX.FTZ R6, R2, R89, !PT ;  /* 0x0000005902067209 */ /* 0x001fca0007810000 */
[----:B------:R-:W0:Y:S01]  /*14180*/  SHFL.BFLY PT, R93, R6, 0x1, 0x1f ;  /* 0x0c201f00065d7f89 */ /* 0x000e2200000e0000 */
[----:B------:R-:W-:Y:S01]  /*14190*/  MUFU.EX2 R200, R200 ;  /* 0x000000c800c87308 */ /* 0x000fe20000000800 */
[----:B------:R-:W-:-:S07]  /*141a0*/  ISETP.NE.AND P1, PT, R12, RZ, PT ;  /* 0x000000ff0c00720c */ /* 0x000fce0003f25270 */
[----:B------:R-:W1:Y:S01]  /*141b0*/  MUFU.EX2 R37, R37 ;  /* 0x0000002500257308 */ /* 0x000e620000000800 */
[----:B------:R-:W-:Y:S01]  /*141c0*/  FFMA.FTZ R57, R65, R0, -R8 ;  /* 0x0000000041397223 */ /* 0x000fe20000010808 */
[----:B0-----:R-:W-:-:S06]  /*141d0*/  FMNMX.FTZ R4, R6, R93, !PT ;  /* 0x0000005d06047209 */ /* 0x001fcc0007810000 */
[----:B------:R-:W0:Y:S01]  /*141e0*/  MUFU.EX2 R202, R202 ;  /* 0x000000ca00ca7308 */ /* 0x000e220000000800 */
[C---:B------:R-:W-:Y:S01]  /*141f0*/  FSETP.NEU.FTZ.AND P2, PT, R4.reuse, -INF , PT ;  /* 0xff8000000400780b */ /* 0x040fe20003f5d000 */
[----:B------:R-:W-:-:S05]  /*14200*/  FMUL.FTZ R2, R4, R0 ;  /* 0x0000000004027220 */ /* 0x000fca0000410000 */
[----:B------:R-:W-:Y:S01]  /*14210*/  FSEL R12, R2, RZ, P2 ;  /* 0x000000ff020c7208 */ /* 0x000fe20001000000 */
[----:B------:R-:W2:Y:S01]  /*14220*/  MUFU.EX2 R53, R53 ;  /* 0x0000003500357308 */ /* 0x000ea20000000800 */
[----:B------:R-:W-:-:S03]  /*14230*/  FFMA.FTZ R198, R95, R0, -R8 ;  /* 0x000000005fc67223 */ /* 0x000fc60000010808 */
[-CC-:B------:R-:W-:Y:S01]  /*14240*/  FFMA.FTZ R201, R7, R0.reuse, -R12.reuse ;  /* 0x0000000007c97223 */ /* 0x180fe2000001080c */
[----:B------:R-:W-:-:S03]  /*14250*/  FFMA.FTZ R2, R75, R0, -R12 ;  /* 0x000000004b027223 */ /* 0x000fc6000001080c */
[----:B------:R-:W3:Y:S01]  /*14260*/  MUFU.EX2 R196, R196 ;  /* 0x000000c400c47308 */ /* 0x000ee20000000800 */
[-CC-:B------:R-:W-:Y:S01]  /*14270*/  FFMA.FTZ R203, R9, R0.reuse, -R12.reuse ;  /* 0x0000000009cb7223 */ /* 0x180fe2000001080c */
[----:B-1----:R-:W-:Y:S01]  /*14280*/  FADD.FTZ R7, R200, R37 ;  /* 0x00000025c8077221 */ /* 0x002fe20000010000 */
[----:B------:R-:W-:-:S05]  /*14290*/  FFMA.FTZ R6, R79, R0, -R12 ;  /* 0x000000004f067223 */ /* 0x000fca000001080c */
[----:B------:R-:W1:Y:S01]  /*142a0*/  MUFU.EX2 R57, R57 ;  /* 0x0000003900397308 */ /* 0x000e620000000800 */
[----:B0-----:R-:W-:Y:S01]  /*142b0*/  FADD.FTZ R26, R202, R7 ;  /* 0x00000007ca1a7221 */ /* 0x001fe20000010000 */
[----:B------:R-:W-:-:S06]  /*142c0*/  FFMA.FTZ R192, R97, R0, -R8 ;  /* 0x0000000061c07223 */ /* 0x000fcc0000010808 */
[----:B------:R-:W-:Y:S01]  /*142d0*/  MUFU.EX2 R201, R201 ;  /* 0x000000c900c97308 */ /* 0x000fe20000000800 */
[----:B------:R-:W-:-:S07]  /*142e0*/  FFMA.FTZ R197, R11, R0, -R12 ;  /* 0x000000000bc57223 */ /* 0x000fce000001080c */
[----:B------:R-:W0:Y:S01]  /*142f0*/  MUFU.EX2 R2, R2 ;  /* 0x0000000200027308 */ /* 0x000e220000000800 */
[-CC-:B------:R-:W-:Y:S01]  /*14300*/  FFMA.FTZ R190, R83, R0.reuse, -R8.reuse ;  /* 0x0000000053be7223 */ /* 0x180fe20000010808 */
[-CC-:B------:R-:W-:Y:S01]  /*14310*/  FFMA.FTZ R184, R87, R0.reuse, -R8.reuse ;  /* 0x0000000057b87223 */ /* 0x180fe20000010808 */
[----:B------:R-:W-:-:S05]  /*14320*/  FFMA.FTZ R83, R91, R0, -R8 ;  /* 0x000000005b537223 */ /* 0x000fca0000010808 */
[----:B------:R-:W4:Y:S01]  /*14330*/  MUFU.EX2 R198, R198 ;  /* 0x000000c600c67308 */ /* 0x000f220000000800 */
[----:B--2---:R-:W-:Y:S01]  /*14340*/  FADD.FTZ R7, R53, R26 ;  /* 0x0000001a35077221 */ /* 0x004fe20000010000 */
[-CC-:B------:R-:W-:Y:S01]  /*14350*/  FFMA.FTZ R65, R99, R0.reuse, -R8.reuse ;  /* 0x0000000063417223 */ /* 0x180fe20000010808 */
[----:B------:R-:W-:-:S05]  /*14360*/  FFMA.FTZ R194, R101, R0, -R8 ;  /* 0x0000000065c27223 */ /* 0x000fca0000010808 */
[----:B------:R-:W2:Y:S01]  /*14370*/  MUFU.EX2 R203, R203 ;  /* 0x000000cb00cb7308 */ /* 0x000ea20000000800 */
[-CC-:B------:R-:W-:Y:S01]  /*14380*/  FFMA.FTZ R103, R103, R0.reuse, -R8.reuse ;  /* 0x0000000067677223 */ /* 0x180fe20000010808 */
[-CC-:B------:R-:W-:Y:S01]  /*14390*/  FFMA.FTZ R188, R105, R0.reuse, -R8.reuse ;  /* 0x0000000069bc7223 */ /* 0x180fe20000010808 */
[-CC-:B------:R-:W-:Y:S01]  /*143a0*/  FFMA.FTZ R27, R107, R0.reuse, -R8.reuse ;  /* 0x000000006b1b7223 */ /* 0x180fe20000010808 */
[-CC-:B------:R-:W-:Y:S01]  /*143b0*/  FFMA.FTZ R186, R109, R0.reuse, -R8.reuse ;  /* 0x000000006dba7223 */ /* 0x180fe20000010808 */
[-CC-:B------:R-:W-:Y:S01]  /*143c0*/  FFMA.FTZ R87, R111, R0.reuse, -R8.reuse ;  /* 0x000000006f577223 */ /* 0x180fe20000010808 */
[-CC-:B------:R-:W-:Y:S02]  /*143d0*/  FFMA.FTZ R180, R113, R0.reuse, -R8.reuse ;  /* 0x0000000071b47223 */ /* 0x180fe40000010808 */
[----:B------:R-:W5:Y:S01]  /*143e0*/  MUFU.EX2 R61, R61 ;  /* 0x0000003d003d7308 */ /* 0x000f620000000800 */
[-CC-:B------:R-:W-:Y:S01]  /*143f0*/  FFMA.FTZ R89, R115, R0.reuse, -R8.reuse ;  /* 0x0000000073597223 */ /* 0x180fe20000010808 */
[-CC-:B------:R-:W-:Y:S01]  /*14400*/  FFMA.FTZ R182, R117, R0.reuse, -R8.reuse ;  /* 0x0000000075b67223 */ /* 0x180fe20000010808 */
[-CC-:B------:R-:W-:Y:S01]  /*14410*/  FFMA.FTZ R91, R121, R0.reuse, -R8.reuse ;  /* 0x00000000795b7223 */ /* 0x180fe20000010808 */
[-CC-:B------:R-:W-:Y:S01]  /*14420*/  FFMA.FTZ R176, R123, R0.reuse, -R8.reuse ;  /* 0x000000007bb07223 */ /* 0x180fe20000010808 */
[-CC-:B------:R-:W-:Y:S01]  /*14430*/  FFMA.FTZ R125, R125, R0.reuse, -R8.reuse ;  /* 0x000000007d7d7223 */ /* 0x180fe20000010808 */
[-CC-:B------:R-:W-:Y:S01]  /*14440*/  FFMA.FTZ R178, R127, R0.reuse, -R8.reuse ;  /* 0x000000007fb27223 */ /* 0x180fe20000010808 */
[-C--:B------:R-:W-:Y:S01]  /*14450*/  FFMA.FTZ R95, R129, R0.reuse, -R8 ;  /* 0x00000000815f7223 */ /* 0x080fe20000010808 */
[----:B------:R-:W5:Y:S01]  /*14460*/  MUFU.EX2 R6, R6 ;  /* 0x0000000600067308 */ /* 0x000f620000000800 */
[-CC-:B------:R-:W-:Y:S01]  /*14470*/  FFMA.FTZ R8, R67, R0.reuse, -R12.reuse ;  /* 0x0000000043087223 */ /* 0x180fe2000001080c */
[----:B---3--:R-:W-:Y:S01]  /*14480*/  FADD.FTZ R28, R196, R7 ;  /* 0x00000007c41c7221 */ /* 0x008fe20000010000 */
[----:B------:R-:W-:-:S05]  /*14490*/  FFMA.FTZ R199, R13, R0, -R12 ;  /* 0x000000000dc77223 */ /* 0x000fca000001080c */
[----:B------:R-:W3:Y:S01]  /*144a0*/  MUFU.EX2 R192, R192 ;  /* 0x000000c000c07308 */ /* 0x000ee20000000800 */
[----:B-1----:R-:W-:Y:S01]  /*144b0*/  FADD.FTZ R7, R57, R28 ;  /* 0x0000001c39077221 */ /* 0x002fe20000010000 */
[----:B------:R-:W-:Y:S01]  /*144c0*/  ISETP.NE.AND P0, PT, R10, RZ, PT ;  /* 0x000000ff0a00720c */ /* 0x000fe20003f05270 */
[----:B0-----:R-:W-:-:S05]  /*144d0*/  FADD.FTZ R28, R201, R2 ;  /* 0x00000002c91c7221 */ /* 0x001fca0000010000 */
[----:B------:R-:W0:Y:S01]  /*144e0*/  MUFU.EX2 R197, R197 ;  /* 0x000000c500c57308 */ /* 0x000e220000000800 */
[----:B------:R-:W-:Y:S01]  /*144f0*/  FFMA.FTZ R10, R71, R0, -R12 ;  /* 0x00000000470a7223 */ /* 0x000fe2000001080c */
[----:B----4-:R-:W-:-:S06]  /*14500*/  FADD.FTZ R30, R198, R7 ;  /* 0x00000007c61e7221 */ /* 0x010fcc0000010000 */
[----:B------:R-:W1:Y:S01]  /*14510*/  MUFU.EX2 R65, R65 ;  /* 0x0000004100417308 */ /* 0x000e620000000800 */
[----:B--2---:R-:W-:Y:S01]  /*14520*/  FADD.FTZ R7, R203, R28 ;  /* 0x0000001ccb077221 */ /* 0x004fe20000010000 */
[----:B------:R-:W-:-:S06]  /*14530*/  FFMA.FTZ R193, R15, R0, -R12 ;  /* 0x000000000fc17223 */ /* 0x000fcc000001080c */
[----:B------:R-:W2:Y:S01]  /*14540*/  MUFU.EX2 R8, R8 ;  /* 0x0000000800087308 */ /* 0x000ea20000000800 */
[----:B-----5:R-:W-:Y:S01]  /*14550*/  FADD.FTZ R9, R61, R30 ;  /* 0x0000001e3d097221 */ /* 0x020fe20000010000 */
[----:B------:R-:W-:-:S06]  /*14560*/  FADD.FTZ R30, R6, R7 ;  /* 0x00000007061e7221 */ /* 0x000fcc0000010000 */
[----:B------:R-:W4:Y:S08]  /*14570*/  MUFU.EX2 R194, R194 ;  /* 0x000000c200c27308 */ /* 0x000f300000000800 */
[----:B------:R-:W5:Y:S01]  /*14580*/  MUFU.EX2 R199, R199 ;  /* 0x000000c700c77308 */ /* 0x000f620000000800 */
[----:B------:R-:W-:Y:S01]  /*14590*/  FFMA.FTZ R59, R59, R0, -R12 ;  /* 0x000000003b3b7223 */ /* 0x000fe2000001080c */
[----:B---3--:R-:W-:-:S06]  /*145a0*/  FADD.FTZ R32, R192, R9 ;  /* 0x00000009c0207221 */ /* 0x008fcc0000010000 */
[----:B------:R-:W3:Y:S01]  /*145b0*/  MUFU.EX2 R39, R103 ;  /* 0x0000006700277308 */ /* 0x000ee20000000800 */
[----:B0-----:R-:W-:Y:S01]  /*145c0*/  FADD.FTZ R7, R197, R30 ;  /* 0x0000001ec5077221 */ /* 0x001fe20000010000 */
[----:B------:R-:W-:-:S06]  /*145d0*/  FFMA.FTZ R21, R21, R0, -R12 ;  /* 0x0000000015157223 */ /* 0x000fcc000001080c */
[----:B------:R-:W0:Y:S01]  /*145e0*/  MUFU.EX2 R10, R10 ;  /* 0x0000000a000a7308 */ /* 0x000e220000000800 */
[----:B-1----:R-:W-:Y:S01]  /*145f0*/  FADD.FTZ R9, R65, R32 ;  /* 0x0000002041097221 */ /* 0x002fe20000010000 */
[----:B--2---:R-:W-:-:S06]  /*14600*/  FADD.FTZ R30, R8, R7 ;  /* 0x00000007081e7221 */ /* 0x004fcc0000010000 */
[----:B------:R-:W1:Y:S08]  /*14610*/  MUFU.EX2 R188, R188 ;  /* 0x000000bc00bc7308 */ /* 0x000e700000000800 */
[----:B------:R-:W2:Y:S01]  /*14620*/  MUFU.EX2 R193, R193 ;  /* 0x000000c100c17308 */ /* 0x000ea20000000800 */
[----:B------:R-:W-:Y:S01]  /*14630*/  FFMA.FTZ R63, R63, R0, -R12 ;  /* 0x000000003f3f7223 */ /* 0x000fe2000001080c */
[----:B----4-:R-:W-:-:S06]  /*14640*/  FADD.FTZ R32, R194, R9 ;  /* 0x00000009c2207221 */ /* 0x010fcc0000010000 */
[----:B------:R-:W4:Y:S01]  /*14650*/  MUFU.EX2 R27, R27 ;  /* 0x0000001b001b7308 */ /* 0x000f220000000800 */
[----:B-----5:R-:W-:Y:S01]  /*14660*/  FADD.FTZ R7, R199, R30 ;  /* 0x0000001ec7077221 */ /* 0x020fe20000010000 */
[----:B------:R-:W-:-:S06]  /*14670*/  FFMA.FTZ R49, R49, R0, -R12 ;  /* 0x0000000031317223 */ /* 0x000fcc000001080c */
[----:B------:R-:W5:Y:S01]  /*14680*/  MUFU.EX2 R14, R59 ;  /* 0x0000003b000e7308 */ /* 0x000f620000000800 */
[----:B---3--:R-:W-:Y:S01]  /*14690*/  FADD.FTZ R9, R39, R32 ;  /* 0x0000002027097221 */ /* 0x008fe20000010000 */
[----:B0-----:R-:W-:-:S06]  /*146a0*/  FADD.FTZ R32, R10, R7 ;  /* 0x000000070a207221 */ /* 0x001fcc0000010000 */
[----:B------:R-:W0:Y:S08]  /*146b0*/  MUFU.EX2 R190, R190 ;  /* 0x000000be00be7308 */ /* 0x000e300000000800 */
[----:B------:R-:W3:Y:S01]  /*146c0*/  MUFU.EX2 R21, R21 ;  /* 0x0000001500157308 */ /* 0x000ee20000000800 */
[----:B------:R-:W-:Y:S01]  /*146d0*/  FFMA.FTZ R51, R51, R0, -R12 ;  /* 0x0000000033337223 */ /* 0x000fe2000001080c */
[----:B------:R-:W-:Y:S01]  /*146e0*/  @!P1 IADD3 R3, R3, 0x36840, RZ ;  /* 0x0003684003039810 */ /* 0x000fe20007ffe0ff */
[----:B-1----:R-:W-:-:S05]  /*146f0*/  FADD.FTZ R34, R188, R9 ;  /* 0x00000009bc227221 */ /* 0x002fca0000010000 */
[----:B------:R-:W1:Y:S01]  /*14700*/  MUFU.EX2 R31, R31 ;  /* 0x0000001f001f7308 */ /* 0x000e620000000800 */
[----:B--2---:R-:W-:Y:S01]  /*14710*/  FADD.FTZ R7, R193, R32 ;  /* 0x00000020c1077221 */ /* 0x004fe20000010000 */
[----:B------:R-:W-:-:S06]  /*14720*/  FFMA.FTZ R41, R41, R0, -R12 ;  /* 0x0000000029297223 */ /* 0x000fcc000001080c */
[----:B------:R-:W2:Y:S01]  /*14730*/  MUFU.EX2 R20, R63 ;  /* 0x0000003f00147308 */ /* 0x000ea20000000800 */
[----:B------:R-:W-:Y:S01]  /*14740*/  @!P1 PRMT R3, RZ, 0x654, R3 ;  /* 0x00000654ff039816 */ /* 0x000fe20000000003 */
[----:B----4-:R-:W-:-:S06]  /*14750*/  FADD.FTZ R9, R27, R34 ;  /* 0x000000221b097221 */ /* 0x010fcc0000010000 */
[----:B------:R-:W4:Y:S01]  /*14760*/  MUFU.EX2 R184, R184 ;  /* 0x000000b800b87308 */ /* 0x000f220000000800 */
[----:B-----5:R-:W-:Y:S01]  /*14770*/  FADD.FTZ R32, R14, R7 ;  /* 0x000000070e207221 */ /* 0x020fe20000010000 */
[----:B------:R-:W-:Y:S01]  /*14780*/  FFMA.FTZ R55, R55, R0, -R12 ;  /* 0x0000000037377223 */ /* 0x000fe2000001080c */
[----:B------:R3:W-:Y:S05]  /*14790*/  @!P1 SYNCS.ARRIVE.TRANS64.RED.A1T0 RZ, [R3+URZ], RZ ;  /* 0x000000ff03ff99a7 */ /* 0x0007ea000810043f */
[----:B------:R-:W5:Y:S01]  /*147a0*/  MUFU.EX2 R49, R49 ;  /* 0x0000003100317308 */ /* 0x000f620000000800 */
[----:B0-----:R-:W-:-:S07]  /*147b0*/  FADD.FTZ R34, R190, R9 ;  /* 0x00000009be227221 */ /* 0x001fce0000010000 */
[----:B------:R-:W0:Y:S01]  /*147c0*/  MUFU.EX2 R83, R83 ;  /* 0x0000005300537308 */ /* 0x000e220000000800 */
[----:B---3--:R-:W-:Y:S01]  /*147d0*/  FADD.FTZ R3, R21, R32 ;  /* 0x0000002015037221 */ /* 0x008fe20000010000 */
[----:B------:R-:W-:-:S06]  /*147e0*/  FFMA.FTZ R45, R45, R0, -R12 ;  /* 0x000000002d2d7223 */ /* 0x000fcc000001080c */
[----:B------:R-:W3:Y:S01]  /*147f0*/  MUFU.EX2 R24, R51 ;  /* 0x0000003300187308 */ /* 0x000ee20000000800 */
        /* <DEDUP_REMOVED lines=10> */
[----:B0-----:R-:W-:Y:S01]  /*148a0*/  FADD.FTZ R7, R83, R36 ;  /* 0x0000002453077221 */ /* 0x001fe20000010000 */
[----:B---3--:R-:W-:-:S06]  /*148b0*/  FADD.FTZ R34, R24, R3 ;  /* 0x0000000318227221 */ /* 0x008fcc0000010000 */
[----:B------:R-:W0:Y:S08]  /*148c0*/  MUFU.EX2 R180, R180 ;  /* 0x000000b400b47308 */ /* 0x000e300000000800 */
[----:B------:R-:W3:Y:S01]  /*148d0*/  MUFU.EX2 R45, R45 ;  /* 0x0000002d002d7308 */ /* 0x000ee20000000800 */
[----:B------:R-:W-:Y:S01]  /*148e0*/  FFMA.FTZ R47, R47, R0, -R12 ;  /* 0x000000002f2f7223 */ /* 0x000fe2000001080c */
[----:B-1----:R-:W-:-:S06]  /*148f0*/  FADD.FTZ R36, R186, R7 ;  /* 0x00000007ba247221 */ /* 0x002fcc0000010000 */
[----:B------:R-:W1:Y:S01]  /*14900*/  MUFU.EX2 R89, R89 ;  /* 0x0000005900597308 */ /* 0x000e620000000800 */
[----:B--2---:R-:W-:Y:S01]  /*14910*/  FADD.FTZ R3, R41, R34 ;  /* 0x0000002229037221 */ /* 0x004fe20000010000 */
[----:B------:R-:W-:-:S06]  /*14920*/  FFMA.FTZ R25, R25, R0, -R12 ;  /* 0x0000000019197223 */ /* 0x000fcc000001080c */
[----:B------:R-:W2:Y:S01]  /*14930*/  MUFU.EX2 R28, R43 ;  /* 0x0000002b001c7308 */ /* 0x000ea20000000800 */
[----:B----4-:R-:W-:Y:S01]  /*14940*/  FADD.FTZ R7, R87, R36 ;  /* 0x0000002457077221 */ /* 0x010fe20000010000 */
[----:B-----5:R-:W-:-:S06]  /*14950*/  FADD.FTZ R34, R26, R3 ;  /* 0x000000031a227221 */ /* 0x020fcc0000010000 */
[----:B------:R-:W4:Y:S08]  /*14960*/  MUFU.EX2 R182, R182 ;  /* 0x000000b600b67308 */ /* 0x000f300000000800 */
[----:B------:R-:W5:Y:S01]  /*14970*/  MUFU.EX2 R33, R33 ;  /* 0x0000002100217308 */ /* 0x000f620000000800 */
[----:B------:R-:W-:Y:S01]  /*14980*/  FFMA.FTZ R35, R35, R0, -R12 ;  /* 0x0000000023237223 */ /* 0x000fe2000001080c */
[----:B0-----:R-:W-:-:S06]  /*14990*/  FADD.FTZ R36, R180, R7 ;  /* 0x00000007b4247221 */ /* 0x001fcc0000010000 */
[----:B------:R-:W0:Y:S01]  /*149a0*/  MUFU.EX2 R91, R91 ;  /* 0x0000005b005b7308 */ /* 0x000e220000000800 */
[----:B---3--:R-:W-:Y:S01]  /*149b0*/  FADD.FTZ R3, R45, R34 ;  /* 0x000000222d037221 */ /* 0x008fe20000010000 */
[----:B------:R-:W-:-:S06]  /*149c0*/  FFMA.FTZ R29, R29, R0, -R12 ;  /* 0x000000001d1d7223 */ /* 0x000fcc000001080c */
[----:B------:R-:W3:Y:S01]  /*149d0*/  MUFU.EX2 R30, R47 ;  /* 0x0000002f001e7308 */ /* 0x000ee20000000800 */
[----:B-1----:R-:W-:Y:S01]  /*149e0*/  FADD.FTZ R7, R89, R36 ;  /* 0x0000002459077221 */ /* 0x002fe20000010000 */
[----:B--2---:R-:W-:-:S06]  /*149f0*/  FADD.FTZ R34, R28, R3 ;  /* 0x000000031c227221 */ /* 0x004fcc0000010000 */
[----:B------:R-:W1:Y:S01]  /*14a00*/  MUFU.EX2 R25, R25 ;  /* 0x0000001900197308 */ /* 0x000e620000000800 */
[----:B------:R-:W-:Y:S01]  /*14a10*/  FFMA.FTZ R69, R69, R0, -R12 ;  /* 0x0000000045457223 */ /* 0x000fe2000001080c */
[----:B----4-:R-:W-:Y:S01]  /*14a20*/  FADD.FTZ R36, R182, R7 ;  /* 0x00000007b6247221 */ /* 0x010fe20000010000 */
[----:B-----5:R-:W-:-:S05]  /*14a30*/  FADD.FTZ R3, R33, R34 ;  /* 0x0000002221037221 */ /* 0x020fca0000010000 */
[----:B------:R-:W2:Y:S01]  /*14a40*/  MUFU.EX2 R32, R35 ;  /* 0x0000002300207308 */ /* 0x000ea20000000800 */
[-CC-:B------:R-:W-:Y:S01]  /*14a50*/  FFMA.FTZ R73, R73, R0.reuse, -R12.reuse ;  /* 0x0000000049497223 */ /* 0x180fe2000001080c */
[-CC-:B------:R-:W-:Y:S01]  /*14a60*/  FFMA.FTZ R77, R77, R0.reuse, -R12.reuse ;  /* 0x000000004d4d7223 */ /* 0x180fe2000001080c */
[-CC-:B------:R-:W-:Y:S01]  /*14a70*/  FFMA.FTZ R81, R81, R0.reuse, -R12.reuse ;  /* 0x0000000051517223 */ /* 0x180fe2000001080c */
[----:B------:R-:W-:-:S04]  /*14a80*/  FFMA.FTZ R85, R85, R0, -R12 ;  /* 0x0000000055557223 */ /* 0x000fc8000001080c */
[----:B------:R-:W4:Y:S01]  /*14a90*/  MUFU.EX2 R29, R29 ;  /* 0x0000001d001d7308 */ /* 0x000f220000000800 */
[----:B0-----:R-:W-:Y:S01]  /*14aa0*/  FADD.FTZ R7, R91, R36 ;  /* 0x000000245b077221 */ /* 0x001fe20000010000 */
[----:B---3--:R-:W-:-:S06]  /*14ab0*/  FADD.FTZ R36, R30, R3 ;  /* 0x000000031e247221 */ /* 0x008fcc0000010000 */
[----:B------:R-:W0:Y:S01]  /*14ac0*/  MUFU.EX2 R12, R69 ;  /* 0x00000045000c7308 */ /* 0x000e220000000800 */
[----:B-1----:R-:W-:-:S07]  /*14ad0*/  FADD.FTZ R3, R25, R36 ;  /* 0x0000002419037221 */ /* 0x002fce0000010000 */
[----:B------:R-:W1:Y:S01]  /*14ae0*/  MUFU.EX2 R176, R176 ;  /* 0x000000b000b07308 */ /* 0x000e620000000800 */
[----:B--2---:R-:W-:-:S07]  /*14af0*/  FADD.FTZ R36, R32, R3 ;  /* 0x0000000320247221 */ /* 0x004fce0000010000 */
[----:B------:R-:W2:Y:S01]  /*14b00*/  MUFU.EX2 R73, R73 ;  /* 0x0000004900497308 */ /* 0x000ea20000000800 */
[----:B----4-:R-:W-:-:S07]  /*14b10*/  FADD.FTZ R3, R29, R36 ;  /* 0x000000241d037221 */ /* 0x010fce0000010000 */
[----:B------:R-:W3:Y:S01]  /*14b20*/  MUFU.EX2 R93, R125 ;  /* 0x0000007d005d7308 */ /* 0x000ee20000000800 */
[----:B------:R-:W-:-:S07]  /*14b30*/  F2FP.F16.F32.PACK_AB R201, R2, R201 ;  /* 0x000000c902c9723e */ /* 0x000fce00000000ff */
[----:B------:R-:W4:Y:S01]  /*14b40*/  MUFU.EX2 R34, R77 ;  /* 0x0000004d00227308 */ /* 0x000f220000000800 */
[----:B0-----:R-:W-:-:S07]  /*14b50*/  FADD.FTZ R36, R12, R3 ;  /* 0x000000030c247221 */ /* 0x001fce0000010000 */
[----:B------:R-:W0:Y:S01]  /*14b60*/  MUFU.EX2 R178, R178 ;  /* 0x000000b200b27308 */ /* 0x000e220000000800 */
[----:B------:R-:W-:-:S07]  /*14b70*/  ISETP.GE.AND P2, PT, R152, 0x71, PT ;  /* 0x000000719800780c */ /* 0x000fce0003f46270 */
[----:B------:R-:W5:Y:S01]  /*14b80*/  MUFU.EX2 R81, R81 ;  /* 0x0000005100517308 */ /* 0x000f620000000800 */
[----:B-1----:R-:W-:Y:S01]  /*14b90*/  FADD.FTZ R38, R176, R7 ;  /* 0x00000007b0267221 */ /* 0x002fe20000010000 */
[----:B--2---:R-:W-:-:S06]  /*14ba0*/  FADD.FTZ R3, R73, R36 ;  /* 0x0000002449037221 */ /* 0x004fcc0000010000 */
[----:B------:R-:W1:Y:S08]  /*14bb0*/  MUFU.EX2 R95, R95 ;  /* 0x0000005f005f7308 */ /* 0x000e700000000800 */
[----:B------:R-:W2:Y:S01]  /*14bc0*/  MUFU.EX2 R2, R85 ;  /* 0x0000005500027308 */ /* 0x000ea20000000800 */
[----:B------:R-:W-:Y:S01]  /*14bd0*/  F2FP.F16.F32.PACK_AB R203, R6, R203 ;  /* 0x000000cb06cb723e */ /* 0x000fe200000000ff */
[----:B---3--:R-:W-:Y:S01]  /*14be0*/  FADD.FTZ R7, R93, R38 ;  /* 0x000000265d077221 */ /* 0x008fe20000010000 */
[----:B----4-:R-:W-:Y:S01]  /*14bf0*/  FADD.FTZ R6, R34, R3 ;  /* 0x0000000322067221 */ /* 0x010fe20000010000 */
[----:B------:R-:W-:Y:S02]  /*14c00*/  BSSY B0, `(.L_x_622) ;  /* 0x0000587000007945 */ /* 0x000fe40003800000 */
[----:B0-----:R-:W-:Y:S01]  /*14c10*/  FADD.FTZ R38, R178, R7 ;  /* 0x00000007b2267221 */ /* 0x001fe20000010000 */
[----:B-----5:R-:W-:Y:S01]  /*14c20*/  FADD.FTZ R3, R81, R6 ;  /* 0x0000000651037221 */ /* 0x020fe20000010000 */
[----:B------:R-:W-:Y:S01]  /*14c30*/  F2FP.F16.F32.PACK_AB R200, R37, R200 ;  /* 0x000000c825c8723e */ /* 0x000fe200000000ff */
[--C-:B------:R-:W-:Y:S01]  /*14c40*/  IMAD.MOV.U32 R117, RZ, RZ, R119.reuse ;  /* 0x000000ffff757224 */ /* 0x100fe200078e0077 */
[----:B------:R-:W-:Y:S01]  /*14c50*/  F2FP.F16.F32.PACK_AB R202, R53, R202 ;  /* 0x000000ca35ca723e */ /* 0x000fe200000000ff */
[----:B-1----:R-:W-:Y:S01]  /*14c60*/  FADD.FTZ R7, R95, R38 ;  /* 0x000000265f077221 */ /* 0x002fe20000010000 */
[----:B------:R-:W-:Y:S01]  /*14c70*/  F2FP.F16.F32.PACK_AB R196, R57, R196 ;  /* 0x000000c439c4723e */ /* 0x000fe200000000ff */
[--C-:B------:R-:W-:Y:S01]  /*14c80*/  IMAD.MOV.U32 R116, RZ, RZ, R119.reuse ;  /* 0x000000ffff747224 */ /* 0x100fe200078e0077 */
[----:B------:R-:W-:Y:S01]  /*14c90*/  F2FP.F16.F32.PACK_AB R198, R61, R198 ;  /* 0x000000c63dc6723e */ /* 0x000fe200000000ff */
[----:B------:R-:W-:Y:S01]  /*14ca0*/  IMAD.MOV.U32 R114, RZ, RZ, R119 ;  /* 0x000000ffff727224 */ /* 0x000fe200078e0077 */
[----:B------:R-:W-:Y:S01]  /*14cb0*/  F2FP.F16.F32.PACK_AB R192, R65, R192 ;  /* 0x000000c041c0723e */ /* 0x000fe200000000ff */
[----:B--2---:R-:W-:Y:S01]  /*14cc0*/  FADD.FTZ R6, R2, R3 ;  /* 0x0000000302067221 */ /* 0x004fe20000010000 */
[----:B------:R-:W-:Y:S01]  /*14cd0*/  F2FP.F16.F32.PACK_AB R194, R39, R194 ;  /* 0x000000c227c2723e */ /* 0x000fe200000000ff */
[----:B------:R-:W-:Y:S01]  /*14ce0*/  IMAD.MOV.U32 R3, RZ, RZ, 0x3f800000 ;  /* 0x3f800000ff037424 */ /* 0x000fe200078e00ff */
[----:B------:R-:W-:Y:S01]  /*14cf0*/  F2FP.F16.F32.PACK_AB R188, R27, R188 ;  /* 0x000000bc1bbc723e */ /* 0x000fe200000000ff */
[--C-:B------:R-:W-:Y:S01]  /*14d00*/  IMAD.MOV.U32 R113, RZ, RZ, R119.reuse ;  /* 0x000000ffff717224 */ /* 0x100fe200078e0077 */
        /* <DEDUP_REMOVED lines=38> */
[-C--:B------:R-:W-:Y:S01]  /*14f70*/  MOV R118, R119.reuse ;  /* 0x0000007700767202 */ /* 0x080fe20000000f00 */
        /* <DEDUP_REMOVED lines=69> */
[--C-:B------:R-:W-:Y:S02]  /*153d0*/  IMAD.MOV.U32 R27, RZ, RZ, R119.reuse ;  /* 0x000000ffff1b7224 */ /* 0x100fe400078e0077 */
[--C-:B------:R-:W-:Y:S02]  /*153e0*/  IMAD.MOV.U32 R26, RZ, RZ, R119.reuse ;  /* 0x000000ffff1a7224 */ /* 0x100fe400078e0077 */
[----:B------:R-:W-:Y:S01]  /*153f0*/  IMAD.MOV.U32 R24, RZ, RZ, R119 ;  /* 0x000000ffff187224 */ /* 0x000fe200078e0077 */
[----:B------:R-:W-:Y:S06]  /*15400*/  @!P2 BRA `(.L_x_623) ;  /* 0x000000500018a947 */ /* 0x000fec0003800000 */
[----:B------:R-:W-:Y:S01]  /*15410*/  VIADD R8, R154, 0xfffffffe ;  /* 0xfffffffe9a087836 */ /* 0x000fe20000000000 */
[----:B------:R-:W-:Y:S01]  /*15420*/  MOV R9, R4 ;  /* 0x0000000400097202 */ /* 0x000fe20000000f00 */
[----:B------:R-:W-:Y:S01]  /*15430*/  IMAD.MOV.U32 R10, RZ, RZ, R5 ;  /* 0x000000ffff0a7224 */ /* 0x000fe200078e0005 */
[----:B------:R-:W-:Y:S01]  /*15440*/  MOV R12, R212 ;  /* 0x000000d4000c7202 */ /* 0x000fe20000000f00 */
[----:B------:R-:W-:Y:S01]  /*15450*/  IMAD.MOV.U32 R11, RZ, RZ, R214 ;  /* 0x000000ffff0b7224 */ /* 0x000fe200078e00d6 */
[----:B------:R-:W-:Y:S01]  /*15460*/  CS2R R118, SRZ ;  /* 0x0000000000767805 */ /* 0x000fe2000001ff00 */
[----:B------:R-:W-:Y:S01]  /*15470*/  IMAD.MOV.U32 R2, RZ, RZ, 0x3f800000 ;  /* 0x3f800000ff027424 */ /* 0x000fe200078e00ff */
        /* <DEDUP_REMOVED lines=46> */
[----:B------:R-:W-:-:S07]  /*15760*/  CS2R R24, SRZ ;  /* 0x0000000000187805 */ /* 0x000fce000001ff00 */
.L_x_634:
[----:B------:R-:W-:-:S05]  /*15770*/  VIADD R0, R12, 0x1 ;  /* 0x000000010c007836 */ /* 0x000fca0000000000 */
[----:B------:R-:W-:-:S04]  /*15780*/  ISETP.NE.AND P2, PT, R0, 0x2, PT ;  /* 0x000000020000780c */ /* 0x000fc80003f45270 */
[----:B------:R-:W-:Y:S02]  /*15790*/  SEL R214, RZ, 0x1, P2 ;  /* 0x00000001ffd67807 */ /* 0x000fe40001000000 */
[----:B------:R-:W-:Y:S02]  /*157a0*/  SEL R212, R0, RZ, P2 ;  /* 0x000000ff00d47207 */ /* 0x000fe40001000000 */
[----:B------:R-:W-:Y:S01]  /*157b0*/  LOP3.LUT R214, R11, R214, RZ, 0x3c, !PT ;  /* 0x000000d60bd67212 */ /* 0x000fe200078e3cff */
[----:B------:R-:W-:Y:S06]  /*157c0*/  @!P0 BRA `(.L_x_624) ;  /* 0x0000000000048947 */ /* 0x000fec0003800000 */
[----:B------:R-:W-:Y:S01]  /*157d0*/  BPT.TRAP 0x1 ;  /* 0x000000040000795c */ /* 0x000fe20000300000 */
.L_x_624:
[----:B------:R-:W-:Y:S02]  /*157e0*/  LEA R13, R212, R18, 0x3 ;  /* 0x00000012d40d7211 */ /* 0x000fe400078e18ff */
[----:B------:R-:W-:-:S04]  /*157f0*/  SHF.L.U32 R4, R214, 0x1f, RZ ;  /* 0x0000001fd6047819 */ /* 0x000fc800000006ff */
[----:B------:R0:W1:Y:S01]  /*15800*/  SYNCS.PHASECHK.TRANS64.TRYWAIT P2, [R13+URZ+0x36830], R4 ;  /* 0x036830040d0075a7 */ /* 0x000062000804017f */
[----:B------:R-:W-:Y:S05]  /*15810*/  @!P0 BRA `(.L_x_625) ;  /* 0x0000000000048947 */ /* 0x000fea0003800000 */
[----:B------:R-:W-:Y:S01]  /*15820*/  BPT.TRAP 0x1 ;  /* 0x000000040000795c */ /* 0x000fe20000300000 */
.L_x_625:
[----:B------:R-:W-:Y:S01]  /*15830*/  IMAD R0, R212, 0xa80, R216 ;  /* 0x00000a80d4007824 */ /* 0x000fe200078e02d8 */
[----:B------:R-:W-:Y:S03]  /*15840*/  BSSY B1, `(.L_x_626) ;  /* 0x0000006000017945 */ /* 0x000fe60003800000 */
[C---:B------:R-:W-:Y:S02]  /*15850*/  VIADD R20, R0.reuse, 0x80 ;  /* 0x0000008000147836 */ /* 0x040fe40000000000 */
[----:B------:R-:W-:Y:S01]  /*15860*/  VIADD R121, R0, 0x100 ;  /* 0x0000010000797836 */ /* 0x000fe20000000000 */
[----:B-1----:R-:W-:Y:S06]  /*15870*/  @P2 BRA `(.L_x_627) ;  /* 0x0000000000082947 */ /* 0x002fec0003800000 */
[----:B------:R-:W1:Y:S02]  /*15880*/  SYNCS.PHASECHK.TRANS64.TRYWAIT P2, [R13+URZ+0x36830], R4 ;  /* 0x036830040d0075a7 */ /* 0x000e64000804017f */
[----:B-1----:R-:W-:Y:S05]  /*15890*/  @!P2 BRA `(.L_x_628) ;  /* 0x000000e400b0a947 */ /* 0x002fea0003800000 */
.L_x_627:
[----:B------:R-:W-:Y:S05]  /*158a0*/  BSYNC B1 ;  /* 0x0000000000017941 */ /* 0x000fea0003800000 */
.L_x_626:
[----:B------:R-:W2:Y:S04]  /*158b0*/  LDL.64 R14, [R1+0x40] ;  /* 0x00004000010e7983 */ /* 0x000ea80000100a00 */
[----:B------:R-:W3:Y:S01]  /*158c0*/  LDL.64 R122, [R1] ;  /* 0x00000000017a7983 */ /* 0x000ee20000100a00 */
[----:B------:R-:W-:Y:S01]  /*158d0*/  WARPGROUP.ARRIVE ;  /* 0x00000000000079c5 */ /* 0x000fe20000000000 */
[----:B------:R-:W-:Y:S01]  /*158e0*/  IMAD.MOV.U32 R21, RZ, RZ, 0x40000040 ;  /* 0x40000040ff157424 */ /* 0x000fe200078e00ff */
[----:B------:R-:W-:-:S04]  /*158f0*/  R2UR UR6, R20 ;  /* 0x00000000140672ca */ /* 0x000fc800000e0000 */
[C---:B------:R-:W-:Y:S01]  /*15900*/  R2UR UR7, R21.reuse ;  /* 0x00000000150772ca */ /* 0x040fe200000e0000 */
[----:B------:R-:W-:Y:S01]  /*15910*/  IMAD.MOV.U32 R20, RZ, RZ, R121 ;  /* 0x000000ffff147224 */ /* 0x000fe200078e0079 */
[----:B------:R-:W-:-:S04]  /*15920*/  R2UR UR19, R21 ;  /* 0x00000000151372ca */ /* 0x000fc800000e0000 */
[----:B------:R-:W-:Y:S01]  /*15930*/  R2UR UR18, R20 ;  /* 0x00000000141272ca */ /* 0x000fe200000e0000 */
[----:B------:R-:W-:Y:S02]  /*15940*/  VIADD R120, R0, 0x200 ;  /* 0x0000020000787836 */ /* 0x000fe40000000000 */
[----:B------:R-:W-:-:S03]  /*15950*/  IMAD.MOV.U32 R121, RZ, RZ, 0x40000040 ;  /* 0x40000040ff797424 */ /* 0x000fc600078e00ff */
[----:B------:R-:W-:Y:S02]  /*15960*/  R2UR UR14, R120 ;  /* 0x00000000780e72ca */ /* 0x000fe400000e0000 */
[----:B------:R-:W-:Y:S02]  /*15970*/  R2UR UR15, R121 ;  /* 0x00000000790f72ca */ /* 0x000fe400000e0000 */
[----:B--2---:R-:W-:Y:S01]  /*15980*/  R2UR UR43, R15 ;  /* 0x000000000f2b72ca */ /* 0x004fe200000e0000 */
[----:B------:R-:W-:Y:S01]  /*15990*/  IMAD.MOV.U32 R15, RZ, RZ, 0x40000040 ;  /* 0x40000040ff0f7424 */ /* 0x000fe200078e00ff */
[----:B------:R-:W-:Y:S02]  /*159a0*/  R2UR UR42, R14 ;  /* 0x000000000e2a72ca */ /* 0x000fe400000e0000 */
[----:B------:R-:W-:Y:S02]  /*159b0*/  MOV R14, R0 ;  /* 0x00000000000e7202 */ /* 0x000fe40000000f00 */
[----:B---3--:R-:W-:-:S02]  /*159c0*/  R2UR UR28, R122 ;  /* 0x000000007a1c72ca */ /* 0x008fc400000e0000 */
[----:B------:R-:W-:Y:S02]  /*159d0*/  R2UR UR29, R123 ;  /* 0x000000007b1d72ca */ /* 0x000fe400000e0000 */
[----:B------:R-:W-:Y:S01]  /*159e0*/  R2UR UR26, R14 ;  /* 0x000000000e1a72ca */ /* 0x000fe200000e0000 */
[----:B------:R-:W2:Y:S01]  /*159f0*/  LDL.64 R122, [R1+0x38] ;  /* 0x00003800017a7983 */ /* 0x000ea20000100a00 */
[----:B------:R-:W-:-:S07]  /*15a00*/  R2UR UR27, R15 ;  /* 0x000000000f1b72ca */ /* 0x000fce00000e0000 */
[----:B------:R-:W-:Y:S02]  /*15a10*/  UMOV UR24, UR28 ;  /* 0x0000001c00187c82 */ /* 0x000fe40008000000 */
[----:B------:R-:W-:-:S04]  /*15a20*/  UMOV UR25, UR29 ;  /* 0x0000001d00197c82 */ /* 0x000fc80008000000 */
[----:B------:R-:W-:Y:S01]  /*15a30*/  HGMMA.64x16x16.F32 R168, gdesc[UR24], RZ, !UPT, gsb0 ;  /* 0x0020000018a879f0 */ /* 0x000fe2000c0008ff */
[----:B------:R-:W-:Y:S01]  /*15a40*/  UMOV UR4, UR28 ;  /* 0x0000001c00047c82 */ /* 0x000fe20008000000 */
[----:B------:R-:W-:Y:S01]  /*15a50*/  UMOV UR5, UR29 ;  /* 0x0000001d00057c82 */ /* 0x000fe20008000000 */
[----:B------:R-:W-:Y:S02]  /*15a60*/  WARPGROUP.DEPBAR.LE gsb0, 0x0 ;  /* 0x00008000000079c5 */ /* 0x000fe40000010000 */
[----:B------:R-:W-:-:S06]  /*15a70*/  WARPGROUP.ARRIVE ;  /* 0x00000000000079c5 */ /* 0x000fcc0000000000 */
[----:B------:R-:W-:Y:S01]  /*15a80*/  HGMMA.64x16x16.F32 R160, gdesc[UR4], RZ, !UPT, gsb0 ;  /* 0x0020000004a079f0 */ /* 0x000fe2000c0008ff */
[----:B------:R-:W-:Y:S01]  /*15a90*/  UMOV UR16, UR28 ;  /* 0x0000001c00107c82 */ /* 0x000fe20008000000 */
[----:B------:R-:W-:Y:S01]  /*15aa0*/  UMOV UR17, UR29 ;  /* 0x0000001d00117c82 */ /* 0x000fe20008000000 */
[----:B------:R-:W-:Y:S01]  /*15ab0*/  IADD3 R14, R0, 0x180, RZ ;  /* 0x00000180000e7810 */ /* 0x000fe20007ffe0ff */
[----:B------:R-:W-:Y:S02]  /*15ac0*/  WARPGROUP.DEPBAR.LE gsb0, 0x0 ;  /* 0x00008000000079c5 */ /* 0x000fe40000010000 */
[----:B------:R-:W-:-:S06]  /*15ad0*/  WARPGROUP.ARRIVE ;  /* 0x00000000000079c5 */ /* 0x000fcc0000000000 */
[----:B------:R-:W-:Y:S01]  /*15ae0*/  HGMMA.64x16x16.F32 R152, gdesc[UR16], RZ, !UPT, gsb0 ;  /* 0x00200000109879f0 */ /* 0x000fe2000c0008ff */
[----:B------:R-:W-:Y:S02]  /*15af0*/  R2UR UR22, R14 ;  /* 0x000000000e1672ca */ /* 0x000fe400000e0000 */
[----:B------:R-:W-:Y:S01]  /*15b00*/  R2UR UR23, R15 ;  /* 0x000000000f1772ca */ /* 0x000fe200000e0000 */
[----:B------:R-:W-:Y:S01]  /*15b10*/  UMOV UR20, UR28 ;  /* 0x0000001c00147c82 */ /* 0x000fe20008000000 */
[----:B------:R-:W-:Y:S01]  /*15b20*/  UMOV UR21, UR29 ;  /* 0x0000001d00157c82 */ /* 0x000fe20008000000 */
[----:B------:R-:W-:Y:S02]  /*15b30*/  WARPGROUP.DEPBAR.LE gsb0, 0x0 ;  /* 0x00008000000079c5 */ /* 0x000fe40000010000 */
[----:B------:R-:W-:-:S08]  /*15b40*/  WARPGROUP.ARRIVE ;  /* 0x00000000000079c5 */ /* 0x000fd00000000000 */
        /* <DEDUP_REMOVED lines=11> */
[----:B------:R-:W-:Y:S02]  /*15c00*/  IADD3 R120, R0, 0x2, RZ ;  /* 0x0000000200787810 */ /* 0x000fe40007ffe0ff */
[----:B------:R-:W-:Y:S01]  /*15c10*/  MOV R121, 0x40000040 ;  /* 0x4000004000797802 */ /* 0x000fe20000000f00 */
[----:B------:R-:W-:Y:S02]  /*15c20*/  WARPGROUP.DEPBAR.LE gsb0, 0x0 ;  /* 0x00008000000079c5 */ /* 0x000fe40000010000 */
[----:B------:R-:W-:-:S06]  /*15c30*/  WARPGROUP.ARRIVE ;  /* 0x00000000000079c5 */ /* 0x000fcc0000000000 */
[----:B------:R-:W-:Y:S01]  /*15c40*/  HGMMA.64x16x16.F32 R128, gdesc[UR8], RZ, !UPT, gsb0 ;  /* 0x00200000088079f0 */ /* 0x000fe2000c0008ff */
[----:B------:R-:W-:Y:S01]  /*15c50*/  VIADD R14, R0, 0x300 ;  /* 0x00000300000e7836 */ /* 0x000fe20000000000 */
[----:B------:R-:W-:Y:S02]  /*15c60*/  R2UR UR34, R120 ;  /* 0x00000000782272ca */ /* 0x000fe400000e0000 */
[----:B------:R-:W-:Y:S02]  /*15c70*/  R2UR UR35, R121 ;  /* 0x00000000792372ca */ /* 0x000fe400000e0000 */
[----:B------:R-:W-:Y:S02]  /*15c80*/  IADD3 R120, R0, 0x182, RZ ;  /* 0x0000018200787810 */ /* 0x000fe40007ffe0ff */
[----:B------:R-:W-:Y:S02]  /*15c90*/  MOV R121, 0x40000040 ;  /* 0x4000004000797802 */ /* 0x000fe40000000f00 */
[----:B------:R-:W-:-:S02]  /*15ca0*/  R2UR UR58, R14 ;  /* 0x000000000e3a72ca */ /* 0x000fc400000e0000 */
[----:B------:R-:W-:Y:S02]  /*15cb0*/  R2UR UR59, R15 ;  /* 0x000000000f3b72ca */ /* 0x000fe400000e0000 */
[----:B------:R-:W-:Y:S01]  /*15cc0*/  R2UR UR26, R120 ;  /* 0x00000000781a72ca */ /* 0x000fe200000e0000 */
[----:B------:R-:W-:Y:S01]  /*15cd0*/  VIADD R120, R0, 0x302 ;  /* 0x0000030200787836 */ /* 0x000fe20000000000 */
[----:B------:R-:W-:Y:S01]  /*15ce0*/  R2UR UR27, R121 ;  /* 0x00000000791b72ca */ /* 0x000fe200000e0000 */
[----:B------:R-:W-:Y:S01]  /*15cf0*/  IMAD.MOV.U32 R121, RZ, RZ, 0x40000040 ;  /* 0x40000040ff797424 */ /* 0x000fe200078e00ff */
[----:B--2---:R-:W-:Y:S02]  /*15d00*/  R2UR UR38, R122 ;  /* 0x000000007a2672ca */ /* 0x004fe400000e0000 */
[----:B------:R-:W-:Y:S02]  /*15d10*/  R2UR UR46, R120 ;  /* 0x00000000782e72ca */ /* 0x000fe400000e0000 */
[----:B------:R-:W-:-:S02]  /*15d20*/  R2UR UR47, R121 ;  /* 0x00000000792f72ca */ /* 0x000fc400000e0000 */
[----:B------:R-:W-:Y:S01]  /*15d30*/  R2UR UR39, R123 ;  /* 0x000000007b2772ca */ /* 0x000fe200000e0000 */
[----:B------:R-:W-:Y:S01]  /*15d40*/  UMOV UR56, UR28 ;  /* 0x0000001c00387c82 */ /* 0x000fe20008000000 */
[----:B------:R-:W-:Y:S01]  /*15d50*/  UMOV UR57, UR29 ;  /* 0x0000001d00397c82 */ /* 0x000fe20008000000 */
[----:B------:R-:W-:Y:S02]  /*15d60*/  WARPGROUP.DEPBAR.LE gsb0, 0x0 ;  /* 0x00008000000079c5 */ /* 0x000fe40000010000 */
[----:B------:R-:W-:-:S06]  /*15d70*/  WARPGROUP.ARRIVE ;  /* 0x00000000000079c5 */ /* 0x000fcc0000000000 */
[----:B------:R-:W-:Y:S01]  /*15d80*/  HGMMA.64x16x16.F32 R120, gdesc[UR56], RZ, !UPT, gsb0 ;  /* 0x00200000387879f0 */ /* 0x000fe2000c0008ff */
[----:B------:R-:W-:Y:S01]  /*15d90*/  UMOV UR32, UR42 ;  /* 0x0000002a00207c82 */ /* 0x000fe20008000000 */
[----:B------:R-:W-:Y:S01]  /*15da0*/  UMOV UR33, UR43 ;  /* 0x0000002b00217c82 */ /* 0x000fe20008000000 */
[----:B------:R-:W-:Y:S01]  /*15db0*/  VIADD R14, R0, 0x82 ;  /* 0x00000082000e7836 */ /* 0x000fe20000000000 */
[----:B------:R-:W-:Y:S02]  /*15dc0*/  WARPGROUP.DEPBAR.LE gsb0, 0x0 ;  /* 0x00008000000079c5 */ /* 0x000fe40000010000 */
[----:B------:R-:W-:-:S06]  /*15dd0*/  WARPGROUP.ARRIVE ;  /* 0x00000000000079c5 */ /* 0x000fcc0000000000 */
        /* <DEDUP_REMOVED lines=41> */
[----:B------:R-:W-:Y:S01]  /*16070*/  MOV R5, UR45 ;  /* 0x0000002d00057c02 */ /* 0x000fe20008000f00 */
[----:B------:R-:W-:Y:S01]  /*16080*/  UMOV UR45, UR43 ;  /* 0x0000002b002d7c82 */ /* 0x000fe20008000000 */
[----:B01----:R-:W-:Y:S01]  /*16090*/  MOV R4, UR44 ;  /* 0x0000002c00047c02 */ /* 0x003fe20008000f00 */
[----:B------:R-:W-:Y:S01]  /*160a0*/  UMOV UR44, UR42 ;  /* 0x0000002a002c7c82 */ /* 0x000fe20008000000 */
[----:B------:R-:W-:Y:S02]  /*160b0*/  WARPGROUP.DEPBAR.LE gsb0, 0x0 ;  /* 0x00008000000079c5 */ /* 0x000fe40000010000 */
[----:B------:R-:W-:-:S06]  /*160c0*/  WARPGROUP.ARRIVE ;  /* 0x00000000000079c5 */ /* 0x000fcc0000000000 */
[----:B------:R-:W-:Y:S01]  /*160d0*/  HGMMA.64x16x16.F32 R120, gdesc[UR44], R120, gsb0 ;  /* 0x002000002c7879f0 */ /* 0x000fe20008000878 */
[----:B------:R-:W-:Y:S02]  /*160e0*/  VIADD R20, R0, 0x4 ;  /* 0x0000000400147836 */ /* 0x000fe40000000000 */
[----:B------:R-:W-:-:S03]  /*160f0*/  IMAD.MOV.U32 R21, RZ, RZ, 0x40000040 ;  /* 0x40000040ff157424 */ /* 0x000fc600078e00ff */
[----:B------:R-:W-:Y:S02]  /*16100*/  R2UR UR14, R20 ;  /* 0x00000000140e72ca */ /* 0x000fe400000e0000 */
[----:B------:R-:W-:Y:S01]  /*16110*/  R2UR UR15, R21 ;  /* 0x00000000150f72ca */ /* 0x000fe200000e0000 */
[----:B------:R-:W-:Y:S01]  /*16120*/  UMOV UR12, UR38 ;  /* 0x00000026000c7c82 */ /* 0x000fe20008000000 */
[----:B------:R-:W-:Y:S01]  /*16130*/  UMOV UR13, UR39 ;  /* 0x00000027000d7c82 */ /* 0x000fe20008000000 */
[----:B------:R-:W-:Y:S01]  /*16140*/  IMAD.MOV.U32 R15, RZ, RZ, 0x40000040 ;  /* 0x40000040ff0f7424 */ /* 0x000fe200078e00ff */
[----:B------:R-:W-:Y:S01]  /*16150*/  IADD3 R14, R0, 0x84, RZ ;  /* 0x00000084000e7810 */ /* 0x000fe20007ffe0ff */
[----:B------:R-:W-:Y:S01]  /*16160*/  UMOV UR8, UR38 ;  /* 0x0000002600087c82 */ /* 0x000fe20008000000 */
[----:B------:R-:W-:Y:S01]  /*16170*/  UMOV UR9, UR39 ;  /* 0x0000002700097c82 */ /* 0x000fe20008000000 */
[----:B------:R-:W2:Y:S01]  /*16180*/  LDL.64 R20, [R1+0x30] ;  /* 0x0000300001147983 */ /* 0x000ea20000100a00 */
[----:B------:R-:W-:-:S02]  /*16190*/  WARPGROUP.DEPBAR.LE gsb0, 0x0 ;  /* 0x00008000000079c5 */ /* 0x000fc40000010000 */
[----:B------:R-:W-:-:S06]  /*161a0*/  WARPGROUP.ARRIVE ;  /* 0x00000000000079c5 */ /* 0x000fcc0000000000 */
[----:B------:R-:W-:Y:S01]  /*161b0*/  HGMMA.64x16x16.F32 R168, gdesc[UR12], R168, gsb0 ;  /* 0x002000000ca879f0 */ /* 0x000fe200080008a8 */
[----:B------:R-:W-:Y:S02]  /*161c0*/  R2UR UR10, R14 ;  /* 0x000000000e0a72ca */ /* 0x000fe400000e0000 */
[----:B------:R-:W-:Y:S01]  /*161d0*/  R2UR UR11, R15 ;  /* 0x000000000f0b72ca */ /* 0x000fe200000e0000 */
[----:B------:R-:W-:Y:S01]  /*161e0*/  IMAD.MOV.U32 R15, RZ, RZ, 0x40000040 ;  /* 0x40000040ff0f7424 */ /* 0x000fe200078e00ff */
[----:B------:R-:W-:Y:S02]  /*161f0*/  WARPGROUP.DEPBAR.LE gsb0, 0x0 ;  /* 0x00008000000079c5 */ /* 0x000fe40000010000 */
[----:B------:R-:W-:-:S09]  /*16200*/  WARPGROUP.ARRIVE ;  /* 0x00000000000079c5 */ /* 0x000fd20000000000 */
[----:B------:R-:W-:Y:S01]  /*16210*/  HGMMA.64x16x16.F32 R160, gdesc[UR8], R160, gsb0 ;  /* 0x0020000008a079f0 */ /* 0x000fe200080008a0 */
[----:B------:R-:W-:Y:S02]  /*16220*/  IADD3 R14, R0, 0x104, RZ ;  /* 0x00000104000e7810 */ /* 0x000fe40007ffe0ff */
        /* <DEDUP_REMOVED lines=44> */
[----:B------:R-:W-:Y:S01]  /*164f0*/  IMAD.MOV.U32 R15, RZ, RZ, 0x40000040 ;  /* 0x40000040ff0f7424 */ /* 0x000fe200078e00ff */
[----:B--2---:R-:W-:Y:S02]  /*16500*/  R2UR UR42, R20 ;  /* 0x00000000142a72ca */ /* 0x004fe400000e0000 */
[----:B------:R-:W-:Y:S02]  /*16510*/  R2UR UR43, R21 ;  /* 0x00000000152b72ca */ /* 0x000fe400000e0000 */
[----:B------:R-:W-:Y:S01]  /*16520*/  R2UR UR22, R14 ;  /* 0x000000000e1672ca */ /* 0x000fe200000e0000 */
[----:B------:R-:W2:Y:S01]  /*16530*/  LDL.64 R20, [R1+0x28] ;  /* 0x0000280001147983 */ /* 0x000ea20000100a00 */
[----:B------:R-:W-:-:S07]  /*16540*/  R2UR UR23, R15 ;  /* 0x000000000f1772ca */ /* 0x000fce00000e0000 */
[----:B------:R-:W-:Y:S02]  /*16550*/  UMOV UR20, UR42 ;  /* 0x0000002a00147c82 */ /* 0x000fe40008000000 */
[----:B------:R-:W-:Y:S01]  /*16560*/  UMOV UR21, UR43 ;  /* 0x0000002b00157c82 */ /* 0x000fe20008000000 */
[----:B------:R-:W-:Y:S02]  /*16570*/  WARPGROUP.DEPBAR.LE gsb0, 0x0 ;  /* 0x00008000000079c5 */ /* 0x000fe40000010000 */
[----:B------:R-:W-:-:S06]  /*16580*/  WARPGROUP.ARRIVE ;  /* 0x00000000000079c5 */ /* 0x000fcc0000000000 */
        /* <DEDUP_REMOVED lines=56> */
[----:B------:R-:W-:Y:S02]  /*16910*/  IADD3 R14, R0, 0x380, RZ ;  /* 0x00000380000e7810 */ /* 0x000fe40007ffe0ff */
        /* <DEDUP_REMOVED lines=51> */
[----:B------:R-:W-:-:S09]  /*16c50*/  UMOV UR17, UR39 ;  /* 0x0000002700117c82 */ /* 0x000fd20008000000 */
        /* <DEDUP_REMOVED lines=15> */
[----:B------:R-:W-:Y:S02]  /*16d50*/  MOV R15, 0x40000040 ;  /* 0x40000040000f7802 */ /* 0x000fe40000000f00 */
        /* <DEDUP_REMOVED lines=68> */
[----:B------:R-:W-:Y:S02]  /*171a0*/  R2UR UR22, R14 ;  /* 0x000000000e1672ca */ /* 0x000fe400000e0000 */
        /* <DEDUP_REMOVED lines=67> */
[----:B------:R-:W-:Y:S01]  /*175e0*/  R2UR UR44, R4 ;  /* 0x00000000042c72ca */ /* 0x000fe200000e0000 */
[----:B------:R-:W-:Y:S01]  /*175f0*/  VIADD R4, R0, 0x406 ;  /* 0x0000040600047836 */ /* 0x000fe20000000000 */
[----:B------:R-:W-:Y:S02]  /*17600*/  R2UR UR45, R5 ;  /* 0x00000000052d72ca */ /* 0x000fe400000e0000 */
        /* <DEDUP_REMOVED lines=345> */
[----:B------:R-:W-:Y:S01]  /*18ba0*/  FMUL.FTZ R26, R26, R2 ;  /* 0x000000021a1a7220 */ /* 0x000fe20000410000 */
[----:B------:R-:W-:-:S02]  /*18bb0*/  WARPGROUP.DEPBAR.LE gsb0, 0x0 ;  /* 0x00008000000079c5 */ /* 0x000fc40000010000 */
        /* <DEDUP_REMOVED lines=49> */
.L_x_629:
[----:B------:R-:W-:Y:S01]  /*18ed0*/  SHF.L.U32 R0, R11, 0x1f, RZ ;  /* 0x0000001f0b007819 */ /* 0x000fe200000006ff */
[----:B------:R-:W-:-:S04]  /*18ee0*/  IMAD R11, R12, 0x8, R18 ;  /* 0x000000080c0b7824 */ /* 0x000fc800078e0212 */
[----:B------:R0:W1:Y:S01]  /*18ef0*/  SYNCS.PHASECHK.TRANS64.TRYWAIT P2, [R11+URZ+0x36850], R0 ;  /* 0x036850000b0075a7 */ /* 0x000062000804017f */
[----:B------:R-:W-:Y:S05]  /*18f00*/  @!P0 BRA `(.L_x_630) ;  /* 0x0000000000048947 */ /* 0x000fea0003800000 */
[----:B------:R-:W-:Y:S01]  /*18f10*/  BPT.TRAP 0x1 ;  /* 0x000000040000795c */ /* 0x000fe20000300000 */
.L_x_630:
[----:B------:R-:W-:Y:S04]  /*18f20*/  BSSY B1, `(.L_x_631) ;  /* 0x0000004000017945 */ /* 0x000fe80003800000 */
[----:B-1----:R-:W-:Y:S05]  /*18f30*/  @P2 BRA `(.L_x_632) ;  /* 0x0000000000082947 */ /* 0x002fea0003800000 */
[----:B------:R-:W1:Y:S02]  /*18f40*/  SYNCS.PHASECHK.TRANS64.TRYWAIT P2, [R11+URZ+0x36850], R0 ;  /* 0x036850000b0075a7 */ /* 0x000e64000804017f */
[----:B-1----:R-:W-:Y:S05]  /*18f50*/  @!P2 BRA `(.L_x_633) ;  /* 0x000000b00014a947 */ /* 0x002fea0003800000 */
.L_x_632:
[----:B------:R-:W-:Y:S05]  /*18f60*/  BSYNC B1 ;  /* 0x0000000000017941 */ /* 0x000fea0003800000 */
.L_x_631:
[----:B01----:R-:W-:Y:S01]  /*18f70*/  VIADD R0, R18, 0x400 ;  /* 0x0000040012007836 */ /* 0x003fe20000000000 */
[----:B------:R-:W-:Y:S01]  /*18f80*/  MOV R15, 0x40000040 ;  /* 0x40000040000f7802 */ /* 0x000fe20000000f00 */
[----:B------:R-:W-:Y:S01]  /*18f90*/  WARPGROUP.ARRIVE ;  /* 0x00000000000079c5 */ /* 0x000fe20000000000 */
[----:B------:R-:W-:Y:S01]  /*18fa0*/  IMAD.MOV.U32 R3, RZ, RZ, 0x40000040 ;  /* 0x40000040ff037424 */ /* 0x000fe200078e00ff */
[----:B------:R-:W-:Y:S01]  /*18fb0*/  MOV R21, 0x40000040 ;  /* 0x4000004000157802 */ /* 0x000fe20000000f00 */
[----:B------:R-:W-:Y:S01]  /*18fc0*/  ULDC UR4, c[0x0][0x988] ;  /* 0x0002620000047ab9 */ /* 0x000fe20000000800 */
[----:B------:R-:W-:Y:S01]  /*18fd0*/  SHF.R.U32.HI R0, RZ, 0x4, R0 ;  /* 0x00000004ff007819 */ /* 0x000fe20000011600 */
[----:B------:R-:W-:Y:S01]  /*18fe0*/  @!P1 VIADD R13, R13, 0x36840 ;  /* 0x000368400d0d9836 */ /* 0x000fe20000000000 */
[----:B------:R-:W-:Y:S02]  /*18ff0*/  R2UR UR7, R15 ;  /* 0x000000000f0772ca */ /* 0x000fe400000e0000 */
[----:B------:R-:W-:-:S02]  /*19000*/  LOP3.LUT R0, R0, 0x3fff, RZ, 0xc0, !PT ;  /* 0x00003fff00007812 */ /* 0x000fc400078ec0ff */
[----:B------:R-:W-:Y:S02]  /*19010*/  @!P1 IADD3 R11, R11, 0x36860, RZ ;  /* 0x000368600b0b9810 */ /* 0x000fe40007ffe0ff */
[----:B------:R-:W-:Y:S02]  /*19020*/  LOP3.LUT R0, R0, 0x3800000, RZ, 0xfc, !PT ;  /* 0x0380000000007812 */ /* 0x000fe400078efcff */
[C---:B------:R-:W-:Y:S01]  /*19030*/  ISETP.GT.AND P2, PT, R8.reuse, RZ, PT ;  /* 0x000000ff0800720c */ /* 0x040fe20003f44270 */
[----:B------:R-:W-:Y:S02]  /*19040*/  VIADD R8, R8, 0xffffffff ;  /* 0xffffffff08087836 */ /* 0x000fe40000000000 */
[----:B------:R-:W-:Y:S01]  /*19050*/  IMAD R14, R12, 0xa80, R0 ;  /* 0x00000a800c0e7824 */ /* 0x000fe200078e0200 */
[----:B------:R-:W-:-:S03]  /*19060*/  FMNMX.FTZ R0, R168, R10, !PT ;  /* 0x0000000aa8007209 */ /* 0x000fc60007810000 */
[C---:B------:R-:W-:Y:S01]  /*19070*/  VIADD R2, R14.reuse, 0x80 ;  /* 0x000000800e027836 */ /* 0x040fe20000000000 */
[C---:B------:R-:W-:Y:S01]  /*19080*/  R2UR UR6, R14.reuse ;  /* 0x000000000e0672ca */ /* 0x040fe200000e0000 */
[----:B------:R-:W-:Y:S01]  /*19090*/  VIADD R20, R14, 0x200 ;  /* 0x000002000e147836 */ /* 0x000fe20000000000 */
[----:B------:R-:W-:-:S04]  /*190a0*/  FMNMX.FTZ R0, R169, R0, !PT ;  /* 0x00000000a9007209 */ /* 0x000fc80007810000 */
[----:B------:R-:W-:-:S04]  /*190b0*/  FMNMX.FTZ R0, R172, R0, !PT ;  /* 0x00000000ac007209 */ /* 0x000fc80007810000 */
[----:B------:R-:W-:-:S03]  /*190c0*/  FMNMX.FTZ R0, R173, R0, !PT ;  /* 0x00000000ad007209 */ /* 0x000fc60007810000 */
[----:B------:R-:W-:Y:S01]  /*190d0*/  HGMMA.64x192x16.F32 R24, R200, gdesc[UR4].tnspB, R24, gsb0 ;  /* 0x42e00004c8187df0 */ /* 0x000fe20008000818 */
[----:B------:R-:W-:Y:S02]  /*190e0*/  R2UR UR6, R2 ;  /* 0x00000000020672ca */ /* 0x000fe400000e0000 */
[----:B------:R-:W-:Y:S01]  /*190f0*/  R2UR UR7, R3 ;  /* 0x00000000030772ca */ /* 0x000fe200000e0000 */
[----:B------:R-:W-:Y:S01]  /*19100*/  IMAD.MOV.U32 R3, RZ, RZ, 0x40000040 ;  /* 0x40000040ff037424 */ /* 0x000fe200078e00ff */
[----:B------:R-:W-:Y:S02]  /*19110*/  IADD3 R2, R14, 0x100, RZ ;  /* 0x000001000e027810 */ /* 0x000fe40007ffe0ff */
        /* <DEDUP_REMOVED lines=25> */
[----:B------:R-:W-:-:S06]  /*192b0*/  WARPGROUP.ARRIVE ;  /* 0x00000000000079c5 */ /* 0x000fcc0000000000 */
[----:B------:R-:W-:Y:S01]  /*192c0*/  HGMMA.64x192x16.F32 R24, R196, gdesc[UR4].tnspB, R24, gsb0 ;  /* 0x42e00004c4187df0 */ /* 0x000fe20008000818 */
[----:B------:R-:W-:Y:S01]  /*192d0*/  R2UR UR6, R2 ;  /* 0x00000000020672ca */ /* 0x000fe200000e0000 */
[----:B------:R-:W-:Y:S01]  /*192e0*/  VIADD R2, R14, 0x180 ;  /* 0x000001800e027836 */ /* 0x000fe20000000000 */
[----:B------:R-:W-:Y:S02]  /*192f0*/  R2UR UR7, R3 ;  /* 0x00000000030772ca */ /* 0x000fe400000e0000 */
[----:B------:R-:W-:Y:S01]  /*19300*/  MOV R3, 0x40000040 ;  /* 0x4000004000037802 */ /* 0x000fe20000000f00 */
[----:B------:R-:W-:Y:S02]  /*19310*/  WARPGROUP.DEPBAR.LE gsb0, 0x0 ;  /* 0x00008000000079c5 */ /* 0x000fe40000010000 */
[----:B------:R-:W-:-:S12]  /*19320*/  WARPGROUP.ARRIVE ;  /* 0x00000000000079c5 */ /* 0x000fd80000000000 */
[----:B------:R-:W-:Y:S01]  /*19330*/  HGMMA.64x192x16.F32 R24, R192, gdesc[UR4].tnspB, R24, gsb0 ;  /* 0x42e00004c0187df0 */ /* 0x000fe20008000818 */
[----:B------:R-:W-:Y:S02]  /*19340*/  R2UR UR6, R2 ;  /* 0x00000000020672ca */ /* 0x000fe400000e0000 */
[----:B------:R-:W-:Y:S01]  /*19350*/  R2UR UR7, R3 ;  /* 0x00000000030772ca */ /* 0x000fe200000e0000 */
[----:B------:R-:W0:Y:S02]  /*19360*/  SHFL.BFLY PT, R2, R0, 0x2, 0x1f ;  /* 0x0c401f0000027f89 */ /* 0x000e2400000e0000 */
[----:B0-----:R-:W-:Y:S01]  /*19370*/  FMNMX.FTZ R2, R0, R2, !PT ;  /* 0x0000000200027209 */ /* 0x001fe20007810000 */
[----:B------:R-:W-:-:S04]  /*19380*/  IMAD.U32 R0, RZ, RZ, UR4 ;  /* 0x00000004ff007e24 */ /* 0x000fc8000f8e00ff */
[----:B------:R-:W0:Y:S02]  /*19390*/  SHFL.BFLY PT, R5, R2, 0x1, 0x1f ;  /* 0x0c201f0002057f89 */ /* 0x000e2400000e0000 */
[----:B0-----:R-:W-:Y:S02]  /*193a0*/  FMNMX.FTZ R5, R2, R5, !PT ;  /* 0x0000000502057209 */ /* 0x001fe40007810000 */
[----:B------:R-:W-:-:S03]  /*193b0*/  FMNMX.FTZ R2, R170, R9, !PT ;  /* 0x00000009aa027209 */ /* 0x000fc60007810000 */
[----:B------:R-:W-:Y:S01]  /*193c0*/  FMUL.FTZ R15, R5, R0 ;  /* 0x00000000050f7220 */ /* 0x000fe20000410000 */
[----:B------:R-:W-:Y:S01]  /*193d0*/  FMNMX.FTZ R2, R171, R2, !PT ;  /* 0x00000002ab027209 */ /* 0x000fe20007810000 */
[----:B------:R-:W-:Y:S02]  /*193e0*/  FADD.FTZ R3, -R5, R10 ;  /* 0x0000000a05037221 */ /* 0x000fe40000010100 */
[--C-:B------:R-:W-:Y:S01]  /*193f0*/  FFMA.FTZ R196, R160, R0, -R15.reuse ;  /* 0x00000000a0c47223 */ /* 0x100fe2000001080f */
[----:B------:R-:W-:Y:S01]  /*19400*/  FMNMX.FTZ R2, R174, R2, !PT ;  /* 0x00000002ae027209 */ /* 0x000fe20007810000 */
[-CC-:B------:R-:W-:Y:S01]  /*19410*/  FFMA.FTZ R200, R168, R0.reuse, -R15.reuse ;  /* 0x00000000a8c87223 */ /* 0x180fe2000001080f */
[-CC-:B------:R-:W-:Y:S01]  /*19420*/  FFMA.FTZ R160, R161, R0.reuse, -R15.reuse ;  /* 0x00000000a1a07223 */ /* 0x180fe2000001080f */
        /* <DEDUP_REMOVED lines=8> */
[----:B------:R-:W-:Y:S01]  /*194b0*/  FFMA.FTZ R12, R149, R0, -R15 ;  /* 0x00000000950c7223 */ /* 0x000fe2000001080f */
[----:B------:R-:W-:Y:S01]  /*194c0*/  FMNMX.FTZ R2, R163, R2, !PT ;  /* 0x00000002a3027209 */ /* 0x000fe20007810000 */
[----:B------:R-:W-:Y:S01]  /*194d0*/  FMUL.FTZ R3, R3, R0 ;  /* 0x0000000003037220 */ /* 0x000fe20000410000 */
[----:B------:R-:W-:Y:S02]  /*194e0*/  MUFU.EX2 R200, R200 ;  /* 0x000000c800c87308 */ /* 0x000fe40000000800 */
[----:B------:R-:W-:-:S04]  /*194f0*/  FMNMX.FTZ R2, R166, R2, !PT ;  /* 0x00000002a6027209 */ /* 0x000fc80007810000 */
[----:B------:R-:W-:Y:S02]  /*19500*/  FMNMX.FTZ R2, R167, R2, !PT ;  /* 0x00000002a7027209 */ /* 0x000fe40007810000 */
[----:B------:R-:W0:Y:S02]  /*19510*/  MUFU.EX2 R3, R3 ;  /* 0x0000000300037308 */ /* 0x000e240000000800 */
[----:B------:R-:W-:-:S04]  /*19520*/  FMNMX.FTZ R2, R154, R2, !PT ;  /* 0x000000029a027209 */ /* 0x000fc80007810000 */
[----:B------:R-:W-:Y:S02]  /*19530*/  FMNMX.FTZ R2, R155, R2, !PT ;  /* 0x000000029b027209 */ /* 0x000fe40007810000 */
[----:B------:R-:W1:Y:S02]  /*19540*/  MUFU.EX2 R10, R10 ;  /* 0x0000000a000a7308 */ /* 0x000e640000000800 */
[----:B------:R-:W-:-:S04]  /*19550*/  FMNMX.FTZ R2, R158, R2, !PT ;  /* 0x000000029e027209 */ /* 0x000fc80007810000 */
[----:B------:R-:W-:Y:S02]  /*19560*/  FMNMX.FTZ R2, R159, R2, !PT ;  /* 0x000000029f027209 */ /* 0x000fe40007810000 */
[----:B------:R-:W2:Y:S01]  /*19570*/  MUFU.EX2 R202, R202 ;  /* 0x000000ca00ca7308 */ /* 0x000ea20000000800 */
[----:B0-----:R-:W-:Y:S01]  /*19580*/  FFMA.FTZ R7, R3, R7, R200 ;  /* 0x0000000703077223 */ /* 0x001fe200000100c8 */
[----:B------:R-:W-:-:S04]  /*19590*/  FMNMX.FTZ R2, R146, R2, !PT ;  /* 0x0000000292027209 */ /* 0x000fc80007810000 */
[----:B------:R-:W-:Y:S02]  /*195a0*/  FMNMX.FTZ R2, R147, R2, !PT ;  /* 0x0000000293027209 */ /* 0x000fe40007810000 */
[----:B------:R-:W0:Y:S01]  /*195b0*/  MUFU.EX2 R168, R168 ;  /* 0x000000a800a87308 */ /* 0x000e220000000800 */
[----:B-1----:R-:W-:Y:S01]  /*195c0*/  FADD.FTZ R7, R10, R7 ;  /* 0x000000070a077221 */ /* 0x002fe20000010000 */
[----:B------:R-:W-:Y:S02]  /*195d0*/  FMNMX.FTZ R2, R150, R2, !PT ;  /* 0x0000000296027209 */ /* 0x000fe40007810000 */
[----:B------:R-:W-:Y:S02]  /*195e0*/  F2FP.F16.F32.PACK_AB R200, R10, R200 ;  /* 0x000000c80ac8723e */ /* 0x000fe400000000ff */
[----:B------:R-:W-:Y:S02]  /*195f0*/  FMNMX.FTZ R2, R151, R2, !PT ;  /* 0x0000000297027209 */ /* 0x000fe40007810000 */
[----:B------:R-:W-:Y:S01]  /*19600*/  MUFU.EX2 R196, R196 ;  /* 0x000000c400c47308 */ /* 0x000fe20000000800 */
[----:B--2---:R-:W-:Y:S01]  /*19610*/  FADD.FTZ R7, R202, R7 ;  /* 0x00000007ca077221 */ /* 0x004fe20000010000 */
[----:B------:R-:W-:-:S04]  /*19620*/  FMNMX.FTZ R2, R138, R2, !PT ;  /* 0x000000028a027209 */ /* 0x000fc80007810000 */
[----:B------:R-:W-:Y:S02]  /*19630*/  FMNMX.FTZ R2, R139, R2, !PT ;  /* 0x000000028b027209 */ /* 0x000fe40007810000 */
[----:B------:R-:W-:Y:S01]  /*19640*/  MUFU.EX2 R160, R160 ;  /* 0x000000a000a07308 */ /* 0x000fe20000000800 */
[----:B0-----:R-:W-:Y:S01]  /*19650*/  FADD.FTZ R7, R168, R7 ;  /* 0x00000007a8077221 */ /* 0x001fe20000010000 */
[----:B------:R-:W-:Y:S02]  /*19660*/  FMNMX.FTZ R2, R142, R2, !PT ;  /* 0x000000028e027209 */ /* 0x000fe40007810000 */
[----:B------:R-:W-:Y:S02]  /*19670*/  F2FP.F16.F32.PACK_AB R202, R168, R202 ;  /* 0x000000caa8ca723e */ /* 0x000fe400000000ff */
[----:B------:R-:W-:Y:S02]  /*19680*/  FMNMX.FTZ R2, R143, R2, !PT ;  /* 0x000000028f027209 */ /* 0x000fe40007810000 */
[----:B------:R-:W-:Y:S02]  /*19690*/  MUFU.EX2 R198, R198 ;  /* 0x000000c600c67308 */ /* 0x000fe40000000800 */
[----:B------:R-:W-:-:S04]  /*196a0*/  FMNMX.FTZ R2, R130, R2, !PT ;  /* 0x0000000282027209 */ /* 0x000fc80007810000 */
        /* <DEDUP_REMOVED lines=9> */
[----:B------:R-:W-:-:S05]  /*19740*/  FMNMX.FTZ R2, R127, R2, !PT ;  /* 0x000000027f027209 */ /* 0x000fca0007810000 */
[----:B------:R-:W0:Y:S02]  /*19750*/  SHFL.BFLY PT, R4, R2, 0x2, 0x1f ;  /* 0x0c401f0002047f89 */ /* 0x000e2400000e0000 */
[----:B0-----:R-:W-:-:S05]  /*19760*/  FMNMX.FTZ R4, R2, R4, !PT ;  /* 0x0000000402047209 */ /* 0x001fca0007810000 */
[----:B------:R-:W0:Y:S01]  /*19770*/  SHFL.BFLY PT, R2, R4, 0x1, 0x1f ;  /* 0x0c201f0004027f89 */ /* 0x000e2200000e0000 */
[----:B------:R-:W-:Y:S02]  /*19780*/  WARPGROUP.DEPBAR.LE gsb0, 0x0 ;  /* 0x00008000000079c5 */ /* 0x000fe40000010000 */
[----:B------:R-:W-:Y:S01]  /*19790*/  WARPGROUP.ARRIVE ;  /* 0x00000000000079c5 */ /* 0x000fe20000000000 */
[-CC-:B------:R-:W-:Y:S01]  /*197a0*/  FFMA.FTZ R192, R152, R0.reuse, -R15.reuse ;  /* 0x0000000098c07223 */ /* 0x180fe2000001080f */
[-CC-:B------:R-:W-:Y:S01]  /*197b0*/  FFMA.FTZ R194, R156, R0.reuse, -R15.reuse ;  /* 0x000000009cc27223 */ /* 0x180fe2000001080f */
[----:B------:R-:W-:-:S03]  /*197c0*/  FFMA.FTZ R152, R157, R0, -R15 ;  /* 0x000000009d987223 */ /* 0x000fc6000001080f */
[----:B------:R-:W-:Y:S01]  /*197d0*/  HGMMA.64x192x16.F32 R24, R188, gdesc[UR4].tnspB, R24, gsb0 ;  /* 0x42e00004bc187df0 */ /* 0x000fe20008000818 */
[----:B------:R-:W-:Y:S01]  /*197e0*/  R2UR UR6, R20 ;  /* 0x00000000140672ca */ /* 0x000fe200000e0000 */
[C---:B------:R-:W-:Y:S01]  /*197f0*/  VIADD R20, R14.reuse, 0x280 ;  /* 0x000002800e147836 */ /* 0x040fe20000000000 */
[----:B------:R-:W-:Y:S01]  /*19800*/  R2UR UR7, R21 ;  /* 0x00000000150772ca */ /* 0x000fe200000e0000 */
[----:B------:R-:W-:Y:S01]  /*19810*/  IMAD.MOV.U32 R21, RZ, RZ, 0x40000040 ;  /* 0x40000040ff157424 */ /* 0x000fe200078e00ff */
[----:B------:R-:W-:Y:S01]  /*19820*/  IADD3 R14, R14, 0x300, RZ ;  /* 0x000003000e0e7810 */ /* 0x000fe20007ffe0ff */
[----:B------:R-:W-:Y:S01]  /*19830*/  MUFU.EX2 R192, R192 ;  /* 0x000000c000c07308 */ /* 0x000fe20000000800 */
[----:B0-----:R-:W-:-:S07]  /*19840*/  FMNMX.FTZ R4, R4, R2, !PT ;  /* 0x0000000204047209 */ /* 0x001fce0007810000 */
[----:B------:R-:W-:Y:S08]  /*19850*/  MUFU.EX2 R194, R194 ;  /* 0x000000c200c27308 */ /* 0x000ff00000000800 */
[----:B------:R-:W-:Y:S01]  /*19860*/  MUFU.EX2 R152, R152 ;  /* 0x0000009800987308 */ /* 0x000fe20000000800 */
[----:B------:R-:W-:Y:S02]  /*19870*/  WARPGROUP.DEPBAR.LE gsb0, 0x0 ;  /* 0x00008000000079c5 */ /* 0x000fe40000010000 */
[----:B------:R-:W-:Y:S01]  /*19880*/  WARPGROUP.ARRIVE ;  /* 0x00000000000079c5 */ /* 0x000fe20000000000 */
[-CC-:B------:R-:W-:Y:S01]  /*19890*/  FFMA.FTZ R188, R144, R0.reuse, -R15.reuse ;  /* 0x0000000090bc7223 */ /* 0x180fe2000001080f */
[-CC-:B------:R-:W-:Y:S01]  /*198a0*/  FFMA.FTZ R144, R145, R0.reuse, -R15.reuse ;  /* 0x0000000091907223 */ /* 0x180fe2000001080f */
[----:B------:R-:W-:-:S03]  /*198b0*/  FFMA.FTZ R190, R148, R0, -R15 ;  /* 0x0000000094be7223 */ /* 0x000fc6000001080f */
[----:B------:R-:W-:Y:S01]  /*198c0*/  HGMMA.64x192x16.F32 R24, R184, gdesc[UR4].tnspB, R24, gsb0 ;  /* 0x42e00004b8187df0 */ /* 0x000fe20008000818 */
[----:B------:R-:W-:Y:S01]  /*198d0*/  R2UR UR6, R20 ;  /* 0x00000000140672ca */ /* 0x000fe200000e0000 */
[-CC-:B------:R-:W-:Y:S01]  /*198e0*/  FFMA.FTZ R20, R141, R0.reuse, -R15.reuse ;  /* 0x000000008d147223 */ /* 0x180fe2000001080f */
[----:B------:R-:W-:Y:S01]  /*198f0*/  R2UR UR7, R21 ;  /* 0x00000000150772ca */ /* 0x000fe200000e0000 */
[-CC-:B------:R-:W-:Y:S01]  /*19900*/  FFMA.FTZ R21, R120, R0.reuse, -R15.reuse ;  /* 0x0000000078157223 */ /* 0x180fe2000001080f */
[-CC-:B------:R-:W-:Y:S01]  /*19910*/  FFMA.FTZ R120, R121, R0.reuse, -R15.reuse ;  /* 0x0000000079787223 */ /* 0x180fe2000001080f */
[----:B------:R-:W-:Y:S01]  /*19920*/  FFMA.FTZ R121, R124, R0, -R15 ;  /* 0x000000007c797223 */ /* 0x000fe2000001080f */
        /* <DEDUP_REMOVED lines=10> */
[-CC-:B------:R-:W-:Y:S01]  /*199d0*/  FFMA.FTZ R136, R137, R0.reuse, -R15.reuse ;  /* 0x0000000089887223 */ /* 0x180fe2000001080f */
[----:B------:R-:W-:-:S03]  /*199e0*/  FFMA.FTZ R186, R140, R0, -R15 ;  /* 0x000000008cba7223 */ /* 0x000fc6000001080f */
[----:B------:R-:W-:Y:S01]  /*199f0*/  HGMMA.64x192x16.F32 R24, R180, gdesc[UR4].tnspB, R24, gsb0 ;  /* 0x42e00004b4187df0 */ /* 0x000fe20008000818 */
[----:B------:R-:W-:Y:S01]  /*19a00*/  R2UR UR6, R14 ;  /* 0x000000000e0672ca */ /* 0x000fe200000e0000 */
[----:B------:R-:W-:Y:S08]  /*19a10*/  MUFU.EX2 R184, R184 ;  /* 0x000000b800b87308 */ /* 0x000ff00000000800 */
[----:B------:R-:W-:Y:S08]  /*19a20*/  MUFU.EX2 R136, R136 ;  /* 0x0000008800887308 */ /* 0x000ff00000000800 */
[----:B------:R-:W-:Y:S01]  /*19a30*/  MUFU.EX2 R186, R186 ;  /* 0x000000ba00ba7308 */ /* 0x000fe20000000800 */
[----:B------:R-:W-:-:S02]  /*19a40*/  WARPGROUP.DEPBAR.LE gsb0, 0x0 ;  /* 0x00008000000079c5 */ /* 0x000fc40000010000 */
[-CC-:B------:R-:W-:Y:S01]  /*19a50*/  FFMA.FTZ R180, R128, R0.reuse, -R15.reuse ;  /* 0x0000000080b47223 */ /* 0x180fe2000001080f */
[-CC-:B------:R-:W-:Y:S01]  /*19a60*/  FFMA.FTZ R128, R129, R0.reuse, -R15.reuse ;  /* 0x0000000081807223 */ /* 0x180fe2000001080f */
[-CC-:B------:R-:W-:Y:S01]  /*19a70*/  FFMA.FTZ R182, R132, R0.reuse, -R15.reuse ;  /* 0x0000000084b67223 */ /* 0x180fe2000001080f */
[-CC-:B------:R-:W-:Y:S01]  /*19a80*/  FFMA.FTZ R129, R133, R0.reuse, -R15.reuse ;  /* 0x0000000085817223 */ /* 0x180fe2000001080f */
[-C--:B------:R-:W-:Y:S01]  /*19a90*/  FFMA.FTZ R132, R125, R0.reuse, -R15 ;  /* 0x000000007d847223 */ /* 0x080fe2000001080f */
[C---:B------:R-:W-:Y:S01]  /*19aa0*/  FADD.FTZ R15, -R4.reuse, R9 ;  /* 0x00000009040f7221 */ /* 0x040fe20000010100 */
[----:B------:R-:W-:Y:S01]  /*19ab0*/  WARPGROUP.ARRIVE ;  /* 0x00000000000079c5 */ /* 0x000fe20000000000 */
[-C--:B------:R-:W-:Y:S01]  /*19ac0*/  FMUL.FTZ R125, R4, R0.reuse ;  /* 0x00000000047d7220 */ /* 0x080fe20000410000 */
[----:B------:R0:W-:Y:S01]  /*19ad0*/  MUFU.EX2 R9, R132 ;  /* 0x0000008400097308 */ /* 0x0001e20000000800 */
[-C--:B------:R-:W-:Y:S02]  /*19ae0*/  FMUL.FTZ R15, R15, R0.reuse ;  /* 0x000000000f0f7220 */ /* 0x080fe40000410000 */
        /* <DEDUP_REMOVED lines=11> */
[-CC-:B0-----:R-:W-:Y:S01]  /*19ba0*/  FFMA.FTZ R132, R155, R0.reuse, -R125.reuse ;  /* 0x000000009b847223 */ /* 0x181fe2000001087d */
[----:B------:R-:W-:Y:S01]  /*19bb0*/  FFMA.FTZ R195, R158, R0, -R125 ;  /* 0x000000009ec37223 */ /* 0x000fe2000001087d */
[----:B------:R-:W-:Y:S01]  /*19bc0*/  MUFU.EX2 R201, R201 ;  /* 0x000000c900c97308 */ /* 0x000fe20000000800 */
[----:B-1----:R-:W-:-:S02]  /*19bd0*/  IMAD.MOV.U32 R15, RZ, RZ, 0x40000040 ;  /* 0x40000040ff0f7424 */ /* 0x002fc400078e00ff */
[-CC-:B------:R-:W-:Y:S01]  /*19be0*/  FFMA.FTZ R137, R159, R0.reuse, -R125.reuse ;  /* 0x000000009f897223 */ /* 0x180fe2000001087d */
[-CC-:B------:R-:W-:Y:S01]  /*19bf0*/  FFMA.FTZ R181, R130, R0.reuse, -R125.reuse ;  /* 0x0000000082b57223 */ /* 0x180fe2000001087d */
[-CC-:B------:R-:W-:Y:S01]  /*19c00*/  FFMA.FTZ R189, R146, R0.reuse, -R125.reuse ;  /* 0x0000000092bd7223 */ /* 0x180fe2000001087d */
[-CC-:B------:R-:W-:Y:S01]  /*19c10*/  FFMA.FTZ R14, R147, R0.reuse, -R125.reuse ;  /* 0x00000000930e7223 */ /* 0x180fe2000001087d */
[----:B------:R-:W-:Y:S01]  /*19c20*/  R2UR UR7, R15 ;  /* 0x000000000f0772ca */ /* 0x000fe200000e0000 */
[-C--:B------:R-:W-:Y:S01]  /*19c30*/  FFMA.FTZ R191, R150, R0.reuse, -R125 ;  /* 0x0000000096bf7223 */ /* 0x080fe2000001087d */
[----:B------:R-:W-:Y:S01]  /*19c40*/  MUFU.EX2 R124, R124 ;  /* 0x0000007c007c7308 */ /* 0x000fe20000000800 */
[----:B------:R-:W-:Y:S01]  /*19c50*/  @!P1 PRMT R15, RZ, 0x654, R13 ;  /* 0x00000654ff0f9816 */ /* 0x000fe2000000000d */
[-CC-:B------:R-:W-:Y:S01]  /*19c60*/  FFMA.FTZ R151, R151, R0.reuse, -R125.reuse ;  /* 0x0000000097977223 */ /* 0x180fe2000001087d */
[-CC-:B------:R-:W-:Y:S01]  /*19c70*/  FFMA.FTZ R187, R142, R0.reuse, -R125.reuse ;  /* 0x000000008ebb7223 */ /* 0x180fe2000001087d */
[-CC-:B------:R-:W-:Y:S01]  /*19c80*/  FFMA.FTZ R131, R131, R0.reuse, -R125.reuse ;  /* 0x0000000083837223 */ /* 0x180fe2000001087d */
[-CC-:B------:R-:W-:Y:S01]  /*19c90*/  FFMA.FTZ R134, R134, R0.reuse, -R125.reuse ;  /* 0x0000000086867223 */ /* 0x180fe2000001087d */
[-CC-:B------:R-:W-:Y:S01]  /*19ca0*/  FFMA.FTZ R135, R135, R0.reuse, -R125.reuse ;  /* 0x0000000087877223 */ /* 0x180fe2000001087d */
[-CC-:B------:R-:W-:Y:S01]  /*19cb0*/  FFMA.FTZ R122, R122, R0.reuse, -R125.reuse ;  /* 0x000000007a7a7223 */ /* 0x180fe2000001087d */
[----:B------:R-:W-:Y:S01]  /*19cc0*/  MUFU.EX2 R203, R203 ;  /* 0x000000cb00cb7308 */ /* 0x000fe20000000800 */
[-CC-:B------:R-:W-:Y:S01]  /*19cd0*/  FFMA.FTZ R123, R123, R0.reuse, -R125.reuse ;  /* 0x000000007b7b7223 */ /* 0x180fe2000001087d */
[----:B------:R-:W-:Y:S01]  /*19ce0*/  FFMA.FTZ R126, R126, R0, -R125 ;  /* 0x000000007e7e7223 */ /* 0x000fe2000001087d */
[----:B------:R-:W-:Y:S05]  /*19cf0*/  HGMMA.64x192x16.F32 R24, R176, gdesc[UR4].tnspB, R24, gsb0 ;  /* 0x42e00004b0187df0 */ /* 0x000fea0008000818 */
        /* <DEDUP_REMOVED lines=24> */
[----:B------:R-:W1:Y:S01]  /*19e80*/  MUFU.EX2 R123, R123 ;  /* 0x0000007b007b7308 */ /* 0x000e620000000800 */
[----:B0-----:R-:W-:Y:S01]  /*19e90*/  F2FP.F16.F32.PACK_AB R183, R135, R134 ;  /* 0x0000008687b7723e */ /* 0x001fe200000000ff */
[----:B------:R-:W-:-:S02]  /*19ea0*/  WARPGROUP.DEPBAR.LE gsb0, 0x0 ;  /* 0x00008000000079c5 */ /* 0x000fc40000010000 */
[----:B------:R0:W-:Y:S04]  /*19eb0*/  @!P1 SYNCS.ARRIVE.TRANS64.RED.A1T0 RZ, [R15+URZ], RZ ;  /* 0x000000ff0fff99a7 */ /* 0x0001e8000810043f */
[----:B------:R-:W-:Y:S01]  /*19ec0*/  MUFU.EX2 R179, R126 ;  /* 0x0000007e00b37308 */ /* 0x000fe20000000800 */
[----:B------:R-:W-:Y:S02]  /*19ed0*/  F2FP.F16.F32.PACK_AB R178, R9, R121 ;  /* 0x0000007909b2723e */ /* 0x000fe400000000ff */
[----:B------:R-:W-:Y:S02]  /*19ee0*/  F2FP.F16.F32.PACK_AB R176, R120, R21 ;  /* 0x0000001578b0723e */ /* 0x000fe400000000ff */
[----:B-1----:R-:W-:Y:S01]  /*19ef0*/  F2FP.F16.F32.PACK_AB R177, R123, R122 ;  /* 0x0000007a7bb1723e */ /* 0x002fe200000000ff */
[----:B0-----:R-:W-:Y:S01]  /*19f00*/  FFMA.FTZ R15, R2, R6, R201 ;  /* 0x00000006020f7223 */ /* 0x001fe200000100c9 */
[----:B------:R-:W-:Y:S01]  /*19f10*/  FFMA.FTZ R6, R139, R0, -R125 ;  /* 0x000000008b067223 */ /* 0x000fe2000001087d */
[----:B------:R-:W-:-:S02]  /*19f20*/  F2FP.F16.F32.PACK_AB R201, R124, R201 ;  /* 0x000000c97cc9723e */ /* 0x000fc400000000ff */
[----:B------:R-:W-:Y:S01]  /*19f30*/  FADD.FTZ R138, R124, R15 ;  /* 0x0000000f7c8a7221 */ /* 0x000fe20000010000 */
[----:B------:R-:W-:Y:S02]  /*19f40*/  @!P1 PRMT R15, RZ, 0x654, R11 ;  /* 0x00000654ff0f9816 */ /* 0x000fe4000000000b */
[----:B------:R-:W0:Y:S01]  /*19f50*/  MUFU.EX2 R6, R6 ;  /* 0x0000000600067308 */ /* 0x000e220000000800 */
[----:B------:R-:W-:Y:S01]  /*19f60*/  FADD.FTZ R11, R203, R138 ;  /* 0x0000008acb0b7221 */ /* 0x000fe20000010000 */
[----:B------:R1:W-:Y:S01]  /*19f70*/  @!P1 SYNCS.ARRIVE.TRANS64.RED.A1T0 RZ, [R15+URZ], RZ ;  /* 0x000000ff0fff99a7 */ /* 0x0003e2000810043f */
[C---:B------:R-:W-:Y:S02]  /*19f80*/  F2FP.F16.F32.PACK_AB R203, R140.reuse, R203 ;  /* 0x000000cb8ccb723e */ /* 0x040fe400000000ff */
[----:B------:R-:W-:Y:S01]  /*19f90*/  FADD.FTZ R138, R140, R11 ;  /* 0x0000000b8c8a7221 */ /* 0x000fe20000010000 */
[----:B------:R-:W-:Y:S01]  /*19fa0*/  FADD.FTZ R11, R196, R7 ;  /* 0x00000007c40b7221 */ /* 0x000fe20000010000 */
[-CC-:B------:R-:W-:Y:S01]  /*19fb0*/  FFMA.FTZ R7, R143, R0.reuse, -R125.reuse ;  /* 0x000000008f077223 */ /* 0x180fe2000001087d */
[----:B------:R-:W-:Y:S01]  /*19fc0*/  FFMA.FTZ R125, R127, R0, -R125 ;  /* 0x000000007f7d7223 */ /* 0x000fe2000001087d */
[----:B------:R-:W-:Y:S01]  /*19fd0*/  FADD.FTZ R138, R197, R138 ;  /* 0x0000008ac58a7221 */ /* 0x000fe20000010000 */
[C---:B------:R-:W-:Y:S01]  /*19fe0*/  FADD.FTZ R11, R160.reuse, R11 ;  /* 0x0000000ba00b7221 */ /* 0x040fe20000010000 */
[----:B------:R-:W-:-:S02]  /*19ff0*/  F2FP.F16.F32.PACK_AB R196, R160, R196 ;  /* 0x000000c4a0c4723e */ /* 0x000fc400000000ff */
[C---:B------:R-:W-:Y:S01]  /*1a000*/  FADD.FTZ R138, R133.reuse, R138 ;  /* 0x0000008a858a7221 */ /* 0x040fe20000010000 */
[----:B------:R-:W-:Y:S01]  /*1a010*/  FADD.FTZ R130, R198, R11 ;  /* 0x0000000bc6827221 */ /* 0x000fe20000010000 */
[----:B------:R-:W2:Y:S01]  /*1a020*/  MUFU.EX2 R7, R7 ;  /* 0x0000000700077308 */ /* 0x000ea20000000800 */
[----:B------:R-:W-:Y:S01]  /*1a030*/  F2FP.F16.F32.PACK_AB R197, R133, R197 ;  /* 0x000000c585c5723e */ /* 0x000fe200000000ff */
[----:B------:R-:W-:Y:S01]  /*1a040*/  FADD.FTZ R138, R199, R138 ;  /* 0x0000008ac78a7221 */ /* 0x000fe20000010000 */
[C---:B------:R-:W-:Y:S01]  /*1a050*/  FADD.FTZ R11, R161.reuse, R130 ;  /* 0x00000082a10b7221 */ /* 0x040fe20000010000 */
[----:B------:R-:W-:Y:S02]  /*1a060*/  F2FP.F16.F32.PACK_AB R198, R161, R198 ;  /* 0x000000c6a1c6723e */ /* 0x000fe400000000ff */
[C---:B------:R-:W-:Y:S01]  /*1a070*/  FADD.FTZ R138, R141.reuse, R138 ;  /* 0x0000008a8d8a7221 */ /* 0x040fe20000010000 */
[----:B------:R-:W-:Y:S01]  /*1a080*/  FADD.FTZ R130, R192, R11 ;  /* 0x0000000bc0827221 */ /* 0x000fe20000010000 */
[----:B------:R-:W3:Y:S01]  /*1a090*/  MUFU.EX2 R125, R125 ;  /* 0x0000007d007d7308 */ /* 0x000ee20000000800 */
[----:B------:R-:W-:Y:S01]  /*1a0a0*/  F2FP.F16.F32.PACK_AB R199, R141, R199 ;  /* 0x000000c78dc7723e */ /* 0x000fe200000000ff */
[----:B------:R-:W-:Y:S01]  /*1a0b0*/  FADD.FTZ R11, R193, R138 ;  /* 0x0000008ac10b7221 */ /* 0x000fe20000010000 */
[C---:B-1----:R-:W-:Y:S01]  /*1a0c0*/  FADD.FTZ R15, R153.reuse, R130 ;  /* 0x00000082990f7221 */ /* 0x042fe20000010000 */
[----:B------:R-:W-:-:S02]  /*1a0d0*/  F2FP.F16.F32.PACK_AB R192, R153, R192 ;  /* 0x000000c099c0723e */ /* 0x000fc400000000ff */
[----:B------:R-:W-:Y:S01]  /*1a0e0*/  FADD.FTZ R130, R132, R11 ;  /* 0x0000000b84827221 */ /* 0x000fe20000010000 */
[----:B------:R-:W-:Y:S01]  /*1a0f0*/  FADD.FTZ R15, R194, R15 ;  /* 0x0000000fc20f7221 */ /* 0x000fe20000010000 */
[----:B------:R-:W-:Y:S02]  /*1a100*/  F2FP.F16.F32.PACK_AB R193, R132, R193 ;  /* 0x000000c184c1723e */ /* 0x000fe400000000ff */
[----:B------:R-:W-:Y:S01]  /*1a110*/  FADD.FTZ R130, R195, R130 ;  /* 0x00000082c3827221 */ /* 0x000fe20000010000 */
[C---:B------:R-:W-:Y:S01]  /*1a120*/  FADD.FTZ R15, R152.reuse, R15 ;  /* 0x0000000f980f7221 */ /* 0x040fe20000010000 */
[----:B------:R-:W-:Y:S02]  /*1a130*/  F2FP.F16.F32.PACK_AB R194, R152, R194 ;  /* 0x000000c298c2723e */ /* 0x000fe400000000ff */
[C---:B------:R-:W-:Y:S01]  /*1a140*/  FADD.FTZ R130, R137.reuse, R130 ;  /* 0x0000008289827221 */ /* 0x040fe20000010000 */
        /* <DEDUP_REMOVED lines=9> */
[----:B------:R-:W-:Y:S01]  /*1a1e0*/  FADD.FTZ R15, R12, R15 ;  /* 0x0000000f0c0f7221 */ /* 0x000fe20000010000 */
[----:B------:R-:W-:-:S02]  /*1a1f0*/  F2FP.F16.F32.PACK_AB R189, R14, R189 ;  /* 0x000000bd0ebd723e */ /* 0x000fc400000000ff */
[C---:B------:R-:W-:Y:S01]  /*1a200*/  FADD.FTZ R124, R13.reuse, R124 ;  /* 0x0000007c0d7c7221 */ /* 0x040fe20000010000 */
[----:B------:R-:W-:Y:S01]  /*1a210*/  FADD.FTZ R15, R184, R15 ;  /* 0x0000000fb80f7221 */ /* 0x000fe20000010000 */
[----:B------:R-:W-:Y:S02]  /*1a220*/  F2FP.F16.F32.PACK_AB R191, R13, R191 ;  /* 0x000000bf0dbf723e */ /* 0x000fe400000000ff */
[----:B------:R-:W-:Y:S01]  /*1a230*/  FADD.FTZ R11, R185, R124 ;  /* 0x0000007cb90b7221 */ /* 0x000fe20000010000 */
[----:B------:R-:W-:Y:S01]  /*1a240*/  FADD.FTZ R15, R136, R15 ;  /* 0x0000000f880f7221 */ /* 0x000fe20000010000 */
[C---:B0-----:R-:W-:Y:S02]  /*1a250*/  F2FP.F16.F32.PACK_AB R185, R6.reuse, R185 ;  /* 0x000000b906b9723e */ /* 0x041fe400000000ff */
[----:B------:R-:W-:Y:S01]  /*1a260*/  FADD.FTZ R124, R6, R11 ;  /* 0x0000000b067c7221 */ /* 0x000fe20000010000 */
[----:B------:R-:W-:Y:S01]  /*1a270*/  FADD.FTZ R15, R186, R15 ;  /* 0x0000000fba0f7221 */ /* 0x000fe20000010000 */
[----:B------:R-:W-:-:S02]  /*1a280*/  F2FP.F16.F32.PACK_AB R184, R136, R184 ;  /* 0x000000b888b8723e */ /* 0x000fc400000000ff */
[----:B------:R-:W-:Y:S01]  /*1a290*/  FADD.FTZ R124, R187, R124 ;  /* 0x0000007cbb7c7221 */ /* 0x000fe20000010000 */
[----:B------:R-:W-:Y:S01]  /*1a2a0*/  FADD.FTZ R15, R20, R15 ;  /* 0x0000000f140f7221 */ /* 0x000fe20000010000 */
[C---:B--2---:R-:W-:Y:S02]  /*1a2b0*/  F2FP.F16.F32.PACK_AB R187, R7.reuse, R187 ;  /* 0x000000bb07bb723e */ /* 0x044fe400000000ff */
        /* <DEDUP_REMOVED lines=10> */
[C---:B------:R-:W-:Y:S01]  /*1a360*/  FADD.FTZ R12, R129.reuse, R12 ;  /* 0x0000000c810c7221 */ /* 0x040fe20000010000 */
[----:B------:R-:W-:Y:S02]  /*1a370*/  F2FP.F16.F32.PACK_AB R182, R129, R182 ;  /* 0x000000b681b6723e */ /* 0x000fe400000000ff */
[----:B------:R-:W-:Y:S01]  /*1a380*/  FADD.FTZ R7, R135, R6 ;  /* 0x0000000687077221 */ /* 0x000fe20000010000 */
[----:B------:R-:W-:Y:S01]  /*1a390*/  FADD.FTZ R11, R21, R12 ;  /* 0x0000000c150b7221 */ /* 0x000fe20000010000 */
[----:B------:R-:W-:-:S02]  /*1a3a0*/  MOV R12, R212 ;  /* 0x000000d4000c7202 */ /* 0x000fc40000000f00 */
[----:B------:R-:W-:Y:S01]  /*1a3b0*/  FADD.FTZ R6, R122, R7 ;  /* 0x000000077a067221 */ /* 0x000fe20000010000 */
[----:B------:R-:W-:Y:S01]  /*1a3c0*/  FADD.FTZ R10, R120, R11 ;  /* 0x0000000b780a7221 */ /* 0x000fe20000010000 */
[----:B------:R-:W-:Y:S02]  /*1a3d0*/  IMAD.MOV.U32 R11, RZ, RZ, R214 ;  /* 0x000000ffff0b7224 */ /* 0x000fe400078e00d6 */
[----:B------:R-:W-:Y:S01]  /*1a3e0*/  FADD.FTZ R6, R123, R6 ;  /* 0x000000067b067221 */ /* 0x000fe20000010000 */
[----:B------:R-:W-:-:S03]  /*1a3f0*/  FADD.FTZ R10, R121, R10 ;  /* 0x0000000a790a7221 */ /* 0x000fc60000010000 */
[----:B------:R-:W-:Y:S01]  /*1a400*/  FADD.FTZ R6, R179, R6 ;  /* 0x00000006b3067221 */ /* 0x000fe20000010000 */
[----:B------:R-:W-:Y:S01]  /*1a410*/  FADD.FTZ R7, R9, R10 ;  /* 0x0000000a09077221 */ /* 0x000fe20000010000 */
[C---:B---3--:R-:W-:Y:S01]  /*1a420*/  F2FP.F16.F32.PACK_AB R179, R125.reuse, R179 ;  /* 0x000000b37db3723e */ /* 0x048fe200000000ff */
[----:B------:R-:W-:Y:S02]  /*1a430*/  IMAD.MOV.U32 R9, RZ, RZ, R4 ;  /* 0x000000ffff097224 */ /* 0x000fe400078e0004 */
[----:B------:R-:W-:Y:S01]  /*1a440*/  FADD.FTZ R6, R125, R6 ;  /* 0x000000067d067221 */ /* 0x000fe20000010000 */
[----:B------:R-:W-:Y:S01]  /*1a450*/  IMAD.MOV.U32 R10, RZ, RZ, R5 ;  /* 0x000000ffff0a7224 */ /* 0x000fe200078e0005 */
[----:B------:R-:W-:Y:S06]  /*1a460*/  @P2 BRA `(.L_x_634) ;  /* 0xffffffb000c02947 */ /* 0x000fec000383ffff */
.L_x_623:
[----:B------:R-:W-:Y:S05]  /*1a470*/  BSYNC B0 ;  /* 0x0000000000007941 */ /* 0x000fea0003800000 */
.L_x_622:
        /* <DEDUP_REMOVED lines=99> */
.L_x_635:
[----:B------:R-:W-:Y:S02]  /*1aab0*/  LEA R11, R212, R18, 0x3 ;  /* 0x00000012d40b7211 */ /* 0x000fe400078e18ff */
[----:B------:R-:W-:-:S04]  /*1aac0*/  SHF.L.U32 R2, R214, 0x1f, RZ ;  /* 0x0000001fd6027819 */ /* 0x000fc800000006ff */
[----:B------:R0:W1:Y:S01]  /*1aad0*/  SYNCS.PHASECHK.TRANS64.TRYWAIT P2, [R11+URZ+0x36850], R2 ;  /* 0x036850020b0075a7 */ /* 0x000062000804017f */
[----:B------:R-:W-:Y:S05]  /*1aae0*/  @!P0 BRA `(.L_x_636) ;  /* 0x0000000000048947 */ /* 0x000fea0003800000 */
[----:B------:R-:W-:Y:S01]  /*1aaf0*/  BPT.TRAP 0x1 ;  /* 0x000000040000795c */ /* 0x000fe20000300000 */
.L_x_636:
[----:B------:R-:W-:Y:S01]  /*1ab00*/  VIADD R18, R18, 0x400 ;  /* 0x0000040012127836 */ /* 0x000fe20000000000 */
[----:B------:R-:W-:Y:S04]  /*1ab10*/  BSSY B0, `(.L_x_637) ;  /* 0x0000008000007945 */ /* 0x000fe80003800000 */
[----:B------:R-:W-:-:S04]  /*1ab20*/  SHF.R.U32.HI R18, RZ, 0x4, R18 ;  /* 0x00000004ff127819 */ /* 0x000fc80000011612 */
[----:B------:R-:W-:-:S04]  /*1ab30*/  LOP3.LUT R18, R18, 0x3fff, RZ, 0xc0, !PT ;  /* 0x00003fff12127812 */ /* 0x000fc800078ec0ff */
[----:B------:R-:W-:-:S05]  /*1ab40*/  LOP3.LUT R3, R18, 0x3800000, RZ, 0xfc, !PT ;  /* 0x0380000012037812 */ /* 0x000fca00078efcff */
[----:B------:R-:W-:Y:S01]  /*1ab50*/  IMAD R8, R212, 0xa80, R3 ;  /* 0x00000a80d4087824 */ /* 0x000fe200078e0203 */
[----:B-1----:R-:W-:Y:S06]  /*1ab60*/  @P2 BRA `(.L_x_638) ;  /* 0x0000000000082947 */ /* 0x002fec0003800000 */
[----:B------:R-:W1:Y:S02]  /*1ab70*/  SYNCS.PHASECHK.TRANS64.TRYWAIT P0, [R11+URZ+0x36850], R2 ;  /* 0x036850020b0075a7 */ /* 0x000e64000800017f */
[----:B-1----:R-:W-:Y:S05]  /*1ab80*/  @!P0 BRA `(.L_x_639) ;  /* 0x00000094001c8947 */ /* 0x002fea0003800000 */
.L_x_638:
[----:B------:R-:W-:Y:S05]  /*1ab90*/  BSYNC B0 ;  /* 0x0000000000007941 */ /* 0x000fea0003800000 */
.L_x_637:
[----:B01----:R-:W-:Y:S01]  /*1aba0*/  IMAD.MOV.U32 R2, RZ, RZ, R8 ;  /* 0x000000ffff027224 */ /* 0x003fe200078e0008 */
[----:B------:R-:W-:Y:S01]  /*1abb0*/  MOV R3, 0x40000040 ;  /* 0x4000004000037802 */ /* 0x000fe20000000f00 */
[----:B------:R-:W-:Y:S01]  /*1abc0*/  WARPGROUP.ARRIVE ;  /* 0x00000000000079c5 */ /* 0x000fe20000000000 */
[----:B------:R-:W-:Y:S02]  /*1abd0*/  @!P1 VIADD R12, R11, 0x36860 ;  /* 0x000368600b0c9836 */ /* 0x000fe40000000000 */
[----:B------:R-:W-:Y:S01]  /*1abe0*/  R2UR UR6, R2 ;  /* 0x00000000020672ca */ /* 0x000fe200000e0000 */
[----:B------:R-:W-:Y:S01]  /*1abf0*/  VIADD R2, R8, 0x80 ;  /* 0x0000008008027836 */ /* 0x000fe20000000000 */
[----:B------:R-:W-:Y:S01]  /*1ac00*/  R2UR UR7, R3 ;  /* 0x00000000030772ca */ /* 0x000fe200000e0000 */
[----:B------:R-:W-:Y:S01]  /*1ac10*/  IMAD.MOV.U32 R3, RZ, RZ, 0x40000040 ;  /* 0x40000040ff037424 */ /* 0x000fe200078e00ff */
[----:B------:R-:W-:Y:S01]  /*1ac20*/  @!P1 PRMT R12, RZ, 0x654, R12 ;  /* 0x00000654ff0c9816 */ /* 0x000fe2000000000c */
[----:B------:R-:W-:-:S02]  /*1ac30*/  VIADD R212, R212, 0x1 ;  /* 0x00000001d4d47836 */ /* 0x000fc40000000000 */
[----:B------:R-:W-:-:S03]  /*1ac40*/  VIADD R225, R225, 0x1 ;  /* 0x00000001e1e17836 */ /* 0x000fc60000000000 */
[----:B------:R-:W-:-:S04]  /*1ac50*/  ISETP.NE.AND P2, PT, R212, 0x2, PT ;  /* 0x00000002d400780c */ /* 0x000fc80003f45270 */
[----:B------:R-:W-:Y:S01]  /*1ac60*/  SEL R212, R212, RZ, P2 ;  /* 0x000000ffd4d47207 */ /* 0x000fe20001000000 */
[----:B------:R-:W-:Y:S01]  /*1ac70*/  HGMMA.64x192x16.F32 R24, R200, gdesc[UR4].tnspB, R24, gsb0 ;  /* 0x42e00004c8187df0 */ /* 0x000fe20008000818 */
[----:B------:R-:W-:Y:S02]  /*1ac80*/  R2UR UR6, R2 ;  /* 0x00000000020672ca */ /* 0x000fe400000e0000 */
[----:B------:R-:W-:Y:S01]  /*1ac90*/  R2UR UR7, R3 ;  /* 0x00000000030772ca */ /* 0x000fe200000e0000 */
[----:B------:R-:W-:Y:S01]  /*1aca0*/  IMAD.MOV.U32 R3, RZ, RZ, 0x40000040 ;  /* 0x40000040ff037424 */ /* 0x000fe200078e00ff */
[----:B------:R-:W-:Y:S01]  /*1acb0*/  IADD3 R2, R8, 0x100, RZ ;  /* 0x0000010008027810 */ /* 0x000fe20007ffe0ff */
[----:B------:R-:W-:Y:S02]  /*1acc0*/  WARPGROUP.DEPBAR.LE gsb0, 0x0 ;  /* 0x00008000000079c5 */ /* 0x000fe40000010000 */
[----:B------:R-:W-:-:S12]  /*1acd0*/  WARPGROUP.ARRIVE ;  /* 0x00000000000079c5 */ /* 0x000fd80000000000 */
        /* <DEDUP_REMOVED lines=31> */
[----:B------:R-:W0:Y:S04]  /*1aed0*/  SHFL.BFLY PT, R2, R7, 0x2, 0x1f ;  /* 0x0c401f0007027f89 */ /* 0x000e2800000e0000 */
[----:B------:R-:W1:Y:S01]  /*1aee0*/  SHFL.BFLY PT, R3, R6, 0x2, 0x1f ;  /* 0x0c401f0006037f89 */ /* 0x000e6200000e0000 */
[----:B0-----:R-:W-:Y:S01]  /*1aef0*/  FADD.FTZ R2, R2, R7 ;  /* 0x0000000702027221 */ /* 0x001fe20000010000 */
[----:B-1----:R-:W-:Y:S01]  /*1af00*/  FADD.FTZ R8, R3, R6 ;  /* 0x0000000603087221 */ /* 0x002fe20000010000 */
[----:B------:R-:W-:-:S03]  /*1af10*/  CS2R R6, SRZ ;  /* 0x0000000000067805 */ /* 0x000fc6000001ff00 */
[----:B------:R-:W0:Y:S04]  /*1af20*/  SHFL.BFLY PT, R3, R2, 0x1, 0x1f ;  /* 0x0c201f0002037f89 */ /* 0x000e2800000e0000 */
[----:B------:R-:W1:Y:S01]  /*1af30*/  SHFL.BFLY PT, R9, R8, 0x1, 0x1f ;  /* 0x0c201f0008097f89 */ /* 0x000e6200000e0000 */
[----:B0-----:R-:W-:Y:S01]  /*1af40*/  FADD.FTZ R13, R2, R3 ;  /* 0x00000003020d7221 */ /* 0x001fe20000010000 */
[----:B------:R-:W-:Y:S01]  /*1af50*/  SEL R3, RZ, 0x1, P2 ;  /* 0x00000001ff037807 */ /* 0x000fe20001000000 */
[----:B------:R-:W-:Y:S02]  /*1af60*/  IMAD.MOV.U32 R2, RZ, RZ, -0x800000 ;  /* 0xff800000ff027424 */ /* 0x000fe400078e00ff */
[----:B-1----:R-:W-:Y:S01]  /*1af70*/  FADD.FTZ R14, R8, R9 ;  /* 0x00000009080e7221 */ /* 0x002fe20000010000 */
[----:B------:R-:W-:-:S02]  /*1af80*/  FSETP.NE.FTZ.AND P0, PT, R13, RZ, PT ;  /* 0x000000ff0d00720b */ /* 0x000fc40003f15000 */
[----:B------:R-:W-:Y:S02]  /*1af90*/  LOP3.LUT R214, R214, R3, RZ, 0x3c, !PT ;  /* 0x00000003d6d67212 */ /* 0x000fe400078e3cff */
[----:B------:R-:W-:Y:S02]  /*1afa0*/  FSETP.NE.FTZ.AND P3, PT, R14, RZ, PT ;  /* 0x000000ff0e00720b */ /* 0x000fe40003f75000 */
[----:B------:R-:W-:-:S07]  /*1afb0*/  MOV R3, 0xff800000 ;  /* 0xff80000000037802 */ /* 0x000fce0000000f00 */
        /* <DEDUP_REMOVED lines=112> */
.L_x_559:
[----:B------:R-:W0:Y:S08]  /*1b6c0*/  S2UR UR5, SR_CgaCtaId ;  /* 0x00000000000579c3 */ /* 0x000e300000008800 */
[----:B------:R-:W-:Y:S06]  /*1b6d0*/  BAR.SYNC.DEFER_BLOCKING 0x5, 0x120 ;  /* 0x0144800000007b1d */ /* 0x000fec0000010000 */
[----:B------:R-:W-:Y:S01]  /*1b6e0*/  UMOV UR4, 0x400 ;  /* 0x0000040000047882 */ /* 0x000fe20000000000 */
[----:B------:R-:W-:Y:S01]  /*1b6f0*/  BSSY B0, `(.L_x_640) ;  /* 0x0000234000007945 */ /* 0x000fe20003800000 */
[----:B0-----:R-:W-:-:S06]  /*1b700*/  ULEA UR4, UR5, UR4, 0x18 ;  /* 0x0000000405047291 */ /* 0x001fcc000f8ec03f */
[----:B------:R-:W-:-:S05]  /*1b710*/  MOV R18, UR4 ;  /* 0x0000000400127c02 */ /* 0x000fca0008000f00 */
[----:B------:R0:W1:Y:S01]  /*1b720*/  LDS.128 R148, [R18+0x368d0] ;  /* 0x0368d00012947984 */ /* 0x0000620000000c00 */
[----:B------:R-:W-:Y:S06]  /*1b730*/  BAR.ARV 0x4, 0x120 ;  /* 0x0104800000007b1d */ /* 0x000fec0000002000 */
[----:B------:R-:W-:Y:S05]  /*1b740*/  @P0 BRA `(.L_x_641) ;  /* 0x0000001800080947 */ /* 0x000fea0003800000 */
[----:B------:R-:W2:Y:S01]  /*1b750*/  LDL R6, [R1+0x5c] ;  /* 0x00005c0001067983 */ /* 0x000ea20000100800 */
[----:B------:R-:W-:Y:S01]  /*1b760*/  F2FP.F16.F32.PACK_AB R24, R25, R24 ;  /* 0x000000181918723e */ /* 0x000fe200000000ff */
[----:B------:R-:W-:Y:S01]  /*1b770*/  ULDC.64 UR4, c[0x0][0xbd8] ;  /* 0x0002f60000047ab9 */ /* 0x000fe20000000a00 */
[----:B------:R-:W-:Y:S01]  /*1b780*/  F2FP.F16.F32.PACK_AB R25, R135, R124 ;  /* 0x0000007c8719723e */ /* 0x000fe200000000ff */
[----:B------:R-:W3:Y:S01]  /*1b790*/  S2R R7, SR_SWINHI ;  /* 0x0000000000077919 */ /* 0x000ee20000002f00 */
        /* <DEDUP_REMOVED lines=16> */
[----:B------:R-:W-:Y:S02]  /*1b8a0*/  MOV R4, R18 ;  /* 0x0000001200047202 */ /* 0x000fe40000000f00 */
[----:B---3--:R-:W-:Y:S02]  /*1b8b0*/  MOV R5, R7 ;  /* 0x0000000700057202 */ /* 0x008fe40000000f00 */
        /* <DEDUP_REMOVED lines=23> */
[----:B------:R-:W-:Y:S01]  /*1ba30*/  F2FP.F16.F32.PACK_AB R115, R119, R118 ;  /* 0x000000767773723e */ /* 0x000fe200000000ff */
[----:B------:R-:W-:Y:S01]  /*1ba40*/  BAR.SYNC.DEFER_BLOCKING 0x1, 0x100 ;  /* 0x0044000000007b1d */ /* 0x000fe20000010000 */
[----:B--2---:R-:W-:-:S03]  /*1ba50*/  IMAD.WIDE R26, R6, 0x2, R4 ;  /* 0x00000002061a7825 */ /* 0x004fc600078e0204 */
[C---:B------:R-:W-:Y:S02]  /*1ba60*/  IADD3 R111, P2, R26.reuse, 0x20, RZ ;  /* 0x000000201a6f7810 */ /* 0x040fe40007f5e0ff */
[C---:B------:R-:W-:Y:S02]  /*1ba70*/  IADD3 R143, P0, R26.reuse, 0x4020, RZ ;  /* 0x000040201a8f7810 */ /* 0x040fe40007f1e0ff */
[----:B------:R-:W-:Y:S01]  /*1ba80*/  LOP3.LUT R6, R111, 0x380, RZ, 0xc0, !PT ;  /* 0x000003806f067812 */ /* 0x000fe200078ec0ff */
[--C-:B------:R-:W-:Y:S01]  /*1ba90*/  IMAD.X R9, RZ, RZ, R27.reuse, P2 ;  /* 0x000000ffff097224 */ /* 0x100fe200010e061b */
[----:B------:R-:W-:Y:S01]  /*1baa0*/  IADD3 R137, P1, R26, 0x40, RZ ;  /* 0x000000401a897810 */ /* 0x000fe20007f3e0ff */
[--C-:B------:R-:W-:Y:S01]  /*1bab0*/  IMAD.X R21, RZ, RZ, R27.reuse, P0 ;  /* 0x000000ffff157224 */ /* 0x100fe200000e061b */
[----:B------:R-:W-:Y:S02]  /*1bac0*/  SHF.R.U64 R6, R6, 0x3, RZ ;  /* 0x0000000306067819 */ /* 0x000fe400000012ff */
[----:B------:R-:W-:Y:S01]  /*1bad0*/  LOP3.LUT R7, R26, 0x380, RZ, 0xc0, !PT ;  /* 0x000003801a077812 */ /* 0x000fe200078ec0ff */
[----:B------:R-:W-:Y:S01]  /*1bae0*/  IMAD.X R11, RZ, RZ, R27, P1 ;  /* 0x000000ffff0b7224 */ /* 0x000fe200008e061b */
[----:B------:R-:W-:-:S02]  /*1baf0*/  LOP3.LUT R8, R6, R111, RZ, 0x3c, !PT ;  /* 0x0000006f06087212 */ /* 0x000fc400078e3cff */
[----:B------:R-:W-:Y:S02]  /*1bb00*/  LOP3.LUT R6, R143, 0x380, RZ, 0xc0, !PT ;  /* 0x000003808f067812 */ /* 0x000fe400078ec0ff */
[C---:B------:R-:W-:Y:S02]  /*1bb10*/  IADD3 R141, P5, R26.reuse, 0x4000, RZ ;  /* 0x000040001a8d7810 */ /* 0x040fe40007fbe0ff */
[C---:B------:R-:W-:Y:S02]  /*1bb20*/  IADD3 R139, P6, R26.reuse, 0x60, RZ ;  /* 0x000000601a8b7810 */ /* 0x040fe40007fde0ff */
[----:B------:R-:W-:Y:S01]  /*1bb30*/  IADD3 R147, P3, R26, 0x4060, RZ ;  /* 0x000040601a937810 */ /* 0x000fe20007f7e0ff */
[--C-:B------:R-:W-:Y:S01]  /*1bb40*/  IMAD.X R15, RZ, RZ, R27.reuse, P5 ;  /* 0x000000ffff0f7224 */ /* 0x100fe200028e061b */
[----:B------:R-:W-:Y:S02]  /*1bb50*/  SHF.R.U64 R6, R6, 0x3, RZ ;  /* 0x0000000306067819 */ /* 0x000fe400000012ff */
[----:B------:R-:W-:Y:S01]  /*1bb60*/  IADD3 R155, P1, R26, 0x8020, RZ ;  /* 0x000080201a9b7810 */ /* 0x000fe20007f3e0ff */
[----:B------:R-:W-:Y:S01]  /*1bb70*/  IMAD.X R35, RZ, RZ, R27, P3 ;  /* 0x000000ffff237224 */ /* 0x000fe200018e061b */
[----:B------:R-:W-:-:S02]  /*1bb80*/  SHF.R.U64 R7, R7, 0x3, RZ ;  /* 0x0000000307077819 */ /* 0x000fc400000012ff */
[----:B------:R-:W-:Y:S02]  /*1bb90*/  IADD3.X R13, RZ, R27, RZ, P6, !PT ;  /* 0x0000001bff0d7210 */ /* 0x000fe400037fe4ff */
[----:B------:R-:W-:Y:S02]  /*1bba0*/  IADD3 R86, P5, R26, 0x8060, RZ ;  /* 0x000080601a567810 */ /* 0x000fe40007fbe0ff */
[----:B------:R-:W-:Y:S02]  /*1bbb0*/  LOP3.LUT R10, R137, 0x380, RZ, 0xc0, !PT ;  /* 0x00000380890a7812 */ /* 0x000fe400078ec0ff */
[----:B------:R-:W-:Y:S02]  /*1bbc0*/  LOP3.LUT R34, R147, 0x380, RZ, 0xc0, !PT ;  /* 0x0000038093227812 */ /* 0x000fe400078ec0ff */
[----:B------:R-:W-:Y:S02]  /*1bbd0*/  LOP3.LUT R20, R6, R143, RZ, 0x3c, !PT ;  /* 0x0000008f06147212 */ /* 0x000fe400078e3cff */
[----:B------:R-:W-:-:S02]  /*1bbe0*/  IADD3 R145, P4, R26, 0x4040, RZ ;  /* 0x000040401a917810 */ /* 0x000fc40007f9e0ff */
[C---:B------:R-:W-:Y:S02]  /*1bbf0*/  IADD3 R153, P2, R26.reuse, 0x8000, RZ ;  /* 0x000080001a997810 */ /* 0x040fe40007f5e0ff */
[----:B------:R-:W-:Y:S02]  /*1bc00*/  IADD3 R157, P6, R26, 0x8040, RZ ;  /* 0x000080401a9d7810 */ /* 0x000fe40007fde0ff */
[----:B------:R-:W-:Y:S01]  /*1bc10*/  LOP3.LUT R6, R155, 0x380, RZ, 0xc0, !PT ;  /* 0x000003809b067812 */ /* 0x000fe200078ec0ff */
[--C-:B------:R-:W-:Y:S01]  /*1bc20*/  IMAD.X R39, RZ, RZ, R27.reuse, P2 ;  /* 0x000000ffff277224 */ /* 0x100fe200010e061b */
[----:B------:R-:W-:Y:S01]  /*1bc30*/  LOP3.LUT R26, R7, R26, RZ, 0x3c, !PT ;  /* 0x0000001a071a7212 */ /* 0x000fe200078e3cff */
[--C-:B------:R-:W-:Y:S01]  /*1bc40*/  IMAD.X R47, RZ, RZ, R27.reuse, P6 ;  /* 0x000000ffff2f7224 */ /* 0x100fe200030e061b */
[----:B------:R-:W-:Y:S01]  /*1bc50*/  LOP3.LUT R12, R139, 0x380, RZ, 0xc0, !PT ;  /* 0x000003808b0c7812 */ /* 0x000fe200078ec0ff */
[----:B------:R-:W-:Y:S01]  /*1bc60*/  IMAD.X R7, RZ, RZ, R27, P5 ;  /* 0x000000ffff077224 */ /* 0x000fe200028e061b */
[----:B------:R-:W-:-:S02]  /*1bc70*/  LOP3.LUT R14, R141, 0x380, RZ, 0xc0, !PT ;  /* 0x000003808d0e7812 */ /* 0x000fc400078ec0ff */
[----:B------:R-:W-:Y:S02]  /*1bc80*/  SHF.R.U64 R10, R10, 0x3, RZ ;  /* 0x000000030a0a7819 */ /* 0x000fe400000012ff */
[----:B------:R-:W-:Y:S02]  /*1bc90*/  SHF.R.U64 R34, R34, 0x3, RZ ;  /* 0x0000000322227819 */ /* 0x000fe400000012ff */
[----:B------:R-:W-:Y:S02]  /*1bca0*/  LOP3.LUT R42, R86, 0x380, RZ, 0xc0, !PT ;  /* 0x00000380562a7812 */ /* 0x000fe400078ec0ff */
[----:B------:R-:W-:Y:S02]  /*1bcb0*/  SHF.R.U64 R6, R6, 0x3, RZ ;  /* 0x0000000306067819 */ /* 0x000fe400000012ff */
[-C--:B------:R-:W-:Y:S02]  /*1bcc0*/  IADD3.X R31, RZ, R27.reuse, RZ, P4, !PT ;  /* 0x0000001bff1f7210 */ /* 0x080fe400027fe4ff */
[----:B------:R-:W-:-:S02]  /*1bcd0*/  IADD3.X R43, RZ, R27, RZ, P1, !PT ;  /* 0x0000001bff2b7210 */ /* 0x000fc40000ffe4ff */
[----:B------:R-:W-:Y:S02]  /*1bce0*/  LOP3.LUT R30, R145, 0x380, RZ, 0xc0, !PT ;  /* 0x00000380911e7812 */ /* 0x000fe400078ec0ff */
[----:B------:R-:W-:Y:S02]  /*1bcf0*/  MOV R78, R26 ;  /* 0x0000001a004e7202 */ /* 0x000fe40000000f00 */
[----:B------:R-:W-:Y:S02]  /*1bd00*/  SHF.R.U64 R12, R12, 0x3, RZ ;  /* 0x000000030c0c7819 */ /* 0x000fe400000012ff */
[----:B------:R-:W-:Y:S02]  /*1bd10*/  LOP3.LUT R27, R157, 0x380, RZ, 0xc0, !PT ;  /* 0x000003809d1b7812 */ /* 0x000fe400078ec0ff */
[----:B------:R-:W-:Y:S02]  /*1bd20*/  F2FP.F16.F32.PACK_AB R26, R29, R28 ;  /* 0x0000001c1d1a723e */ /* 0x000fe400000000ff */
[----:B------:R-:W-:-:S02]  /*1bd30*/  SHF.R.U64 R14, R14, 0x3, RZ ;  /* 0x000000030e0e7819 */ /* 0x000fc400000012ff */
[----:B------:R-:W-:Y:S02]  /*1bd40*/  LOP3.LUT R10, R10, R137, RZ, 0x3c, !PT ;  /* 0x000000890a0a7212 */ /* 0x000fe400078e3cff */
[----:B------:R-:W-:Y:S02]  /*1bd50*/  LOP3.LUT R34, R34, R147, RZ, 0x3c, !PT ;  /* 0x0000009322227212 */ /* 0x000fe400078e3cff */
[----:B------:R-:W-:Y:S02]  /*1bd60*/  SHF.R.U64 R29, R42, 0x3, RZ ;  /* 0x000000032a1d7819 */ /* 0x000fe400000012ff */
[----:B------:R-:W-:Y:S02]  /*1bd70*/  LOP3.LUT R42, R6, R155, RZ, 0x3c, !PT ;  /* 0x0000009b062a7212 */ /* 0x000fe400078e3cff */
[----:B------:R-:W-:Y:S02]  /*1bd80*/  SHF.R.U64 R30, R30, 0x3, RZ ;  /* 0x000000031e1e7819 */ /* 0x000fe400000012ff */
[----:B------:R-:W-:-:S02]  /*1bd90*/  LOP3.LUT R12, R12, R139, RZ, 0x3c, !PT ;  /* 0x0000008b0c0c7212 */ /* 0x000fc400078e3cff */
[----:B------:R-:W-:Y:S02]  /*1bda0*/  SHF.R.U64 R28, R27, 0x3, RZ ;  /* 0x000000031b1c7819 */ /* 0x000fe400000012ff */
[----:B------:R-:W-:Y:S02]  /*1bdb0*/  MOV R9, R8 ;  /* 0x0000000800097202 */ /* 0x000fe40000000f00 */
[----:B------:R-:W-:Y:S02]  /*1bdc0*/  LOP3.LUT R14, R14, R141, RZ, 0x3c, !PT ;  /* 0x0000008d0e0e7212 */ /* 0x000fe400078e3cff */
[----:B------:R-:W-:Y:S02]  /*1bdd0*/  F2FP.F16.F32.PACK_AB R27, R134, R123 ;  /* 0x0000007b861b723e */ /* 0x000fe400000000ff */
[----:B------:R-:W-:Y:S02]  /*1bde0*/  MOV R11, R10 ;  /* 0x0000000a000b7202 */ /* 0x000fe40000000f00 */
[----:B------:R-:W-:Y:S01]  /*1bdf0*/  MOV R8, R34 ;  /* 0x0000002200087202 */ /* 0x000fe20000000f00 */
[----:B------:R-:W-:Y:S01]  /*1be00*/  STSM.16.M88.4 [R78], R24 ;  /* 0x000000184e007844 */ /* 0x000fe20000000200 */
[----:B------:R-:W-:-:S02]  /*1be10*/  LOP3.LUT R38, R153, 0x380, RZ, 0xc0, !PT ;  /* 0x0000038099267812 */ /* 0x000fc400078ec0ff */
[----:B------:R-:W-:Y:S02]  /*1be20*/  MOV R10, R42 ;  /* 0x0000002a000a7202 */ /* 0x000fe40000000f00 */
[----:B------:R-:W-:Y:S02]  /*1be30*/  F2FP.F16.F32.PACK_AB R34, R37, R36 ;  /* 0x000000242522723e */ /* 0x000fe400000000ff */
[----:B------:R-:W-:Y:S02]  /*1be40*/  F2FP.F16.F32.PACK_AB R35, R132, R121 ;  /* 0x000000798423723e */ /* 0x000fe400000000ff */
[----:B------:R-:W-:Y:S02]  /*1be50*/  LOP3.LUT R30, R30, R145, RZ, 0x3c, !PT ;  /* 0x000000911e1e7212 */ /* 0x000fe400078e3cff */
[----:B------:R-:W-:Y:S01]  /*1be60*/  F2FP.F16.F32.PACK_AB R42, R45, R44 ;  /* 0x0000002c2d2a723e */ /* 0x000fe200000000ff */
[----:B------:R-:W-:Y:S01]  /*1be70*/  STSM.16.M88.4 [R9], R32 ;  /* 0x0000002009007844 */ /* 0x000fe20000000200 */
[----:B------:R-:W-:-:S02]  /*1be80*/  F2FP.F16.F32.PACK_AB R43, R130, R0 ;  /* 0x00000000822b723e */ /* 0x000fc400000000ff */
[----:B------:R-:W-:Y:S02]  /*1be90*/  MOV R12, R12 ;  /* 0x0000000c000c7202 */ /* 0x000fe40000000f00 */
[----:B------:R-:W-:Y:S01]  /*1bea0*/  MOV R14, R14 ;  /* 0x0000000e000e7202 */ /* 0x000fe20000000f00 */
[----:B------:R-:W-:Y:S01]  /*1beb0*/  STSM.16.M88.4 [R11], R40 ;  /* 0x000000280b007844 */ /* 0x000fe20000000200 */
[----:B------:R-:W-:Y:S02]  /*1bec0*/  SHF.R.U64 R38, R38, 0x3, RZ ;  /* 0x0000000326267819 */ /* 0x000fe400000012ff */
[----:B------:R-:W-:Y:S01]  /*1bed0*/  MOV R20, R20 ;  /* 0x0000001400147202 */ /* 0x000fe20000000f00 */
[----:B------:R-:W-:Y:S01]  /*1bee0*/  STSM.16.M88.4 [R12], R48 ;  /* 0x000000300c007844 */ /* 0x000fe20000000200 */
[----:B------:R-:W-:Y:S02]  /*1bef0*/  MOV R30, R30 ;  /* 0x0000001e001e7202 */ /* 0x000fe40000000f00 */
[----:B------:R-:W-:Y:S01]  /*1bf00*/  LOP3.LUT R38, R38, R153, RZ, 0x3c, !PT ;  /* 0x0000009926267212 */ /* 0x000fe200078e3cff */
[----:B------:R-:W-:Y:S01]  /*1bf10*/  STSM.16.M88.4 [R14], R56 ;  /* 0x000000380e007844 */ /* 0x000fe20000000200 */
[----:B------:R-:W-:-:S02]  /*1bf20*/  LOP3.LUT R46, R28, R157, RZ, 0x3c, !PT ;  /* 0x0000009d1c2e7212 */ /* 0x000fc400078e3cff */
[----:B------:R-:W-:Y:S01]  /*1bf30*/  LOP3.LUT R6, R29, R86, RZ, 0x3c, !PT ;  /* 0x000000561d067212 */ /* 0x000fe200078e3cff */
[----:B------:R2:W-:Y:S01]  /*1bf40*/  STSM.16.M88.4 [R20], R64 ;  /* 0x0000004014007844 */ /* 0x0005e20000000200 */
[----:B------:R-:W-:Y:S02]  /*1bf50*/  MOV R38, R38 ;  /* 0x0000002600267202 */ /* 0x000fe40000000f00 */
[----:B------:R-:W-:Y:S01]  /*1bf60*/  ISETP.NE.U32.AND P0, PT, RZ, UR4, PT ;  /* 0x00000004ff007c0c */ /* 0x000fe2000bf05070 */
[----:B------:R-:W-:Y:S01]  /*1bf70*/  STSM.16.M88.4 [R30], R72 ;  /* 0x000000481e007844 */ /* 0x000fe20000000200 */
[----:B------:R-:W-:Y:S02]  /*1bf80*/  MOV R46, R46 ;  /* 0x0000002e002e7202 */ /* 0x000fe40000000f00 */
[----:B------:R-:W-:Y:S01]  /*1bf90*/  MOV R0, R6 ;  /* 0x0000000600007202 */ /* 0x000fe20000000f00 */
[----:B------:R3:W-:Y:S01]  /*1bfa0*/  STSM.16.M88.4 [R8], R80 ;  /* 0x0000005008007844 */ /* 0x0007e20000000200 */
[----:B------:R-:W-:-:S03]  /*1bfb0*/  ISETP.NE.AND.EX P0, PT, RZ, UR5, PT, P0 ;  /* 0x00000005ff007c0c */ /* 0x000fc6000bf05300 */
[----:B------:R-:W-:Y:S04]  /*1bfc0*/  STSM.16.M88.4 [R38], R88 ;  /* 0x0000005826007844 */ /* 0x000fe80000000200 */
[----:B------:R-:W-:Y:S01]  /*1bfd0*/  STSM.16.M88.4 [R10], R96 ;  /* 0x000000600a007844 */ /* 0x000fe20000000200 */
[----:B--2---:R-:W-:-:S03]  /*1bfe0*/  MOV R20, RZ ;  /* 0x000000ff00147202 */ /* 0x004fc60000000f00 */
[----:B------:R-:W-:Y:S01]  /*1bff0*/  STSM.16.M88.4 [R46], R104 ;  /* 0x000000682e007844 */ /* 0x000fe20000000200 */
[----:B---3--:R-:W-:-:S03]  /*1c000*/  IADD3 R8, P1, R221, UR4, RZ ;  /* 0x00000004dd087c10 */ /* 0x008fc6000ff3e0ff */
[----:B------:R2:W-:Y:S01]  /*1c010*/  STSM.16.M88.4 [R0], R112 ;  /* 0x0000007000007844 */ /* 0x0005e20000000200 */
[----:B------:R-:W-:Y:S01]  /*1c020*/  IADD3.X R9, R222, UR5, RZ, P1, !PT ;  /* 0x00000005de097c10 */ /* 0x000fe20008ffe4ff */
[----:B------:R-:W-:Y:S01]  /*1c030*/  ULDC.64 UR4, c[0x0][0xbe0] ;  /* 0x0002f80000047ab9 */ /* 0x000fe20000000a00 */
[----:B------:R-:W-:Y:S01]  /*1c040*/  BAR.SYNC.DEFER_BLOCKING 0x1, 0x100 ;  /* 0x0044000000007b1d */ /* 0x000fe20000010000 */
[----:B------:R-:W-:-:S04]  /*1c050*/  ISETP.NE.U32.AND P1, PT, RZ, UR4, PT ;  /* 0x00000004ff007c0c */ /* 0x000fc8000bf25070 */
[----:B------:R-:W-:Y:S01]  /*1c060*/  ISETP.NE.AND.EX P1, PT, RZ, UR5, PT, P1 ;  /* 0x00000005ff007c0c */ /* 0x000fe2000bf25310 */
[----:B------:R-:W-:-:S04]  /*1c070*/  IMAD R7, R218, 0x40, R215 ;  /* 0x00000040da077824 */ /* 0x000fc800078e02d7 */
[----:B------:R-:W-:-:S08]  /*1c080*/  IMAD.WIDE R4, R7, 0x2, R4 ;  /* 0x0000000207047825 */ /* 0x000fd000078e0204 */
[----:B------:R-:W-:Y:S01]  /*1c090*/  @P1 IADD3 R6, P2, R221, UR4, RZ ;  /* 0x00000004dd061c10 */ /* 0x000fe2000ff5e0ff */
[----:B------:R-:W-:Y:S02]  /*1c0a0*/  ULDC UR4, c[0x0][0xa88] ;  /* 0x0002a20000047ab9 */ /* 0x000fe40000000800 */
[----:B------:R-:W-:Y:S01]  /*1c0b0*/  IMAD.U32 R61, RZ, RZ, UR4 ;  /* 0x00000004ff3d7e24 */ /* 0x000fe2000f8e00ff */
[----:B------:R-:W-:Y:S01]  /*1c0c0*/  @P1 IADD3.X R7, R222, UR5, RZ, P2, !PT ;  /* 0x00000005de071c10 */ /* 0x000fe200097fe4ff */
[----:B------:R3:W5:Y:S01]  /*1c0d0*/  @P0 LDG.E R20, desc[UR60][R8.64] ;  /* 0x0000003c08140981 */ /* 0x000762000c1e1900 */
[----:B------:R-:W-:-:S03]  /*1c0e0*/  IADD3 R11, P4, R4, 0x1000, RZ ;  /* 0x00001000040b7810 */ /* 0x000fc60007f9e0ff */
[----:B------:R3:W5:Y:S01]  /*1c0f0*/  @P1 LDG.E R61, desc[UR60][R6.64] ;  /* 0x0000003c063d1981 */ /* 0x000762000c1e1900 */
[----:B--2---:R-:W-:Y:S01]  /*1c100*/  LOP3.LUT R0, R11, 0x380, RZ, 0xc0, !PT ;  /* 0x000003800b007812 */ /* 0x004fe200078ec0ff */
[----:B------:R-:W-:Y:S08]  /*1c110*/  @P1 BRA `(.L_x_642) ;  /* 0x0000000000101947 */ /* 0x000ff00003800000 */
[----:B------:R-:W-:Y:S05]  /*1c120*/  @!P0 BRA `(.L_x_642) ;  /* 0x00000000000c8947 */ /* 0x000fea0003800000 */
[----:B---3--:R-:W2:Y:S04]  /*1c130*/  LDG.E R6, desc[UR60][R8.64] ;  /* 0x0000003c08067981 */ /* 0x008ea8000c1e1900 */
[----:B-----5:R-:W2:Y:S02]  /*1c140*/  LDG.E R61, desc[UR60][R8.64+0x4] ;  /* 0x0000043c083d7981 */ /* 0x020ea4000c1e1900 */
[----:B--2---:R-:W-:-:S07]  /*1c150*/  IADD3 R61, -R6, R61, RZ ;  /* 0x0000003d063d7210 */ /* 0x004fce0007ffe1ff */
.L_x_642:
[----:B------:R-:W2:Y:S01]  /*1c160*/  LDL R10, [R1+0x58] ;  /* 0x00005800010a7983 */ /* 0x000ea20000100800 */
[----:B------:R-:W-:Y:S01]  /*1c170*/  SHF.R.S32.HI R63, RZ, 0x1f, R220 ;  /* 0x0000001fff3f7819 */ /* 0x000fe200000114dc */
[----:B------:R-:W-:Y:S01]  /*1c180*/  ULDC.64 UR4, c[0x0][0xb70] ;  /* 0x0002dc0000047ab9 */ /* 0x000fe20000000a00 */
[--C-:B-----5:R-:W-:Y:S02]  /*1c190*/  SHF.R.S32.HI R21, RZ, 0x1f, R20.reuse ;  /* 0x0000001fff157819 */ /* 0x120fe40000011414 */
[----:B---3--:R-:W-:Y:S01]  /*1c1a0*/  SHF.R.U64 R8, R0, 0x3, RZ ;  /* 0x0000000300087819 */ /* 0x008fe200000012ff */
[----:B------:R-:W-:Y:S01]  /*1c1b0*/  IMAD R7, R63, UR4, RZ ;  /* 0x000000043f077c24 */ /* 0x000fe2000f8e02ff */
[----:B------:R-:W-:Y:S02]  /*1c1c0*/  SEL R227, R227, RZ, !P0 ;  /* 0x000000ffe3e37207 */ /* 0x000fe40004000000 */
[----:B------:R-:W-:Y:S01]  /*1c1d0*/  SEL R223, R223, RZ, !P0 ;  /* 0x000000ffdfdf7207 */ /* 0x000fe20004000000 */
[----:B------:R-:W-:Y:S01]  /*1c1e0*/  IMAD R9, R220, UR5, R7 ;  /* 0x00000005dc097c24 */ /* 0x000fe2000f8e0207 */
[----:B------:R-:W-:Y:S01]  /*1c1f0*/  LOP3.LUT R8, R8, R11, RZ, 0x3c, !PT ;  /* 0x0000000b08087212 */ /* 0x000fe200078e3cff */
[----:B------:R-:W-:Y:S01]  /*1c200*/  IMAD.WIDE.U32 R6, R220, UR4, R20 ;  /* 0x00000004dc067c25 */ /* 0x000fe2000f8e0014 */
[----:B------:R-:W-:Y:S01]  /*1c210*/  ULDC.64 UR4, c[0x0][0xb78] ;  /* 0x0002de0000047ab9 */ /* 0x000fe20000000a00 */
[----:B------:R-:W-:-:S02]  /*1c220*/  IADD3 R29, P0, R4, 0x4000, RZ ;  /* 0x00004000041d7810 */ /* 0x000fc40007f1e0ff */
[----:B------:R-:W-:Y:S01]  /*1c230*/  IMAD.IADD R7, R7, 0x1, R9 ;  /* 0x0000000107077824 */ /* 0x000fe200078e0209 */
[C---:B------:R-:W-:Y:S01]  /*1c240*/  IADD3 R13, P5, R4.reuse, 0x2000, RZ ;  /* 0x00002000040d7810 */ /* 0x040fe20007fbe0ff */
[----:B------:R-:W-:Y:S01]  /*1c250*/  IMAD R0, R227, UR4, RZ ;  /* 0x00000004e3007c24 */ /* 0x000fe2000f8e02ff */
[C---:B------:R-:W-:Y:S01]  /*1c260*/  IADD3 R25, P6, R4.reuse, 0x3000, RZ ;  /* 0x0000300004197810 */ /* 0x040fe20007fde0ff */
[----:B------:R-:W-:Y:S01]  /*1c270*/  IMAD.WIDE.U32 R6, R223, UR4, R6 ;  /* 0x00000004df067c25 */ /* 0x000fe2000f8e0006 */
[C---:B------:R-:W-:Y:S02]  /*1c280*/  IADD3 R37, P2, R4.reuse, 0x6000, RZ ;  /* 0x0000600004257810 */ /* 0x040fe40007f5e0ff */
[----:B------:R-:W-:Y:S02]  /*1c290*/  IADD3 R33, P1, R4, 0x5000, RZ ;  /* 0x0000500004217810 */ /* 0x000fe40007f3e0ff */
[----:B------:R-:W-:Y:S02]  /*1c2a0*/  LOP3.LUT R28, R29, 0x380, RZ, 0xc0, !PT ;  /* 0x000003801d1c7812 */ /* 0x000fe400078ec0ff */
[----:B------:R-:W-:-:S02]  /*1c2b0*/  LOP3.LUT R12, R13, 0x380, RZ, 0xc0, !PT ;  /* 0x000003800d0c7812 */ /* 0x000fc400078ec0ff */
[----:B------:R-:W-:Y:S02]  /*1c2c0*/  LOP3.LUT R24, R25, 0x380, RZ, 0xc0, !PT ;  /* 0x0000038019187812 */ /* 0x000fe400078ec0ff */
[----:B------:R-:W-:Y:S02]  /*1c2d0*/  LOP3.LUT R36, R37, 0x380, RZ, 0xc0, !PT ;  /* 0x0000038025247812 */ /* 0x000fe400078ec0ff */
[----:B------:R-:W-:Y:S02]  /*1c2e0*/  LOP3.LUT R32, R33, 0x380, RZ, 0xc0, !PT ;  /* 0x0000038021207812 */ /* 0x000fe400078ec0ff */
[----:B------:R-:W-:Y:S02]  /*1c2f0*/  SHF.R.U64 R28, R28, 0x3, RZ ;  /* 0x000000031c1c7819 */ /* 0x000fe400000012ff */
[----:B------:R-:W-:Y:S02]  /*1c300*/  SHF.R.U64 R12, R12, 0x3, RZ ;  /* 0x000000030c0c7819 */ /* 0x000fe400000012ff */
[----:B------:R-:W-:-:S02]  /*1c310*/  SHF.R.U64 R24, R24, 0x3, RZ ;  /* 0x0000000318187819 */ /* 0x000fc400000012ff */
[----:B------:R-:W-:Y:S02]  /*1c320*/  SHF.R.U64 R36, R36, 0x3, RZ ;  /* 0x0000000324247819 */ /* 0x000fe400000012ff */
[----:B------:R-:W-:Y:S02]  /*1c330*/  SHF.R.U64 R32, R32, 0x3, RZ ;  /* 0x0000000320207819 */ /* 0x000fe400000012ff */
[----:B------:R-:W-:Y:S02]  /*1c340*/  LOP3.LUT R28, R28, R29, RZ, 0x3c, !PT ;  /* 0x0000001d1c1c7212 */ /* 0x000fe400078e3cff */
[----:B------:R-:W-:Y:S01]  /*1c350*/  LOP3.LUT R12, R12, R13, RZ, 0x3c, !PT ;  /* 0x0000000d0c0c7212 */ /* 0x000fe200078e3cff */
[--C-:B------:R-:W-:Y:S01]  /*1c360*/  IMAD.X R13, RZ, RZ, R5.reuse, P5 ;  /* 0x000000ffff0d7224 */ /* 0x100fe200028e0605 */
[----:B------:R-:W-:Y:S01]  /*1c370*/  LOP3.LUT R24, R24, R25, RZ, 0x3c, !PT ;  /* 0x0000001918187212 */ /* 0x000fe200078e3cff */
[----:B------:R-:W-:Y:S01]  /*1c380*/  IMAD.X R25, RZ, RZ, R5, P6 ;  /* 0x000000ffff197224 */ /* 0x000fe200030e0605 */
[----:B------:R-:W-:-:S02]  /*1c390*/  IADD3.X R29, RZ, R5, RZ, P0, !PT ;  /* 0x00000005ff1d7210 */ /* 0x000fc400007fe4ff */
[----:B------:R-:W-:Y:S02]  /*1c3a0*/  LOP3.LUT R36, R36, R37, RZ, 0x3c, !PT ;  /* 0x0000002524247212 */ /* 0x000fe400078e3cff */
[----:B------:R-:W-:Y:S02]  /*1c3b0*/  LOP3.LUT P0, RZ, R230, 0x3, RZ, 0xc0, !PT ;  /* 0x00000003e6ff7812 */ /* 0x000fe4000780c0ff */
[C---:B------:R-:W-:Y:S02]  /*1c3c0*/  IADD3 R49, P5, R4.reuse, 0x9000, RZ ;  /* 0x0000900004317810 */ /* 0x040fe40007fbe0ff */
[----:B------:R-:W-:Y:S02]  /*1c3d0*/  IADD3 R53, P6, R4, 0xa000, RZ ;  /* 0x0000a00004357810 */ /* 0x000fe40007fde0ff */
[----:B------:R-:W-:Y:S02]  /*1c3e0*/  IADD3.X R37, RZ, R5, RZ, P2, !PT ;  /* 0x00000005ff257210 */ /* 0x000fe400017fe4ff */
[----:B------:R-:W-:Y:S01]  /*1c3f0*/  LOP3.LUT R32, R32, R33, RZ, 0x3c, !PT ;  /* 0x0000002120207212 */ /* 0x000fe200078e3cff */
[----:B------:R-:W-:Y:S01]  /*1c400*/  IMAD.X R33, RZ, RZ, R5, P1 ;  /* 0x000000ffff217224 */ /* 0x000fe200008e0605 */
[----:B------:R-:W-:-:S02]  /*1c410*/  LOP3.LUT R48, R49, 0x380, RZ, 0xc0, !PT ;  /* 0x0000038031307812 */ /* 0x000fc400078ec0ff */
[----:B------:R-:W-:Y:S02]  /*1c420*/  LOP3.LUT R52, R53, 0x380, RZ, 0xc0, !PT ;  /* 0x0000038035347812 */ /* 0x000fe400078ec0ff */
[----:B------:R-:W-:Y:S02]  /*1c430*/  SHF.R.U64 R48, R48, 0x3, RZ ;  /* 0x0000000330307819 */ /* 0x000fe400000012ff */
[----:B------:R-:W-:Y:S02]  /*1c440*/  SHF.R.U64 R52, R52, 0x3, RZ ;  /* 0x0000000334347819 */ /* 0x000fe400000012ff */
[----:B------:R-:W-:Y:S02]  /*1c450*/  LOP3.LUT R48, R48, R49, RZ, 0x3c, !PT ;  /* 0x0000003130307212 */ /* 0x000fe400078e3cff */
[----:B------:R-:W-:Y:S01]  /*1c460*/  LOP3.LUT R52, R52, R53, RZ, 0x3c, !PT ;  /* 0x0000003534347212 */ /* 0x000fe200078e3cff */
[----:B------:R-:W-:Y:S01]  /*1c470*/  IMAD.X R53, RZ, RZ, R5, P6 ;  /* 0x000000ffff357224 */ /* 0x000fe200030e0605 */
[----:B------:R-:W-:-:S02]  /*1c480*/  IADD3.X R49, RZ, R5, RZ, P5, !PT ;  /* 0x00000005ff317210 */ /* 0x000fc40002ffe4ff */
[----:B------:R-:W-:Y:S01]  /*1c490*/  SHF.R.S32.HI R219, RZ, 0x1f, R218 ;  /* 0x0000001fffdb7819 */ /* 0x000fe200000114da */
[----:B------:R-:W-:Y:S01]  /*1c4a0*/  BSSY B1, `(.L_x_643) ;  /* 0x0000064000017945 */ /* 0x000fe20003800000 */
[----:B--2---:R-:W-:Y:S02]  /*1c4b0*/  IMAD R11, R226, 0x80, R10 ;  /* 0x00000080e20b7824 */ /* 0x004fe400078e020a */
[----:B------:R-:W-:Y:S01]  /*1c4c0*/  IMAD R10, R223, UR5, R0 ;  /* 0x00000005df0a7c24 */ /* 0x000fe2000f8e0200 */
[----:B------:R-:W-:Y:S02]  /*1c4d0*/  ULDC.64 UR4, c[0x0][0xb40] ;  /* 0x0002d00000047ab9 */ /* 0x000fe40000000a00 */
[----:B------:R-:W-:Y:S02]  /*1c4e0*/  SHF.R.S32.HI R9, RZ, 0x1f, R11 ;  /* 0x0000001fff097819 */ /* 0x000fe4000001140b */
[C---:B------:R-:W-:Y:S02]  /*1c4f0*/  IADD3 R0, P3, R11.reuse, R6, RZ ;  /* 0x000000060b007210 */ /* 0x040fe40007f7e0ff */
[----:B------:R-:W-:-:S02]  /*1c500*/  ISETP.GE.OR P1, PT, R11, R61, P0 ;  /* 0x0000003d0b00720c */ /* 0x000fc40000726670 */
[----:B------:R-:W-:Y:S02]  /*1c510*/  IADD3.X R9, R9, R7, R10, P3, !PT ;  /* 0x0000000709097210 */ /* 0x000fe40001ffe40a */
[----:B------:R-:W-:Y:S02]  /*1c520*/  LEA R54, P3, R0, UR4, 0x2 ;  /* 0x0000000400367c11 */ /* 0x000fe4000f8610ff */
[----:B------:R-:W-:Y:S02]  /*1c530*/  IADD3 R7, P2, R4, 0xb000, RZ ;  /* 0x0000b00004077810 */ /* 0x000fe40007f5e0ff */
[----:B------:R-:W-:Y:S01]  /*1c540*/  LEA.HI.X R55, R0, UR5, R9, 0x2, P3 ;  /* 0x0000000500377c11 */ /* 0x000fe200098f1409 */
[----:B------:R-:W-:Y:S01]  /*1c550*/  VIADD R0, R11, 0x8 ;  /* 0x000000080b007836 */ /* 0x000fe20000000000 */
[----:B------:R-:W-:Y:S01]  /*1c560*/  IADD3.X R9, RZ, R5, RZ, P4, !PT ;  /* 0x00000005ff097210 */ /* 0x000fe200027fe4ff */
[----:B------:R-:W-:Y:S01]  /*1c570*/  IMAD.X R57, RZ, RZ, R5, P2 ;  /* 0x000000ffff397224 */ /* 0x000fe200010e0605 */
[C---:B------:R-:W-:Y:S01]  /*1c580*/  IADD3 R41, P3, R4.reuse, 0x7000, RZ ;  /* 0x0000700004297810 */ /* 0x040fe20007f7e0ff */
[----:B------:R2:W-:Y:S01]  /*1c590*/  @!P1 STG.E desc[UR60][R54.64], R3 ;  /* 0x0000000336009986 */ /* 0x0005e2000c10193c */
[----:B------:R-:W-:Y:S01]  /*1c5a0*/  IADD3 R45, P4, R4, 0x8000, RZ ;  /* 0x00008000042d7810 */ /* 0x000fe20007f9e0ff */
[----:B------:R-:W-:Y:S01]  /*1c5b0*/  ULDC.64 UR4, c[0x0][0xaa0] ;  /* 0x0002a80000047ab9 */ /* 0x000fe20000000a00 */
[----:B------:R-:W-:-:S02]  /*1c5c0*/  LOP3.LUT R40, R41, 0x380, RZ, 0xc0, !PT ;  /* 0x0000038029287812 */ /* 0x000fc400078ec0ff */
[----:B------:R-:W-:Y:S02]  /*1c5d0*/  LOP3.LUT R44, R45, 0x380, RZ, 0xc0, !PT ;  /* 0x000003802d2c7812 */ /* 0x000fe400078ec0ff */
[----:B------:R-:W-:Y:S02]  /*1c5e0*/  ISETP.GE.OR P0, PT, R0, R61, P0 ;  /* 0x0000003d0000720c */ /* 0x000fe40000706670 */
[----:B------:R-:W-:Y:S02]  /*1c5f0*/  LOP3.LUT R11, R4, 0x380, RZ, 0xc0, !PT ;  /* 0x00000380040b7812 */ /* 0x000fe400078ec0ff */
[----:B------:R-:W-:Y:S02]  /*1c600*/  LOP3.LUT R0, R7, 0x380, RZ, 0xc0, !PT ;  /* 0x0000038007007812 */ /* 0x000fe400078ec0ff */
[----:B------:R-:W-:Y:S02]  /*1c610*/  SHF.R.U64 R40, R40, 0x3, RZ ;  /* 0x0000000328287819 */ /* 0x000fe400000012ff */
[----:B------:R-:W-:-:S02]  /*1c620*/  SHF.R.U64 R44, R44, 0x3, RZ ;  /* 0x000000032c2c7819 */ /* 0x000fc400000012ff */
[----:B------:R-:W-:Y:S02]  /*1c630*/  SHF.R.U64 R11, R11, 0x3, RZ ;  /* 0x000000030b0b7819 */ /* 0x000fe400000012ff */
[----:B------:R-:W-:Y:S01]  /*1c640*/  SHF.R.U64 R0, R0, 0x3, RZ ;  /* 0x0000000300007819 */ /* 0x000fe200000012ff */
[----:B------:R3:W-:Y:S01]  /*1c650*/  @!P0 STG.E desc[UR60][R54.64+0x20], R2 ;  /* 0x0000200236008986 */ /* 0x0007e2000c10193c */
[----:B------:R-:W-:Y:S01]  /*1c660*/  LOP3.LUT R40, R40, R41, RZ, 0x3c, !PT ;  /* 0x0000002928287212 */ /* 0x000fe200078e3cff */
[--C-:B------:R-:W-:Y:S01]  /*1c670*/  IMAD.X R41, RZ, RZ, R5.reuse, P3 ;  /* 0x000000ffff297224 */ /* 0x100fe200018e0605 */
[----:B------:R-:W-:Y:S01]  /*1c680*/  LOP3.LUT R44, R44, R45, RZ, 0x3c, !PT ;  /* 0x0000002d2c2c7212 */ /* 0x000fe200078e3cff */
[----:B------:R-:W-:Y:S01]  /*1c690*/  IMAD.X R45, RZ, RZ, R5, P4 ;  /* 0x000000ffff2d7224 */ /* 0x000fe200020e0605 */
[----:B------:R-:W-:Y:S01]  /*1c6a0*/  LOP3.LUT R4, R11, R4, RZ, 0x3c, !PT ;  /* 0x000000040b047212 */ /* 0x000fe200078e3cff */
[----:B------:R-:W5:Y:S01]  /*1c6b0*/  LD.E.128 R12, desc[UR60][R12.64] ;  /* 0x0000003c0c0c7980 */ /* 0x000f62000c101d00 */
[----:B------:R-:W-:-:S03]  /*1c6c0*/  LOP3.LUT R56, R0, R7, RZ, 0x3c, !PT ;  /* 0x0000000700387212 */ /* 0x000fc600078e3cff */
[----:B------:R-:W5:Y:S01]  /*1c6d0*/  LD.E.128 R8, desc[UR60][R8.64] ;  /* 0x0000003c08087980 */ /* 0x000f62000c101d00 */
[----:B--2---:R-:W-:-:S03]  /*1c6e0*/  SHF.R.S32.HI R3, RZ, 0x1f, R215 ;  /* 0x0000001fff037819 */ /* 0x004fc600000114d7 */
[----:B------:R-:W5:Y:S01]  /*1c6f0*/  LD.E.128 R4, desc[UR60][R4.64] ;  /* 0x0000003c04047980 */ /* 0x000f62000c101d00 */
[----:B---3--:R-:W-:-:S03]  /*1c700*/  MOV R2, R215 ;  /* 0x000000d700027202 */ /* 0x008fc60000000f00 */
        /* <DEDUP_REMOVED lines=8> */
[----:B------:R-:W5:Y:S01]  /*1c790*/  LD.E.128 R56, desc[UR60][R56.64] ;  /* 0x0000003c38387980 */ /* 0x000f62000c101d00 */
[----:B------:R-:W-:Y:S01]  /*1c7a0*/  IMAD R21, R21, UR4, RZ ;  /* 0x0000000415157c24 */ /* 0x000fe2000f8e02ff */
[----:B------:R-:W-:Y:S01]  /*1c7b0*/  @!PT LDS RZ, [RZ] ;  /* 0x00000000fffff984 */ /* 0x000fe20000000800 */
[----:B------:R-:W-:Y:S01]  /*1c7c0*/  @!PT LDS RZ, [RZ] ;  /* 0x00000000fffff984 */ /* 0x000fe20000000800 */
[----:B------:R-:W-:Y:S01]  /*1c7d0*/  @!PT LDS RZ, [RZ] ;  /* 0x00000000fffff984 */ /* 0x000fe20000000800 */
[----:B------:R-:W-:Y:S01]  /*1c7e0*/  @!PT LDS RZ, [RZ] ;  /* 0x00000000fffff984 */ /* 0x000fe20000000800 */
[----:B------:R2:W-:Y:S06]  /*1c7f0*/  MEMBAR.ALL.CTA ;  /* 0x0000000000007992 */ /* 0x0005ec0000008000 */
[----:B--2---:R-:W2:Y:S01]  /*1c800*/  FENCE.VIEW.ASYNC.S ;  /* 0x00000000000073c6 */ /* 0x004ea20000000000 */
[----:B------:R-:W-:-:S04]  /*1c810*/  IMAD.WIDE.U32 R2, R20, UR4, R2 ;  /* 0x0000000414027c25 */ /* 0x000fc8000f8e0002 */
[----:B------:R-:W-:Y:S01]  /*1c820*/  IMAD R21, R20, UR5, R21 ;  /* 0x0000000514157c24 */ /* 0x000fe2000f8e0215 */
[----:B------:R-:W-:Y:S01]  /*1c830*/  ULDC.64 UR4, c[0x0][0xae0] ;  /* 0x0002b80000047ab9 */ /* 0x000fe20000000a00 */
[----:B------:R-:W-:Y:S02]  /*1c840*/  IMAD R61, R226, -0x80, R61 ;  /* 0xffffff80e23d7824 */ /* 0x000fe400078e023d */
[C---:B------:R-:W-:Y:S02]  /*1c850*/  VIADD R0, R218.reuse, 0x20 ;  /* 0x00000020da007836 */ /* 0x040fe40000000000 */
[----:B------:R-:W-:Y:S01]  /*1c860*/  IMAD.IADD R3, R3, 0x1, R21 ;  /* 0x0000000103037824 */ /* 0x000fe200078e0215 */
[CC--:B------:R-:W-:Y:S01]  /*1c870*/  ISETP.GE.AND P3, PT, R218.reuse, R61.reuse, PT ;  /* 0x0000003dda00720c */ /* 0x0c0fe20003f66270 */
[----:B------:R-:W-:Y:S01]  /*1c880*/  IMAD R63, R63, UR4, RZ ;  /* 0x000000043f3f7c24 */ /* 0x000fe2000f8e02ff */
[----:B------:R-:W-:Y:S01]  /*1c890*/  IADD3 R20, R218, 0x40, RZ ;  /* 0x00000040da147810 */ /* 0x000fe20007ffe0ff */
[----:B------:R-:W-:Y:S01]  /*1c8a0*/  IMAD.WIDE.U32 R2, R220, UR4, R2 ;  /* 0x00000004dc027c25 */ /* 0x000fe2000f8e0002 */
[----:B------:R-:W-:-:S02]  /*1c8b0*/  ISETP.GE.AND P0, PT, R0, R61, PT ;  /* 0x0000003d0000720c */ /* 0x000fc40003f06270 */
[----:B------:R-:W-:Y:S01]  /*1c8c0*/  IADD3 R0, R18, 0x36820, RZ ;  /* 0x0003682012007810 */ /* 0x000fe20007ffe0ff */
[----:B------:R-:W-:Y:S01]  /*1c8d0*/  IMAD R63, R220, UR5, R63 ;  /* 0x00000005dc3f7c24 */ /* 0x000fe2000f8e023f */
[----:B------:R-:W-:Y:S01]  /*1c8e0*/  ULDC.64 UR4, c[0x0][0xae8] ;  /* 0x0002ba0000047ab9 */ /* 0x000fe20000000a00 */
[----:B------:R-:W-:Y:S01]  /*1c8f0*/  VIADD R21, R218, 0x60 ;  /* 0x00000060da157836 */ /* 0x000fe20000000000 */
[-C--:B------:R-:W-:Y:S01]  /*1c900*/  ISETP.GE.AND P1, PT, R20, R61.reuse, PT ;  /* 0x0000003d1400720c */ /* 0x080fe20003f26270 */
[----:B------:R-:W-:Y:S01]  /*1c910*/  IMAD.IADD R3, R3, 0x1, R63 ;  /* 0x0000000103037824 */ /* 0x000fe200078e023f */
[----:B------:R-:W-:Y:S01]  /*1c920*/  PRMT R0, RZ, 0x654, R0 ;  /* 0x00000654ff007816 */ /* 0x000fe20000000000 */
[----:B------:R-:W-:Y:S01]  /*1c930*/  IMAD R20, R227, UR4, RZ ;  /* 0x00000004e3147c24 */ /* 0x000fe2000f8e02ff */
[----:B------:R-:W-:Y:S01]  /*1c940*/  ISETP.GE.AND P2, PT, R21, R61, PT ;  /* 0x0000003d1500720c */ /* 0x000fe20003f46270 */
[C---:B------:R-:W-:Y:S01]  /*1c950*/  IMAD.WIDE.U32 R60, R223.reuse, UR4, R2 ;  /* 0x00000004df3c7c25 */ /* 0x040fe2000f8e0002 */
[----:B--2---:R2:W-:Y:S03]  /*1c960*/  SYNCS.ARRIVE.TRANS64.RED.A1T0 RZ, [R0+URZ], RZ ;  /* 0x000000ff00ff79a7 */ /* 0x0045e6000810043f */
[----:B------:R-:W-:-:S02]  /*1c970*/  IMAD R63, R223, UR5, R20 ;  /* 0x00000005df3f7c24 */ /* 0x000fc4000f8e0214 */
[----:B------:R-:W-:-:S04]  /*1c980*/  IMAD.WIDE R20, R226, 0x80, R218 ;  /* 0x00000080e2147825 */ /* 0x000fc800078e02da */
[----:B------:R-:W-:Y:S01]  /*1c990*/  IMAD.IADD R65, R61, 0x1, R63 ;  /* 0x000000013d417824 */ /* 0x000fe200078e023f */
[----:B--2---:R-:W-:Y:S06]  /*1c9a0*/  @P3 BRA `(.L_x_644) ;  /* 0x00000000004c3947 */ /* 0x004fec0003800000 */
[----:B------:R-:W-:Y:S01]  /*1c9b0*/  ULDC.64 UR6, c[0x0][0xad8] ;  /* 0x0002b60000067ab9 */ /* 0x000fe20000000a00 */
[C---:B------:R-:W-:Y:S01]  /*1c9c0*/  VIADD R0, R215.reuse, 0x40 ;  /* 0x00000040d7007836 */ /* 0x040fe20000000000 */
[----:B------:R-:W-:Y:S01]  /*1c9d0*/  IADD3 R62, R215, 0x80, RZ ;  /* 0x00000080d73e7810 */ /* 0x000fe20007ffe0ff */
[----:B------:R-:W-:Y:S01]  /*1c9e0*/  IMAD R63, R21, UR6, RZ ;  /* 0x00000006153f7c24 */ /* 0x000fe2000f8e02ff */
[----:B------:R-:W-:Y:S01]  /*1c9f0*/  ULDC UR4, c[0x0][0xa8c] ;  /* 0x0002a30000047ab9 */ /* 0x000fe20000000800 */
[----:B------:R-:W-:Y:S01]  /*1ca00*/  IMAD.MOV.U32 R2, RZ, RZ, R60 ;  /* 0x000000ffff027224 */ /* 0x000fe200078e003c */
[----:B------:R-:W-:Y:S01]  /*1ca10*/  ISETP.GE.AND P4, PT, R0, UR4, PT ;  /* 0x0000000400007c0c */ /* 0x000fe2000bf86270 */
[----:B------:R-:W-:Y:S01]  /*1ca20*/  IMAD.MOV.U32 R3, RZ, RZ, R65 ;  /* 0x000000ffff037224 */ /* 0x000fe200078e0041 */
[----:B------:R-:W-:Y:S01]  /*1ca30*/  ISETP.GE.AND P3, PT, R215, UR4, PT ;  /* 0x00000004d7007c0c */ /* 0x000fe2000bf66270 */
[----:B------:R-:W-:Y:S01]  /*1ca40*/  IMAD R63, R20, UR7, R63 ;  /* 0x00000007143f7c24 */ /* 0x000fe2000f8e023f */
[----:B------:R-:W-:Y:S01]  /*1ca50*/  ISETP.GE.AND P5, PT, R62, UR4, PT ;  /* 0x000000043e007c0c */ /* 0x000fe2000bfa6270 */
[----:B------:R-:W-:Y:S01]  /*1ca60*/  IMAD.WIDE.U32 R2, R20, UR6, R2 ;  /* 0x0000000614027c25 */ /* 0x000fe2000f8e0002 */
[----:B------:R-:W-:-:S02]  /*1ca70*/  ULDC.64 UR6, c[0x0][0xa80] ;  /* 0x0002a00000067ab9 */ /* 0x000fc40000000a00 */
[----:B------:R-:W-:Y:S02]  /*1ca80*/  LEA R62, P6, R2, UR6, 0x1 ;  /* 0x00000006023e7c11 */ /* 0x000fe4000f8c08ff */
[----:B------:R-:W-:-:S04]  /*1ca90*/  IADD3 R3, R3, R63, RZ ;  /* 0x0000003f03037210 */ /* 0x000fc80007ffe0ff */
[----:B------:R-:W-:-:S05]  /*1caa0*/  LEA.HI.X R63, R2, UR7, R3, 0x1, P6 ;  /* 0x00000007023f7c11 */ /* 0x000fca000b0f0c03 */
[----:B-----5:R2:W-:Y:S04]  /*1cab0*/  @!P3 STG.E.128 desc[UR60][R62.64], R4 ;  /* 0x000000043e00b986 */ /* 0x0205e8000c101d3c */
[----:B------:R2:W-:Y:S04]  /*1cac0*/  @!P4 STG.E.128 desc[UR60][R62.64+0x80], R28 ;  /* 0x0000801c3e00c986 */ /* 0x0005e8000c101d3c */
[----:B------:R2:W-:Y:S02]  /*1cad0*/  @!P5 STG.E.128 desc[UR60][R62.64+0x100], R44 ;  /* 0x0001002c3e00d986 */ /* 0x0005e4000c101d3c */
.L_x_644:
[----:B------:R-:W-:Y:S05]  /*1cae0*/  BSYNC B1 ;  /* 0x0000000000017941 */ /* 0x000fea0003800000 */
.L_x_643:
[----:B------:R-:W-:Y:S04]  /*1caf0*/  BSSY B1, `(.L_x_645) ;  /* 0x0000017000017945 */ /* 0x000fe80003800000 */
[----:B------:R-:W-:Y:S05]  /*1cb00*/  @P0 BRA `(.L_x_646) ;  /* 0x0000000000540947 */ /* 0x000fea0003800000 */
[----:B--2--5:R-:W-:Y:S01]  /*1cb10*/  IADD3 R5, P0, R20, 0x20, RZ ;  /* 0x0000002014057810 */ /* 0x024fe20007f1e0ff */
[C---:B------:R-:W-:Y:S01]  /*1cb20*/  VIADD R2, R215.reuse, 0x40 ;  /* 0x00000040d7027836 */ /* 0x040fe20000000000 */
[----:B------:R-:W-:Y:S01]  /*1cb30*/  ULDC UR4, c[0x0][0xa8c] ;  /* 0x0002a30000047ab9 */ /* 0x000fe20000000800 */
[----:B------:R-:W-:Y:S01]  /*1cb40*/  ULDC.64 UR6, c[0x0][0xad8] ;  /* 0x0002b60000067ab9 */ /* 0x000fe20000000a00 */
[----:B------:R-:W-:Y:S01]  /*1cb50*/  IMAD.MOV.U32 R3, RZ, RZ, R65 ;  /* 0x000000ffff037224 */ /* 0x000fe200078e0041 */
[C---:B------:R-:W-:Y:S01]  /*1cb60*/  IADD3 R4, R215.reuse, 0x80, RZ ;  /* 0x00000080d7047810 */ /* 0x040fe20007ffe0ff */
[----:B------:R-:W-:Y:S01]  /*1cb70*/  IMAD.X R0, RZ, RZ, R21, P0 ;  /* 0x000000ffff007224 */ /* 0x000fe200000e0615 */
[----:B------:R-:W-:Y:S01]  /*1cb80*/  ISETP.GE.AND P4, PT, R2, UR4, PT ;  /* 0x0000000402007c0c */ /* 0x000fe2000bf86270 */
[----:B------:R-:W-:Y:S01]  /*1cb90*/  IMAD.MOV.U32 R2, RZ, RZ, R60 ;  /* 0x000000ffff027224 */ /* 0x000fe200078e003c */
[----:B------:R-:W-:Y:S01]  /*1cba0*/  ISETP.GE.AND P3, PT, R215, UR4, PT ;  /* 0x00000004d7007c0c */ /* 0x000fe2000bf66270 */
[----:B------:R-:W-:Y:S01]  /*1cbb0*/  IMAD R0, R0, UR6, RZ ;  /* 0x0000000600007c24 */ /* 0x000fe2000f8e02ff */
[----:B------:R-:W-:Y:S01]  /*1cbc0*/  ISETP.GE.AND P5, PT, R4, UR4, PT ;  /* 0x0000000404007c0c */ /* 0x000fe2000bfa6270 */
[----:B------:R-:W-:-:S04]  /*1cbd0*/  IMAD.WIDE.U32 R2, R5, UR6, R2 ;  /* 0x0000000605027c25 */ /* 0x000fc8000f8e0002 */
[----:B------:R-:W-:Y:S01]  /*1cbe0*/  IMAD R5, R5, UR7, R0 ;  /* 0x0000000705057c24 */ /* 0x000fe2000f8e0200 */
[----:B------:R-:W-:Y:S02]  /*1cbf0*/  ULDC.64 UR6, c[0x0][0xa80] ;  /* 0x0002a00000067ab9 */ /* 0x000fe40000000a00 */
[----:B------:R-:W-:Y:S02]  /*1cc00*/  LEA R4, P0, R2, UR6, 0x1 ;  /* 0x0000000602047c11 */ /* 0x000fe4000f8008ff */
[----:B------:R-:W-:-:S04]  /*1cc10*/  IADD3 R3, R3, R5, RZ ;  /* 0x0000000503037210 */ /* 0x000fc80007ffe0ff */
[----:B------:R-:W-:-:S05]  /*1cc20*/  LEA.HI.X R5, R2, UR7, R3, 0x1, P0 ;  /* 0x0000000702057c11 */ /* 0x000fca00080f0c03 */
[----:B------:R3:W-:Y:S04]  /*1cc30*/  @!P3 STG.E.128 desc[UR60][R4.64], R8 ;  /* 0x000000080400b986 */ /* 0x0007e8000c101d3c */
[----:B------:R3:W-:Y:S04]  /*1cc40*/  @!P4 STG.E.128 desc[UR60][R4.64+0x80], R32 ;  /* 0x000080200400c986 */ /* 0x0007e8000c101d3c */
[----:B------:R3:W-:Y:S02]  /*1cc50*/  @!P5 STG.E.128 desc[UR60][R4.64+0x100], R48 ;  /* 0x000100300400d986 */ /* 0x0007e4000c101d3c */
.L_x_646:
[----:B------:R-:W-:Y:S05]  /*1cc60*/  BSYNC B1 ;  /* 0x0000000000017941 */ /* 0x000fea0003800000 */
.L_x_645:
[----:B------:R-:W-:Y:S04]  /*1cc70*/  BSSY B1, `(.L_x_647) ;  /* 0x0000017000017945 */ /* 0x000fe80003800000 */
[----:B------:R-:W-:Y:S05]  /*1cc80*/  @P1 BRA `(.L_x_648) ;  /* 0x0000000000541947 */ /* 0x000fea0003800000 */
[----:B--23-5:R-:W-:Y:S01]  /*1cc90*/  IADD3 R5, P0, R20, 0x40, RZ ;  /* 0x0000004014057810 */ /* 0x02cfe20007f1e0ff */
        /* <DEDUP_REMOVED lines=20> */
.L_x_648:
[----:B------:R-:W-:Y:S05]  /*1cde0*/  BSYNC B1 ;  /* 0x0000000000017941 */ /* 0x000fea0003800000 */
.L_x_647:
[----:B------:R-:W-:Y:S05]  /*1cdf0*/  @P2 BRA `(.L_x_649) ;  /* 0x0000000c000c2947 */ /* 0x000fea0003800000 */
[----:B--2345:R-:W-:Y:S01]  /*1ce00*/  IADD3 R5, P0, R20, 0x60, RZ ;  /* 0x0000006014057810 */ /* 0x03cfe20007f1e0ff */
        /* <DEDUP_REMOVED lines=11> */
[----:B------:R-:W-:Y:S02]  /*1cec0*/  ISETP.GE.AND P2, PT, R0, UR4, PT ;  /* 0x0000000400007c0c */ /* 0x000fe4000bf46270 */
[----:B------:R-:W-:Y:S01]  /*1ced0*/  LEA R4, P0, R2, UR6, 0x1 ;  /* 0x0000000602047c11 */ /* 0x000fe2000f8008ff */
[----:B------:R-:W-:Y:S01]  /*1cee0*/  IMAD.IADD R3, R3, 0x1, R5 ;  /* 0x0000000103037824 */ /* 0x000fe200078e0205 */
[----:B------:R-:W-:-:S04]  /*1cef0*/  IADD3 R0, R215, 0x80, RZ ;  /* 0x00000080d7007810 */ /* 0x000fc80007ffe0ff */
[----:B------:R-:W-:Y:S02]  /*1cf00*/  LEA.HI.X R5, R2, UR7, R3, 0x1, P0 ;  /* 0x0000000702057c11 */ /* 0x000fe400080f0c03 */
[----:B------:R-:W-:-:S03]  /*1cf10*/  ISETP.GE.AND P0, PT, R0, UR4, PT ;  /* 0x0000000400007c0c */ /* 0x000fc6000bf06270 */
[----:B------:R2:W-:Y:S04]  /*1cf20*/  @!P1 STG.E.128 desc[UR60][R4.64], R24 ;  /* 0x0000001804009986 */ /* 0x0005e8000c101d3c */
[----:B------:R2:W-:Y:S06]  /*1cf30*/  @!P2 STG.E.128 desc[UR60][R4.64+0x80], R40 ;  /* 0x000080280400a986 */ /* 0x0005ec000c101d3c */
[----:B------:R-:W-:Y:S05]  /*1cf40*/  @P0 BRA `(.L_x_649) ;  /* 0x0000000800b80947 */ /* 0x000fea0003800000 */
[----:B------:R3:W-:Y:S01]  /*1cf50*/  STG.E.128 desc[UR60][R4.64+0x100], R56 ;  /* 0x0001003804007986 */ /* 0x0007e2000c101d3c */
[----:B------:R-:W-:Y:S05]  /*1cf60*/  BRA `(.L_x_649) ;  /* 0x0000000800b07947 */ /* 0x000fea0003800000 */
.L_x_641:
[----:B------:R-:W-:Y:S01]  /*1cf70*/  ULDC.64 UR4, c[0x0][0xbd8] ;  /* 0x0002f60000047ab9 */ /* 0x000fe20000000a00 */
[----:B------:R-:W-:Y:S01]  /*1cf80*/  IMAD.MOV.U32 R9, RZ, RZ, RZ ;  /* 0x000000ffff097224 */ /* 0x000fe200078e00ff */
[----:B------:R-:W-:Y:S02]  /*1cf90*/  ISETP.NE.U32.AND P0, PT, RZ, UR4, PT ;  /* 0x00000004ff007c0c */ /* 0x000fe4000bf05070 */
[----:B------:R-:W-:Y:S02]  /*1cfa0*/  IADD3 R2, P1, R221, UR4, RZ ;  /* 0x00000004dd027c10 */ /* 0x000fe4000ff3e0ff */
[----:B------:R-:W-:Y:S02]  /*1cfb0*/  ISETP.NE.AND.EX P0, PT, RZ, UR5, PT, P0 ;  /* 0x00000005ff007c0c */ /* 0x000fe4000bf05300 */
[----:B------:R-:W-:Y:S01]  /*1cfc0*/  IADD3.X R3, R222, UR5, RZ, P1, !PT ;  /* 0x00000005de037c10 */ /* 0x000fe20008ffe4ff */
[----:B------:R-:W-:Y:S02]  /*1cfd0*/  ULDC.64 UR4, c[0x0][0xbe0] ;  /* 0x0002f80000047ab9 */ /* 0x000fe40000000a00 */
[----:B------:R-:W-:-:S04]  /*1cfe0*/  ISETP.NE.U32.AND P1, PT, RZ, UR4, PT ;  /* 0x00000004ff007c0c */ /* 0x000fc8000bf25070 */
[----:B------:R-:W-:-:S04]  /*1cff0*/  ISETP.NE.AND.EX P1, PT, RZ, UR5, PT, P1 ;  /* 0x00000005ff007c0c */ /* 0x000fc8000bf25310 */
[----:B------:R2:W5:Y:S09]  /*1d000*/  @P0 LDG.E R9, desc[UR60][R2.64] ;  /* 0x0000003c02090981 */ /* 0x000572000c1e1900 */
[----:B------:R-:W-:Y:S01]  /*1d010*/  @P1 IADD3 R4, P2, R221, UR4, RZ ;  /* 0x00000004dd041c10 */ /* 0x000fe2000ff5e0ff */
[----:B------:R-:W-:-:S02]  /*1d020*/  ULDC UR4, c[0x0][0xa88] ;  /* 0x0002a20000047ab9 */ /* 0x000fc40000000800 */
[----:B------:R-:W-:Y:S01]  /*1d030*/  IMAD.U32 R7, RZ, RZ, UR4 ;  /* 0x00000004ff077e24 */ /* 0x000fe2000f8e00ff */
[----:B------:R-:W-:-:S05]  /*1d040*/  @P1 IADD3.X R5, R222, UR5, RZ, P2, !PT ;  /* 0x00000005de051c10 */ /* 0x000fca00097fe4ff */
[----:B------:R2:W5:Y:S01]  /*1d050*/  @P1 LDG.E R7, desc[UR60][R4.64] ;  /* 0x0000003c04071981 */ /* 0x000562000c1e1900 */
[----:B------:R-:W3:Y:S02]  /*1d060*/  S2R R11, SR_TID.X ;  /* 0x00000000000b7919 */ /* 0x000ee40000002100 */
[----:B---3--:R-:W-:-:S04]  /*1d070*/  IADD3 R0, R11, -0x80, RZ ;  /* 0xffffff800b007810 */ /* 0x008fc80007ffe0ff */
[----:B------:R-:W-:Y:S01]  /*1d080*/  ISETP.GE.AND P2, PT, R0, 0x80, PT ;  /* 0x000000800000780c */ /* 0x000fe20003f46270 */
[----:B--2---:R-:W-:-:S12]  /*1d090*/  @P1 BRA `(.L_x_650) ;  /* 0x0000000000101947 */ /* 0x004fd80003800000 */
[----:B------:R-:W-:Y:S05]  /*1d0a0*/  @!P0 BRA `(.L_x_650) ;  /* 0x00000000000c8947 */ /* 0x000fea0003800000 */
[----:B------:R-:W2:Y:S04]  /*1d0b0*/  LDG.E R0, desc[UR60][R2.64] ;  /* 0x0000003c02007981 */ /* 0x000ea8000c1e1900 */
[----:B-----5:R-:W2:Y:S02]  /*1d0c0*/  LDG.E R7, desc[UR60][R2.64+0x4] ;  /* 0x0000043c02077981 */ /* 0x020ea4000c1e1900 */
[----:B--2---:R-:W-:-:S07]  /*1d0d0*/  IMAD.IADD R7, R7, 0x1, -R0 ;  /* 0x0000000107077824 */ /* 0x004fce00078e0a00 */
.L_x_650:
[----:B------:R-:W-:Y:S01]  /*1d0e0*/  BSSY B1, `(.L_x_651) ;  /* 0x000001c000017945 */ /* 0x000fe20003800000 */
[----:B------:R-:W-:Y:S02]  /*1d0f0*/  SHF.R.S32.HI R8, RZ, 0x1f, R220 ;  /* 0x0000001fff087819 */ /* 0x000fe400000114dc */
[----:B------:R-:W-:Y:S02]  /*1d100*/  SHF.R.S32.HI R10, RZ, 0x1f, R215 ;  /* 0x0000001fff0a7819 */ /* 0x000fe400000114d7 */
[----:B------:R-:W-:Y:S02]  /*1d110*/  SEL R223, R223, RZ, !P0 ;  /* 0x000000ffdfdf7207 */ /* 0x000fe40004000000 */
[----:B------:R-:W-:Y:S02]  /*1d120*/  SEL R227, R227, RZ, !P0 ;  /* 0x000000ffe3e37207 */ /* 0x000fe40004000000 */
[----:B-----5:R-:W-:Y:S01]  /*1d130*/  SHF.R.S32.HI R6, RZ, 0x1f, R9 ;  /* 0x0000001fff067819 */ /* 0x020fe20000011409 */
[----:B------:R-:W-:Y:S06]  /*1d140*/  @P2 BRA `(.L_x_652) ;  /* 0x0000000000542947 */ /* 0x000fec0003800000 */
[----:B------:R-:W-:-:S05]  /*1d150*/  IMAD R0, R226, 0x80, R11 ;  /* 0x00000080e2007824 */ /* 0x000fca00078e020b */
[----:B------:R-:W-:-:S04]  /*1d160*/  IADD3 R0, R0, -0x80, RZ ;  /* 0xffffff8000007810 */ /* 0x000fc80007ffe0ff */
[----:B------:R-:W-:-:S13]  /*1d170*/  ISETP.GE.AND P0, PT, R0, R7, PT ;  /* 0x000000070000720c */ /* 0x000fda0003f06270 */
[----:B------:R-:W-:Y:S05]  /*1d180*/  @P0 BRA `(.L_x_652) ;  /* 0x0000000000440947 */ /* 0x000fea0003800000 */
[----:B------:R-:W-:Y:S01]  /*1d190*/  IADD3 R2, P0, R0, R9, RZ ;  /* 0x0000000900027210 */ /* 0x000fe20007f1e0ff */
[----:B------:R-:W-:Y:S02]  /*1d1a0*/  ULDC.64 UR4, c[0x0][0xb70] ;  /* 0x0002dc0000047ab9 */ /* 0x000fe40000000a00 */
[----:B------:R-:W-:Y:S01]  /*1d1b0*/  IMAD R5, R8, UR4, RZ ;  /* 0x0000000408057c24 */ /* 0x000fe2000f8e02ff */
[----:B------:R-:W-:-:S03]  /*1d1c0*/  LEA.HI.X.SX32 R3, R0, R6, 0x1, P0 ;  /* 0x0000000600037211 */ /* 0x000fc600000f0eff */
        /* <DEDUP_REMOVED lines=10> */
[----:B------:R-:W-:Y:S02]  /*1d270*/  LEA.HI.X R5, R2, UR5, R3, 0x2, P0 ;  /* 0x0000000502057c11 */ /* 0x000fe400080f1403 */
[----:B------:R-:W-:-:S05]  /*1d280*/  MOV R3, 0xff800000 ;  /* 0xff80000000037802 */ /* 0x000fca0000000f00 */
[----:B------:R2:W-:Y:S02]  /*1d290*/  STG.E desc[UR60][R4.64], R3 ;  /* 0x0000000304007986 */ /* 0x0005e4000c10193c */
.L_x_652:
[----:B------:R-:W-:Y:S05]  /*1d2a0*/  BSYNC B1 ;  /* 0x0000000000017941 */ /* 0x000fea0003800000 */
.L_x_651:
[----:B------:R-:W-:Y:S01]  /*1d2b0*/  ULDC.64 UR4, c[0x0][0xaa0] ;  /* 0x0002a80000047ab9 */ /* 0x000fe20000000a00 */
[----:B------:R-:W-:Y:S01]  /*1d2c0*/  IMAD.MOV.U32 R2, RZ, RZ, R215 ;  /* 0x000000ffff027224 */ /* 0x000fe200078e00d7 */
[----:B------:R-:W-:Y:S01]  /*1d2d0*/  BSSY B1, `(.L_x_653) ;  /* 0x000002f000017945 */ /* 0x000fe20003800000 */
[----:B--2---:R-:W-:Y:S02]  /*1d2e0*/  IMAD.MOV.U32 R3, RZ, RZ, R10 ;  /* 0x000000ffff037224 */ /* 0x004fe400078e000a */
[----:B------:R-:W-:Y:S02]  /*1d2f0*/  IMAD R0, R6, UR4, RZ ;  /* 0x0000000406007c24 */ /* 0x000fe4000f8e02ff */
[----:B------:R-:W-:-:S04]  /*1d300*/  IMAD.WIDE.U32 R2, R9, UR4, R2 ;  /* 0x0000000409027c25 */ /* 0x000fc8000f8e0002 */
[----:B------:R-:W-:Y:S01]  /*1d310*/  IMAD R9, R9, UR5, R0 ;  /* 0x0000000509097c24 */ /* 0x000fe2000f8e0200 */
[----:B------:R-:W-:Y:S01]  /*1d320*/  ULDC.64 UR4, c[0x0][0xae0] ;  /* 0x0002b80000047ab9 */ /* 0x000fe20000000a00 */
[----:B------:R-:W-:Y:S02]  /*1d330*/  VIADD R0, R218, 0x20 ;  /* 0x00000020da007836 */ /* 0x000fe40000000000 */
[----:B------:R-:W-:Y:S01]  /*1d340*/  IMAD R7, R226, -0x80, R7 ;  /* 0xffffff80e2077824 */ /* 0x000fe200078e0207 */
[----:B------:R-:W-:Y:S01]  /*1d350*/  IADD3 R3, R3, R9, RZ ;  /* 0x0000000903037210 */ /* 0x000fe20007ffe0ff */
[----:B------:R-:W-:Y:S02]  /*1d360*/  IMAD R5, R8, UR4, RZ ;  /* 0x0000000408057c24 */ /* 0x000fe4000f8e02ff */
[----:B------:R-:W-:Y:S01]  /*1d370*/  VIADD R4, R218, 0x40 ;  /* 0x00000040da047836 */ /* 0x000fe20000000000 */
[-C--:B------:R-:W-:Y:S01]  /*1d380*/  ISETP.GE.AND P2, PT, R0, R7.reuse, PT ;  /* 0x000000070000720c */ /* 0x080fe20003f46270 */
[----:B------:R-:W-:Y:S01]  /*1d390*/  IMAD R5, R220, UR5, R5 ;  /* 0x00000005dc057c24 */ /* 0x000fe2000f8e0205 */
[-C--:B------:R-:W-:Y:S01]  /*1d3a0*/  ISETP.GE.AND P3, PT, R218, R7.reuse, PT ;  /* 0x00000007da00720c */ /* 0x080fe20003f66270 */
[----:B------:R-:W-:Y:S01]  /*1d3b0*/  IMAD.WIDE.U32 R2, R220, UR4, R2 ;  /* 0x00000004dc027c25 */ /* 0x000fe2000f8e0002 */
[----:B------:R-:W-:Y:S01]  /*1d3c0*/  IADD3 R0, R218, 0x60, RZ ;  /* 0x00000060da007810 */ /* 0x000fe20007ffe0ff */
[----:B------:R-:W-:Y:S01]  /*1d3d0*/  ULDC.64 UR4, c[0x0][0xae8] ;  /* 0x0002ba0000047ab9 */ /* 0x000fe20000000a00 */
[-C--:B------:R-:W-:Y:S01]  /*1d3e0*/  ISETP.GE.AND P1, PT, R4, R7.reuse, PT ;  /* 0x000000070400720c */ /* 0x080fe20003f26270 */
[----:B------:R-:W-:Y:S01]  /*1d3f0*/  IMAD.IADD R3, R3, 0x1, R5 ;  /* 0x0000000103037824 */ /* 0x000fe200078e0205 */
[----:B------:R-:W-:Y:S01]  /*1d400*/  ISETP.GE.AND P0, PT, R0, R7, PT ;  /* 0x000000070000720c */ /* 0x000fe20003f06270 */
[----:B------:R-:W-:Y:S01]  /*1d410*/  IMAD R0, R227, UR4, RZ ;  /* 0x00000004e3007c24 */ /* 0x000fe2000f8e02ff */
[----:B------:R-:W-:Y:S01]  /*1d420*/  SHF.R.S32.HI R7, RZ, 0x1f, R218 ;  /* 0x0000001fff077819 */ /* 0x000fe200000114da */
[----:B------:R-:W-:-:S04]  /*1d430*/  IMAD.WIDE.U32 R4, R223, UR4, R2 ;  /* 0x00000004df047c25 */ /* 0x000fc8000f8e0002 */
[----:B------:R-:W-:Y:S02]  /*1d440*/  IMAD R9, R223, UR5, R0 ;  /* 0x00000005df097c24 */ /* 0x000fe4000f8e0200 */
[----:B------:R-:W-:-:S03]  /*1d450*/  IMAD.MOV.U32 R6, RZ, RZ, R218 ;  /* 0x000000ffff067224 */ /* 0x000fc600078e00da */
[----:B------:R-:W-:Y:S01]  /*1d460*/  IADD3 R11, R5, R9, RZ ;  /* 0x00000009050b7210 */ /* 0x000fe20007ffe0ff */
[----:B------:R-:W-:Y:S01]  /*1d470*/  IMAD.WIDE R6, R226, 0x80, R6 ;  /* 0x00000080e2067825 */ /* 0x000fe200078e0206 */
[----:B------:R-:W-:Y:S06]  /*1d480*/  @P3 BRA `(.L_x_654) ;  /* 0x00000000004c3947 */ /* 0x000fec0003800000 */
        /* <DEDUP_REMOVED lines=19> */
.L_x_654:
[----:B------:R-:W-:Y:S05]  /*1d5c0*/  BSYNC B1 ;  /* 0x0000000000017941 */ /* 0x000fea0003800000 */
.L_x_653:
[----:B------:R-:W-:Y:S04]  /*1d5d0*/  BSSY B1, `(.L_x_655) ;  /* 0x0000017000017945 */ /* 0x000fe80003800000 */
[----:B------:R-:W-:Y:S05]  /*1d5e0*/  @P2 BRA `(.L_x_656) ;  /* 0x0000000000542947 */ /* 0x000fea0003800000 */
[----:B--2---:R-:W-:Y:S01]  /*1d5f0*/  IADD3 R9, P2, R6, 0x20, RZ ;  /* 0x0000002006097810 */ /* 0x004fe20007f5e0ff */
[C---:B------:R-:W-:Y:S01]  /*1d600*/  VIADD R2, R215.reuse, 0x40 ;  /* 0x00000040d7027836 */ /* 0x040fe20000000000 */
[----:B------:R-:W-:Y:S01]  /*1d610*/  ULDC UR4, c[0x0][0xa8c] ;  /* 0x0002a30000047ab9 */ /* 0x000fe20000000800 */
[----:B------:R-:W-:Y:S01]  /*1d620*/  ULDC.64 UR6, c[0x0][0xad8] ;  /* 0x0002b60000067ab9 */ /* 0x000fe20000000a00 */
[----:B------:R-:W-:Y:S01]  /*1d630*/  IADD3.X R0, RZ, R7, RZ, P2, !PT ;  /* 0x00000007ff007210 */ /* 0x000fe200017fe4ff */
[----:B------:R-:W-:Y:S01]  /*1d640*/  IMAD.MOV.U32 R3, RZ, RZ, R11 ;  /* 0x000000ffff037224 */ /* 0x000fe200078e000b */
[----:B------:R-:W-:Y:S01]  /*1d650*/  ISETP.GE.AND P4, PT, R2, UR4, PT ;  /* 0x0000000402007c0c */ /* 0x000fe2000bf86270 */
[C---:B------:R-:W-:Y:S01]  /*1d660*/  VIADD R8, R215.reuse, 0x80 ;  /* 0x00000080d7087836 */ /* 0x040fe20000000000 */
[----:B------:R-:W-:Y:S01]  /*1d670*/  MOV R2, R4 ;  /* 0x0000000400027202 */ /* 0x000fe20000000f00 */
[----:B------:R-:W-:Y:S01]  /*1d680*/  IMAD R0, R0, UR6, RZ ;  /* 0x0000000600007c24 */ /* 0x000fe2000f8e02ff */
[----:B------:R-:W-:-:S02]  /*1d690*/  ISETP.GE.AND P3, PT, R215, UR4, PT ;  /* 0x00000004d7007c0c */ /* 0x000fc4000bf66270 */
[----:B------:R-:W-:Y:S01]  /*1d6a0*/  ISETP.GE.AND P5, PT, R8, UR4, PT ;  /* 0x0000000408007c0c */ /* 0x000fe2000bfa6270 */
[----:B------:R-:W-:-:S04]  /*1d6b0*/  IMAD.WIDE.U32 R2, R9, UR6, R2 ;  /* 0x0000000609027c25 */ /* 0x000fc8000f8e0002 */
        /* <DEDUP_REMOVED lines=8> */
.L_x_656:
[----:B------:R-:W-:Y:S05]  /*1d740*/  BSYNC B1 ;  /* 0x0000000000017941 */ /* 0x000fea0003800000 */
.L_x_655:
[----:B------:R-:W-:Y:S04]  /*1d750*/  BSSY B1, `(.L_x_657) ;  /* 0x0000017000017945 */ /* 0x000fe80003800000 */
[----:B------:R-:W-:Y:S05]  /*1d760*/  @P1 BRA `(.L_x_658) ;  /* 0x0000000000541947 */ /* 0x000fea0003800000 */
[----:B--23--:R-:W-:Y:S01]  /*1d770*/  IADD3 R9, P1, R6, 0x40, RZ ;  /* 0x0000004006097810 */ /* 0x00cfe20007f3e0ff */
        /* <DEDUP_REMOVED lines=20> */
.L_x_658:
[----:B------:R-:W-:Y:S05]  /*1d8c0*/  BSYNC B1 ;  /* 0x0000000000017941 */ /* 0x000fea0003800000 */
.L_x_657:
[----:B------:R-:W-:Y:S05]  /*1d8d0*/  @P0 BRA `(.L_x_649) ;  /* 0x0000000000540947 */ /* 0x000fea0003800000 */
[----:B------:R-:W-:Y:S01]  /*1d8e0*/  IADD3 R5, P0, R6, 0x60, RZ ;  /* 0x0000006006057810 */ /* 0x000fe20007f1e0ff */
[----:B------:R-:W-:Y:S01]  /*1d8f0*/  ULDC UR4, c[0x0][0xa8c] ;  /* 0x0002a30000047ab9 */ /* 0x000fe20000000800 */
[C---:B------:R-:W-:Y:S01]  /*1d900*/  IADD3 R0, R215.reuse, 0x40, RZ ;  /* 0x00000040d7007810 */ /* 0x040fe20007ffe0ff */
[----:B------:R-:W-:Y:S01]  /*1d910*/  ULDC.64 UR6, c[0x0][0xad8] ;  /* 0x0002b60000067ab9 */ /* 0x000fe20000000a00 */
[----:B------:R-:W-:Y:S01]  /*1d920*/  IADD3.X R6, RZ, R7, RZ, P0, !PT ;  /* 0x00000007ff067210 */ /* 0x000fe200007fe4ff */
[----:B------:R-:W-:Y:S01]  /*1d930*/  IMAD.MOV.U32 R2, RZ, RZ, R4 ;  /* 0x000000ffff027224 */ /* 0x000fe200078e0004 */
[----:B------:R-:W-:Y:S01]  /*1d940*/  ISETP.GE.AND P2, PT, R0, UR4, PT ;  /* 0x0000000400007c0c */ /* 0x000fe2000bf46270 */
[----:B------:R-:W-:Y:S01]  /*1d950*/  IMAD.MOV.U32 R3, RZ, RZ, R11 ;  /* 0x000000ffff037224 */ /* 0x000fe200078e000b */
[C---:B------:R-:W-:Y:S01]  /*1d960*/  ISETP.GE.AND P1, PT, R215.reuse, UR4, PT ;  /* 0x00000004d7007c0c */ /* 0x040fe2000bf26270 */
[----:B------:R-:W-:Y:S02]  /*1d970*/  IMAD R6, R6, UR6, RZ ;  /* 0x0000000606067c24 */ /* 0x000fe4000f8e02ff */
[----:B------:R-:W-:-:S02]  /*1d980*/  VIADD R0, R215, 0x80 ;  /* 0x00000080d7007836 */ /* 0x000fc40000000000 */
        /* <DEDUP_REMOVED lines=10> */
.L_x_649:
[----:B------:R-:W-:Y:S05]  /*1da30*/  BSYNC B0 ;  /* 0x0000000000007941 */ /* 0x000fea0003800000 */
.L_x_640:
[----:B------:R-:W-:Y:S02]  /*1da40*/  ULDC UR4, c[0x0][0xc14] ;  /* 0x0003050000047ab9 */ /* 0x000fe40000000800 */
[----:B-1----:R-:W-:-:S13]  /*1da50*/  ISETP.GE.AND P0, PT, R151, UR4, PT ;  /* 0x0000000497007c0c */ /* 0x002fda000bf06270 */
[----:B------:R-:W-:Y:S05]  /*1da60*/  @!P0 BRA `(.L_x_659) ;  /* 0xfffffe3400f48947 */ /* 0x000fea000383ffff */
[----:B------:R-:W-:Y:S05]  /*1da70*/  BRA `(.L_x_448) ;  /* 0x0000005c00647947 */ /* 0x000fea0003800000 */
.L_x_446:
[----:B------:R-:W-:-:S08]  /*1da80*/  NOP ;  /* 0x0000000000007918 */ /* 0x000fd00000000000 */
[----:B0-----:R-:W0:-:S00]  /*1da90*/  USETMAXREG.DEALLOC.CTAPOOL 0x18 ;  /* 0x00000018000079c8 */ /* 0x001e0000080e0500 */
[----:B0-----:R-:W-:-:S06]  /*1daa0*/  LOP3.LUT R0, R0, 0x3, RZ, 0xc0, !PT ;  /* 0x0000000300007812 */ /* 0x001fcc00078ec0ff */
[----:B------:R-:W0:Y:S02]  /*1dab0*/  SHFL.IDX PT, R0, R0, RZ, 0x1f ;  /* 0x00001fff00007589 */ /* 0x000e2400000e0000 */
[----:B0-----:R-:W-:-:S13]  /*1dac0*/  ISETP.NE.AND P0, PT, R0, RZ, PT ;  /* 0x000000ff0000720c */ /* 0x001fda0003f05270 */
[----:B------:R-:W-:Y:S05]  /*1dad0*/  @P0 BRA `(.L_x_448) ;  /* 0x0000005c004c0947 */ /* 0x000fea0003800000 */
[C---:B------:R-:W-:Y:S01]  /*1dae0*/  LOP3.LUT R8, R4.reuse, 0x1f, RZ, 0xc0, !PT ;  /* 0x0000001f04087812 */ /* 0x040fe200078ec0ff */
[----:B------:R-:W-:Y:S01]  /*1daf0*/  ULDC UR5, c[0x0][0xc14] ;  /* 0x0003050000057ab9 */ /* 0x000fe20000000800 */
[----:B------:R-:W-:Y:S02]  /*1db00*/  LOP3.LUT R4, R4, 0xffffffdf, RZ, 0xc0, !PT ;  /* 0xffffffdf04047812 */ /* 0x000fe400078ec0ff */
[----:B------:R-:W-:Y:S01]  /*1db10*/  MOV R0, RZ ;  /* 0x000000ff00007202 */ /* 0x000fe20000000f00 */
[----:B------:R-:W0:Y:S01]  /*1db20*/  S2UR UR6, SR_CTAID.X ;  /* 0x00000000000679c3 */ /* 0x000e220000002500 */
[----:B------:R-:W-:Y:S01]  /*1db30*/  ISETP.NE.AND P0, PT, R8, 0x1f, PT ;  /* 0x0000001f0800780c */ /* 0x000fe20003f05270 */
[----:B------:R-:W-:-:S12]  /*1db40*/  ULDC UR4, c[0x0][0xc10] ;  /* 0x0003040000047ab9 */ /* 0x000fd80000000800 */
[----:B------:R-:W-:Y:S02]  /*1db50*/  @P0 LOP3.LUT R4, R4, 0x20, RZ, 0xfc, !PT ;  /* 0x0000002004040812 */ /* 0x000fe400078efcff */
[----:B------:R-:W-:-:S13]  /*1db60*/  ISETP.GE.OR P0, PT, R8, UR5, !P0 ;  /* 0x0000000508007c0c */ /* 0x000fda000c706670 */
[----:B------:R-:W1:Y:S02]  /*1db70*/  @!P0 LDC.64 R2, c[0x0][0xc58] ;  /* 0x00031600ff028b82 */ /* 0x000e640000000a00 */
[----:B-1----:R-:W-:-:S05]  /*1db80*/  @!P0 IMAD.WIDE.U32 R2, R8, 0x4, R2 ;  /* 0x0000000408028825 */ /* 0x002fca00078e0002 */
        /* <DEDUP_REMOVED lines=10> */
[----:B--2---:R-:W1:Y:S02]  /*1dc30*/  SHFL.UP PT, R5, R0, 0x1, RZ ;  /* 0x0420000000057989 */ /* 0x004e6400000e00ff */
[----:B-1----:R-:W-:-:S05]  /*1dc40*/  SEL R5, R5, RZ, P1 ;  /* 0x000000ff05057207 */ /* 0x002fca0000800000 */
[----:B------:R-:W-:-:S05]  /*1dc50*/  IMAD.IADD R5, R0, 0x1, R5 ;  /* 0x0000000100057824 */ /* 0x000fca00078e0205 */
[----:B------:R-:W1:Y:S02]  /*1dc60*/  SHFL.UP PT, R6, R5, 0x2, RZ ;  /* 0x0440000005067989 */ /* 0x000e6400000e00ff */
[----:B-1----:R-:W-:Y:S02]  /*1dc70*/  SEL R6, R6, RZ, P0 ;  /* 0x000000ff06067207 */ /* 0x002fe40000000000 */
[----:B------:R-:W-:-:S03]  /*1dc80*/  ISETP.GE.U32.AND P0, PT, R8, 0x4, PT ;  /* 0x000000040800780c */ /* 0x000fc60003f06070 */
[----:B------:R-:W-:-:S05]  /*1dc90*/  IMAD.IADD R6, R5, 0x1, R6 ;  /* 0x0000000105067824 */ /* 0x000fca00078e0206 */
[----:B------:R-:W1:Y:S05]  /*1dca0*/  SHFL.UP PT, R7, R6, 0x4, RZ ;  /* 0x0480000006077989 */ /* 0x000e6a00000e00ff */
[----:B------:R-:W-:-:S04]  /*1dcb0*/  @P0 LOP3.LUT R4, R4, 0x8, RZ, 0xfc, !PT ;  /* 0x0000000804040812 */ /* 0x000fc800078efcff */
[----:B------:R-:W-:Y:S02]  /*1dcc0*/  LOP3.LUT R4, R4, 0xfffffffb, RZ, 0xc0, !PT ;  /* 0xfffffffb04047812 */ /* 0x000fe400078ec0ff */
[----:B-1----:R-:W-:Y:S02]  /*1dcd0*/  SEL R7, R7, RZ, P0 ;  /* 0x000000ff07077207 */ /* 0x002fe40000000000 */
[----:B------:R-:W-:Y:S02]  /*1dce0*/  ISETP.GE.U32.AND P0, PT, R8, 0x8, PT ;  /* 0x000000080800780c */ /* 0x000fe40003f06070 */
[----:B------:R-:W-:-:S05]  /*1dcf0*/  IADD3 R7, R6, R7, RZ ;  /* 0x0000000706077210 */ /* 0x000fca0007ffe0ff */
[----:B------:R-:W1:Y:S06]  /*1dd00*/  SHFL.UP PT, R2, R7, 0x8, RZ ;  /* 0x0500000007027989 */ /* 0x000e6c00000e00ff */
[----:B------:R-:W-:-:S04]  /*1dd10*/  @P0 LOP3.LUT R4, R4, 0x4, RZ, 0xfc, !PT ;  /* 0x0000000404040812 */ /* 0x000fc800078efcff */
[----:B------:R-:W-:Y:S02]  /*1dd20*/  LOP3.LUT R4, R4, 0xfffffffd, RZ, 0xc0, !PT ;  /* 0xfffffffd04047812 */ /* 0x000fe400078ec0ff */
[----:B-1----:R-:W-:Y:S02]  /*1dd30*/  SEL R2, R2, RZ, P0 ;  /* 0x000000ff02027207 */ /* 0x002fe40000000000 */
[----:B------:R-:W-:-:S03]  /*1dd40*/  ISETP.GE.U32.AND P0, PT, R8, 0x10, PT ;  /* 0x000000100800780c */ /* 0x000fc60003f06070 */
[----:B------:R-:W-:-:S05]  /*1dd50*/  IMAD.IADD R3, R7, 0x1, R2 ;  /* 0x0000000107037824 */ /* 0x000fca00078e0202 */
[----:B------:R-:W1:Y:S05]  /*1dd60*/  SHFL.UP PT, R2, R3, 0x10, RZ ;  /* 0x0600000003027989 */ /* 0x000e6a00000e00ff */
[----:B------:R-:W-:Y:S02]  /*1dd70*/  @P0 LOP3.LUT R4, R4, 0x2, RZ, 0xfc, !PT ;  /* 0x0000000204040812 */ /* 0x000fe400078efcff */
[----:B-1----:R-:W-:-:S05]  /*1dd80*/  SEL R2, R2, RZ, P0 ;  /* 0x000000ff02027207 */ /* 0x002fca0000000000 */
[----:B------:R-:W-:-:S05]  /*1dd90*/  IMAD.IADD R2, R3, 0x1, R2 ;  /* 0x0000000103027824 */ /* 0x000fca00078e0202 */
[----:B------:R-:W1:Y:S02]  /*1dda0*/  SHFL.IDX PT, R5, R2, 0x1f, 0x1f ;  /* 0x03e01f0002057f89 */ /* 0x000e6400000e0000 */
[----:B-1----:R-:W-:-:S04]  /*1ddb0*/  IMAD R5, R5, UR4, RZ ;  /* 0x0000000405057c24 */ /* 0x002fc8000f8e02ff */
[----:B------:R-:W-:Y:S01]  /*1ddc0*/  IMAD.MOV.U32 R6, RZ, RZ, R5 ;  /* 0x000000ffff067224 */ /* 0x000fe200078e0005 */
[----:B0-----:R-:W-:-:S13]  /*1ddd0*/  ISETP.GT.AND P0, PT, R5, UR6, PT ;  /* 0x0000000605007c0c */ /* 0x001fda000bf04270 */
[----:B------:R-:W-:Y:S05]  /*1dde0*/  @P0 BRA `(.L_x_660) ;  /* 0x0000000000c00947 */ /* 0x000fea0003800000 */
[----:B------:R-:W-:Y:S01]  /*1ddf0*/  MOV R5, R6 ;  /* 0x0000000600057202 */ /* 0x000fe20000000f00 */
[----:B------:R-:W-:Y:S01]  /*1de00*/  IMAD.MOV.U32 R19, RZ, RZ, RZ ;  /* 0x000000ffff137224 */ /* 0x000fe200078e00ff */
[----:B------:R-:W-:Y:S01]  /*1de10*/  ULDC UR5, c[0x0][0xc14] ;  /* 0x0003050000057ab9 */ /* 0x000fe20000000800 */
[----:B------:R-:W-:Y:S01]  /*1de20*/  ULDC UR7, c[0x0][0xc14] ;  /* 0x0003050000077ab9 */ /* 0x000fe20000000800 */
[----:B------:R-:W-:-:S05]  /*1de30*/  ULDC UR4, c[0x0][0xc10] ;  /* 0x0003040000047ab9 */ /* 0x000fca0000000800 */
.L_x_664:
[----:B------:R-:W-:Y:S01]  /*1de40*/  VIADD R0, R19, 0x1f ;  /* 0x0000001f13007836 */ /* 0x000fe20000000000 */
[----:B------:R-:W-:-:S04]  /*1de50*/  MOV R19, UR7 ;  /* 0x0000000700137c02 */ /* 0x000fc80008000f00 */
[----:B------:R-:W-:-:S13]  /*1de60*/  ISETP.GE.AND P0, PT, R0, UR5, PT ;  /* 0x0000000500007c0c */ /* 0x000fda000bf06270 */
[----:B------:R-:W-:Y:S05]  /*1de70*/  @P0 BRA `(.L_x_661) ;  /* 0x0000000400400947 */ /* 0x000fea0003800000 */
[----:B------:R-:W0:Y:S01]  /*1de80*/  S2R R8, SR_TID.X ;  /* 0x0000000000087919 */ /* 0x000e220000002100 */
[----:B------:R-:W-:Y:S01]  /*1de90*/  IMAD.MOV.U32 R19, RZ, RZ, R0 ;  /* 0x000000ffff137224 */ /* 0x000fe200078e0000 */
[----:B------:R-:W-:Y:S01]  /*1dea0*/  BSSY B0, `(.L_x_662) ;  /* 0x000000a000007945 */ /* 0x000fe20003800000 */
[----:B------:R-:W-:Y:S02]  /*1deb0*/  MOV R0, RZ ;  /* 0x000000ff00007202 */ /* 0x000fe40000000f00 */
        /* <DEDUP_REMOVED lines=8> */
.L_x_663:
[----:B------:R-:W-:Y:S05]  /*1df40*/  BSYNC B0 ;  /* 0x0000000000007941 */ /* 0x000fea0003800000 */
.L_x_662:
        /* <DEDUP_REMOVED lines=12> */
[----:B------:R-:W-:Y:S02]  /*1e010*/  ISETP.GE.U32.AND P0, PT, R8, 0x10, PT ;  /* 0x000000100800780c */ /* 0x000fe40003f06070 */
[----:B------:R-:W-:-:S05]  /*1e020*/  IADD3 R7, R2, R7, RZ ;  /* 0x0000000702077210 */ /* 0x000fca0007ffe0ff */
[----:B------:R-:W0:Y:S02]  /*1e030*/  SHFL.UP PT, R6, R7, 0x8, RZ ;  /* 0x0500000007067989 */ /* 0x000e2400000e00ff */
[----:B0-----:R-:W-:-:S05]  /*1e040*/  SEL R6, R6, RZ, P1 ;  /* 0x000000ff06067207 */ /* 0x001fca0000800000 */
[----:B------:R-:W-:-:S05]  /*1e050*/  IMAD.IADD R6, R7, 0x1, R6 ;  /* 0x0000000107067824 */ /* 0x000fca00078e0206 */
[----:B------:R-:W0:Y:S02]  /*1e060*/  SHFL.UP PT, R8, R6, 0x10, RZ ;  /* 0x0600000006087989 */ /* 0x000e2400000e00ff */
[----:B0-----:R-:W-:-:S05]  /*1e070*/  SEL R9, R8, RZ, P0 ;  /* 0x000000ff08097207 */ /* 0x001fca0000000000 */
[----:B------:R-:W-:-:S05]  /*1e080*/  IMAD.IADD R9, R6, 0x1, R9 ;  /* 0x0000000106097824 */ /* 0x000fca00078e0209 */
[----:B------:R-:W0:Y:S02]  /*1e090*/  SHFL.IDX PT, R3, R9, 0x1f, 0x1f ;  /* 0x03e01f0009037f89 */ /* 0x000e2400000e0000 */
[----:B0-----:R-:W-:-:S05]  /*1e0a0*/  IMAD R6, R3, UR4, RZ ;  /* 0x0000000403067c24 */ /* 0x001fca000f8e02ff */
[----:B------:R-:W-:-:S04]  /*1e0b0*/  IADD3 R5, R6, R5, RZ ;  /* 0x0000000506057210 */ /* 0x000fc80007ffe0ff */
[----:B------:R-:W-:-:S13]  /*1e0c0*/  ISETP.GT.AND P0, PT, R5, UR6, PT ;  /* 0x0000000605007c0c */ /* 0x000fda000bf04270 */
[----:B------:R-:W-:Y:S05]  /*1e0d0*/  @!P0 BRA `(.L_x_664) ;  /* 0xfffffffc00588947 */ /* 0x000fea000383ffff */
[----:B------:R-:W-:-:S07]  /*1e0e0*/  IMAD.MOV.U32 R2, RZ, RZ, R9 ;  /* 0x000000ffff027224 */ /* 0x000fce00078e0009 */
.L_x_660:
[----:B------:R-:W-:-:S04]  /*1e0f0*/  IMAD.IADD R7, R5, 0x1, -R6 ;  /* 0x0000000105077824 */ /* 0x000fc800078e0a06 */
        /* <DEDUP_REMOVED lines=9> */
[----:B0-----:R-:W-:-:S06]  /*1e190*/  IADD3 R3, R9, 0xffffffe, RZ ;  /* 0x0ffffffe09037810 */ /* 0x001fcc0007ffe0ff */
[----:B------:R-:W0:Y:S02]  /*1e1a0*/  F2I.FTZ.U32.TRUNC.NTZ R3, R3 ;  /* 0x0000000300037305 */ /* 0x000e24000021f000 */
[----:B0-----:R-:W-:Y:S01]  /*1e1b0*/  IMAD.MOV R11, RZ, RZ, -R3 ;  /* 0x000000ffff0b7224 */ /* 0x001fe200078e0a03 */
[----:B------:R-:W-:Y:S06]  /*1e1c0*/  @!P0 BRA `(.L_x_665) ;  /* 0x0000000000088947 */ /* 0x000fec0003800000 */
[----:B------:R-:W-:-:S05]  /*1e1d0*/  VIADD R9, R5, 0xffffffff ;  /* 0xffffffff05097836 */ /* 0x000fca0000000000 */
[----:B------:R0:W1:Y:S02]  /*1e1e0*/  SHFL.IDX PT, R16, R2, R9, 0x1f ;  /* 0x00001f0902107589 */ /* 0x00006400000e0000 */
.L_x_665:
[----:B-1----:R-:W-:Y:S01]  /*1e1f0*/  IMAD R16, R16, UR4, R7 ;  /* 0x0000000410107c24 */ /* 0x002fe2000f8e0207 */
[----:B0-----:R-:W-:Y:S01]  /*1e200*/  MOV R2, RZ ;  /* 0x000000ff00027202 */ /* 0x001fe20000000f00 */
[----:B------:R-:W-:Y:S02]  /*1e210*/  IMAD R7, R11, R6, RZ ;  /* 0x000000060b077224 */ /* 0x000fe400078e02ff */
[----:B------:R-:W-:Y:S01]  /*1e220*/  IMAD.IADD R19, R5, 0x1, R19 ;  /* 0x0000000105137824 */ /* 0x000fe200078e0213 */
[----:B------:R-:W-:Y:S01]  /*1e230*/  IADD3 R17, -R16, UR6, RZ ;  /* 0x0000000610117c10 */ /* 0x000fe2000fffe1ff */
[----:B------:R-:W-:Y:S01]  /*1e240*/  IMAD.HI.U32 R2, R3, R7, R2 ;  /* 0x0000000703027227 */ /* 0x000fe200078e0002 */
[----:B------:R-:W-:Y:S02]  /*1e250*/  IABS R7, R0 ;  /* 0x0000000000077213 */ /* 0x000fe40000000000 */
[----:B------:R-:W-:-:S03]  /*1e260*/  IABS R3, R17 ;  /* 0x0000001100037213 */ /* 0x000fc60000000000 */
[----:B------:R-:W-:Y:S02]  /*1e270*/  IMAD.MOV R7, RZ, RZ, -R7 ;  /* 0x000000ffff077224 */ /* 0x000fe400078e0a07 */
[----:B------:R-:W-:-:S04]  /*1e280*/  IMAD.HI.U32 R2, R2, R3, RZ ;  /* 0x0000000302027227 */ /* 0x000fc800078e00ff */
[----:B------:R-:W-:-:S05]  /*1e290*/  IMAD R3, R2, R7, R3 ;  /* 0x0000000702037224 */ /* 0x000fca00078e0203 */
[----:B------:R-:W-:-:S13]  /*1e2a0*/  ISETP.GT.U32.AND P0, PT, R6, R3, PT ;  /* 0x000000030600720c */ /* 0x000fda0003f04070 */
[----:B------:R-:W-:Y:S01]  /*1e2b0*/  @!P0 IADD3 R3, R3, -R6, RZ ;  /* 0x8000000603038210 */ /* 0x000fe20007ffe0ff */
[----:B------:R-:W-:-:S03]  /*1e2c0*/  @!P0 VIADD R2, R2, 0x1 ;  /* 0x0000000102028836 */ /* 0x000fc60000000000 */
[----:B------:R-:W-:Y:S02]  /*1e2d0*/  ISETP.GE.U32.AND P0, PT, R3, R6, PT ;  /* 0x000000060300720c */ /* 0x000fe40003f06070 */
[----:B------:R-:W-:-:S11]  /*1e2e0*/  LOP3.LUT R3, R17, R0, RZ, 0x3c, !PT ;  /* 0x0000000011037212 */ /* 0x000fd600078e3cff */
[----:B------:R-:W-:Y:S01]  /*1e2f0*/  @P0 VIADD R2, R2, 0x1 ;  /* 0x0000000102020836 */ /* 0x000fe20000000000 */
[----:B------:R-:W-:-:S13]  /*1e300*/  ISETP.GE.AND P0, PT, R3, RZ, PT ;  /* 0x000000ff0300720c */ /* 0x000fda0003f06270 */
[----:B------:R-:W-:Y:S01]  /*1e310*/  @!P0 IMAD.MOV R2, RZ, RZ, -R2 ;  /* 0x000000ffff028224 */ /* 0x000fe200078e0a02 */
[----:B------:R-:W-:-:S13]  /*1e320*/  ISETP.NE.AND P0, PT, R0, RZ, PT ;  /* 0x000000ff0000720c */ /* 0x000fda0003f05270 */
[----:B------:R-:W-:-:S04]  /*1e330*/  @!P0 LOP3.LUT R2, RZ, R0, RZ, 0x33, !PT ;  /* 0x00000000ff028212 */ /* 0x000fc800078e33ff */
[----:B------:R-:W-:Y:S01]  /*1e340*/  IADD3 R3, -R2, RZ, RZ ;  /* 0x000000ff02037210 */ /* 0x000fe20007ffe1ff */
[----:B------:R-:W-:-:S04]  /*1e350*/  IMAD.MOV.U32 R18, RZ, RZ, R2 ;  /* 0x000000ffff127224 */ /* 0x000fc800078e0002 */
[----:B------:R-:W-:Y:S01]  /*1e360*/  IMAD R17, R0, R3, R17 ;  /* 0x0000000300117224 */ /* 0x000fe200078e0211 */
[----:B------:R-:W-:Y:S06]  /*1e370*/  BRA `(.L_x_666) ;  /* 0x00000000000c7947 */ /* 0x000fec0003800000 */
.L_x_661:
[----:B------:R-:W-:Y:S01]  /*1e380*/  MOV R17, RZ ;  /* 0x000000ff00117202 */ /* 0x000fe20000000f00 */
[----:B------:R-:W-:Y:S02]  /*1e390*/  IMAD.U32 R16, RZ, RZ, UR6 ;  /* 0x00000006ff107e24 */ /* 0x000fe4000f8e00ff */
[----:B------:R-:W-:-:S07]  /*1e3a0*/  IMAD.MOV.U32 R18, RZ, RZ, RZ ;  /* 0x000000ffff127224 */ /* 0x000fce00078e00ff */
.L_x_666:
        /* <DEDUP_REMOVED lines=9> */
[----:B------:R-:W-:Y:S02]  /*1e440*/  ISETP.GE.AND P0, PT, R19, UR5, PT ;  /* 0x0000000513007c0c */ /* 0x000fe4000bf06270 */
[----:B0-----:R-:W-:-:S05]  /*1e450*/  MOV R0, 0x1 ;  /* 0x0000000100007802 */ /* 0x001fca0000000f00 */
[----:B------:R0:W-:Y:S04]  /*1e460*/  STL [R1+0x8], R0 ;  /* 0x0000080001007387 */ /* 0x0001e80000100800 */
[----:B------:R0:W-:Y:S02]  /*1e470*/  STL [R1], RZ ;  /* 0x000000ff01007387 */ /* 0x0001e40000100800 */
[----:B------:R-:W-:Y:S05]  /*1e480*/  @P0 BRA `(.L_x_667) ;  /* 0x0000004c00f00947 */ /* 0x000fea0003800000 */
[----:B0-----:R-:W-:Y:S01]  /*1e490*/  IMAD.MOV.U32 R0, RZ, RZ, 0x1 ;  /* 0x00000001ff007424 */ /* 0x001fe200078e00ff */
[----:B------:R0:W-:Y:S01]  /*1e4a0*/  STL [R1], RZ ;  /* 0x000000ff01007387 */ /* 0x0001e20000100800 */
[----:B------:R-:W-:Y:S01]  /*1e4b0*/  ULDC.64 UR36, c[0x0][0x198] ;  /* 0x0000660000247ab9 */ /* 0x000fe20000000a00 */
[----:B------:R-:W-:Y:S02]  /*1e4c0*/  ULDC UR38, c[0x0][0xc] ;  /* 0x0000030000267ab9 */ /* 0x000fe40000000800 */
[----:B------:R0:W-:Y:S04]  /*1e4d0*/  STL [R1+0x8], R0 ;  /* 0x0000080001007387 */ /* 0x0001e80000100800 */
[----:B------:R0:W-:Y:S04]  /*1e4e0*/  STL [R1+0x10], RZ ;  /* 0x000010ff01007387 */ /* 0x0001e80000100800 */
[----:B------:R0:W-:Y:S04]  /*1e4f0*/  STL [R1+0x14], R0 ;  /* 0x0000140001007387 */ /* 0x0001e80000100800 */
[----:B------:R0:W-:Y:S02]  /*1e500*/  STL [R1+0x30], RZ ;  /* 0x000030ff01007387 */ /* 0x0001e40000100800 */
.L_x_751:
[----:B-1----:R-:W1:Y:S02]  /*1e510*/  LDC.64 R2, c[0x0][0xc60] ;  /* 0x00031800ff027b82 */ /* 0x002e640000000a00 */
[----:B-1----:R-:W-:-:S05]  /*1e520*/  IMAD.WIDE R2, R19, 0x4, R2 ;  /* 0x0000000413027825 */ /* 0x002fca00078e0202 */
[----:B------:R-:W0:Y:S01]  /*1e530*/  LDG.E R11, desc[UR60][R2.64] ;  /* 0x0000003c020b7981 */ /* 0x000e22000c1e1900 */
[----:B------:R-:W-:Y:S05]  /*1e540*/  YIELD ;  /* 0x0000000000007946 */ /* 0x000fea0003800000 */
[----:B------:R-:W-:Y:S01]  /*1e550*/  ULDC.64 UR4, c[0x0][0xa28] ;  /* 0x00028a0000047ab9 */ /* 0x000fe20000000a00 */
[----:B------:R-:W-:Y:S01]  /*1e560*/  IMAD.MOV.U32 R7, RZ, RZ, RZ ;  /* 0x000000ffff077224 */ /* 0x000fe200078e00ff */
[----:B------:R-:W-:Y:S02]  /*1e570*/  ISETP.NE.U32.AND P0, PT, RZ, UR4, PT ;  /* 0x00000004ff007c0c */ /* 0x000fe4000bf05070 */
[----:B------:R-:W-:Y:S01]  /*1e580*/  MOV R4, RZ ;  /* 0x000000ff00047202 */ /* 0x000fe20000000f00 */
[----:B------:R-:W-:Y:S01]  /*1e590*/  IMAD.MOV.U32 R10, RZ, RZ, RZ ;  /* 0x000000ffff0a7224 */ /* 0x000fe200078e00ff */
[----:B------:R-:W-:Y:S01]  /*1e5a0*/  ISETP.NE.AND.EX P0, PT, RZ, UR5, PT, P0 ;  /* 0x00000005ff007c0c */ /* 0x000fe2000bf05300 */
[----:B------:R-:W-:Y:S01]  /*1e5b0*/  ULDC.64 UR6, c[0x0][0xa10] ;  /* 0x0002840000067ab9 */ /* 0x000fe20000000a00 */
[----:B0-----:R-:W-:Y:S01]  /*1e5c0*/  SHF.R.S32.HI R0, RZ, 0x1f, R11 ;  /* 0x0000001fff007819 */ /* 0x001fe2000001140b */
[----:B------:R-:W-:Y:S10]  /*1e5d0*/  STL [R1+0x20], R11 ;  /* 0x0000200b01007387 */ /* 0x000ff40000100800 */
[----:B------:R-:W-:-:S04]  /*1e5e0*/  @P0 LEA R2, P1, R11, UR4, 0x2 ;  /* 0x000000040b020c11 */ /* 0x000fc8000f8210ff */
        /* <DEDUP_REMOVED lines=8> */
[----:B--2---:R-:W2:Y:S01]  /*1e670*/  @P0 LDG.E R4, desc[UR60][R2.64] ;  /* 0x0000003c02040981 */ /* 0x004ea2000c1e1900 */
[----:B------:R-:W-:Y:S02]  /*1e680*/  ISETP.NE.U32.AND P1, PT, RZ, UR4, PT ;  /* 0x00000004ff007c0c */ /* 0x000fe4000bf25070 */
[C---:B------:R-:W-:Y:S02]  /*1e690*/  SHF.L.U64.HI R0, R11.reuse, 0x2, R0 ;  /* 0x000000020b007819 */ /* 0x040fe40000010200 */
[----:B------:R-:W-:Y:S01]  /*1e6a0*/  ISETP.NE.AND.EX P1, PT, RZ, UR5, PT, P1 ;  /* 0x00000005ff007c0c */ /* 0x000fe2000bf25310 */
[----:B--2---:R0:W-:Y:S02]  /*1e6b0*/  STL [R1+0x38], R4 ;  /* 0x0000380401007387 */ /* 0x0041e40000100800 */
[----:B0-----:R-:W-:-:S10]  /*1e6c0*/  IMAD.SHL.U32 R4, R11, 0x4, RZ ;  /* 0x000000040b047824 */ /* 0x001fd400078e00ff */
[----:B------:R-:W-:Y:S01]  /*1e6d0*/  @P1 IADD3 R8, P0, R4, UR4, RZ ;  /* 0x0000000404081c10 */ /* 0x000fe2000ff1e0ff */
[----:B------:R0:W-:Y:S03]  /*1e6e0*/  STL [R1+0x28], R4 ;  /* 0x0000280401007387 */ /* 0x0001e60000100800 */
[----:B------:R-:W-:Y:S01]  /*1e6f0*/  @P1 IADD3.X R9, R0, UR5, RZ, P0, !PT ;  /* 0x0000000500091c10 */ /* 0x000fe200087fe4ff */
[----:B------:R-:W-:Y:S01]  /*1e700*/  ULDC.64 UR4, c[0x0][0xa08] ;  /* 0x0002820000047ab9 */ /* 0x000fe20000000a00 */
[----:B------:R1:W-:Y:S01]  /*1e710*/  STL [R1+0x2c], R0 ;  /* 0x00002c0001007387 */ /* 0x0003e20000100800 */
[----:B------:R-:W-:Y:S02]  /*1e720*/  IADD3 R2, P0, R4, UR4, RZ ;  /* 0x0000000404027c10 */ /* 0x000fe4000ff1e0ff */
[----:B------:R-:W-:Y:S02]  /*1e730*/  ISETP.NE.U32.AND P2, PT, RZ, UR4, PT ;  /* 0x00000004ff007c0c */ /* 0x000fe4000bf45070 */
[----:B------:R-:W-:-:S02]  /*1e740*/  IADD3.X R3, R0, UR5, RZ, P0, !PT ;  /* 0x0000000500037c10 */ /* 0x000fc400087fe4ff */
[----:B------:R-:W-:Y:S01]  /*1e750*/  ISETP.NE.AND.EX P2, PT, RZ, UR5, PT, P2 ;  /* 0x00000005ff007c0c */ /* 0x000fe2000bf45320 */
[----:B------:R-:W-:Y:S01]  /*1e760*/  ULDC.64 UR4, c[0x0][0x3f8] ;  /* 0x0000fe0000047ab9 */ /* 0x000fe20000000a00 */
[----:B0-----:R-:W-:Y:S01]  /*1e770*/  IADD3 R4, P0, R4, UR6, RZ ;  /* 0x0000000604047c10 */ /* 0x001fe2000ff1e0ff */
[----:B------:R-:W-:-:S03]  /*1e780*/  UISETP.NE.U32.AND UP0, UPT, UR4, URZ, UPT ;  /* 0x0000003f0400728c */ /* 0x000fc6000bf05070 */
[----:B------:R-:W-:Y:S01]  /*1e790*/  ULDC UR4, c[0x0][0x404] ;  /* 0x0001010000047ab9 */ /* 0x000fe20000000800 */
[----:B------:R-:W-:Y:S01]  /*1e7a0*/  UISETP.NE.AND.EX UP0, UPT, UR5, URZ, UPT, UP0 ;  /* 0x0000003f0500728c */ /* 0x000fe2000bf05300 */
[----:B------:R-:W-:Y:S02]  /*1e7b0*/  IADD3.X R5, R0, UR7, RZ, P0, !PT ;  /* 0x0000000700057c10 */ /* 0x000fe400087fe4ff */
[----:B------:R-:W-:Y:S01]  /*1e7c0*/  ULDC UR5, c[0x0][0x2e0] ;  /* 0x0000b80000057ab9 */ /* 0x000fe20000000800 */
[----:B------:R-:W-:Y:S02]  /*1e7d0*/  USEL UR4, UR4, 0x1, UP0 ;  /* 0x0000000104047887 */ /* 0x000fe40008000000 */
[----:B------:R0:W5:Y:S02]  /*1e7e0*/  @P2 LDG.E R10, desc[UR60][R2.64] ;  /* 0x0000003c020a2981 */ /* 0x000164000c1e1900 */
[----:B------:R-:W-:-:S06]  /*1e7f0*/  UIMAD UR4, UR4, UR5, URZ ;  /* 0x00000005040472a4 */ /* 0x000fcc000f8e023f */
[----:B------:R-:W-:-:S06]  /*1e800*/  MOV R6, UR4 ;  /* 0x0000000400067c02 */ /* 0x000fcc0008000f00 */
[----:B------:R0:W5:Y:S01]  /*1e810*/  @P1 LDG.E R6, desc[UR60][R8.64] ;  /* 0x0000003c08061981 */ /* 0x000162000c1e1900 */
[----:B------:R-:W-:Y:S01]  /*1e820*/  ISETP.NE.U32.AND P0, PT, RZ, UR6, PT ;  /* 0x00000006ff007c0c */ /* 0x000fe2000bf05070 */
[----:B------:R-:W-:Y:S02]  /*1e830*/  ULDC UR4, c[0x0][0x338] ;  /* 0x0000ce0000047ab9 */ /* 0x000fe40000000800 */
[----:B-1----:R-:W-:Y:S01]  /*1e840*/  IMAD.U32 R0, RZ, RZ, UR4 ;  /* 0x00000004ff007e24 */ /* 0x002fe2000f8e00ff */
[----:B------:R-:W-:Y:S01]  /*1e850*/  ISETP.NE.AND.EX P0, PT, RZ, UR7, PT, P0 ;  /* 0x00000007ff007c0c */ /* 0x000fe2000bf05300 */
[----:B------:R-:W-:-:S12]  /*1e860*/  @P1 BRA `(.L_x_668) ;  /* 0x0000000000101947 */ /* 0x000fd80003800000 */
[----:B------:R-:W-:Y:S05]  /*1e870*/  @!P2 BRA `(.L_x_668) ;  /* 0x00000000000ca947 */ /* 0x000fea0003800000 */
[----:B-----5:R-:W2:Y:S04]  /*1e880*/  LDG.E R6, desc[UR60][R2.64] ;  /* 0x0000003c02067981 */ /* 0x020ea8000c1e1900 */
[----:B0-----:R-:W2:Y:S02]  /*1e890*/  LDG.E R2, desc[UR60][R2.64+0x4] ;  /* 0x0000043c02027981 */ /* 0x001ea4000c1e1900 */
[----:B--2---:R-:W-:-:S07]  /*1e8a0*/  IMAD.IADD R6, R2, 0x1, -R6 ;  /* 0x0000000102067824 */ /* 0x004fce00078e0a06 */
.L_x_668:
[----:B0-----:R-:W2:Y:S04]  /*1e8b0*/  @P0 LDG.E R2, desc[UR60][R4.64] ;  /* 0x0000003c04020981 */ /* 0x001ea8000c1e1900 */
[----:B------:R-:W2:Y:S01]  /*1e8c0*/  @P0 LDG.E R3, desc[UR60][R4.64+0x4] ;  /* 0x0000043c04030981 */ /* 0x000ea2000c1e1900 */
[----:B-----5:R-:W-:Y:S01]  /*1e8d0*/  IMAD.IADD R6, R6, 0x1, -R7 ;  /* 0x0000000106067824 */ /* 0x020fe200078e0a07 */
[----:B--2---:R-:W-:Y:S01]  /*1e8e0*/  @P0 IADD3 R0, -R2, R3, RZ ;  /* 0x0000000302000210 */ /* 0x004fe20007ffe1ff */
[----:B------:R-:W-:-:S04]  /*1e8f0*/  IMAD.MOV.U32 R2, RZ, RZ, RZ ;  /* 0x000000ffff027224 */ /* 0x000fc800078e00ff */
[----:B------:R-:W-:-:S05]  /*1e900*/  IMAD.IADD R8, R6, 0x1, R0 ;  /* 0x0000000106087824 */ /* 0x000fca00078e0200 */
[----:B------:R-:W-:Y:S01]  /*1e910*/  IADD3 R3, R8, 0x6f, RZ ;  /* 0x0000006f08037810 */ /* 0x000fe20007ffe0ff */
[----:B------:R0:W-:Y:S04]  /*1e920*/  STL [R1+0x34], R8 ;  /* 0x0000340801007387 */ /* 0x0001e80000100800 */
[----:B------:R-:W-:-:S05]  /*1e930*/  IMAD.HI R2, R3, -0x6db6db6d, R2 ;  /* 0x9249249303027827 */ /* 0x000fca00078e0202 */
[----:B------:R-:W-:-:S04]  /*1e940*/  SHF.R.U32.HI R3, RZ, 0x1f, R2 ;  /* 0x0000001fff037819 */ /* 0x000fc80000011602 */
[----:B0-----:R-:W-:-:S05]  /*1e950*/  LEA.HI.SX32 R8, R2, R3, 0x1a ;  /* 0x0000000302087211 */ /* 0x001fca00078fd2ff */
[--C-:B------:R-:W-:Y:S01]  /*1e960*/  IMAD R2, R8, 0x70, -R6.reuse ;  /* 0x0000007008027824 */ /* 0x100fe200078e0a06 */
[----:B------:R0:W-:Y:S01]  /*1e970*/  STL [R1+0x24], R8 ;  /* 0x0000240801007387 */ /* 0x0001e20000100800 */
[----:B------:R-:W-:-:S03]  /*1e980*/  IMAD.MOV R6, RZ, RZ, -R6 ;  /* 0x000000ffff067224 */ /* 0x000fc600078e0a06 */
[----:B------:R-:W-:Y:S02]  /*1e990*/  VIMNMX R0, R2, R0, PT ;  /* 0x0000000002007248 */ /* 0x000fe40003fe0100 */
[----:B------:R-:W-:-:S04]  /*1e9a0*/  VIMNMX R2, RZ, R6, !PT ;  /* 0x00000006ff027248 */ /* 0x000fc80007fe0100 */
[----:B------:R-:W-:Y:S02]  /*1e9b0*/  ISETP.GT.AND P1, PT, R0, R2, PT ;  /* 0x000000020000720c */ /* 0x000fe40003f24270 */
[----:B0-----:R-:W-:-:S05]  /*1e9c0*/  SHF.R.U32.HI R8, RZ, 0x4, R2 ;  /* 0x00000004ff087819 */ /* 0x001fca0000011602 */
[----:B------:R-:W-:-:S06]  /*1e9d0*/  IMAD.WIDE.U32 R8, R8, 0x24924925, RZ ;  /* 0x2492492508087825 */ /* 0x000fcc00078e00ff */
[----:B------:R-:W-:Y:S01]  /*1e9e0*/  @P1 IADD3 R3, R0, 0x6f, RZ ;  /* 0x0000006f00031810 */ /* 0x000fe20007ffe0ff */
[----:B------:R-:W-:Y:S02]  /*1e9f0*/  @P1 IMAD.MOV.U32 R2, RZ, RZ, RZ ;  /* 0x000000ffff021224 */ /* 0x000fe400078e00ff */
[----:B------:R-:W-:Y:S02]  /*1ea00*/  IMAD.MOV.U32 R0, RZ, RZ, R9 ;  /* 0x000000ffff007224 */ /* 0x000fe400078e0009 */
[----:B------:R-:W-:-:S03]  /*1ea10*/  @P1 IMAD.HI R3, R3, -0x6db6db6d, R2 ;  /* 0x9249249303031827 */ /* 0x000fc600078e0202 */
[----:B------:R-:W-:Y:S02]  /*1ea20*/  MOV R2, R0 ;  /* 0x0000000000027202 */ /* 0x000fe40000000f00 */
[----:B------:R-:W-:-:S04]  /*1ea30*/  @P1 SHF.R.U32.HI R6, RZ, 0x1f, R3 ;  /* 0x0000001fff061819 */ /* 0x000fc80000011603 */
[----:B------:R-:W-:Y:S01]  /*1ea40*/  @P1 LEA.HI.SX32 R2, R3, R6, 0x1a ;  /* 0x0000000603021211 */ /* 0x000fe200078fd2ff */
[----:B------:R-:W-:-:S06]  /*1ea50*/  IMAD.MOV.U32 R6, RZ, RZ, RZ ;  /* 0x000000ffff067224 */ /* 0x000fcc00078e00ff */
[----:B------:R0:W5:Y:S01]  /*1ea60*/  @P0 LDG.E R6, desc[UR60][R4.64] ;  /* 0x0000003c04060981 */ /* 0x000162000c1e1900 */
[----:B------:R-:W-:Y:S01]  /*1ea70*/  IMAD.IADD R3, R10, 0x1, R7 ;  /* 0x000000010a037824 */ /* 0x000fe200078e0207 */
[----:B------:R-:W-:Y:S01]  /*1ea80*/  ISETP.GT.AND P1, PT, R2, R0, PT ;  /* 0x000000000200720c */ /* 0x000fe20003f24270 */
[----:B------:R-:W-:Y:S01]  /*1ea90*/  BSSY B0, `(.L_x_669) ;  /* 0x00000dc000007945 */ /* 0x000fe20003800000 */
[----:B------:R-:W-:Y:S02]  /*1eaa0*/  PLOP3.LUT P2, PT, PT, PT, PT, 0x80, 0x0 ;  /* 0x000000000000781c */ /* 0x000fe40003f4f070 */
[----:B------:R0:W-:Y:S09]  /*1eab0*/  STL [R1+0x4], R3 ;  /* 0x0000040301007387 */ /* 0x0001f20000100800 */
[----:B------:R-:W-:Y:S05]  /*1eac0*/  @!P1 BRA `(.L_x_670) ;  /* 0x0000000c00609947 */ /* 0x000fea0003800000 */
[----:B0-----:R-:W0:Y:S01]  /*1ead0*/  LDC R3, c[0x0][0x428] ;  /* 0x00010a00ff037b82 */ /* 0x001e220000000800 */
[----:B------:R-:W-:Y:S01]  /*1eae0*/  UMOV UR4, 0xffffffff ;  /* 0xffffffff00047882 */ /* 0x000fe20000000000 */
[----:B0-----:R-:W-:Y:S02]  /*1eaf0*/  ISETP.NE.AND P1, PT, R3, 0x1, PT ;  /* 0x000000010300780c */ /* 0x001fe40003f25270 */
[----:B------:R-:W-:-:S11]  /*1eb00*/  MOV R3, R18 ;  /* 0x0000001200037202 */ /* 0x000fd60000000f00 */
[----:B------:R-:W0:Y:S08]  /*1eb10*/  @P1 LDC R4, c[0x0][0x42c] ;  /* 0x00010b00ff041b82 */ /* 0x000e300000000800 */
[----:B------:R-:W1:Y:S01]  /*1eb20*/  @P1 LDC R5, c[0x0][0x430] ;  /* 0x00010c00ff051b82 */ /* 0x000e620000000800 */
[----:B0-----:R-:W-:-:S05]  /*1eb30*/  @P1 IMAD.HI.U32 R4, R18, R4, RZ ;  /* 0x0000000412041227 */ /* 0x001fca00078e00ff */
[----:B-1----:R-:W-:Y:S02]  /*1eb40*/  @P1 SHF.R.U32.HI R3, RZ, R5, R4 ;  /* 0x00000005ff031219 */ /* 0x002fe40000011604 */
[----:B------:R-:W-:Y:S01]  /*1eb50*/  SEL R4, R11, RZ, !P0 ;  /* 0x000000ff0b047207 */ /* 0x000fe20004000000 */
[----:B------:R-:W-:Y:S06]  /*1eb60*/  BRA.DIV UR4, `(.L_x_671) ;  /* 0x0000005604387947 */ /* 0x000fec000b800000 */
.L_x_794:
[----:B------:R-:W-:-:S03]  /*1eb70*/  UMOV UR4, 0xffffffff ;  /* 0xffffffff00047882 */ /* 0x000fc60000000000 */
[----:B------:R-:W-:Y:S05]  /*1eb80*/  BRA.DIV UR4, `(.L_x_672) ;  /* 0x0000005604647947 */ /* 0x000fea000b800000 */
[----:B------:R-:W-:-:S13]  /*1eb90*/  ELECT P6, URZ, PT ;  /* 0x00000000003f782f */ /* 0x000fda00038c0000 */
.L_x_797:
[----:B------:R-:W2:Y:S01]  /*1eba0*/  LDL R5, [R1+0x30] ;  /* 0x0000300001057983 */ /* 0x000ea20000100800 */
[----:B------:R-:W-:Y:S01]  /*1ebb0*/  BSSY B1, `(.L_x_673) ;  /* 0x000000b000017945 */ /* 0x000fe20003800000 */
[----:B------:R-:W0:Y:S01]  /*1ebc0*/  S2R R9, SR_CgaCtaId ;  /* 0x0000000000097919 */ /* 0x000e220000008800 */
[----:B--2---:R-:W-:-:S05]  /*1ebd0*/  VIADD R5, R5, 0x1 ;  /* 0x0000000105057836 */ /* 0x004fca0000000000 */
[----:B------:R-:W-:-:S04]  /*1ebe0*/  LEA.HI R7, R5, R5, RZ, 0x1 ;  /* 0x0000000505077211 */ /* 0x000fc800078f08ff */
[----:B------:R-:W-:-:S05]  /*1ebf0*/  LOP3.LUT R7, R7, 0xfffffffe, RZ, 0xc0, !PT ;  /* 0xfffffffe07077812 */ /* 0x000fca00078ec0ff */
[----:B------:R-:W-:Y:S01]  /*1ec00*/  IMAD.IADD R5, R5, 0x1, -R7 ;  /* 0x0000000105057824 */ /* 0x000fe200078e0a07 */
[----:B------:R-:W-:-:S04]  /*1ec10*/  MOV R7, 0x400 ;  /* 0x0000040000077802 */ /* 0x000fc80000000f00 */
[----:B0-----:R-:W-:Y:S02]  /*1ec20*/  LEA R9, R9, R7, 0x18 ;  /* 0x0000000709097211 */ /* 0x001fe400078ec0ff */
[----:B------:R-:W-:-:S04]  /*1ec30*/  SHF.L.U32 R5, R5, 0x1f, RZ ;  /* 0x0000001f05057819 */ /* 0x000fc800000006ff */
[----:B------:R-:W0:Y:S02]  /*1ec40*/  SYNCS.PHASECHK.TRANS64.TRYWAIT P0, [R9+URZ+0x36820], R5 ;  /* 0x03682005090075a7 */ /* 0x000e24000800017f */
[----:B0-----:R-:W-:Y:S05]  /*1ec50*/  @!P0 BRA `(.L_x_674) ;  /* 0x0000005400508947 */ /* 0x001fea0003800000 */
.L_x_798:
[----:B------:R-:W-:Y:S05]  /*1ec60*/  BSYNC B1 ;  /* 0x0000000000017941 */ /* 0x000fea0003800000 */
.L_x_673:
[----:B------:R-:W-:Y:S04]  /*1ec70*/  BSSY B1, `(.L_x_675) ;  /* 0x0000050000017945 */ /* 0x000fe80003800000 */
[----:B------:R-:W-:Y:S05]  /*1ec80*/  @!P6 BRA `(.L_x_676) ;  /* 0x000000040038e947 */ /* 0x000fea0003800000 */
[----:B------:R-:W0:Y:S04]  /*1ec90*/  LDL R8, [R1+0x10] ;  /* 0x0000100001087983 */ /* 0x000e280000100800 */
[----:B------:R-:W2:Y:S01]  /*1eca0*/  LDL R7, [R1+0x14] ;  /* 0x0000140001077983 */ /* 0x000ea20000100800 */
[----:B0-----:R-:W-:Y:S02]  /*1ecb0*/  LEA R5, R8, R9, 0x3 ;  /* 0x0000000908057211 */ /* 0x001fe400078e18ff */
[----:B--2---:R-:W-:-:S04]  /*1ecc0*/  SHF.L.U32 R10, R7, 0x1f, RZ ;  /* 0x0000001f070a7819 */ /* 0x004fc800000006ff */
[----:B------:R-:W0:Y:S02]  /*1ecd0*/  SYNCS.PHASECHK.TRANS64.TRYWAIT P0, [R5+URZ+0x368a0], R10 ;  /* 0x0368a00a050075a7 */ /* 0x000e24000800017f */
[----:B0-----:R-:W-:Y:S05]  /*1ece0*/  @!P0 BRA `(.L_x_677) ;  /* 0x0000005400408947 */ /* 0x001fea0003800000 */
.L_x_799:
[----:B------:R-:W1:Y:S02]  /*1ecf0*/  S2R R7, SR_TID.X ;  /* 0x0000000000077919 */ /* 0x000e640000002100 */
[----:B-1----:R-:W-:-:S04]  /*1ed00*/  LOP3.LUT R7, R7, 0x7f, RZ, 0xc0, !PT ;  /* 0x0000007f07077812 */ /* 0x002fc800078ec0ff */
[----:B------:R-:W-:-:S13]  /*1ed10*/  ISETP.NE.AND P1, PT, R7, RZ, PT ;  /* 0x000000ff0700720c */ /* 0x000fda0003f25270 */
        /* <DEDUP_REMOVED lines=8> */
.L_x_678:
[----:B-1----:R-:W2:Y:S01]  /*1eda0*/  LDL R7, [R1+0x10] ;  /* 0x0000100001077983 */ /* 0x002ea20000100800 */
[----:B------:R-:W-:Y:S01]  /*1edb0*/  R2UR UR9, R5 ;  /* 0x00000000050972ca */ /* 0x000fe200000e0000 */
[----:B-----5:R-:W-:Y:S01]  /*1edc0*/  IMAD R8, R2, 0x70, R6 ;  /* 0x0000007002087824 */ /* 0x020fe200078e0206 */
[----:B------:R-:W-:Y:S01]  /*1edd0*/  UIADD3 UR4, UP0, UR36, 0x570, URZ ;  /* 0x0000057024047890 */ /* 0x000fe2000ff1e03f */
[----:B------:R-:W-:Y:S01]  /*1ede0*/  R2UR UR12, R3 ;  /* 0x00000000030c72ca */ /* 0x000fe200000e0000 */
[----:B------:R-:W-:Y:S01]  /*1edf0*/  UMOV UR10, URZ ;  /* 0x0000003f000a7c82 */ /* 0x000fe20008000000 */
[----:B------:R-:W-:Y:S01]  /*1ee00*/  VIADD R8, R8, 0xffffff90 ;  /* 0xffffff9008087836 */ /* 0x000fe20000000000 */
[----:B------:R-:W-:Y:S01]  /*1ee10*/  R2UR UR13, R4 ;  /* 0x00000000040d72ca */ /* 0x000fe200000e0000 */
[----:B------:R-:W-:Y:S01]  /*1ee20*/  UIADD3.X UR5, URZ, UR37, URZ, UP0, !UPT ;  /* 0x000000253f057290 */ /* 0x000fe200087fe43f */
[----:B------:R-:W-:Y:S02]  /*1ee30*/  UMOV UR6, 0x0 ;  /* 0x0000000000067882 */ /* 0x000fe40000000000 */
[----:B------:R-:W-:Y:S01]  /*1ee40*/  R2UR UR11, R8 ;  /* 0x00000000080b72ca */ /* 0x000fe200000e0000 */
[----:B------:R-:W-:Y:S01]  /*1ee50*/  UMOV UR7, 0x12f00000 ;  /* 0x12f0000000077882 */ /* 0x000fe20000000000 */
[----:B------:R-:W-:Y:S01]  /*1ee60*/  UMOV UR16, 0x40 ;  /* 0x0000004000107882 */ /* 0x000fe20000000000 */
[----:B------:R-:W-:Y:S01]  /*1ee70*/  UIADD3 UR9, UR9, 0x36890, URZ ;  /* 0x0003689009097890 */ /* 0x000fe2000fffe03f */
[----:B--2---:R-:W-:-:S05]  /*1ee80*/  IMAD R7, R7, 0xa800, R9 ;  /* 0x0000a80007077824 */ /* 0x004fca00078e0209 */
        /* <DEDUP_REMOVED lines=11> */
[----:B------:R1:W-:Y:S01]  /*1ef40*/  UTMALDG.4D [UR8], [UR4], desc[UR6] ;  /* 0x00000608040075b4 */ /* 0x0003e20008019000 */
[----:B------:R-:W2:Y:S02]  /*1ef50*/  SYNCS.PHASECHK.TRANS64.TRYWAIT P0, [R5+URZ+0x368c0], R10 ;  /* 0x0368c00a050075a7 */ /* 0x000ea4000800017f */
[----:B-12---:R-:W-:Y:S05]  /*1ef60*/  @!P0 BRA `(.L_x_679) ;  /* 0x0000005000b48947 */ /* 0x006fea0003800000 */
.L_x_800:
[----:B------:R-:W-:Y:S05]  /*1ef70*/  @P1 BRA `(.L_x_680) ;  /* 0x00000000001c1947 */ /* 0x000fea0003800000 */
[----:B------:R-:W2:Y:S01]  /*1ef80*/  S2R R11, SR_TID.X ;  /* 0x00000000000b7919 */ /* 0x000ea20000002100 */
[----:B01----:R-:W-:-:S04]  /*1ef90*/  MOV R10, 0xa800 ;  /* 0x0000a800000a7802 */ /* 0x003fc80000000f00 */
[----:B------:R3:W-:Y:S01]  /*1efa0*/  SYNCS.ARRIVE.TRANS64 RZ, [R5+URZ+0x368b0], R10 ;  /* 0x0368b00a05ff79a7 */ /* 0x0007e2000800003f */
[----:B--2---:R-:W-:-:S04]  /*1efb0*/  LOP3.LUT R11, R11, 0x1f, RZ, 0xc0, !PT ;  /* 0x0000001f0b0b7812 */ /* 0x004fc800078ec0ff */
[----:B------:R-:W-:-:S13]  /*1efc0*/  ISETP.NE.AND P0, PT, R11, RZ, PT ;  /* 0x000000ff0b00720c */ /* 0x000fda0003f05270 */
[----:B---3--:R-:W-:Y:S05]  /*1efd0*/  @!P0 BRA `(.L_x_680) ;  /* 0x0000000000048947 */ /* 0x008fea0003800000 */
[----:B------:R-:W-:Y:S01]  /*1efe0*/  BPT.TRAP 0x1 ;  /* 0x000000040000795c */ /* 0x000fe20000300000 */
.L_x_680:
[----:B------:R-:W-:Y:S01]  /*1eff0*/  R2UR UR15, R7 ;  /* 0x00000000070f72ca */ /* 0x000fe200000e0000 */
        /* <DEDUP_REMOVED lines=9> */
[----:B------:R-:W-:-:S03]  /*1f090*/  UMOV UR16, 0x40 ;  /* 0x0000004000107882 */ /* 0x000fc60000000000 */
[----:B------:R-:W-:Y:S02]  /*1f0a0*/  UIADD3 UR8, UR15, 0x400, URZ ;  /* 0x000004000f087890 */ /* 0x000fe4000fffe03f */
[----:B------:R-:W-:Y:S02]  /*1f0b0*/  UIADD3 UR9, UR9, 0x368b0, URZ ;  /* 0x000368b009097890 */ /* 0x000fe4000fffe03f */
[----:B------:R-:W-:Y:S02]  /*1f0c0*/  UIADD3 UR14, UR15, 0x3c00, URZ ;  /* 0x00003c000f0e7890 */ /* 0x000fe4000fffe03f */
[----:B------:R-:W-:-:S05]  /*1f0d0*/  UIADD3 UR15, UR15, 0x7400, URZ ;  /* 0x000074000f0f7890 */ /* 0x000fca000fffe03f */
[----:B------:R2:W-:Y:S02]  /*1f0e0*/  UTMALDG.4D [UR8], [UR4], desc[UR6] ;  /* 0x00000608040075b4 */ /* 0x0005e40008019000 */
[----:B--2---:R-:W-:Y:S01]  /*1f0f0*/  UMOV UR8, UR14 ;  /* 0x0000000e00087c82 */ /* 0x004fe20008000000 */
[----:B------:R-:W-:Y:S01]  /*1f100*/  UMOV UR10, UR16 ;  /* 0x00000010000a7c82 */ /* 0x000fe20008000000 */
[----:B------:R-:W-:Y:S01]  /*1f110*/  UMOV UR14, 0x80 ;  /* 0x00000080000e7882 */ /* 0x000fe20000000000 */
[----:B------:R2:W-:Y:S02]  /*1f120*/  UTMALDG.4D [UR8], [UR4], desc[UR6] ;  /* 0x00000608040075b4 */ /* 0x0005e40008019000 */
[----:B--2---:R-:W-:Y:S01]  /*1f130*/  UMOV UR8, UR15 ;  /* 0x0000000f00087c82 */ /* 0x004fe20008000000 */
[----:B------:R-:W-:Y:S02]  /*1f140*/  UMOV UR10, UR14 ;  /* 0x0000000e000a7c82 */ /* 0x000fe40008000000 */
[----:B------:R2:W-:Y:S02]  /*1f150*/  UTMALDG.4D [UR8], [UR4], desc[UR6] ;  /* 0x00000608040075b4 */ /* 0x0005e40008019000 */
[----:B--2---:R-:W-:Y:S01]  /*1f160*/  NOP ;  /* 0x0000000000007918 */ /* 0x004fe20000000000 */
.L_x_676:
[----:B------:R-:W-:Y:S05]  /*1f170*/  BSYNC B1 ;  /* 0x0000000000017941 */ /* 0x000fea0003800000 */
.L_x_675:
[----:B01----:R-:W2:Y:S04]  /*1f180*/  LDL.LU R5, [R1+0x10] ;  /* 0x0000100001057983 */ /* 0x003ea80000300800 */
[----:B------:R-:W3:Y:S01]  /*1f190*/  LDL.LU R8, [R1+0x14] ;  /* 0x0000140001087983 */ /* 0x000ee20000300800 */
[----:B------:R-:W-:Y:S01]  /*1f1a0*/  PLOP3.LUT P2, PT, PT, PT, PT, 0x8, 0x0 ;  /* 0x000000000000781c */ /* 0x000fe20003f4e170 */
[----:B--2---:R-:W-:-:S05]  /*1f1b0*/  VIADD R5, R5, 0x1 ;  /* 0x0000000105057836 */ /* 0x004fca0000000000 */
[----:B------:R-:W-:-:S04]  /*1f1c0*/  ISETP.NE.AND P0, PT, R5, 0x2, PT ;  /* 0x000000020500780c */ /* 0x000fc80003f05270 */
[----:B------:R-:W-:Y:S02]  /*1f1d0*/  SEL R7, RZ, 0x1, P0 ;  /* 0x00000001ff077807 */ /* 0x000fe40000000000 */
[----:B------:R-:W-:Y:S01]  /*1f1e0*/  SEL R10, R5, RZ, P0 ;  /* 0x000000ff050a7207 */ /* 0x000fe20000000000 */
[----:B------:R-:W-:Y:S01]  /*1f1f0*/  VIADD R5, R2, 0xfffffffe ;  /* 0xfffffffe02057836 */ /* 0x000fe20000000000 */
[----:B---3--:R-:W-:-:S03]  /*1f200*/  LOP3.LUT R8, R8, R7, RZ, 0x3c, !PT ;  /* 0x0000000708087212 */ /* 0x008fc600078e3cff */
[----:B------:R1:W-:Y:S01]  /*1f210*/  STL [R1+0x10], R10 ;  /* 0x0000100a01007387 */ /* 0x0003e20000100800 */
[----:B------:R-:W-:-:S03]  /*1f220*/  ISETP.GE.AND P0, PT, R5, R0, PT ;  /* 0x000000000500720c */ /* 0x000fc60003f06270 */
[----:B------:R1:W-:Y:S10]  /*1f230*/  STL [R1+0x14], R8 ;  /* 0x0000140801007387 */ /* 0x0003f40000100800 */
[----:B-1----:R-:W-:Y:S05]  /*1f240*/  @!P0 BRA `(.L_x_670) ;  /* 0x0000000400808947 */ /* 0x002fea0003800000 */
[C---:B-----5:R-:W-:Y:S01]  /*1f250*/  IMAD R5, R2.reuse, 0x70, R6 ;  /* 0x0000007002057824 */ /* 0x060fe200078e0206 */
[----:B------:R-:W-:-:S03]  /*1f260*/  IADD3 R2, R2, -0x1, RZ ;  /* 0xffffffff02027810 */ /* 0x000fc60007ffe0ff */
[----:B------:R-:W-:-:S07]  /*1f270*/  VIADD R5, R5, 0xffffff20 ;  /* 0xffffff2005057836 */ /* 0x000fce0000000000 */
.L_x_687:
[----:B------:R-:W-:Y:S05]  /*1f280*/  YIELD ;  /* 0x0000000000007946 */ /* 0x000fea0003800000 */
[----:B------:R-:W-:Y:S04]  /*1f290*/  BSSY B1, `(.L_x_681) ;  /* 0x000004e000017945 */ /* 0x000fe80003800000 */
[----:B-1----:R-:W-:Y:S05]  /*1f2a0*/  @!P6 BRA `(.L_x_682) ;  /* 0x000000040030e947 */ /* 0x002fea0003800000 */
[----:B------:R-:W2:Y:S04]  /*1f2b0*/  LDL R6, [R1+0x10] ;  /* 0x0000100001067983 */ /* 0x000ea80000100800 */
[----:B------:R-:W3:Y:S01]  /*1f2c0*/  LDL R7, [R1+0x14] ;  /* 0x0000140001077983 */ /* 0x000ee20000100800 */
[----:B--2---:R-:W-:Y:S01]  /*1f2d0*/  IMAD R6, R6, 0x8, R9 ;  /* 0x0000000806067824 */ /* 0x004fe200078e0209 */
[----:B---3--:R-:W-:-:S04]  /*1f2e0*/  SHF.L.U32 R7, R7, 0x1f, RZ ;  /* 0x0000001f07077819 */ /* 0x008fc800000006ff */
[----:B------:R-:W0:Y:S02]  /*1f2f0*/  SYNCS.PHASECHK.TRANS64.TRYWAIT P0, [R6+URZ+0x368a0], R7 ;  /* 0x0368a007060075a7 */ /* 0x000e24000800017f */
[----:B0-----:R-:W-:Y:S05]  /*1f300*/  @!P0 BRA `(.L_x_683) ;  /* 0x0000004c00e08947 */ /* 0x001fea0003800000 */
.L_x_801:
[----:B------:R-:W1:Y:S02]  /*1f310*/  S2R R8, SR_TID.X ;  /* 0x0000000000087919 */ /* 0x000e640000002100 */
[----:B-1----:R-:W-:-:S04]  /*1f320*/  LOP3.LUT R8, R8, 0x7f, RZ, 0xc0, !PT ;  /* 0x0000007f08087812 */ /* 0x002fc800078ec0ff */
[----:B------:R-:W-:-:S13]  /*1f330*/  ISETP.NE.AND P0, PT, R8, RZ, PT ;  /* 0x000000ff0800720c */ /* 0x000fda0003f05270 */
[----:B------:R-:W-:Y:S05]  /*1f340*/  @P0 BRA `(.L_x_684) ;  /* 0x00000000001c0947 */ /* 0x000fea0003800000 */
[----:B------:R-:W1:Y:S02]  /*1f350*/  S2R R8, SR_TID.X ;  /* 0x0000000000087919 */ /* 0x000e640000002100 */
[----:B-1----:R-:W-:-:S04]  /*1f360*/  LOP3.LUT R8, R8, 0x1f, RZ, 0xc0, !PT ;  /* 0x0000001f08087812 */ /* 0x002fc800078ec0ff */
[----:B------:R-:W-:Y:S02]  /*1f370*/  ISETP.NE.AND P1, PT, R8, RZ, PT ;  /* 0x000000ff0800720c */ /* 0x000fe40003f25270 */
[----:B------:R-:W-:-:S04]  /*1f380*/  MOV R8, 0xa800 ;  /* 0x0000a80000087802 */ /* 0x000fc80000000f00 */
[----:B------:R1:W-:Y:S07]  /*1f390*/  SYNCS.ARRIVE.TRANS64 RZ, [R6+URZ+0x36890], R8 ;  /* 0x0368900806ff79a7 */ /* 0x0003ee000800003f */
[----:B------:R-:W-:Y:S05]  /*1f3a0*/  @!P1 BRA `(.L_x_684) ;  /* 0x0000000000049947 */ /* 0x000fea0003800000 */
[----:B------:R-:W-:Y:S01]  /*1f3b0*/  BPT.TRAP 0x1 ;  /* 0x000000040000795c */ /* 0x000fe20000300000 */
.L_x_684:
[----:B-1----:R-:W2:Y:S01]  /*1f3c0*/  LDL R8, [R1+0x10] ;  /* 0x0000100001087983 */ /* 0x002ea20000100800 */
        /* <DEDUP_REMOVED lines=9> */
[----:B------:R-:W-:-:S04]  /*1f460*/  UMOV UR16, 0x40 ;  /* 0x0000004000107882 */ /* 0x000fc80000000000 */
        /* <DEDUP_REMOVED lines=16> */
.L_x_802:
[----:B------:R-:W-:Y:S05]  /*1f570*/  @P0 BRA `(.L_x_686) ;  /* 0x00000000001c0947 */ /* 0x000fea0003800000 */
[----:B------:R-:W2:Y:S01]  /*1f580*/  S2R R10, SR_TID.X ;  /* 0x00000000000a7919 */ /* 0x000ea20000002100 */
[----:B01----:R-:W-:-:S04]  /*1f590*/  IMAD.MOV.U32 R7, RZ, RZ, 0xa800 ;  /* 0x0000a800ff077424 */ /* 0x003fc800078e00ff */
[----:B------:R3:W-:Y:S01]  /*1f5a0*/  SYNCS.ARRIVE.TRANS64 RZ, [R6+URZ+0x368b0], R7 ;  /* 0x0368b00706ff79a7 */ /* 0x0007e2000800003f */
[----:B--2---:R-:W-:-:S04]  /*1f5b0*/  LOP3.LUT R10, R10, 0x1f, RZ, 0xc0, !PT ;  /* 0x0000001f0a0a7812 */ /* 0x004fc800078ec0ff */
[----:B------:R-:W-:-:S13]  /*1f5c0*/  ISETP.NE.AND P1, PT, R10, RZ, PT ;  /* 0x000000ff0a00720c */ /* 0x000fda0003f25270 */
[----:B---3--:R-:W-:Y:S05]  /*1f5d0*/  @!P1 BRA `(.L_x_686) ;  /* 0x0000000000049947 */ /* 0x008fea0003800000 */
[----:B------:R-:W-:Y:S01]  /*1f5e0*/  BPT.TRAP 0x1 ;  /* 0x000000040000795c */ /* 0x000fe20000300000 */
.L_x_686:
        /* <DEDUP_REMOVED lines=24> */
.L_x_682:
[----:B------:R-:W-:Y:S05]  /*1f770*/  BSYNC B1 ;  /* 0x0000000000017941 */ /* 0x000fea0003800000 */
.L_x_681:
[----:B01----:R-:W2:Y:S04]  /*1f780*/  LDL.LU R6, [R1+0x10] ;  /* 0x0000100001067983 */ /* 0x003ea80000300800 */
[----:B------:R-:W3:Y:S01]  /*1f790*/  LDL.LU R7, [R1+0x14] ;  /* 0x0000140001077983 */ /* 0x000ee20000300800 */
[----:B------:R-:W-:Y:S01]  /*1f7a0*/  IADD3 R2, R2, -0x1, RZ ;  /* 0xffffffff02027810 */ /* 0x000fe20007ffe0ff */
[----:B------:R-:W-:Y:S02]  /*1f7b0*/  VIADD R5, R5, 0xffffff90 ;  /* 0xffffff9005057836 */ /* 0x000fe40000000000 */
[----:B--2---:R-:W-:-:S05]  /*1f7c0*/  VIADD R6, R6, 0x1 ;  /* 0x0000000106067836 */ /* 0x004fca0000000000 */
[----:B------:R-:W-:-:S04]  /*1f7d0*/  ISETP.NE.AND P0, PT, R6, 0x2, PT ;  /* 0x000000020600780c */ /* 0x000fc80003f05270 */
[----:B------:R-:W-:Y:S02]  /*1f7e0*/  SEL R8, R6, RZ, P0 ;  /* 0x000000ff06087207 */ /* 0x000fe40000000000 */
[----:B------:R-:W-:Y:S02]  /*1f7f0*/  SEL R6, RZ, 0x1, P0 ;  /* 0x00000001ff067807 */ /* 0x000fe40000000000 */
[----:B------:R-:W-:Y:S01]  /*1f800*/  ISETP.GT.AND P0, PT, R2, R0, PT ;  /* 0x000000000200720c */ /* 0x000fe20003f04270 */
[----:B------:R1:W-:Y:S01]  /*1f810*/  STL [R1+0x10], R8 ;  /* 0x0000100801007387 */ /* 0x0003e20000100800 */
[----:B---3--:R-:W-:-:S05]  /*1f820*/  LOP3.LUT R7, R7, R6, RZ, 0x3c, !PT ;  /* 0x0000000607077212 */ /* 0x008fca00078e3cff */
[----:B------:R1:W-:Y:S06]  /*1f830*/  STL [R1+0x14], R7 ;  /* 0x0000140701007387 */ /* 0x0003ec0000100800 */
[----:B------:R-:W-:Y:S05]  /*1f840*/  @P0 BRA `(.L_x_687) ;  /* 0xfffffff8008c0947 */ /* 0x000fea000383ffff */
.L_x_670:
[----:B------:R-:W-:Y:S05]  /*1f850*/  BSYNC B0 ;  /* 0x0000000000007941 */ /* 0x000fea0003800000 */
.L_x_669:
[----:B-----5:R-:W2:Y:S01]  /*1f860*/  LDL R6, [R1+0x34] ;  /* 0x0000340001067983 */ /* 0x020ea20000100800 */
[----:B------:R-:W-:Y:S05]  /*1f870*/  @!P2 WARPSYNC.ALL ;  /* 0x000000000000a948 */ /* 0x000fea0003800000 */
[----:B------:R-:W-:Y:S01]  /*1f880*/  BSSY B6, `(.L_x_688) ;  /* 0x000031f000067945 */ /* 0x000fe20003800000 */
[----:B------:R-:W-:Y:S01]  /*1f890*/  @!P2 BAR.SYNC.DEFER_BLOCKING 0xc, 0x120 ;  /* 0x030480000000ab1d */ /* 0x000fe20000010000 */
[----:B--2---:R-:W-:-:S13]  /*1f8a0*/  ISETP.GT.AND P0, PT, R6, RZ, PT ;  /* 0x000000ff0600720c */ /* 0x004fda0003f04270 */
[----:B------:R-:W-:Y:S05]  /*1f8b0*/  @P0 BRA `(.L_x_689) ;  /* 0x0000000000440947 */ /* 0x000fea0003800000 */
[----:B------:R-:W2:Y:S02]  /*1f8c0*/  S2R R6, SR_TID.X ;  /* 0x0000000000067919 */ /* 0x000ea40000002100 */
[----:B--2---:R-:W-:-:S04]  /*1f8d0*/  LOP3.LUT R6, R6, 0x1f, RZ, 0xc0, !PT ;  /* 0x0000001f06067812 */ /* 0x004fc800078ec0ff */
[----:B------:R-:W-:-:S13]  /*1f8e0*/  ISETP.NE.AND P1, PT, R6, RZ, PT ;  /* 0x000000ff0600720c */ /* 0x000fda0003f25270 */
[----:B------:R-:W-:Y:S05]  /*1f8f0*/  @P1 BRA `(.L_x_690) ;  /* 0x00000030005c1947 */ /* 0x000fea0003800000 */
[----:B-1----:R-:W1:Y:S01]  /*1f900*/  S2R R7, SR_LANEID ;  /* 0x0000000000077919 */ /* 0x002e620000000000 */
[----:B------:R-:W-:Y:S01]  /*1f910*/  VOTEU.ANY UR4, UPT, PT ;  /* 0x0000000000047886 */ /* 0x000fe200038e0100 */
[----:B0-----:R-:W0:Y:S01]  /*1f920*/  LDC.64 R2, c[0x0][0xc38] ;  /* 0x00030e00ff027b82 */ /* 0x001e220000000a00 */
[----:B------:R-:W1:Y:S08]  /*1f930*/  FLO.U32 R0, UR4 ;  /* 0x0000000400007d00 */ /* 0x000e7000080e0000 */
[----:B------:R-:W0:Y:S01]  /*1f940*/  POPC R5, UR4 ;  /* 0x0000000400057d09 */ /* 0x000e220008000000 */
[----:B-1----:R-:W-:-:S13]  /*1f950*/  ISETP.EQ.U32.AND P0, PT, R0, R7, PT ;  /* 0x000000070000720c */ /* 0x002fda0003f02070 */
[----:B0-----:R-:W2:Y:S01]  /*1f960*/  @P0 ATOMG.E.ADD.STRONG.GPU PT, R3, desc[UR60][R2.64], R5 ;  /* 0x00000005020309a8 */ /* 0x001ea200081ee1fc */
[----:B------:R-:W0:Y:S02]  /*1f970*/  S2R R4, SR_LTMASK ;  /* 0x0000000000047919 */ /* 0x000e240000003900 */
[----:B0-----:R-:W-:-:S04]  /*1f980*/  LOP3.LUT R4, R4, UR4, RZ, 0xc0, !PT ;  /* 0x0000000404047c12 */ /* 0x001fc8000f8ec0ff */
[----:B------:R-:W0:Y:S01]  /*1f990*/  POPC R7, R4 ;  /* 0x0000000400077309 */ /* 0x000e220000000000 */
[----:B--2---:R-:W0:Y:S02]  /*1f9a0*/  SHFL.IDX PT, R0, R3, R0, 0x1f ;  /* 0x00001f0003007589 */ /* 0x004e2400000e0000 */
[----:B0-----:R-:W-:Y:S01]  /*1f9b0*/  IADD3 R16, R0, UR38, R7 ;  /* 0x0000002600107c10 */ /* 0x001fe2000fffe007 */
[----:B------:R-:W-:Y:S06]  /*1f9c0*/  BRA `(.L_x_690) ;  /* 0x0000003000287947 */ /* 0x000fec0003800000 */
.L_x_689:
[----:B------:R-:W0:Y:S01]  /*1f9d0*/  S2R R0, SR_CgaCtaId ;  /* 0x0000000000007919 */ /* 0x000e220000008800 */
[----:B------:R-:W-:-:S04]  /*1f9e0*/  MOV R2, 0x400 ;  /* 0x0000040000027802 */ /* 0x000fc80000000f00 */
[----:B0-----:R-:W-:-:S05]  /*1f9f0*/  LEA R3, R0, R2, 0x18 ;  /* 0x0000000200037211 */ /* 0x001fca00078ec0ff */
        /* <DEDUP_REMOVED lines=8> */
[----:B------:R-:W-:Y:S01]  /*1fa80*/  MOV R4, UR6 ;  /* 0x0000000600047c02 */ /* 0x000fe20008000f00 */
[----:B------:R-:W-:Y:S01]  /*1fa90*/  IMAD.U32 R5, RZ, RZ, UR7 ;  /* 0x00000007ff057e24 */ /* 0x000fe2000f8e00ff */
[----:B------:R-:W0:Y:S01]  /*1faa0*/  LDC.64 R2, c[0x4][R2] ;  /* 0x0100000002027b82 */ /* 0x000e220000000a00 */
[----:B------:R-:W-:Y:S01]  /*1fab0*/  IMAD.U32 R6, RZ, RZ, UR8 ;  /* 0x00000008ff067e24 */ /* 0x000fe2000f8e00ff */
[----:B-1----:R-:W-:Y:S01]  /*1fac0*/  MOV R7, UR9 ;  /* 0x0000000900077c02 */ /* 0x002fe20008000f00 */
[----:B------:R-:W-:Y:S01]  /*1fad0*/  IMAD.U32 R10, RZ, RZ, UR4 ;  /* 0x00000004ff0a7e24 */ /* 0x000fe2000f8e00ff */
[----:B------:R-:W-:Y:S01]  /*1fae0*/  MOV R8, 0x70 ;  /* 0x0000007000087802 */ /* 0x000fe20000000f00 */
[----:B------:R-:W-:-:S02]  /*1faf0*/  IMAD.U32 R11, RZ, RZ, UR5 ;  /* 0x00000005ff0b7e24 */ /* 0x000fc4000f8e00ff */
[----:B------:R-:W-:Y:S02]  /*1fb00*/  IMAD.MOV.U32 R12, RZ, RZ, 0x1 ;  /* 0x00000001ff0c7424 */ /* 0x000fe400078e00ff */
[----:B------:R-:W-:-:S07]  /*1fb10*/  IMAD.MOV.U32 R13, RZ, RZ, RZ ;  /* 0x000000ffff0d7224 */ /* 0x000fce00078e00ff */
[----:B------:R-:W-:-:S07]  /*1fb20*/  LEPC R20, `(.L_x_691) ;  /* 0x000000001014794e */ /* 0x000fce0000000000 */
[----:B0-----:R-:W-:Y:S05]  /*1fb30*/  CALL.ABS.NOINC R2 ;  /* 0x0000000002007343 */ /* 0x001fea0003c00000 */
.L_x_691:
[----:B------:R-:W2:Y:S02]  /*1fb40*/  LDL R2, [R1+0x18] ;  /* 0x0000180001027983 */ /* 0x000ea40000100800 */
[----:B--2---:R-:W-:-:S04]  /*1fb50*/  IADD3 R0, R2, 0x400, RZ ;  /* 0x0000040002007810 */ /* 0x004fc80007ffe0ff */
        /* <DEDUP_REMOVED lines=9> */
[----:B------:R-:W-:Y:S01]  /*1fbf0*/  IMAD.U32 R5, RZ, RZ, UR7 ;  /* 0x00000007ff057e24 */ /* 0x000fe2000f8e00ff */
[----:B------:R-:W-:Y:S01]  /*1fc00*/  MOV R11, UR5 ;  /* 0x00000005000b7c02 */ /* 0x000fe20008000f00 */
[----:B-1----:R-:W-:Y:S01]  /*1fc10*/  IMAD.U32 R7, RZ, RZ, UR9 ;  /* 0x00000009ff077e24 */ /* 0x002fe2000f8e00ff */
[----:B------:R-:W-:Y:S01]  /*1fc20*/  MOV R13, RZ ;  /* 0x000000ff000d7202 */ /* 0x000fe20000000f00 */
[----:B------:R-:W-:-:S02]  /*1fc30*/  IMAD.U32 R10, RZ, RZ, UR4 ;  /* 0x00000004ff0a7e24 */ /* 0x000fc4000f8e00ff */
[----:B------:R-:W-:Y:S02]  /*1fc40*/  IMAD.MOV.U32 R8, RZ, RZ, 0x70 ;  /* 0x00000070ff087424 */ /* 0x000fe400078e00ff */
[----:B0-----:R-:W-:-:S07]  /*1fc50*/  IMAD.MOV.U32 R12, RZ, RZ, 0x1 ;  /* 0x00000001ff0c7424 */ /* 0x001fce00078e00ff */
[----:B------:R-:W-:-:S07]  /*1fc60*/  LEPC R20, `(.L_x_693) ;  /* 0x000000001014794e */ /* 0x000fce0000000000 */
[----:B--2---:R-:W-:Y:S05]  /*1fc70*/  CALL.ABS.NOINC R2 ;  /* 0x0000000002007343 */ /* 0x004fea0003c00000 */
.L_x_693:
[----:B------:R-:W-:Y:S01]  /*1fc80*/  MOV R2, 0x0 ;  /* 0x0000000000027802 */ /* 0x000fe20000000f00 */
[----:B------:R-:W-:Y:S01]  /*1fc90*/  ULDC.64 UR4, c[0x4][0xa8] ;  /* 0x01002a0000047ab9 */ /* 0x000fe20000000a00 */
[----:B------:R-:W-:Y:S01]  /*1fca0*/  ULDC.64 UR6, c[0x4][0xb0] ;  /* 0x01002c0000067ab9 */ /* 0x000fe20000000a00 */
[----:B------:R-:W-:Y:S01]  /*1fcb0*/  ULDC.64 UR8, c[0x4][0x18] ;  /* 0x0100060000087ab9 */ /* 0x000fe20000000a00 */
[----:B------:R-:W-:Y:S01]  /*1fcc0*/  IMAD.U32 R4, RZ, RZ, UR4 ;  /* 0x00000004ff047e24 */ /* 0x000fe2000f8e00ff */
[----:B------:R-:W-:Y:S01]  /*1fcd0*/  MOV R6, UR6 ;  /* 0x0000000600067c02 */ /* 0x000fe20008000f00 */
[----:B------:R-:W0:Y:S01]  /*1fce0*/  LDC.64 R2, c[0x4][R2] ;  /* 0x0100000002027b82 */ /* 0x000e220000000a00 */
[----:B------:R-:W-:Y:S01]  /*1fcf0*/  IMAD.U32 R5, RZ, RZ, UR5 ;  /* 0x00000005ff057e24 */ /* 0x000fe2000f8e00ff */
[----:B------:R-:W-:Y:S01]  /*1fd00*/  MOV R11, UR9 ;  /* 0x00000009000b7c02 */ /* 0x000fe20008000f00 */
[----:B------:R-:W-:Y:S01]  /*1fd10*/  IMAD.U32 R7, RZ, RZ, UR7 ;  /* 0x00000007ff077e24 */ /* 0x000fe2000f8e00ff */
[----:B------:R-:W-:Y:S01]  /*1fd20*/  MOV R13, RZ ;  /* 0x000000ff000d7202 */ /* 0x000fe20000000f00 */
[----:B------:R-:W-:-:S02]  /*1fd30*/  IMAD.U32 R10, RZ, RZ, UR8 ;  /* 0x00000008ff0a7e24 */ /* 0x000fc4000f8e00ff */
[----:B------:R-:W-:Y:S02]  /*1fd40*/  IMAD.MOV.U32 R8, RZ, RZ, 0x70 ;  /* 0x00000070ff087424 */ /* 0x000fe400078e00ff */
[----:B------:R-:W-:-:S07]  /*1fd50*/  IMAD.MOV.U32 R12, RZ, RZ, 0x1 ;  /* 0x00000001ff0c7424 */ /* 0x000fce00078e00ff */
[----:B------:R-:W-:-:S07]  /*1fd60*/  LEPC R20, `(.L_x_692) ;  /* 0x000000001014794e */ /* 0x000fce0000000000 */
[----:B0-----:R-:W-:Y:S05]  /*1fd70*/  CALL.ABS.NOINC R2 ;  /* 0x0000000002007343 */ /* 0x001fea0003c00000 */
.L_x_692:
        /* <DEDUP_REMOVED lines=22> */
[----:B0-----:R-:W-:Y:S02]  /*1fee0*/  ISETP.NE.AND P0, PT, R4, 0x1, PT ;  /* 0x000000010400780c */ /* 0x001fe40003f05270 */
[----:B------:R-:W-:-:S11]  /*1fef0*/  MOV R4, R18 ;  /* 0x0000001200047202 */ /* 0x000fd60000000f00 */
[----:B--2---:R-:W0:Y:S08]  /*1ff00*/  @P0 LDC R3, c[0x0][0x42c] ;  /* 0x00010b00ff030b82 */ /* 0x004e300000000800 */
[----:B------:R-:W2:Y:S01]  /*1ff10*/  @P0 LDC R2, c[0x0][0x430] ;  /* 0x00010c00ff020b82 */ /* 0x000ea20000000800 */
[----:B0-----:R-:W-:-:S05]  /*1ff20*/  @P0 IMAD.HI.U32 R3, R18, R3, RZ ;  /* 0x0000000312030227 */ /* 0x001fca00078e00ff */
[----:B--2---:R-:W-:Y:S02]  /*1ff30*/  @P0 SHF.R.U32.HI R4, RZ, R2, R3 ;  /* 0x00000002ff040219 */ /* 0x004fe40000011603 */
[----:B------:R-:W-:-:S04]  /*1ff40*/  ISETP.NE.U32.AND P0, PT, RZ, UR4, PT ;  /* 0x00000004ff007c0c */ /* 0x000fc8000bf05070 */
[----:B------:R-:W-:-:S04]  /*1ff50*/  ISETP.NE.AND.EX P0, PT, RZ, UR5, PT, P0 ;  /* 0x00000005ff007c0c */ /* 0x000fc8000bf05300 */
[----:B------:R-:W-:-:S09]  /*1ff60*/  SEL R2, R5, RZ, !P0 ;  /* 0x000000ff05027207 */ /* 0x000fd20004000000 */
.L_x_694:
        /* <DEDUP_REMOVED lines=16> */
.L_x_695:
        /* <DEDUP_REMOVED lines=15> */
.L_x_696:
        /* <DEDUP_REMOVED lines=9> */
[----:B-1----:R-:W0:Y:S01]  /*201f0*/  LDC.64 R8, c[0x0][0x3f8] ;  /* 0x0000fe00ff087b82 */ /* 0x002e220000000a00 */
[----:B------:R-:W-:Y:S02]  /*20200*/  ULDC.64 UR4, c[0x0][0xa08] ;  /* 0x0002820000047ab9 */ /* 0x000fe40000000a00 */
[----:B0-----:R-:W-:Y:S01]  /*20210*/  LOP3.LUT P0, RZ, R8, UR4, RZ, 0xfc, !PT ;  /* 0x0000000408ff7c12 */ /* 0x001fe2000f80fcff */
[----:B------:R-:W-:-:S03]  /*20220*/  UMOV UR4, 0xffffffff ;  /* 0xffffffff00047882 */ /* 0x000fc60000000000 */
[----:B------:R-:W-:-:S04]  /*20230*/  LOP3.LUT P0, RZ, R9, UR5, RZ, 0xfc, P0 ;  /* 0x0000000509ff7c12 */ /* 0x000fc8000800fcff */
[----:B-----5:R-:W-:Y:S01]  /*20240*/  SEL R5, R0, RZ, !P0 ;  /* 0x000000ff00057207 */ /* 0x020fe20004000000 */
[----:B------:R-:W-:Y:S08]  /*20250*/  BRA.DIV UR4, `(.L_x_697) ;  /* 0x0000004204347947 */ /* 0x000ff0000b800000 */
.L_x_805:
[----:B------:R-:W2:Y:S01]  /*20260*/  LDL R3, [R1+0x24] ;  /* 0x0000240001037983 */ /* 0x000ea20000100800 */
[----:B------:R-:W-:Y:S01]  /*20270*/  UMOV UR4, 0xffffffff ;  /* 0xffffffff00047882 */ /* 0x000fe20000000000 */
[----:B------:R-:W-:Y:S01]  /*20280*/  SHF.R.S32.HI R12, RZ, 0x1f, R0 ;  /* 0x0000001fff0c7819 */ /* 0x000fe20000011400 */
[----:B--2---:R-:W-:Y:S01]  /*20290*/  VIADD R3, R3, 0xffffffff ;  /* 0xffffffff03037836 */ /* 0x004fe20000000000 */
[----:B------:R-:W-:Y:S06]  /*202a0*/  BRA.DIV UR4, `(.L_x_698) ;  /* 0x0000004204547947 */ /* 0x000fec000b800000 */
[----:B------:R-:W-:-:S13]  /*202b0*/  ELECT P6, URZ, PT ;  /* 0x00000000003f782f */ /* 0x000fda00038c0000 */
.L_x_808:
        /* <DEDUP_REMOVED lines=11> */
[----:B------:R-:W-:-:S04]  /*20370*/  @P0 SHF.R.U32.HI R5, RZ, R7, R6 ;  /* 0x00000007ff050219 */ /* 0x000fc80000011606 */
[----:B------:R-:W-:-:S05]  /*20380*/  IADD3 R6, -R5, RZ, RZ ;  /* 0x000000ff05067210 */ /* 0x000fca0007ffe1ff */
        /* <DEDUP_REMOVED lines=11> */
.L_x_700:
[----:B------:R-:W2:Y:S01]  /*20440*/  LDL R6, [R1] ;  /* 0x0000000001067983 */ /* 0x000ea20000100800 */
[----:B0-----:R-:W-:-:S03]  /*20450*/  MOV R10, 0x400 ;  /* 0x00000400000a7802 */ /* 0x001fc60000000f00 */
[----:B------:R-:W3:Y:S01]  /*20460*/  LDL R7, [R1+0x8] ;  /* 0x0000080001077983 */ /* 0x000ee20000100800 */
[----:B------:R-:W0:Y:S02]  /*20470*/  S2R R11, SR_CgaCtaId ;  /* 0x00000000000b7919 */ /* 0x000e240000008800 */
[----:B0-----:R-:W-:-:S04]  /*20480*/  LEA R10, R11, R10, 0x18 ;  /* 0x0000000a0b0a7211 */ /* 0x001fc800078ec0ff */
[----:B--2---:R-:W-:Y:S02]  /*20490*/  LEA R6, R6, R10, 0x3 ;  /* 0x0000000a06067211 */ /* 0x004fe400078e18ff */
[----:B---3--:R-:W-:-:S04]  /*204a0*/  SHF.L.U32 R7, R7, 0x1f, RZ ;  /* 0x0000001f07077819 */ /* 0x008fc800000006ff */
[----:B------:R-:W0:Y:S02]  /*204b0*/  SYNCS.PHASECHK.TRANS64.TRYWAIT P0, [R6+URZ+0x36840], R7 ;  /* 0x03684007060075a7 */ /* 0x000e24000800017f */
[----:B0-----:R-:W-:Y:S05]  /*204c0*/  @!P0 BRA `(.L_x_701) ;  /* 0x0000003c00ec8947 */ /* 0x001fea0003800000 */
.L_x_809:
        /* <DEDUP_REMOVED lines=11> */
.L_x_702:
        /* <DEDUP_REMOVED lines=34> */
.L_x_699:
        /* <DEDUP_REMOVED lines=47> */
.L_x_810:
[----:B------:R-:W-:Y:S05]  /*20a90*/  BSYNC B0 ;  /* 0x0000000000007941 */ /* 0x000fea0003800000 */
.L_x_703:
[----:B0-----:R-:W2:Y:S01]  /*20aa0*/  LDL.LU R6, [R1+0x34] ;  /* 0x0000340001067983 */ /* 0x001ea20000300800 */
[----:B------:R-:W-:Y:S01]  /*20ab0*/  BSSY B0, `(.L_x_705) ;  /* 0x00001a7000007945 */ /* 0x000fe20003800000 */
[----:B--2---:R-:W-:-:S13]  /*20ac0*/  ISETP.GE.AND P0, PT, R6, 0x71, PT ;  /* 0x000000710600780c */ /* 0x004fda0003f06270 */
[----:B------:R-:W-:Y:S05]  /*20ad0*/  @!P0 BRA `(.L_x_706) ;  /* 0x0000001800908947 */ /* 0x000fea0003800000 */
[----:B------:R-:W2:Y:S01]  /*20ae0*/  LDL R6, [R1+0x24] ;  /* 0x0000240001067983 */ /* 0x000ea20000100800 */
[----:B------:R-:W-:Y:S01]  /*20af0*/  MOV R2, 0x1 ;  /* 0x0000000100027802 */ /* 0x000fe20000000f00 */
[----:B------:R-:W-:Y:S01]  /*20b00*/  BSSY B1, `(.L_x_707) ;  /* 0x0000094000017945 */ /* 0x000fe20003800000 */
[----:B--2---:R-:W-:-:S05]  /*20b10*/  IMAD.MOV R13, RZ, RZ, -R6 ;  /* 0x000000ffff0d7224 */ /* 0x004fca00078e0a06 */
[----:B------:R-:W-:-:S05]  /*20b20*/  VIADDMNMX R13, R13, R2, 0xffffffff, !PT ;  /* 0xffffffff0d0d7446 */ /* 0x000fca0007800102 */
[C---:B------:R-:W-:Y:S02]  /*20b30*/  IMAD.IADD R2, R6.reuse, 0x1, R13 ;  /* 0x0000000106027824 */ /* 0x040fe400078e020d */
[----:B------:R-:W-:-:S03]  /*20b40*/  VIADD R6, R6, 0xfffffffe ;  /* 0xfffffffe06067836 */ /* 0x000fc60000000000 */
[----:B------:R-:W-:-:S04]  /*20b50*/  LOP3.LUT R2, R2, 0x1, RZ, 0xc0, !PT ;  /* 0x0000000102027812 */ /* 0x000fc800078ec0ff */
[----:B------:R-:W-:-:S13]  /*20b60*/  ISETP.NE.U32.AND P0, PT, R2, 0x1, PT ;  /* 0x000000010200780c */ /* 0x000fda0003f05070 */
[----:B------:R-:W-:Y:S05]  /*20b70*/  @P0 BRA `(.L_x_708) ;  /* 0x0000000800300947 */ /* 0x000fea0003800000 */
[----:B------:R-:W2:Y:S04]  /*20b80*/  LDL R7, [R1] ;  /* 0x0000000001077983 */ /* 0x000ea80000100800 */
[----:B------:R-:W3:Y:S01]  /*20b90*/  LDL R10, [R1+0x8] ;  /* 0x00000800010a7983 */ /* 0x000ee20000100800 */
[----:B------:R-:W-:Y:S01]  /*20ba0*/  BSSY B2, `(.L_x_709) ;  /* 0x0000085000027945 */ /* 0x000fe20003800000 */
[----:B--2---:R-:W-:-:S04]  /*20bb0*/  IADD3 R7, R7, 0x1, RZ ;  /* 0x0000000107077810 */ /* 0x004fc80007ffe0ff */
        /* <DEDUP_REMOVED lines=10> */
[----:B------:R-:W-:Y:S01]  /*20c60*/  IMAD.MOV.U32 R2, RZ, RZ, R6 ;  /* 0x000000ffff027224 */ /* 0x000fe200078e0006 */
[----:B------:R-:W-:Y:S01]  /*20c70*/  ULDC.64 UR4, c[0x0][0x408] ;  /* 0x0001020000047ab9 */ /* 0x000fe20000000a00 */
[----:B0-----:R-:W-:-:S13]  /*20c80*/  ISETP.NE.AND P0, PT, R17, 0x1, PT ;  /* 0x000000011100780c */ /* 0x001fda0003f05270 */
[----:B------:R-:W0:Y:S02]  /*20c90*/  @P0 LDC.64 R10, c[0x0][0x420] ;  /* 0x00010800ff0a0b82 */ /* 0x000e240000000a00 */
[----:B0-----:R-:W-:-:S05]  /*20ca0*/  @P0 IMAD.HI.U32 R10, R6, R10, RZ ;  /* 0x0000000a060a0227 */ /* 0x001fca00078e00ff */
[----:B------:R-:W-:Y:S01]  /*20cb0*/  @P0 SHF.R.U32.HI R2, RZ, R11, R10 ;  /* 0x0000000bff020219 */ /* 0x000fe2000001160a */
[----:B------:R-:W-:-:S03]  /*20cc0*/  IMAD R10, R12, UR4, RZ ;  /* 0x000000040c0a7c24 */ /* 0x000fc6000f8e02ff */
[----:B------:R-:W-:Y:S01]  /*20cd0*/  SHF.R.S32.HI R11, RZ, 0x1f, R2 ;  /* 0x0000001fff0b7819 */ /* 0x000fe20000011402 */
[----:B------:R-:W-:Y:S01]  /*20ce0*/  IMAD R15, R0, UR5, R10 ;  /* 0x00000005000f7c24 */ /* 0x000fe2000f8e020a */
[----:B------:R-:W-:Y:S01]  /*20cf0*/  MOV R10, R2 ;  /* 0x00000002000a7202 */ /* 0x000fe20000000f00 */
[----:B------:R-:W-:-:S04]  /*20d00*/  IMAD.MOV R2, RZ, RZ, -R2 ;  /* 0x000000ffff027224 */ /* 0x000fc800078e0a02 */
[----:B------:R-:W-:-:S04]  /*20d10*/  IMAD.WIDE.U32 R10, R0, UR4, R10 ;  /* 0x00000004000a7c25 */ /* 0x000fc8000f8e000a */
[----:B------:R-:W-:Y:S01]  /*20d20*/  IMAD.IADD R15, R15, 0x1, R11 ;  /* 0x000000010f0f7824 */ /* 0x000fe200078e020b */
[----:B------:R-:W-:Y:S01]  /*20d30*/  LEA R8, P0, R10, R8, 0x2 ;  /* 0x000000080a087211 */ /* 0x000fe200078010ff */
[----:B------:R-:W-:-:S03]  /*20d40*/  IMAD R6, R17, R2, R6 ;  /* 0x0000000211067224 */ /* 0x000fc600078e0206 */
[----:B------:R-:W-:-:S05]  /*20d50*/  LEA.HI.X R9, R10, R9, R15, 0x2, P0 ;  /* 0x000000090a097211 */ /* 0x000fca00000f140f */
[----:B------:R0:W5:Y:S04]  /*20d60*/  LDG.E R2, desc[UR60][R8.64] ;  /* 0x0000003c08027981 */ /* 0x000168000c1e1900 */
.L_x_711:
[----:B0-----:R-:W0:Y:S01]  /*20d70*/  S2R R9, SR_CgaCtaId ;  /* 0x0000000000097919 */ /* 0x001e220000008800 */
[----:B------:R-:W-:-:S04]  /*20d80*/  MOV R8, 0x400 ;  /* 0x0000040000087802 */ /* 0x000fc80000000f00 */
[----:B0-----:R-:W-:Y:S02]  /*20d90*/  LEA R8, R9, R8, 0x18 ;  /* 0x0000000809087211 */ /* 0x001fe400078ec0ff */
[----:B------:R-:W-:Y:S02]  /*20da0*/  SHF.L.U32 R9, R14, 0x1f, RZ ;  /* 0x0000001f0e097819 */ /* 0x000fe400000006ff */
[----:B------:R-:W-:-:S04]  /*20db0*/  LEA R8, R7, R8, 0x3 ;  /* 0x0000000807087211 */ /* 0x000fc800078e18ff */
[----:B------:R-:W0:Y:S02]  /*20dc0*/  SYNCS.PHASECHK.TRANS64.TRYWAIT P0, [R8+URZ+0x36840], R9 ;  /* 0x03684009080075a7 */ /* 0x000e24000800017f */
[----:B0-----:R-:W-:Y:S05]  /*20dd0*/  @!P0 BRA `(.L_x_712) ;  /* 0x0000003400dc8947 */ /* 0x001fea0003800000 */
.L_x_811:
        /* <DEDUP_REMOVED lines=11> */
.L_x_713:
        /* <DEDUP_REMOVED lines=26> */
[----:B---3--:R-:W-:Y:S02]  /*21030*/  SHF.L.U32 R8, R15, 0x1f, RZ ;  /* 0x0000001f0f087819 */ /* 0x008fe400000006ff */
[----:B----4-:R-:W-:-:S06]  /*21040*/  LEA R9, R10, R9, 0x3 ;  /* 0x000000090a097211 */ /* 0x010fcc00078e18ff */
        /* <DEDUP_REMOVED lines=9> */
.L_x_812:
[----:B------:R-:W-:Y:S05]  /*210e0*/  @P1 BRA `(.L_x_715) ;  /* 0x0000000000301947 */ /* 0x000fea0003800000 */
[----:B------:R-:W2:Y:S01]  /*210f0*/  LDL R10, [R1] ;  /* 0x00000000010a7983 */ /* 0x000ea20000100800 */
[----:B------:R-:W-:Y:S01]  /*21100*/  MOV R11, 0x400 ;  /* 0x00000400000b7802 */ /* 0x000fe20000000f00 */
[----:B------:R-:W1:Y:S01]  /*21110*/  S2R R17, SR_TID.X ;  /* 0x0000000000117919 */ /* 0x000e620000002100 */
[----:B------:R-:W3:Y:S01]  /*21120*/  S2R R15, SR_CgaCtaId ;  /* 0x00000000000f7919 */ /* 0x000ee20000008800 */
[----:B0-----:R-:W-:Y:S01]  /*21130*/  IMAD.MOV.U32 R9, RZ, RZ, 0xa800 ;  /* 0x0000a800ff097424 */ /* 0x001fe200078e00ff */
[----:B-1----:R-:W-:-:S04]  /*21140*/  LOP3.LUT R17, R17, 0x1f, RZ, 0xc0, !PT ;  /* 0x0000001f11117812 */ /* 0x002fc800078ec0ff */
[----:B------:R-:W-:Y:S02]  /*21150*/  ISETP.NE.AND P0, PT, R17, RZ, PT ;  /* 0x000000ff1100720c */ /* 0x000fe40003f05270 */
[----:B---3--:R-:W-:-:S05]  /*21160*/  LEA R11, R15, R11, 0x18 ;  /* 0x0000000b0f0b7211 */ /* 0x008fca00078ec0ff */
[----:B--2---:R-:W-:-:S04]  /*21170*/  IMAD R8, R10, 0x8, R11 ;  /* 0x000000080a087824 */ /* 0x004fc800078e020b */
[----:B------:R1:W-:Y:S02]  /*21180*/  SYNCS.ARRIVE.TRANS64 RZ, [R8+URZ+0x36850], R9 ;  /* 0x0368500908ff79a7 */ /* 0x0003e4000800003f */
[----:B------:R-:W-:Y:S05]  /*21190*/  @!P0 BRA `(.L_x_715) ;  /* 0x0000000000048947 */ /* 0x000fea0003800000 */
[----:B------:R-:W-:Y:S01]  /*211a0*/  BPT.TRAP 0x1 ;  /* 0x000000040000795c */ /* 0x000fe20000300000 */
.L_x_715:
        /* <DEDUP_REMOVED lines=36> */
.L_x_710:
[----:B------:R-:W-:Y:S05]  /*213f0*/  BSYNC B2 ;  /* 0x0000000000027941 */ /* 0x000fea0003800000 */
.L_x_709:
[----:B------:R-:W2:Y:S04]  /*21400*/  LDL.LU R2, [R1+0x24] ;  /* 0x0000240001027983 */ /* 0x000ea80000300800 */
[----:B------:R0:W-:Y:S04]  /*21410*/  STL [R1], R7 ;  /* 0x0000000701007387 */ /* 0x0001e80000100800 */
[----:B------:R0:W-:Y:S02]  /*21420*/  STL [R1+0x8], R14 ;  /* 0x0000080e01007387 */ /* 0x0001e40000100800 */
[----:B0-2---:R-:W-:-:S07]  /*21430*/  VIADD R6, R2, 0xfffffffd ;  /* 0xfffffffd02067836 */ /* 0x005fce0000000000 */
.L_x_708:
[----:B------:R-:W-:Y:S05]  /*21440*/  BSYNC B1 ;  /* 0x0000000000017941 */ /* 0x000fea0003800000 */
.L_x_707:
[----:B------:R-:W-:-:S04]  /*21450*/  IADD3 R2, -R13, RZ, RZ ;  /* 0x000000ff0d027210 */ /* 0x000fc80007ffe1ff */
[----:B------:R-:W-:-:S13]  /*21460*/  ISETP.NE.AND P0, PT, R3, R2, PT ;  /* 0x000000020300720c */ /* 0x000fda0003f05270 */
[----:B------:R-:W-:Y:S05]  /*21470*/  @!P0 BRA `(.L_x_706) ;  /* 0x0000001000288947 */ /* 0x000fea0003800000 */
[----:B------:R-:W-:-:S07]  /*21480*/  IMAD.MOV.U32 R10, RZ, RZ, R5 ;  /* 0x000000ffff0a7224 */ /* 0x000fce00078e0005 */
.L_x_730:
        /* <DEDUP_REMOVED lines=11> */
[----:B------:R-:W-:Y:S02]  /*21540*/  MOV R9, R6 ;  /* 0x0000000600097202 */ /* 0x000fe40000000f00 */
        /* <DEDUP_REMOVED lines=9> */
[----:B------:R-:W-:-:S04]  /*215e0*/  @P0 SHF.R.U32.HI R2, RZ, R3, R9 ;  /* 0x00000003ff020219 */ /* 0x000fc80000011609 */
[--C-:B------:R-:W-:Y:S01]  /*215f0*/  SHF.R.S32.HI R3, RZ, 0x1f, R2.reuse ;  /* 0x0000001fff037819 */ /* 0x100fe20000011402 */
[----:B------:R-:W-:-:S04]  /*21600*/  IMAD.MOV R9, RZ, RZ, -R2 ;  /* 0x000000ffff097224 */ /* 0x000fc800078e0a02 */
[----:B------:R-:W-:Y:S02]  /*21610*/  IMAD R9, R10, R9, R6 ;  /* 0x000000090a097224 */ /* 0x000fe400078e0206 */
[----:B------:R-:W-:Y:S02]  /*21620*/  IMAD R10, R12, UR6, RZ ;  /* 0x000000060c0a7c24 */ /* 0x000fe4000f8e02ff */
[----:B------:R-:W-:-:S04]  /*21630*/  IMAD.WIDE.U32 R2, R0, UR6, R2 ;  /* 0x0000000600027c25 */ /* 0x000fc8000f8e0002 */
[----:B------:R-:W-:-:S05]  /*21640*/  IMAD R10, R0, UR7, R10 ;  /* 0x00000007000a7c24 */ /* 0x000fca000f8e020a */
[----:B------:R-:W-:Y:S02]  /*21650*/  IADD3 R3, R10, R3, RZ ;  /* 0x000000030a037210 */ /* 0x000fe40007ffe0ff */
[----:B------:R-:W-:-:S04]  /*21660*/  LEA R10, P0, R2, UR4, 0x2 ;  /* 0x00000004020a7c11 */ /* 0x000fc8000f8010ff */
[----:B------:R-:W-:-:S05]  /*21670*/  LEA.HI.X R11, R2, UR5, R3, 0x2, P0 ;  /* 0x00000005020b7c11 */ /* 0x000fca00080f1403 */
[----:B------:R0:W5:Y:S04]  /*21680*/  LDG.E R10, desc[UR60][R10.64] ;  /* 0x0000003c0a0a7981 */ /* 0x000168000c1e1900 */
.L_x_718:
[----:B------:R-:W1:Y:S01]  /*21690*/  S2R R3, SR_CgaCtaId ;  /* 0x0000000000037919 */ /* 0x000e620000008800 */
[----:B------:R-:W-:-:S04]  /*216a0*/  MOV R2, 0x400 ;  /* 0x0000040000027802 */ /* 0x000fc80000000f00 */
[----:B-1----:R-:W-:Y:S02]  /*216b0*/  LEA R2, R3, R2, 0x18 ;  /* 0x0000000203027211 */ /* 0x002fe400078ec0ff */
[----:B------:R-:W-:-:S03]  /*216c0*/  SHF.L.U32 R3, R8, 0x1f, RZ ;  /* 0x0000001f08037819 */ /* 0x000fc600000006ff */
[----:B------:R-:W-:-:S04]  /*216d0*/  IMAD R2, R7, 0x8, R2 ;  /* 0x0000000807027824 */ /* 0x000fc800078e0202 */
[----:B------:R-:W1:Y:S02]  /*216e0*/  SYNCS.PHASECHK.TRANS64.TRYWAIT P0, [R2+URZ+0x36840], R3 ;  /* 0x03684003020075a7 */ /* 0x000e64000800017f */
[----:B-1----:R-:W-:Y:S05]  /*216f0*/  @!P0 BRA `(.L_x_719) ;  /* 0x0000002c00bc8947 */ /* 0x002fea0003800000 */
.L_x_813:
        /* <DEDUP_REMOVED lines=11> */
.L_x_720:
[----:B------:R-:W2:Y:S04]  /*217b0*/  LDL R15, [R1+0x4] ;  /* 0x00000400010f7983 */ /* 0x000ea80000100800 */
[----:B------:R-:W3:Y:S01]  /*217c0*/  LDL.LU R14, [R1+0x8] ;  /* 0x00000800010e7983 */ /* 0x000ee20000300800 */
[----:B-1----:R-:W-:-:S03]  /*217d0*/  MOV R3, 0x400 ;  /* 0x0000040000037802 */ /* 0x002fc60000000f00 */
        /* <DEDUP_REMOVED lines=11> */
[----:B------:R-:W-:Y:S01]  /*21890*/  IADD3 R3, R3, 0x36800, RZ ;  /* 0x0003680003037810 */ /* 0x000fe20007ffe0ff */
        /* <DEDUP_REMOVED lines=22> */
.L_x_814:
        /* <DEDUP_REMOVED lines=8> */
.L_x_722:
        /* <DEDUP_REMOVED lines=16> */
[----:B------:R-:W-:Y:S02]  /*21b80*/  MOV R5, R10 ;  /* 0x0000000a00057202 */ /* 0x000fe40000000f00 */
        /* <DEDUP_REMOVED lines=19> */
.L_x_717:
[----:B------:R-:W-:Y:S05]  /*21cc0*/  BSYNC B1 ;  /* 0x0000000000017941 */ /* 0x000fea0003800000 */
.L_x_716:
        /* <DEDUP_REMOVED lines=10> */
[----:B------:R-:W-:Y:S01]  /*21d70*/  VIADD R9, R6, 0xffffffff ;  /* 0xffffffff06097836 */ /* 0x000fe20000000000 */
[----:B------:R-:W-:-:S04]  /*21d80*/  ISETP.NE.U32.AND P0, PT, RZ, UR4, PT ;  /* 0x00000004ff007c0c */ /* 0x000fc8000bf05070 */
[----:B------:R-:W-:-:S13]  /*21d90*/  ISETP.NE.AND.EX P0, PT, RZ, UR5, PT, P0 ;  /* 0x00000005ff007c0c */ /* 0x000fda000bf05300 */
[----:B------:R-:W-:Y:S05]  /*21da0*/  @!P0 BRA `(.L_x_725) ;  /* 0x0000000000448947 */ /* 0x000fea0003800000 */
[----:B------:R-:W1:Y:S01]  /*21db0*/  LDC R11, c[0x0][0x41c] ;  /* 0x00010700ff0b7b82 */ /* 0x000e620000000800 */
[----:B------:R-:W-:Y:S01]  /*21dc0*/  ULDC.64 UR6, c[0x0][0x408] ;  /* 0x0001020000067ab9 */ /* 0x000fe20000000a00 */
[----:B-1----:R-:W-:-:S13]  /*21dd0*/  ISETP.NE.AND P0, PT, R11, 0x1, PT ;  /* 0x000000010b00780c */ /* 0x002fda0003f05270 */
[----:B------:R-:W1:Y:S02]  /*21de0*/  @P0 LDC.64 R2, c[0x0][0x420] ;  /* 0x00010800ff020b82 */ /* 0x000e640000000a00 */
[----:B-1----:R-:W-:Y:S01]  /*21df0*/  @P0 IMAD.HI.U32 R10, R9, R2, RZ ;  /* 0x00000002090a0227 */ /* 0x002fe200078e00ff */
[----:B------:R-:W-:-:S04]  /*21e00*/  MOV R2, R9 ;  /* 0x0000000900027202 */ /* 0x000fc80000000f00 */
        /* <DEDUP_REMOVED lines=11> */
.L_x_725:
[----:B------:R-:W2:Y:S01]  /*21ec0*/  S2R R3, SR_CgaCtaId ;  /* 0x0000000000037919 */ /* 0x000ea20000008800 */
[----:B------:R-:W-:-:S04]  /*21ed0*/  MOV R2, 0x400 ;  /* 0x0000040000027802 */ /* 0x000fc80000000f00 */
[----:B--2---:R-:W-:Y:S02]  /*21ee0*/  LEA R2, R3, R2, 0x18 ;  /* 0x0000000203027211 */ /* 0x004fe400078ec0ff */
[----:B------:R-:W-:Y:S02]  /*21ef0*/  SHF.L.U32 R3, R13, 0x1f, RZ ;  /* 0x0000001f0d037819 */ /* 0x000fe400000006ff */
[----:B------:R-:W-:-:S04]  /*21f00*/  LEA R2, R14, R2, 0x3 ;  /* 0x000000020e027211 */ /* 0x000fc800078e18ff */
[----:B------:R-:W2:Y:S02]  /*21f10*/  SYNCS.PHASECHK.TRANS64.TRYWAIT P0, [R2+URZ+0x36840], R3 ;  /* 0x03684003020075a7 */ /* 0x000ea4000800017f */
[----:B--2---:R-:W-:Y:S05]  /*21f20*/  @!P0 BRA `(.L_x_726) ;  /* 0x0000002400d88947 */ /* 0x004fea0003800000 */
.L_x_815:
        /* <DEDUP_REMOVED lines=11> */
.L_x_727:
        /* <DEDUP_REMOVED lines=15> */
[----:B------:R-:W-:Y:S02]  /*220d0*/  SHF.L.U32 R8, R8, 0x1f, RZ ;  /* 0x0000001f08087819 */ /* 0x000fe400000006ff */
        /* <DEDUP_REMOVED lines=22> */
.L_x_816:
        /* <DEDUP_REMOVED lines=8> */
.L_x_729:
        /* <DEDUP_REMOVED lines=20> */
[----:B------:R-:W-:Y:S02]  /*22400*/  MOV R5, R10 ;  /* 0x0000000a00057202 */ /* 0x000fe40000000f00 */
        /* <DEDUP_REMOVED lines=13> */
.L_x_724:
[----:B------:R-:W-:Y:S05]  /*224e0*/  BSYNC B1 ;  /* 0x0000000000017941 */ /* 0x000fea0003800000 */
.L_x_723:
[C---:B------:R-:W-:Y:S01]  /*224f0*/  ISETP.GT.AND P0, PT, R6.reuse, 0x1, PT ;  /* 0x000000010600780c */ /* 0x040fe20003f04270 */
[----:B------:R-:W-:-:S12]  /*22500*/  VIADD R6, R6, 0xfffffffe ;  /* 0xfffffffe06067836 */ /* 0x000fd80000000000 */
[----:B------:R-:W-:Y:S05]  /*22510*/  @P0 BRA `(.L_x_730) ;  /* 0xffffffec00dc0947 */ /* 0x000fea000383ffff */
.L_x_706:
[----:B------:R-:W-:Y:S05]  /*22520*/  BSYNC B0 ;  /* 0x0000000000007941 */ /* 0x000fea0003800000 */
.L_x_705:
        /* <DEDUP_REMOVED lines=8> */
[----:B------:R-:W1:Y:S02]  /*225b0*/  FLO.U32 R0, UR4 ;  /* 0x0000000400007d00 */ /* 0x000e6400080e0000 */
[----:B-1----:R-:W-:-:S06]  /*225c0*/  ISETP.EQ.U32.AND P0, PT, R0, R7, PT ;  /* 0x000000070000720c */ /* 0x002fcc0003f02070 */
[----:B------:R-:W2:Y:S07]  /*225d0*/  POPC R7, UR4 ;  /* 0x0000000400077d09 */ /* 0x000eae0008000000 */
[----:B--2---:R-:W2:Y:S01]  /*225e0*/  @P0 ATOMG.E.ADD.STRONG.GPU PT, R3, desc[UR60][R2.64], R7 ;  /* 0x00000007020309a8 */ /* 0x004ea200081ee1fc */
[----:B------:R-:W1:Y:S02]  /*225f0*/  S2R R6, SR_LTMASK ;  /* 0x0000000000067919 */ /* 0x000e640000003900 */
[----:B-1----:R-:W-:-:S04]  /*22600*/  LOP3.LUT R6, R6, UR4, RZ, 0xc0, !PT ;  /* 0x0000000406067c12 */ /* 0x002fc8000f8ec0ff */
[----:B------:R-:W1:Y:S01]  /*22610*/  POPC R9, R6 ;  /* 0x0000000600097309 */ /* 0x000e620000000000 */
[----:B--2---:R-:W1:Y:S02]  /*22620*/  SHFL.IDX PT, R0, R3, R0, 0x1f ;  /* 0x00001f0003007589 */ /* 0x004e6400000e0000 */
[----:B-1----:R-:W-:-:S07]  /*22630*/  IADD3 R16, R0, UR38, R9 ;  /* 0x0000002600107c10 */ /* 0x002fce000fffe009 */
.L_x_732:
[----:B------:R-:W-:Y:S05]  /*22640*/  BSYNC B0 ;  /* 0x0000000000007941 */ /* 0x000fea0003800000 */
.L_x_731:
        /* <DEDUP_REMOVED lines=11> */
.L_x_817:
[----:B------:R-:W2:Y:S02]  /*22700*/  S2R R2, SR_TID.X ;  /* 0x0000000000027919 */ /* 0x000ea40000002100 */
[----:B--2---:R-:W-:-:S04]  /*22710*/  LOP3.LUT R2, R2, 0x7f, RZ, 0xc0, !PT ;  /* 0x0000007f02027812 */ /* 0x004fc800078ec0ff */
[----:B------:R-:W-:-:S13]  /*22720*/  ISETP.NE.AND P0, PT, R2, RZ, PT ;  /* 0x000000ff0200720c */ /* 0x000fda0003f05270 */
[----:B------:R-:W-:Y:S05]  /*22730*/  @P0 BRA `(.L_x_736) ;  /* 0x00000000001c0947 */ /* 0x000fea0003800000 */
[----:B------:R-:W2:Y:S01]  /*22740*/  S2R R2, SR_TID.X ;  /* 0x0000000000027919 */ /* 0x000ea20000002100 */
[----:B-1----:R-:W-:-:S04]  /*22750*/  MOV R0, 0xa800 ;  /* 0x0000a80000007802 */ /* 0x002fc80000000f00 */
[----:B------:R3:W-:Y:S01]  /*22760*/  SYNCS.ARRIVE.TRANS64 RZ, [R3+URZ+0x36850], R0 ;  /* 0x0368500003ff79a7 */ /* 0x0007e2000800003f */
[----:B--2---:R-:W-:-:S04]  /*22770*/  LOP3.LUT R2, R2, 0x1f, RZ, 0xc0, !PT ;  /* 0x0000001f02027812 */ /* 0x004fc800078ec0ff */
[----:B------:R-:W-:-:S13]  /*22780*/  ISETP.NE.AND P1, PT, R2, RZ, PT ;  /* 0x000000ff0200720c */ /* 0x000fda0003f25270 */
[----:B---3--:R-:W-:Y:S05]  /*22790*/  @!P1 BRA `(.L_x_736) ;  /* 0x0000000000049947 */ /* 0x008fea0003800000 */
[----:B------:R-:W-:Y:S01]  /*227a0*/  BPT.TRAP 0x1 ;  /* 0x000000040000795c */ /* 0x000fe20000300000 */
.L_x_736:
        /* <DEDUP_REMOVED lines=34> */
.L_x_734:
[----:B------:R-:W-:Y:S05]  /*229d0*/  BSYNC B0 ;  /* 0x0000000000007941 */ /* 0x000fea0003800000 */
.L_x_733:
        /* <DEDUP_REMOVED lines=9> */
.L_x_690:
[----:B------:R-:W-:Y:S05]  /*22a70*/  BSYNC B6 ;  /* 0x0000000000067941 */ /* 0x000fea0003800000 */
.L_x_688:
[----:B------:R-:W-:-:S03]  /*22a80*/  UMOV UR4, 0xffffffff ;  /* 0xffffffff00047882 */ /* 0x000fc60000000000 */
[----:B------:R-:W-:Y:S05]  /*22a90*/  BRA.DIV UR4, `(.L_x_737) ;  /* 0x0000001e04387947 */ /* 0x000fea000b800000 */
[----:B0-----:R0:W2:Y:S04]  /*22aa0*/  SHFL.IDX PT, R4, R16, RZ, 0x1f ;  /* 0x00001fff10047589 */ /* 0x0010a800000e0000 */
[----:B------:R0:W3:Y:S02]  /*22ab0*/  SHFL.IDX PT, R6, R16, 0x1, 0x1f ;  /* 0x00201f0010067f89 */ /* 0x0000e400000e0000 */
.L_x_821:
[----:B-1----:R-:W1:Y:S01]  /*22ac0*/  S2R R8, SR_TID.X ;  /* 0x0000000000087919 */ /* 0x002e620000002100 */
[----:B------:R-:W-:Y:S01]  /*22ad0*/  ULDC UR4, c[0x0][0xc14] ;  /* 0x0003050000047ab9 */ /* 0x000fe20000000800 */
[----:B------:R-:W-:Y:S01]  /*22ae0*/  BSSY B0, `(.L_x_738) ;  /* 0x000000b000007945 */ /* 0x000fe20003800000 */
[----:B------:R-:W-:Y:S01]  /*22af0*/  MOV R0, UR4 ;  /* 0x0000000400007c02 */ /* 0x000fe20008000f00 */
[----:B------:R-:W-:Y:S01]  /*22b00*/  IMAD.MOV.U32 R17, RZ, RZ, RZ ;  /* 0x000000ffff117224 */ /* 0x000fe200078e00ff */
[----:B-1----:R-:W-:-:S04]  /*22b10*/  LOP3.LUT R8, R8, 0x1f, RZ, 0xc0, !PT ;  /* 0x0000001f08087812 */ /* 0x002fc800078ec0ff */
[C---:B------:R-:W-:Y:S01]  /*22b20*/  ISETP.NE.AND P0, PT, R8.reuse, 0x1f, PT ;  /* 0x0000001f0800780c */ /* 0x040fe20003f05270 */
[----:B------:R-:W-:-:S05]  /*22b30*/  IMAD.IADD R5, R8, 0x1, R19 ;  /* 0x0000000108057824 */ /* 0x000fca00078e0213 */
[----:B------:R-:W-:-:S13]  /*22b40*/  ISETP.GE.OR P0, PT, R5, R0, !P0 ;  /* 0x000000000500720c */ /* 0x000fda0004706670 */
[----:B------:R-:W-:Y:S05]  /*22b50*/  @P0 BRA `(.L_x_739) ;  /* 0x00000000000c0947 */ /* 0x000fea0003800000 */
[----:B------:R-:W1:Y:S02]  /*22b60*/  LDC.64 R2, c[0x0][0xc58] ;  /* 0x00031600ff027b82 */ /* 0x000e640000000a00 */
[----:B-1----:R-:W-:-:S05]  /*22b70*/  IMAD.WIDE R2, R5, 0x4, R2 ;  /* 0x0000000405027825 */ /* 0x002fca00078e0202 */
[----:B------:R1:W5:Y:S02]  /*22b80*/  LDG.E R17, desc[UR60][R2.64] ;  /* 0x0000003c02117981 */ /* 0x000364000c1e1900 */
.L_x_739:
[----:B------:R-:W-:Y:S05]  /*22b90*/  BSYNC B0 ;  /* 0x0000000000007941 */ /* 0x000fea0003800000 */
.L_x_738:
[----:B------:R-:W-:-:S03]  /*22ba0*/  UMOV UR4, 0xffffffff ;  /* 0xffffffff00047882 */ /* 0x000fc60000000000 */
[----:B------:R-:W-:Y:S05]  /*22bb0*/  BRA.DIV UR4, `(.L_x_740) ;  /* 0x0000001e043c7947 */ /* 0x000fea000b800000 */
[----:B-----5:R-:W4:Y:S01]  /*22bc0*/  SHFL.UP PT, R14, R17, 0x1, RZ ;  /* 0x04200000110e7989 */ /* 0x020f2200000e00ff */
[C---:B------:R-:W-:Y:S02]  /*22bd0*/  ISETP.NE.AND P0, PT, R8.reuse, RZ, PT ;  /* 0x000000ff0800720c */ /* 0x040fe40003f05270 */
[----:B------:R-:W-:Y:S02]  /*22be0*/  ISETP.GE.U32.AND P1, PT, R8, 0x2, PT ;  /* 0x000000020800780c */ /* 0x000fe40003f26070 */
[----:B----4-:R-:W-:Y:S02]  /*22bf0*/  SEL R14, R14, RZ, P0 ;  /* 0x000000ff0e0e7207 */ /* 0x010fe40000000000 */
[----:B------:R-:W-:-:S03]  /*22c00*/  ISETP.GE.U32.AND P0, PT, R8, 0x4, PT ;  /* 0x000000040800780c */ /* 0x000fc60003f06070 */
[----:B------:R-:W-:-:S05]  /*22c10*/  IMAD.IADD R13, R17, 0x1, R14 ;  /* 0x00000001110d7824 */ /* 0x000fca00078e020e */
[----:B------:R-:W4:Y:S02]  /*22c20*/  SHFL.UP PT, R14, R13, 0x2, RZ ;  /* 0x044000000d0e7989 */ /* 0x000f2400000e00ff */
[----:B----4-:R-:W-:Y:S02]  /*22c30*/  SEL R14, R14, RZ, P1 ;  /* 0x000000ff0e0e7207 */ /* 0x010fe40000800000 */
[----:B------:R-:W-:Y:S02]  /*22c40*/  ISETP.GE.U32.AND P1, PT, R8, 0x8, PT ;  /* 0x000000080800780c */ /* 0x000fe40003f26070 */
[----:B-1----:R-:W-:-:S05]  /*22c50*/  IADD3 R3, R13, R14, RZ ;  /* 0x0000000e0d037210 */ /* 0x002fca0007ffe0ff */
        /* <DEDUP_REMOVED lines=8> */
[----:B-1----:R-:W-:-:S04]  /*22ce0*/  SEL R2, R14, RZ, P0 ;  /* 0x000000ff0e027207 */ /* 0x002fc80000000000 */
[----:B------:R-:W-:-:S05]  /*22cf0*/  IADD3 R2, R7, R2, RZ ;  /* 0x0000000207027210 */ /* 0x000fca0007ffe0ff */
[----:B------:R1:W4:Y:S02]  /*22d00*/  SHFL.IDX PT, R14, R2, 0x1f, 0x1f ;  /* 0x03e01f00020e7f89 */ /* 0x00032400000e0000 */
.L_x_829:
[----:B------:R-:W-:Y:S02]  /*22d10*/  ULDC UR4, c[0x0][0xc10] ;  /* 0x0003040000047ab9 */ /* 0x000fe40000000800 */
[----:B0-----:R-:W-:-:S04]  /*22d20*/  IMAD.U32 R16, RZ, RZ, UR4 ;  /* 0x00000004ff107e24 */ /* 0x001fc8000f8e00ff */
[----:B----4-:R-:W-:-:S04]  /*22d30*/  IMAD R3, R14, R16, RZ ;  /* 0x000000100e037224 */ /* 0x010fc800078e02ff */
[----:B---3--:R-:W-:-:S05]  /*22d40*/  IMAD.IADD R6, R6, 0x1, R3 ;  /* 0x0000000106067824 */ /* 0x008fca00078e0203 */
[----:B--2---:R-:W-:-:S13]  /*22d50*/  ISETP.GT.AND P0, PT, R6, R4, PT ;  /* 0x000000040600720c */ /* 0x004fda0003f04270 */
[----:B------:R-:W-:Y:S05]  /*22d60*/  @P0 BRA `(.L_x_741) ;  /* 0x0000000000b40947 */ /* 0x000fea0003800000 */
[----:B------:R-:W0:Y:S02]  /*22d70*/  LDC R0, c[0x0][0xc14] ;  /* 0x00030500ff007b82 */ /* 0x000e240000000800 */
.L_x_746:
[----:B------:R-:W-:-:S04]  /*22d80*/  IADD3 R19, R19, 0x1f, RZ ;  /* 0x0000001f13137810 */ /* 0x000fc80007ffe0ff */
[----:B0-----:R-:W-:-:S13]  /*22d90*/  ISETP.GE.AND P0, PT, R19, R0, PT ;  /* 0x000000001300720c */ /* 0x001fda0003f06270 */
[----:B------:R-:W-:Y:S05]  /*22da0*/  @P0 BRA `(.L_x_742) ;  /* 0x00000004005c0947 */ /* 0x000fea0003800000 */
[----:B------:R-:W0:Y:S01]  /*22db0*/  S2R R8, SR_TID.X ;  /* 0x0000000000087919 */ /* 0x000e220000002100 */
[----:B------:R-:W-:Y:S01]  /*22dc0*/  BSSY B0, `(.L_x_743) ;  /* 0x000000a000007945 */ /* 0x000fe20003800000 */
[----:B------:R-:W-:Y:S01]  /*22dd0*/  IMAD.MOV.U32 R17, RZ, RZ, RZ ;  /* 0x000000ffff117224 */ /* 0x000fe200078e00ff */
[----:B0-----:R-:W-:-:S04]  /*22de0*/  LOP3.LUT R8, R8, 0x1f, RZ, 0xc0, !PT ;  /* 0x0000001f08087812 */ /* 0x001fc800078ec0ff */
[C---:B------:R-:W-:Y:S01]  /*22df0*/  ISETP.NE.AND P1, PT, R8.reuse, 0x1f, PT ;  /* 0x0000001f0800780c */ /* 0x040fe20003f25270 */
[----:B------:R-:W-:-:S05]  /*22e00*/  IMAD.IADD R5, R8, 0x1, R19 ;  /* 0x0000000108057824 */ /* 0x000fca00078e0213 */
[----:B------:R-:W-:-:S13]  /*22e10*/  ISETP.GE.OR P0, PT, R5, R0, !P1 ;  /* 0x000000000500720c */ /* 0x000fda0004f06670 */
[----:B------:R-:W-:Y:S05]  /*22e20*/  @P0 BRA `(.L_x_744) ;  /* 0x00000000000c0947 */ /* 0x000fea0003800000 */
[----:B-1----:R-:W0:Y:S02]  /*22e30*/  LDC.64 R2, c[0x0][0xc58] ;  /* 0x00031600ff027b82 */ /* 0x002e240000000a00 */
[----:B0-----:R-:W-:-:S05]  /*22e40*/  IMAD.WIDE R2, R5, 0x4, R2 ;  /* 0x0000000405027825 */ /* 0x001fca00078e0202 */
[----:B------:R0:W5:Y:S02]  /*22e50*/  LDG.E R17, desc[UR60][R2.64] ;  /* 0x0000003c02117981 */ /* 0x000164000c1e1900 */
.L_x_744:
[----:B------:R-:W-:Y:S05]  /*22e60*/  BSYNC B0 ;  /* 0x0000000000007941 */ /* 0x000fea0003800000 */
.L_x_743:
[----:B------:R-:W-:-:S03]  /*22e70*/  UMOV UR4, 0xffffffff ;  /* 0xffffffff00047882 */ /* 0x000fc60000000000 */
[----:B------:R-:W-:Y:S05]  /*22e80*/  BRA.DIV UR4, `(.L_x_745) ;  /* 0x0000001e04587947 */ /* 0x000fea000b800000 */
[----:B-----5:R-:W2:Y:S01]  /*22e90*/  SHFL.UP PT, R14, R17, 0x1, RZ ;  /* 0x04200000110e7989 */ /* 0x020ea200000e00ff */
[C---:B------:R-:W-:Y:S02]  /*22ea0*/  ISETP.NE.AND P0, PT, R8.reuse, RZ, PT ;  /* 0x000000ff0800720c */ /* 0x040fe40003f05270 */
[----:B------:R-:W-:Y:S02]  /*22eb0*/  ISETP.GE.U32.AND P1, PT, R8, 0x2, PT ;  /* 0x000000020800780c */ /* 0x000fe40003f26070 */
[----:B--2---:R-:W-:Y:S02]  /*22ec0*/  SEL R14, R14, RZ, P0 ;  /* 0x000000ff0e0e7207 */ /* 0x004fe40000000000 */
[----:B------:R-:W-:Y:S02]  /*22ed0*/  ISETP.GE.U32.AND P0, PT, R8, 0x4, PT ;  /* 0x000000040800780c */ /* 0x000fe40003f06070 */
[----:B------:R-:W-:-:S05]  /*22ee0*/  IADD3 R13, R17, R14, RZ ;  /* 0x0000000e110d7210 */ /* 0x000fca0007ffe0ff */
[----:B------:R-:W2:Y:S02]  /*22ef0*/  SHFL.UP PT, R14, R13, 0x2, RZ ;  /* 0x044000000d0e7989 */ /* 0x000ea400000e00ff */
[----:B--2---:R-:W-:Y:S02]  /*22f00*/  SEL R14, R14, RZ, P1 ;  /* 0x000000ff0e0e7207 */ /* 0x004fe40000800000 */
[----:B------:R-:W-:-:S03]  /*22f10*/  ISETP.GE.U32.AND P1, PT, R8, 0x8, PT ;  /* 0x000000080800780c */ /* 0x000fc60003f26070 */
[----:B0-----:R-:W-:-:S05]  /*22f20*/  IMAD.IADD R3, R13, 0x1, R14 ;  /* 0x000000010d037824 */ /* 0x001fca00078e020e */
[----:B------:R-:W0:Y:S02]  /*22f30*/  SHFL.UP PT, R14, R3, 0x4, RZ ;  /* 0x04800000030e7989 */ /* 0x000e2400000e00ff */
[----:B0-----:R-:W-:Y:S02]  /*22f40*/  SEL R14, R14, RZ, P0 ;  /* 0x000000ff0e0e7207 */ /* 0x001fe40000000000 */
[----:B------:R-:W-:-:S03]  /*22f50*/  ISETP.GE.U32.AND P0, PT, R8, 0x10, PT ;  /* 0x000000100800780c */ /* 0x000fc60003f06070 */
[----:B------:R-:W-:-:S05]  /*22f60*/  IMAD.IADD R5, R3, 0x1, R14 ;  /* 0x0000000103057824 */ /* 0x000fca00078e020e */
[----:B------:R-:W0:Y:S02]  /*22f70*/  SHFL.UP PT, R14, R5, 0x8, RZ ;  /* 0x05000000050e7989 */ /* 0x000e2400000e00ff */
[----:B0-----:R-:W-:-:S04]  /*22f80*/  SEL R14, R14, RZ, P1 ;  /* 0x000000ff0e0e7207 */ /* 0x001fc80000800000 */
[----:B------:R-:W-:-:S05]  /*22f90*/  IADD3 R7, R5, R14, RZ ;  /* 0x0000000e05077210 */ /* 0x000fca0007ffe0ff */
[----:B------:R-:W1:Y:S02]  /*22fa0*/  SHFL.UP PT, R14, R7, 0x10, RZ ;  /* 0x06000000070e7989 */ /* 0x000e6400000e00ff */
[----:B-1----:R-:W-:-:S05]  /*22fb0*/  SEL R2, R14, RZ, P0 ;  /* 0x000000ff0e027207 */ /* 0x002fca0000000000 */
[----:B------:R-:W-:-:S05]  /*22fc0*/  IMAD.IADD R2, R7, 0x1, R2 ;  /* 0x0000000107027824 */ /* 0x000fca00078e0202 */
[----:B------:R0:W1:Y:S02]  /*22fd0*/  SHFL.IDX PT, R14, R2, 0x1f, 0x1f ;  /* 0x03e01f00020e7f89 */ /* 0x00006400000e0000 */
.L_x_837:
[----:B------:R-:W-:Y:S02]  /*22fe0*/  ULDC UR4, c[0x0][0xc10] ;  /* 0x0003040000047ab9 */ /* 0x000fe40000000800 */
[----:B------:R-:W-:-:S04]  /*22ff0*/  IMAD.U32 R16, RZ, RZ, UR4 ;  /* 0x00000004ff107e24 */ /* 0x000fc8000f8e00ff */
[----:B-1----:R-:W-:-:S05]  /*23000*/  IMAD R3, R14, R16, RZ ;  /* 0x000000100e037224 */ /* 0x002fca00078e02ff */
[----:B------:R-:W-:-:S04]  /*23010*/  IADD3 R6, R3, R6, RZ ;  /* 0x0000000603067210 */ /* 0x000fc80007ffe0ff */
[----:B------:R-:W-:-:S13]  /*23020*/  ISETP.GT.AND P0, PT, R6, R4, PT ;  /* 0x000000040600720c */ /* 0x000fda0003f04270 */
[----:B------:R-:W-:Y:S05]  /*23030*/  @!P0 BRA `(.L_x_746) ;  /* 0xfffffffc00508947 */ /* 0x000fea000383ffff */
.L_x_741:
[----:B------:R-:W-:Y:S01]  /*23040*/  IMAD.IADD R6, R6, 0x1, -R3 ;  /* 0x0000000106067824 */ /* 0x000fe200078e0a03 */
[----:B------:R-:W-:-:S03]  /*23050*/  UMOV UR4, 0xffffffff ;  /* 0xffffffff00047882 */ /* 0x000fc60000000000 */
[----:B------:R-:W-:-:S05]  /*23060*/  IMAD R3, R2, R16, R6 ;  /* 0x0000001002037224 */ /* 0x000fca00078e0206 */
[----:B------:R-:W-:Y:S01]  /*23070*/  ISETP.GT.AND P6, PT, R3, R4, PT ;  /* 0x000000040300720c */ /* 0x000fe20003fc4270 */
[----:B------:R-:W-:-:S12]  /*23080*/  BRA.DIV UR4, `(.L_x_747) ;  /* 0x0000001e04a87947 */ /* 0x000fd8000b800000 */
[----:B------:R-:W-:-:S04]  /*23090*/  VOTE.ANY R3, PT, !P6 ;  /* 0x0000000000037806 */ /* 0x000fc800070e0100 */
[----:B------:R-:W2:Y:S02]  /*230a0*/  POPC R5, R3 ;  /* 0x0000000300057309 */ /* 0x000ea40000000000 */
[----:B--2---:R2:W3:Y:S02]  /*230b0*/  SHFL.IDX PT, R17, R17, R5, 0x1f ;  /* 0x00001f0511117589 */ /* 0x0044e400000e0000 */
.L_x_841:
[----:B------:R-:W-:Y:S01]  /*230c0*/  ISETP.NE.AND P0, PT, R3, RZ, PT ;  /* 0x000000ff0300720c */ /* 0x000fe20003f05270 */
[----:B------:R-:W-:-:S12]  /*230d0*/  IMAD.MOV.U32 R14, RZ, RZ, RZ ;  /* 0x000000ffff0e7224 */ /* 0x000fd800078e00ff */
[----:B------:R-:W-:Y:S05]  /*230e0*/  @!P0 BRA `(.L_x_748) ;  /* 0x0000000000108947 */ /* 0x000fea0003800000 */
[----:B------:R-:W-:Y:S01]  /*230f0*/  UMOV UR4, 0xffffffff ;  /* 0xffffffff00047882 */ /* 0x000fe20000000000 */
[----:B------:R-:W-:Y:S02]  /*23100*/  IADD3 R12, R5, -0x1, RZ ;  /* 0xffffffff050c7810 */ /* 0x000fe40007ffe0ff */
[----:B------:R-:W-:Y:S05]  /*23110*/  BRA.DIV UR4, `(.L_x_749) ;  /* 0x0000001e04cc7947 */ /* 0x000fea000b800000 */
[----:B------:R4:W0:Y:S02]  /*23120*/  SHFL.IDX PT, R14, R2, R12, 0x1f ;  /* 0x00001f0c020e7589 */ /* 0x00082400000e0000 */
.L_x_748:
[----:B0-----:R-:W-:Y:S01]  /*23130*/  IMAD R16, R14, R16, R6 ;  /* 0x000000100e107224 */ /* 0x001fe200078e0206 */
[----:B---3--:R-:W-:Y:S02]  /*23140*/  IABS R6, R17 ;  /* 0x0000001100067213 */ /* 0x008fe40000000000 */
[----:B-1--4-:R-:W-:Y:S02]  /*23150*/  MOV R2, RZ ;  /* 0x000000ff00027202 */ /* 0x012fe40000000f00 */
[----:B------:R-:W0:Y:S01]  /*23160*/  I2F.RP R7, R6 ;  /* 0x0000000600077306 */ /* 0x000e220000209400 */
[----:B------:R-:W-:-:S07]  /*23170*/  IADD3 R19, R5, R19, RZ ;  /* 0x0000001305137210 */ /* 0x000fce0007ffe0ff */
[----:B0-----:R-:W0:Y:S02]  /*23180*/  MUFU.RCP R7, R7 ;  /* 0x0000000700077308 */ /* 0x001e240000001000 */
[----:B0-----:R-:W-:-:S06]  /*23190*/  VIADD R8, R7, 0xffffffe ;  /* 0x0ffffffe07087836 */ /* 0x001fcc0000000000 */
[----:B------:R-:W0:Y:S02]  /*231a0*/  F2I.FTZ.U32.TRUNC.NTZ R3, R8 ;  /* 0x0000000800037305 */ /* 0x000e24000021f000 */
[----:B0-----:R-:W-:-:S04]  /*231b0*/  IMAD.MOV R9, RZ, RZ, -R3 ;  /* 0x000000ffff097224 */ /* 0x001fc800078e0a03 */
[----:B------:R-:W-:-:S04]  /*231c0*/  IMAD R9, R9, R6, RZ ;  /* 0x0000000609097224 */ /* 0x000fc800078e02ff */
[----:B------:R-:W-:Y:S01]  /*231d0*/  IMAD.HI.U32 R3, R3, R9, R2 ;  /* 0x0000000903037227 */ /* 0x000fe200078e0002 */
[----:B------:R-:W-:-:S03]  /*231e0*/  IABS R9, R17 ;  /* 0x0000001100097213 */ /* 0x000fc60000000000 */
[----:B------:R-:W-:Y:S01]  /*231f0*/  IMAD.IADD R2, R4, 0x1, -R16 ;  /* 0x0000000104027824 */ /* 0x000fe200078e0a10 */
[----:B------:R-:W-:-:S04]  /*23200*/  IADD3 R7, RZ, -R9, RZ ;  /* 0x80000009ff077210 */ /* 0x000fc80007ffe0ff */
[----:B------:R-:W-:-:S05]  /*23210*/  IABS R4, R2 ;  /* 0x0000000200047213 */ /* 0x000fca0000000000 */
[----:B------:R-:W-:-:S04]  /*23220*/  IMAD.HI.U32 R3, R3, R4, RZ ;  /* 0x0000000403037227 */ /* 0x000fc800078e00ff */
[----:B------:R-:W-:Y:S01]  /*23230*/  IMAD R7, R3, R7, R4 ;  /* 0x0000000703077224 */ /* 0x000fe200078e0204 */
[----:B------:R-:W-:-:S04]  /*23240*/  LOP3.LUT R4, R2, R17, RZ, 0x3c, !PT ;  /* 0x0000001102047212 */ /* 0x000fc800078e3cff */
[----:B------:R-:W-:-:S13]  /*23250*/  ISETP.GT.U32.AND P0, PT, R6, R7, PT ;  /* 0x000000070600720c */ /* 0x000fda0003f04070 */
[----:B------:R-:W-:Y:S01]  /*23260*/  @!P0 IMAD.IADD R7, R7, 0x1, -R6 ;  /* 0x0000000107078824 */ /* 0x000fe200078e0a06 */
[----:B------:R-:W-:-:S04]  /*23270*/  @!P0 IADD3 R3, R3, 0x1, RZ ;  /* 0x0000000103038810 */ /* 0x000fc80007ffe0ff */
[----:B------:R-:W-:-:S13]  /*23280*/  ISETP.GE.U32.AND P0, PT, R7, R6, PT ;  /* 0x000000060700720c */ /* 0x000fda0003f06070 */
[----:B------:R-:W-:Y:S01]  /*23290*/  @P0 VIADD R3, R3, 0x1 ;  /* 0x0000000103030836 */ /* 0x000fe20000000000 */
[----:B------:R-:W-:-:S13]  /*232a0*/  ISETP.GE.AND P0, PT, R4, RZ, PT ;  /* 0x000000ff0400720c */ /* 0x000fda0003f06270 */
[----:B------:R-:W-:Y:S02]  /*232b0*/  @!P0 IADD3 R3, -R3, RZ, RZ ;  /* 0x000000ff03038210 */ /* 0x000fe40007ffe1ff */
[----:B------:R-:W-:-:S13]  /*232c0*/  ISETP.NE.AND P0, PT, R17, RZ, PT ;  /* 0x000000ff1100720c */ /* 0x000fda0003f05270 */
[----:B------:R-:W-:-:S05]  /*232d0*/  @!P0 LOP3.LUT R3, RZ, R17, RZ, 0x33, !PT ;  /* 0x00000011ff038212 */ /* 0x000fca00078e33ff */
[--C-:B------:R-:W-:Y:S02]  /*232e0*/  IMAD.MOV R4, RZ, RZ, -R3.reuse ;  /* 0x000000ffff047224 */ /* 0x100fe400078e0a03 */
[----:B------:R-:W-:Y:S02]  /*232f0*/  IMAD.MOV.U32 R18, RZ, RZ, R3 ;  /* 0x000000ffff127224 */ /* 0x000fe400078e0003 */
[----:B------:R-:W-:Y:S01]  /*23300*/  IMAD R17, R17, R4, R2 ;  /* 0x0000000411117224 */ /* 0x000fe200078e0202 */
[----:B------:R-:W-:Y:S06]  /*23310*/  BRA `(.L_x_750) ;  /* 0x00000000001c7947 */ /* 0x000fec0003800000 */
.L_x_742:
[----:B------:R-:W-:Y:S01]  /*23320*/  UMOV UR4, URZ ;  /* 0x0000003f00047c82 */ /* 0x000fe20008000000 */
[----:B------:R-:W-:Y:S01]  /*23330*/  UMOV UR5, URZ ;  /* 0x0000003f00057c82 */ /* 0x000fe20008000000 */
[----:B------:R-:W-:Y:S01]  /*23340*/  ULDC UR6, c[0x0][0xc14] ;  /* 0x0003050000067ab9 */ /* 0x000fe20000000800 */
[----:B------:R-:W-:Y:S01]  /*23350*/  MOV R16, R4 ;  /* 0x0000000400107202 */ /* 0x000fe20000000f00 */
[----:B------:R-:W-:Y:S01]  /*23360*/  IMAD.U32 R17, RZ, RZ, UR4 ;  /* 0x00000004ff117e24 */ /* 0x000fe2000f8e00ff */
[----:B------:R-:W-:Y:S01]  /*23370*/  MOV R18, UR5 ;  /* 0x0000000500127c02 */ /* 0x000fe20008000f00 */
[----:B------:R-:W-:-:S07]  /*23380*/  IMAD.U32 R19, RZ, RZ, UR6 ;  /* 0x00000006ff137e24 */ /* 0x000fce000f8e00ff */
.L_x_750:
[----:B-1----:R-:W0:Y:S01]  /*23390*/  S2R R2, SR_TID.X ;  /* 0x0000000000027919 */ /* 0x002e220000002100 */
        /* <DEDUP_REMOVED lines=11> */
.L_x_667:
[----:B0-----:R-:W3:Y:S01]  /*23450*/  LDL.LU R0, [R1+0x30] ;  /* 0x0000300001007983 */ /* 0x001ee20000300800 */
[----:B------:R-:W-:Y:S01]  /*23460*/  BSSY B0, `(.L_x_752) ;  /* 0x000000b000007945 */ /* 0x000fe20003800000 */
[----:B--2---:R-:W0:Y:S01]  /*23470*/  S2R R5, SR_CgaCtaId ;  /* 0x0000000000057919 */ /* 0x004e220000008800 */
[----:B---3--:R-:W-:-:S04]  /*23480*/  IADD3 R0, R0, 0x1, RZ ;  /* 0x0000000100007810 */ /* 0x008fc80007ffe0ff */
        /* <DEDUP_REMOVED lines=8> */
.L_x_844:
[----:B------:R-:W-:Y:S05]  /*23510*/  BSYNC B0 ;  /* 0x0000000000007941 */ /* 0x000fea0003800000 */
.L_x_752:
[----:B------:R-:W-:-:S03]  /*23520*/  UMOV UR4, 0xffffffff ;  /* 0xffffffff00047882 */ /* 0x000fc60000000000 */
[----:B------:R-:W-:Y:S05]  /*23530*/  BRA.DIV UR4, `(.L_x_754) ;  /* 0x0000001a04fc7947 */ /* 0x000fea000b800000 */
[----:B------:R-:W1:Y:S02]  /*23540*/  S2R R2, SR_TID.X ;  /* 0x0000000000027919 */ /* 0x000e640000002100 */
[----:B-1----:R-:W-:-:S04]  /*23550*/  SHF.R.U32.HI R2, RZ, 0x5, R2 ;  /* 0x00000005ff027819 */ /* 0x002fc80000011602 */
[----:B------:R-:W-:-:S05]  /*23560*/  LOP3.LUT R2, R2, 0x3, RZ, 0xc0, !PT ;  /* 0x0000000302027812 */ /* 0x000fca00078ec0ff */
[----:B------:R1:W2:Y:S02]  /*23570*/  SHFL.IDX PT, R14, R2, RZ, 0x1f ;  /* 0x00001fff020e7589 */ /* 0x0002a400000e0000 */
.L_x_847:
[----:B--2---:R-:W-:-:S13]  /*23580*/  ISETP.NE.AND P0, PT, R14, RZ, PT ;  /* 0x000000ff0e00720c */ /* 0x004fda0003f05270 */
[----:B------:R-:W-:Y:S05]  /*23590*/  @P0 BRA `(.L_x_448) ;  /* 0x00000000009c0947 */ /* 0x000fea0003800000 */
[----:B------:R-:W-:-:S03]  /*235a0*/  UMOV UR4, 0xffffffff ;  /* 0xffffffff00047882 */ /* 0x000fc60000000000 */
[----:B------:R-:W-:Y:S05]  /*235b0*/  BRA.DIV UR4, `(.L_x_755) ;  /* 0x0000001e04107947 */ /* 0x000fea000b800000 */
[----:B------:R-:W-:-:S13]  /*235c0*/  ELECT P6, URZ, PT ;  /* 0x00000000003f782f */ /* 0x000fda00038c0000 */
.L_x_850:
[----:B------:R-:W-:Y:S05]  /*235d0*/  @!P6 BRA `(.L_x_448) ;  /* 0x00000000008ce947 */ /* 0x000fea0003800000 */
[----:B-1----:R-:W2:Y:S02]  /*235e0*/  LDL R2, [R1+0x60] ;  /* 0x0000600001027983 */ /* 0x002ea40000100800 */
[----:B--2---:R-:W-:-:S13]  /*235f0*/  R2UR UR4, R2 ;  /* 0x00000000020472ca */ /* 0x004fda00000e0000 */
[----:B------:R-:W-:-:S06]  /*23600*/  ULOP3.LUT UR4, UR4, 0x2, URZ, 0xfc, !UPT ;  /* 0x0000000204047892 */ /* 0x000fcc000f8efc3f */
[----:B------:R-:W-:-:S04]  /*23610*/  MOV R2, UR4 ;  /* 0x0000000400027c02 */ /* 0x000fc80008000f00 */
[----:B------:R-:W-:-:S13]  /*23620*/  ISETP.NE.AND P2, PT, R2, 0x3, PT ;  /* 0x000000030200780c */ /* 0x000fda0003f45270 */
[----:B------:R-:W-:Y:S05]  /*23630*/  @!P2 BRA `(.L_x_756) ;  /* 0x000000000004a947 */ /* 0x000fea0003800000 */
[----:B------:R-:W-:Y:S01]  /*23640*/  BPT.TRAP 0x1 ;  /* 0x000000040000795c */ /* 0x000fe20000300000 */
.L_x_756:
[----:B0-----:R-:W2:Y:S04]  /*23650*/  LDL R3, [R1] ;  /* 0x0000000001037983 */ /* 0x001ea80000100800 */
[----:B------:R-:W3:Y:S01]  /*23660*/  LDL.LU R7, [R1+0x8] ;  /* 0x0000080001077983 */ /* 0x000ee20000300800 */
[----:B------:R-:W-:-:S05]  /*23670*/  VIADD R2, R0, 0x36840 ;  /* 0x0003684000027836 */ /* 0x000fca0000000000 */
[C---:B--2---:R-:W-:Y:S01]  /*23680*/  LEA R6, R3.reuse, R2, 0x3 ;  /* 0x0000000203067211 */ /* 0x044fe200078e18ff */
[----:B------:R-:W-:Y:S01]  /*23690*/  VIADD R3, R3, 0x1 ;  /* 0x0000000103037836 */ /* 0x000fe20000000000 */
[----:B---3--:R-:W-:-:S04]  /*236a0*/  SHF.L.U32 R5, R7, 0x1f, RZ ;  /* 0x0000001f07057819 */ /* 0x008fc800000006ff */
[C---:B------:R-:W-:Y:S01]  /*236b0*/  ISETP.NE.AND P1, PT, R3.reuse, 0x2, PT ;  /* 0x000000020300780c */ /* 0x040fe20003f25270 */
[----:B------:R-:W0:Y:S03]  /*236c0*/  SYNCS.PHASECHK.TRANS64.TRYWAIT P0, [R6+URZ], R5 ;  /* 0x00000005060075a7 */ /* 0x000e26000800017f */
[----:B------:R-:W-:Y:S02]  /*236d0*/  SEL R4, RZ, 0x1, P1 ;  /* 0x00000001ff047807 */ /* 0x000fe40000800000 */
[----:B------:R-:W-:Y:S02]  /*236e0*/  SEL R3, R3, RZ, P1 ;  /* 0x000000ff03037207 */ /* 0x000fe40000800000 */
[----:B------:R-:W-:Y:S02]  /*236f0*/  LOP3.LUT R4, R7, R4, RZ, 0x3c, !PT ;  /* 0x0000000407047212 */ /* 0x000fe400078e3cff */
[----:B------:R-:W-:-:S02]  /*23700*/  LEA R7, R3, R2, 0x3 ;  /* 0x0000000203077211 */ /* 0x000fc400078e18ff */
[----:B------:R-:W-:Y:S01]  /*23710*/  SHF.L.U32 R2, R4, 0x1f, RZ ;  /* 0x0000001f04027819 */ /* 0x000fe200000006ff */
[----:B0-----:R-:W-:Y:S06]  /*23720*/  @!P0 BRA `(.L_x_757) ;  /* 0x0000001800d48947 */ /* 0x001fec0003800000 */
.L_x_851:
[----:B------:R-:W1:Y:S02]  /*23730*/  SYNCS.PHASECHK.TRANS64.TRYWAIT P0, [R7+URZ], R2 ;  /* 0x00000002070075a7 */ /* 0x000e64000800017f */
[----:B-1----:R-:W-:Y:S05]  /*23740*/  @!P0 BRA `(.L_x_758) ;  /* 0x0000001800e08947 */ /* 0x002fea0003800000 */
.L_x_852:
[----:B------:R-:W-:Y:S05]  /*23750*/  @!P2 BRA `(.L_x_759) ;  /* 0x000000000004a947 */ /* 0x000fea0003800000 */
[----:B------:R-:W-:Y:S01]  /*23760*/  BPT.TRAP 0x1 ;  /* 0x000000040000795c */ /* 0x000fe20000300000 */
.L_x_759:
[----:B------:R-:W2:Y:S01]  /*23770*/  LDL.LU R4, [R1] ;  /* 0x0000000001047983 */ /* 0x000ea20000300800 */
[----:B------:R-:W-:-:S05]  /*23780*/  VIADD R0, R0, 0x36860 ;  /* 0x0003686000007836 */ /* 0x000fca0000000000 */
[----:B--2---:R-:W-:-:S04]  /*23790*/  LEA R4, R4, R0, 0x3 ;  /* 0x0000000004047211 */ /* 0x004fc800078e18ff */
[----:B------:R-:W2:Y:S02]  /*237a0*/  SYNCS.PHASECHK.TRANS64.TRYWAIT P0, [R4+URZ], R5 ;  /* 0x00000005040075a7 */ /* 0x000ea4000800017f */
[----:B--2---:R-:W-:Y:S05]  /*237b0*/  @!P0 BRA `(.L_x_760) ;  /* 0x0000001800d88947 */ /* 0x004fea0003800000 */
.L_x_853:
[----:B------:R-:W-:-:S07]  /*237c0*/  IMAD R3, R3, 0x8, R0 ;  /* 0x0000000803037824 */ /* 0x000fce00078e0200 */
.L_x_761:
[----:B---3--:R3:W4:Y:S02]  /*237d0*/  SYNCS.PHASECHK.TRANS64.TRYWAIT P0, [R3+URZ], R2 ;  /* 0x00000002030075a7 */ /* 0x008724000800017f */
[----:B----4-:R-:W-:Y:S05]  /*237e0*/  @!P0 NANOSLEEP.SYNCS 0x989680 ;  /* 0x009896800000895d */ /* 0x010fea0003900000 */
[----:B------:R-:W4:Y:S02]  /*237f0*/  @!P0 SYNCS.PHASECHK.TRANS64 P0, [R3+URZ], R2 ;  /* 0x00000002030085a7 */ /* 0x000f24000800007f */
[----:B----4-:R-:W-:Y:S05]  /*23800*/  @!P0 BRA `(.L_x_761) ;  /* 0xfffffffc00f08947 */ /* 0x010fea000383ffff */
.L_x_448:
[----:B------:R-:W-:Y:S05]  /*23810*/  BSYNC B7 ;  /* 0x0000000000077941 */ /* 0x000fea0003800000 */
.L_x_445:
[----:B------:R-:W-:Y:S05]  /*23820*/  EXIT ;  /* 0x000000000000794d */ /* 0x000fea0003800000 */
.L_x_466:
[----:B0-----:R0:W1:Y:S02]  /*23830*/  SYNCS.PHASECHK.TRANS64.TRYWAIT P5, [R43+URZ+0x36890], R100 ;  /* 0x036890642b0075a7 */ /* 0x00106400080a017f */
[----:B-1----:R-:W-:Y:S05]  /*23840*/  @!P5 NANOSLEEP.SYNCS 0x989680 ;  /* 0x009896800000d95d */ /* 0x002fea0003900000 */
[----:B------:R-:W1:Y:S02]  /*23850*/  @!P5 SYNCS.PHASECHK.TRANS64 P5, [R43+URZ+0x36890], R100 ;  /* 0x036890642b00d5a7 */ /* 0x000e6400080a007f */
[----:B-1----:R-:W-:Y:S05]  /*23860*/  @!P5 BRA `(.L_x_466) ;  /* 0xfffffffc00f0d947 */ /* 0x002fea000383ffff */
[----:B------:R-:W-:Y:S05]  /*23870*/  BRA `(.L_x_762) ;  /* 0xfffffdfc00947947 */ /* 0x000fea000383ffff */
.L_x_520:
[----:B-1----:R1:W3:Y:S02]  /*23880*/  SYNCS.PHASECHK.TRANS64.TRYWAIT P5, [R43+URZ+0x36890], R100 ;  /* 0x036890642b0075a7 */ /* 0x0022e400080a017f */
[----:B---3--:R-:W-:Y:S05]  /*23890*/  @!P5 NANOSLEEP.SYNCS 0x989680 ;  /* 0x009896800000d95d */ /* 0x008fea0003900000 */
[----:B------:R-:W3:Y:S02]  /*238a0*/  @!P5 SYNCS.PHASECHK.TRANS64 P5, [R43+URZ+0x36890], R100 ;  /* 0x036890642b00d5a7 */ /* 0x000ee400080a007f */
[----:B---3--:R-:W-:Y:S05]  /*238b0*/  @!P5 BRA `(.L_x_520) ;  /* 0xfffffffc00f0d947 */ /* 0x008fea000383ffff */
[----:B------:R-:W-:Y:S05]  /*238c0*/  BRA `(.L_x_763) ;  /* 0xfffffe3000207947 */ /* 0x000fea000383ffff */
.L_x_545:
[----:B0-----:R0:W1:Y:S02]  /*238d0*/  SYNCS.PHASECHK.TRANS64.TRYWAIT P3, [R43+URZ+0x36890], R100 ;  /* 0x036890642b0075a7 */ /* 0x001064000806017f */
[----:B-1----:R-:W-:Y:S05]  /*238e0*/  @!P3 NANOSLEEP.SYNCS 0x989680 ;  /* 0x009896800000b95d */ /* 0x002fea0003900000 */
[----:B------:R-:W1:Y:S02]  /*238f0*/  @!P3 SYNCS.PHASECHK.TRANS64 P3, [R43+URZ+0x36890], R100 ;  /* 0x036890642b00b5a7 */ /* 0x000e64000806007f */
[----:B-1----:R-:W-:Y:S05]  /*23900*/  @!P3 BRA `(.L_x_545) ;  /* 0xfffffffc00f0b947 */ /* 0x002fea000383ffff */
[----:B------:R-:W-:Y:S05]  /*23910*/  BRA `(.L_x_764) ;  /* 0xfffffe60003c7947 */ /* 0x000fea000383ffff */
.L_x_551:
[----:B0-----:R0:W1:Y:S02]  /*23920*/  SYNCS.PHASECHK.TRANS64.TRYWAIT P2, [R43+URZ+0x368b0], R100 ;  /* 0x0368b0642b0075a7 */ /* 0x001064000804017f */
[----:B-1----:R-:W-:Y:S05]  /*23930*/  @!P2 NANOSLEEP.SYNCS 0x989680 ;  /* 0x009896800000a95d */ /* 0x002fea0003900000 */
[----:B------:R-:W1:Y:S02]  /*23940*/  @!P2 SYNCS.PHASECHK.TRANS64 P2, [R43+URZ+0x368b0], R100 ;  /* 0x0368b0642b00a5a7 */ /* 0x000e64000804007f */
[----:B-1----:R-:W-:Y:S05]  /*23950*/  @!P2 BRA `(.L_x_551) ;  /* 0xfffffffc00f0a947 */ /* 0x002fea000383ffff */
[----:B------:R-:W-:Y:S05]  /*23960*/  BRA `(.L_x_765) ;  /* 0xfffffe6400547947 */ /* 0x000fea000383ffff */
.L_x_571:
[----:B------:R-:W-:Y:S01]  /*23970*/  BSSY B1, `(.L_x_766) ;  /* 0x0000008000017945 */ /* 0x000fe20003800000 */
[----:B------:R-:W-:Y:S01]  /*23980*/  MOV R13, R38 ;  /* 0x00000026000d7202 */ /* 0x000fe20000000f00 */
[----:B------:R-:W-:Y:S01]  /*23990*/  IMAD.MOV.U32 R12, RZ, RZ, RZ ;  /* 0x000000ffff0c7224 */ /* 0x000fe200078e00ff */
[----:B------:R-:W-:Y:S01]  /*239a0*/  MOV R11, 0x1c1f ;  /* 0x00001c1f000b7802 */ /* 0x000fe20000000f00 */
[----:B------:R-:W-:-:S07]  /*239b0*/  IMAD.MOV.U32 R15, RZ, RZ, -0x1 ;  /* 0xffffffffff0f7424 */ /* 0x000fce00078e00ff */
[----:B------:R-:W-:Y:S05]  /*239c0*/  WARPSYNC.COLLECTIVE R15, `(.L_x_767) ;  /* 0x000000000f087348 */ /* 0x000fea0003c00000 */
[----:B------:R0:W1:Y:S02]  /*239d0*/  SHFL.IDX P6, R14, R13, R12, R11 ;  /* 0x0000000c0d0e7389 */ /* 0x00006400000c000b */
[----:B01----:R-:W-:Y:S01]  /*239e0*/  ENDCOLLECTIVE ;  /* 0x000000000000791b */ /* 0x003fe20003800000 */
.L_x_767:
[----:B------:R-:W-:Y:S05]  /*239f0*/  BSYNC B1 ;  /* 0x0000000000017941 */ /* 0x000fea0003800000 */
.L_x_766:
[----:B------:R-:W-:Y:S05]  /*23a00*/  BRA `(.L_x_768) ;  /* 0xfffffe7c00247947 */ /* 0x000fea000383ffff */
.L_x_572:
        /* <DEDUP_REMOVED lines=8> */
.L_x_770:
[----:B------:R-:W-:Y:S05]  /*23a90*/  BSYNC B1 ;  /* 0x0000000000017941 */ /* 0x000fea0003800000 */
.L_x_769:
[----:B------:R-:W-:Y:S05]  /*23aa0*/  BRA `(.L_x_771) ;  /* 0xfffffe7c00087947 */ /* 0x000fea000383ffff */
.L_x_573:
        /* <DEDUP_REMOVED lines=8> */
.L_x_773:
[----:B------:R-:W-:Y:S05]  /*23b30*/  BSYNC B1 ;  /* 0x0000000000017941 */ /* 0x000fea0003800000 */
.L_x_772:
[----:B------:R-:W-:Y:S05]  /*23b40*/  BRA `(.L_x_774) ;  /* 0xfffffe7800ec7947 */ /* 0x000fea000383ffff */
.L_x_574:
        /* <DEDUP_REMOVED lines=8> */
.L_x_776:
[----:B------:R-:W-:Y:S05]  /*23bd0*/  BSYNC B1 ;  /* 0x0000000000017941 */ /* 0x000fea0003800000 */
.L_x_775:
[----:B------:R-:W-:Y:S05]  /*23be0*/  BRA `(.L_x_777) ;  /* 0xfffffe7800d07947 */ /* 0x000fea000383ffff */
.L_x_576:
[----:B0-----:R0:W1:Y:S02]  /*23bf0*/  SYNCS.PHASECHK.TRANS64.TRYWAIT P1, [R18+URZ+0x36800], R5 ;  /* 0x03680005120075a7 */ /* 0x001064000802017f */
[----:B-1----:R-:W-:Y:S05]  /*23c00*/  @!P1 NANOSLEEP.SYNCS 0x989680 ;  /* 0x009896800000995d */ /* 0x002fea0003900000 */
[----:B------:R-:W1:Y:S02]  /*23c10*/  @!P1 SYNCS.PHASECHK.TRANS64 P1, [R18+URZ+0x36800], R5 ;  /* 0x03680005120095a7 */ /* 0x000e64000802007f */
[----:B-1----:R-:W-:Y:S05]  /*23c20*/  @!P1 BRA `(.L_x_576) ;  /* 0xfffffffc00f09947 */ /* 0x002fea000383ffff */
[----:B------:R-:W-:Y:S05]  /*23c30*/  BRA `(.L_x_778) ;  /* 0xfffffe7c000c7947 */ /* 0x000fea000383ffff */
.L_x_602:
        /* <DEDUP_REMOVED lines=8> */
.L_x_780:
[----:B------:R-:W-:Y:S05]  /*23cc0*/  BSYNC B1 ;  /* 0x0000000000017941 */ /* 0x000fea0003800000 */
.L_x_779:
[----:B------:R-:W-:Y:S05]  /*23cd0*/  BRA `(.L_x_781) ;  /* 0xfffffea000807947 */ /* 0x000fea000383ffff */
.L_x_603:
        /* <DEDUP_REMOVED lines=8> */
.L_x_783:
[----:B------:R-:W-:Y:S05]  /*23d60*/  BSYNC B1 ;  /* 0x0000000000017941 */ /* 0x000fea0003800000 */
.L_x_782:
[----:B------:R-:W-:Y:S05]  /*23d70*/  BRA `(.L_x_784) ;  /* 0xfffffea000647947 */ /* 0x000fea000383ffff */
.L_x_604:
        /* <DEDUP_REMOVED lines=8> */
.L_x_786:
[----:B------:R-:W-:Y:S05]  /*23e00*/  BSYNC B1 ;  /* 0x0000000000017941 */ /* 0x000fea0003800000 */
.L_x_785:
[----:B------:R-:W-:Y:S05]  /*23e10*/  BRA `(.L_x_787) ;  /* 0xfffffea000487947 */ /* 0x000fea000383ffff */
.L_x_605:
        /* <DEDUP_REMOVED lines=8> */
.L_x_789:
[----:B------:R-:W-:Y:S05]  /*23ea0*/  BSYNC B1 ;  /* 0x0000000000017941 */ /* 0x000fea0003800000 */
.L_x_788:
[----:B------:R-:W-:Y:S05]  /*23eb0*/  BRA `(.L_x_790) ;  /* 0xfffffea0002c7947 */ /* 0x000fea000383ffff */
.L_x_607:
[----:B0-----:R0:W1:Y:S02]  /*23ec0*/  SYNCS.PHASECHK.TRANS64.TRYWAIT P0, [R18+URZ+0x36800], R5 ;  /* 0x03680005120075a7 */ /* 0x001064000800017f */
[----:B-1----:R-:W-:Y:S05]  /*23ed0*/  @!P0 NANOSLEEP.SYNCS 0x989680 ;  /* 0x009896800000895d */ /* 0x002fea0003900000 */
[----:B------:R-:W1:Y:S02]  /*23ee0*/  @!P0 SYNCS.PHASECHK.TRANS64 P0, [R18+URZ+0x36800], R5 ;  /* 0x03680005120085a7 */ /* 0x000e64000800007f */
[----:B-1----:R-:W-:Y:S05]  /*23ef0*/  @!P0 BRA `(.L_x_607) ;  /* 0xfffffffc00f08947 */ /* 0x002fea000383ffff */
[----:B------:R-:W-:Y:S05]  /*23f00*/  BRA `(.L_x_791) ;  /* 0xfffffea000687947 */ /* 0x000fea000383ffff */
.L_x_621:
[----:B-1----:R1:W2:Y:S02]  /*23f10*/  SYNCS.PHASECHK.TRANS64.TRYWAIT P2, [R3+URZ+0x36830], R0 ;  /* 0x03683000030075a7 */ /* 0x0022a4000804017f */
[----:B--2---:R-:W-:Y:S05]  /*23f20*/  @!P2 NANOSLEEP.SYNCS 0x989680 ;  /* 0x009896800000a95d */ /* 0x004fea0003900000 */
[----:B------:R-:W2:Y:S02]  /*23f30*/  @!P2 SYNCS.PHASECHK.TRANS64 P2, [R3+URZ+0x36830], R0 ;  /* 0x036830000300a5a7 */ /* 0x000ea4000804007f */
[----:B--2---:R-:W-:Y:S05]  /*23f40*/  @!P2 BRA `(.L_x_621) ;  /* 0xfffffffc00f0a947 */ /* 0x004fea000383ffff */
[----:B------:R-:W-:Y:S05]  /*23f50*/  BRA `(.L_x_620) ;  /* 0xfffffec400547947 */ /* 0x000fea000383ffff */
.L_x_628:
[----:B-1----:R1:W2:Y:S02]  /*23f60*/  SYNCS.PHASECHK.TRANS64.TRYWAIT P2, [R13+URZ+0x36830], R4 ;  /* 0x036830040d0075a7 */ /* 0x0022a4000804017f */
[----:B--2---:R-:W-:Y:S05]  /*23f70*/  @!P2 NANOSLEEP.SYNCS 0x989680 ;  /* 0x009896800000a95d */ /* 0x004fea0003900000 */
[----:B------:R-:W2:Y:S02]  /*23f80*/  @!P2 SYNCS.PHASECHK.TRANS64 P2, [R13+URZ+0x36830], R4 ;  /* 0x036830040d00a5a7 */ /* 0x000ea4000804007f */
[----:B--2---:R-:W-:Y:S05]  /*23f90*/  @!P2 BRA `(.L_x_628) ;  /* 0xfffffffc00f0a947 */ /* 0x004fea000383ffff */
[----:B------:R-:W-:Y:S05]  /*23fa0*/  BRA `(.L_x_627) ;  /* 0xffffff18003c7947 */ /* 0x000fea000383ffff */
.L_x_633:
[----:B-1----:R1:W2:Y:S02]  /*23fb0*/  SYNCS.PHASECHK.TRANS64.TRYWAIT P2, [R11+URZ+0x36850], R0 ;  /* 0x036850000b0075a7 */ /* 0x0022a4000804017f */
[----:B--2---:R-:W-:Y:S05]  /*23fc0*/  @!P2 NANOSLEEP.SYNCS 0x989680 ;  /* 0x009896800000a95d */ /* 0x004fea0003900000 */
[----:B------:R-:W2:Y:S02]  /*23fd0*/  @!P2 SYNCS.PHASECHK.TRANS64 P2, [R11+URZ+0x36850], R0 ;  /* 0x036850000b00a5a7 */ /* 0x000ea4000804007f */
[----:B--2---:R-:W-:Y:S05]  /*23fe0*/  @!P2 BRA `(.L_x_633) ;  /* 0xfffffffc00f0a947 */ /* 0x004fea000383ffff */
[----:B------:R-:W-:Y:S05]  /*23ff0*/  BRA `(.L_x_632) ;  /* 0xffffff4c00d87947 */ /* 0x000fea000383ffff */
.L_x_639:
[----:B-1----:R1:W2:Y:S02]  /*24000*/  SYNCS.PHASECHK.TRANS64.TRYWAIT P0, [R11+URZ+0x36850], R2 ;  /* 0x036850020b0075a7 */ /* 0x0022a4000800017f */
[----:B--2---:R-:W-:Y:S05]  /*24010*/  @!P0 NANOSLEEP.SYNCS 0x989680 ;  /* 0x009896800000895d */ /* 0x004fea0003900000 */
[----:B------:R-:W2:Y:S02]  /*24020*/  @!P0 SYNCS.PHASECHK.TRANS64 P0, [R11+URZ+0x36850], R2 ;  /* 0x036850020b0085a7 */ /* 0x000ea4000800007f */
[----:B--2---:R-:W-:Y:S05]  /*24030*/  @!P0 BRA `(.L_x_639) ;  /* 0xfffffffc00f08947 */ /* 0x004fea000383ffff */
[----:B------:R-:W-:Y:S05]  /*24040*/  BRA `(.L_x_638) ;  /* 0xffffff6800d07947 */ /* 0x000fea000383ffff */
.L_x_671:
[----:B------:R-:W0:Y:S01]  /*24050*/  S2R R11, SR_TID.X ;  /* 0x00000000000b7919 */ /* 0x000e220000002100 */
[----:B------:R-:W-:Y:S01]  /*24060*/  BSSY B1, `(.L_x_792) ;  /* 0x000000a000017945 */ /* 0x000fe20003800000 */
[----:B------:R-:W-:Y:S02]  /*24070*/  IMAD.MOV.U32 R12, RZ, RZ, RZ ;  /* 0x000000ffff0c7224 */ /* 0x000fe400078e00ff */
[----:B------:R-:W-:Y:S01]  /*24080*/  IMAD.MOV.U32 R15, RZ, RZ, -0x1 ;  /* 0xffffffffff0f7424 */ /* 0x000fe200078e00ff */
[----:B0-----:R-:W-:-:S04]  /*24090*/  SHF.R.U32.HI R11, RZ, 0x5, R11 ;  /* 0x00000005ff0b7819 */ /* 0x001fc8000001160b */
[----:B------:R-:W-:-:S04]  /*240a0*/  LOP3.LUT R11, R11, 0x3, RZ, 0xc0, !PT ;  /* 0x000000030b0b7812 */ /* 0x000fc800078ec0ff */
[----:B------:R-:W-:Y:S02]  /*240b0*/  MOV R13, R11 ;  /* 0x0000000b000d7202 */ /* 0x000fe40000000f00 */
[----:B------:R-:W-:-:S07]  /*240c0*/  MOV R11, 0x1f ;  /* 0x0000001f000b7802 */ /* 0x000fce0000000f00 */
[----:B-----5:R-:W-:Y:S05]  /*240d0*/  WARPSYNC.COLLECTIVE R15, `(.L_x_793) ;  /* 0x000000000f087348 */ /* 0x020fea0003c00000 */
[----:B------:R0:W1:Y:S02]  /*240e0*/  SHFL.IDX P6, R14, R13, R12, R11 ;  /* 0x0000000c0d0e7389 */ /* 0x00006400000c000b */
[----:B01---5:R-:W-:Y:S01]  /*240f0*/  ENDCOLLECTIVE ;  /* 0x000000000000791b */ /* 0x023fe20003800000 */
.L_x_793:
[----:B------:R-:W-:Y:S05]  /*24100*/  BSYNC B1 ;  /* 0x0000000000017941 */ /* 0x000fea0003800000 */
.L_x_792:
[----:B------:R-:W-:Y:S05]  /*24110*/  BRA `(.L_x_794) ;  /* 0xffffffa800947947 */ /* 0x000fea000383ffff */
.L_x_672:
[----:B------:R-:W-:Y:S01]  /*24120*/  BSSY B1, `(.L_x_795) ;  /* 0x0000006000017945 */ /* 0x000fe20003800000 */
[----:B------:R-:W-:-:S07]  /*24130*/  MOV R15, 0xffffffff ;  /* 0xffffffff000f7802 */ /* 0x000fce0000000f00 */
[----:B-----5:R-:W-:Y:S05]  /*24140*/  WARPSYNC.COLLECTIVE R15, `(.L_x_796) ;  /* 0x000000000f0c7348 */ /* 0x020fea0003c00000 */
[----:B------:R-:W-:Y:S02]  /*24150*/  ELECT P6, UR62, PT ;  /* 0x00000000003e782f */ /* 0x000fe400038c0000 */
[----:B------:R-:W-:Y:S01]  /*24160*/  MOV R14, UR62 ;  /* 0x0000003e000e7c02 */ /* 0x000fe20008000f00 */
[----:B-----5:R-:W-:Y:S10]  /*24170*/  ENDCOLLECTIVE ;  /* 0x000000000000791b */ /* 0x020ff40003800000 */
.L_x_796:
[----:B------:R-:W-:Y:S05]  /*24180*/  BSYNC B1 ;  /* 0x0000000000017941 */ /* 0x000fea0003800000 */
.L_x_795:
[----:B------:R-:W-:Y:S05]  /*24190*/  BRA `(.L_x_797) ;  /* 0xffffffa800807947 */ /* 0x000fea000383ffff */
.L_x_674:
[----:B0-----:R0:W1:Y:S02]  /*241a0*/  SYNCS.PHASECHK.TRANS64.TRYWAIT P0, [R9+URZ+0x36820], R5 ;  /* 0x03682005090075a7 */ /* 0x001064000800017f */
[----:B-1----:R-:W-:Y:S05]  /*241b0*/  @!P0 NANOSLEEP.SYNCS 0x989680 ;  /* 0x009896800000895d */ /* 0x002fea0003900000 */
[----:B------:R-:W1:Y:S02]  /*241c0*/  @!P0 SYNCS.PHASECHK.TRANS64 P0, [R9+URZ+0x36820], R5 ;  /* 0x03682005090085a7 */ /* 0x000e64000800007f */
[----:B-1----:R-:W-:Y:S05]  /*241d0*/  @!P0 BRA `(.L_x_674) ;  /* 0xfffffffc00f08947 */ /* 0x002fea000383ffff */
[----:B------:R-:W-:Y:S05]  /*241e0*/  BRA `(.L_x_798) ;  /* 0xffffffa8009c7947 */ /* 0x000fea000383ffff */
.L_x_677:
[----:B0-----:R0:W1:Y:S02]  /*241f0*/  SYNCS.PHASECHK.TRANS64.TRYWAIT P0, [R5+URZ+0x368a0], R10 ;  /* 0x0368a00a050075a7 */ /* 0x001064000800017f */
[----:B-1----:R-:W-:Y:S05]  /*24200*/  @!P0 NANOSLEEP.SYNCS 0x989680 ;  /* 0x009896800000895d */ /* 0x002fea0003900000 */
[----:B------:R-:W1:Y:S02]  /*24210*/  @!P0 SYNCS.PHASECHK.TRANS64 P0, [R5+URZ+0x368a0], R10 ;  /* 0x0368a00a050085a7 */ /* 0x000e64000800007f */
[----:B-1----:R-:W-:Y:S05]  /*24220*/  @!P0 BRA `(.L_x_677) ;  /* 0xfffffffc00f08947 */ /* 0x002fea000383ffff */
[----:B------:R-:W-:Y:S05]  /*24230*/  BRA `(.L_x_799) ;  /* 0xffffffa800ac7947 */ /* 0x000fea000383ffff */
.L_x_679:
[----:B-1----:R1:W2:Y:S02]  /*24240*/  SYNCS.PHASECHK.TRANS64.TRYWAIT P0, [R5+URZ+0x368c0], R10 ;  /* 0x0368c00a050075a7 */ /* 0x0022a4000800017f */
[----:B--2---:R-:W-:Y:S05]  /*24250*/  @!P0 NANOSLEEP.SYNCS 0x989680 ;  /* 0x009896800000895d */ /* 0x004fea0003900000 */
[----:B------:R-:W2:Y:S02]  /*24260*/  @!P0 SYNCS.PHASECHK.TRANS64 P0, [R5+URZ+0x368c0], R10 ;  /* 0x0368c00a050085a7 */ /* 0x000ea4000800007f */
[----:B--2---:R-:W-:Y:S05]  /*24270*/  @!P0 BRA `(.L_x_679) ;  /* 0xfffffffc00f08947 */ /* 0x004fea000383ffff */
[----:B------:R-:W-:Y:S05]  /*24280*/  BRA `(.L_x_800) ;  /* 0xffffffac00387947 */ /* 0x000fea000383ffff */
.L_x_683:
[----:B0-----:R0:W1:Y:S02]  /*24290*/  SYNCS.PHASECHK.TRANS64.TRYWAIT P0, [R6+URZ+0x368a0], R7 ;  /* 0x0368a007060075a7 */ /* 0x001064000800017f */
[----:B-1----:R-:W-:Y:S05]  /*242a0*/  @!P0 NANOSLEEP.SYNCS 0x989680 ;  /* 0x009896800000895d */ /* 0x002fea0003900000 */
[----:B------:R-:W1:Y:S02]  /*242b0*/  @!P0 SYNCS.PHASECHK.TRANS64 P0, [R6+URZ+0x368a0], R7 ;  /* 0x0368a007060085a7 */ /* 0x000e64000800007f */
[----:B-1----:R-:W-:Y:S05]  /*242c0*/  @!P0 BRA `(.L_x_683) ;  /* 0xfffffffc00f08947 */ /* 0x002fea000383ffff */
[----:B------:R-:W-:Y:S05]  /*242d0*/  BRA `(.L_x_801) ;  /* 0xffffffb0000c7947 */ /* 0x000fea000383ffff */
.L_x_685:
[----:B-1----:R1:W2:Y:S02]  /*242e0*/  SYNCS.PHASECHK.TRANS64.TRYWAIT P1, [R6+URZ+0x368c0], R7 ;  /* 0x0368c007060075a7 */ /* 0x0022a4000802017f */
[----:B--2---:R-:W-:Y:S05]  /*242f0*/  @!P1 NANOSLEEP.SYNCS 0x989680 ;  /* 0x009896800000995d */ /* 0x004fea0003900000 */
[----:B------:R-:W2:Y:S02]  /*24300*/  @!P1 SYNCS.PHASECHK.TRANS64 P1, [R6+URZ+0x368c0], R7 ;  /* 0x0368c007060095a7 */ /* 0x000ea4000802007f */
[----:B--2---:R-:W-:Y:S05]  /*24310*/  @!P1 BRA `(.L_x_685) ;  /* 0xfffffffc00f09947 */ /* 0x004fea000383ffff */
[----:B------:R-:W-:Y:S05]  /*24320*/  BRA `(.L_x_802) ;  /* 0xffffffb000907947 */ /* 0x000fea000383ffff */
.L_x_697:
[----:B------:R-:W0:Y:S01]  /*24330*/  S2R R3, SR_TID.X ;  /* 0x0000000000037919 */ /* 0x000e220000002100 */
[----:B------:R-:W-:Y:S01]  /*24340*/  BSSY B0, `(.L_x_803) ;  /* 0x000000a000007945 */ /* 0x000fe20003800000 */
[----:B------:R-:W-:Y:S01]  /*24350*/  MOV R12, RZ ;  /* 0x000000ff000c7202 */ /* 0x000fe20000000f00 */
[----:B------:R-:W-:Y:S01]  /*24360*/  IMAD.MOV.U32 R11, RZ, RZ, 0x1f ;  /* 0x0000001fff0b7424 */ /* 0x000fe200078e00ff */
[----:B------:R-:W-:Y:S02]  /*24370*/  MOV R15, 0xffffffff ;  /* 0xffffffff000f7802 */ /* 0x000fe40000000f00 */
[----:B0-----:R-:W-:-:S04]  /*24380*/  SHF.R.U32.HI R3, RZ, 0x5, R3 ;  /* 0x00000005ff037819 */ /* 0x001fc80000011603 */
[----:B------:R-:W-:-:S05]  /*24390*/  LOP3.LUT R3, R3, 0x3, RZ, 0xc0, !PT ;  /* 0x0000000303037812 */ /* 0x000fca00078ec0ff */
[----:B------:R-:W-:-:S07]  /*243a0*/  IMAD.MOV.U32 R13, RZ, RZ, R3 ;  /* 0x000000ffff0d7224 */ /* 0x000fce00078e0003 */
[----:B------:R-:W-:Y:S05]  /*243b0*/  WARPSYNC.COLLECTIVE R15, `(.L_x_804) ;  /* 0x000000000f087348 */ /* 0x000fea0003c00000 */
[----:B------:R0:W1:Y:S02]  /*243c0*/  SHFL.IDX P6, R14, R13, R12, R11 ;  /* 0x0000000c0d0e7389 */ /* 0x00006400000c000b */
[----:B01----:R-:W-:Y:S01]  /*243d0*/  ENDCOLLECTIVE ;  /* 0x000000000000791b */ /* 0x003fe20003800000 */
.L_x_804:
[----:B------:R-:W-:Y:S05]  /*243e0*/  BSYNC B0 ;  /* 0x0000000000007941 */ /* 0x000fea0003800000 */
.L_x_803:
[----:B------:R-:W-:Y:S05]  /*243f0*/  BRA `(.L_x_805) ;  /* 0xffffffbc00987947 */ /* 0x000fea000383ffff */
.L_x_698:
[----:B------:R-:W-:Y:S01]  /*24400*/  BSSY B0, `(.L_x_806) ;  /* 0x0000006000007945 */ /* 0x000fe20003800000 */
[----:B------:R-:W-:-:S07]  /*24410*/  IMAD.MOV.U32 R15, RZ, RZ, -0x1 ;  /* 0xffffffffff0f7424 */ /* 0x000fce00078e00ff */
[----:B------:R-:W-:Y:S05]  /*24420*/  WARPSYNC.COLLECTIVE R15, `(.L_x_807) ;  /* 0x000000000f0c7348 */ /* 0x000fea0003c00000 */
[----:B------:R-:W-:Y:S02]  /*24430*/  ELECT P6, UR62, PT ;  /* 0x00000000003e782f */ /* 0x000fe400038c0000 */
[----:B------:R-:W-:Y:S01]  /*24440*/  MOV R14, UR62 ;  /* 0x0000003e000e7c02 */ /* 0x000fe20008000f00 */
[----:B------:R-:W-:Y:S10]  /*24450*/  ENDCOLLECTIVE ;  /* 0x000000000000791b */ /* 0x000ff40003800000 */
.L_x_807:
[----:B------:R-:W-:Y:S05]  /*24460*/  BSYNC B0 ;  /* 0x0000000000007941 */ /* 0x000fea0003800000 */
.L_x_806:
[----:B------:R-:W-:Y:S05]  /*24470*/  BRA `(.L_x_808) ;  /* 0xffffffbc00907947 */ /* 0x000fea000383ffff */
.L_x_701:
[----:B0-----:R0:W1:Y:S02]  /*24480*/  SYNCS.PHASECHK.TRANS64.TRYWAIT P0, [R6+URZ+0x36840], R7 ;  /* 0x03684007060075a7 */ /* 0x001064000800017f */
[----:B-1----:R-:W-:Y:S05]  /*24490*/  @!P0 NANOSLEEP.SYNCS 0x989680 ;  /* 0x009896800000895d */ /* 0x002fea0003900000 */
[----:B------:R-:W1:Y:S02]  /*244a0*/  @!P0 SYNCS.PHASECHK.TRANS64 P0, [R6+URZ+0x36840], R7 ;  /* 0x03684007060085a7 */ /* 0x000e64000800007f */
[----:B-1----:R-:W-:Y:S05]  /*244b0*/  @!P0 BRA `(.L_x_701) ;  /* 0xfffffffc00f08947 */ /* 0x002fea000383ffff */
[----:B------:R-:W-:Y:S05]  /*244c0*/  BRA `(.L_x_809) ;  /* 0xffffffc000007947 */ /* 0x000fea000383ffff */
.L_x_704:
        /* <DEDUP_REMOVED lines=8> */
.L_x_712:
[----:B0-----:R0:W1:Y:S02]  /*24550*/  SYNCS.PHASECHK.TRANS64.TRYWAIT P0, [R8+URZ+0x36840], R9 ;  /* 0x03684009080075a7 */ /* 0x001064000800017f */
[----:B-1----:R-:W-:Y:S05]  /*24560*/  @!P0 NANOSLEEP.SYNCS 0x989680 ;  /* 0x009896800000895d */ /* 0x002fea0003900000 */
[----:B------:R-:W1:Y:S02]  /*24570*/  @!P0 SYNCS.PHASECHK.TRANS64 P0, [R8+URZ+0x36840], R9 ;  /* 0x03684009080085a7 */ /* 0x000e64000800007f */
[----:B-1----:R-:W-:Y:S05]  /*24580*/  @!P0 BRA `(.L_x_712) ;  /* 0xfffffffc00f08947 */ /* 0x002fea000383ffff */
[----:B------:R-:W-:Y:S05]  /*24590*/  BRA `(.L_x_811) ;  /* 0xffffffc800107947 */ /* 0x000fea000383ffff */
.L_x_714:
[----:B0-----:R0:W1:Y:S02]  /*245a0*/  SYNCS.PHASECHK.TRANS64.TRYWAIT P0, [R9+URZ+0x60], R8 ;  /* 0x00006008090075a7 */ /* 0x001064000800017f */
[----:B-1----:R-:W-:Y:S05]  /*245b0*/  @!P0 NANOSLEEP.SYNCS 0x989680 ;  /* 0x009896800000895d */ /* 0x002fea0003900000 */
[----:B------:R-:W1:Y:S02]  /*245c0*/  @!P0 SYNCS.PHASECHK.TRANS64 P0, [R9+URZ+0x60], R8 ;  /* 0x00006008090085a7 */ /* 0x000e64000800007f */
[----:B-1----:R-:W-:Y:S05]  /*245d0*/  @!P0 BRA `(.L_x_714) ;  /* 0xfffffffc00f08947 */ /* 0x002fea000383ffff */
[----:B------:R-:W-:Y:S05]  /*245e0*/  BRA `(.L_x_812) ;  /* 0xffffffc800bc7947 */ /* 0x000fea000383ffff */
.L_x_719:
[----:B-1----:R1:W2:Y:S02]  /*245f0*/  SYNCS.PHASECHK.TRANS64.TRYWAIT P0, [R2+URZ+0x36840], R3 ;  /* 0x03684003020075a7 */ /* 0x0022a4000800017f */
[----:B--2---:R-:W-:Y:S05]  /*24600*/  @!P0 NANOSLEEP.SYNCS 0x989680 ;  /* 0x009896800000895d */ /* 0x004fea0003900000 */
[----:B------:R-:W2:Y:S02]  /*24610*/  @!P0 SYNCS.PHASECHK.TRANS64 P0, [R2+URZ+0x36840], R3 ;  /* 0x03684003020085a7 */ /* 0x000ea4000800007f */
[----:B--2---:R-:W-:Y:S05]  /*24620*/  @!P0 BRA `(.L_x_719) ;  /* 0xfffffffc00f08947 */ /* 0x004fea000383ffff */
[----:B------:R-:W-:Y:S05]  /*24630*/  BRA `(.L_x_813) ;  /* 0xffffffd000307947 */ /* 0x000fea000383ffff */
.L_x_721:
[----:B0-----:R0:W1:Y:S02]  /*24640*/  SYNCS.PHASECHK.TRANS64.TRYWAIT P1, [R3+URZ+0x60], R2 ;  /* 0x00006002030075a7 */ /* 0x001064000802017f */
[----:B-1----:R-:W-:Y:S05]  /*24650*/  @!P1 NANOSLEEP.SYNCS 0x989680 ;  /* 0x009896800000995d */ /* 0x002fea0003900000 */
[----:B------:R-:W1:Y:S02]  /*24660*/  @!P1 SYNCS.PHASECHK.TRANS64 P1, [R3+URZ+0x60], R2 ;  /* 0x00006002030095a7 */ /* 0x000e64000802007f */
[----:B-1----:R-:W-:Y:S05]  /*24670*/  @!P1 BRA `(.L_x_721) ;  /* 0xfffffffc00f09947 */ /* 0x002fea000383ffff */
[----:B------:R-:W-:Y:S05]  /*24680*/  BRA `(.L_x_814) ;  /* 0xffffffd000dc7947 */ /* 0x000fea000383ffff */
.L_x_726:
[----:B--2---:R2:W3:Y:S02]  /*24690*/  SYNCS.PHASECHK.TRANS64.TRYWAIT P0, [R2+URZ+0x36840], R3 ;  /* 0x03684003020075a7 */ /* 0x0044e4000800017f */
[----:B---3--:R-:W-:Y:S05]  /*246a0*/  @!P0 NANOSLEEP.SYNCS 0x989680 ;  /* 0x009896800000895d */ /* 0x008fea0003900000 */
[----:B------:R-:W3:Y:S02]  /*246b0*/  @!P0 SYNCS.PHASECHK.TRANS64 P0, [R2+URZ+0x36840], R3 ;  /* 0x03684003020085a7 */ /* 0x000ee4000800007f */
[----:B---3--:R-:W-:Y:S05]  /*246c0*/  @!P0 BRA `(.L_x_726) ;  /* 0xfffffffc00f08947 */ /* 0x008fea000383ffff */
[----:B------:R-:W-:Y:S05]  /*246d0*/  BRA `(.L_x_815) ;  /* 0xffffffd800147947 */ /* 0x000fea000383ffff */
.L_x_728:
[----:B0-----:R0:W1:Y:S02]  /*246e0*/  SYNCS.PHASECHK.TRANS64.TRYWAIT P1, [R2+URZ+0x60], R8 ;  /* 0x00006008020075a7 */ /* 0x001064000802017f */
[----:B-1----:R-:W-:Y:S05]  /*246f0*/  @!P1 NANOSLEEP.SYNCS 0x989680 ;  /* 0x009896800000995d */ /* 0x002fea0003900000 */
[----:B------:R-:W1:Y:S02]  /*24700*/  @!P1 SYNCS.PHASECHK.TRANS64 P1, [R2+URZ+0x60], R8 ;  /* 0x00006008020095a7 */ /* 0x000e64000802007f */
[----:B-1----:R-:W-:Y:S05]  /*24710*/  @!P1 BRA `(.L_x_728) ;  /* 0xfffffffc00f09947 */ /* 0x002fea000383ffff */
[----:B------:R-:W-:Y:S05]  /*24720*/  BRA `(.L_x_816) ;  /* 0xffffffd800c47947 */ /* 0x000fea000383ffff */
.L_x_735:
[----:B-1----:R1:W2:Y:S02]  /*24730*/  SYNCS.PHASECHK.TRANS64.TRYWAIT P0, [R3+URZ+0x36860], R0 ;  /* 0x03686000030075a7 */ /* 0x0022a4000800017f */
[----:B--2---:R-:W-:Y:S05]  /*24740*/  @!P0 NANOSLEEP.SYNCS 0x989680 ;  /* 0x009896800000895d */ /* 0x004fea0003900000 */
[----:B------:R-:W2:Y:S02]  /*24750*/  @!P0 SYNCS.PHASECHK.TRANS64 P0, [R3+URZ+0x36860], R0 ;  /* 0x03686000030085a7 */ /* 0x000ea4000800007f */
[----:B--2---:R-:W-:Y:S05]  /*24760*/  @!P0 BRA `(.L_x_735) ;  /* 0xfffffffc00f08947 */ /* 0x004fea000383ffff */
[----:B------:R-:W-:Y:S05]  /*24770*/  BRA `(.L_x_817) ;  /* 0xffffffdc00e07947 */ /* 0x000fea000383ffff */
.L_x_737:
[----:B------:R-:W-:Y:S01]  /*24780*/  BSSY B0, `(.L_x_818) ;  /* 0x0000008000007945 */ /* 0x000fe20003800000 */
[----:B0-----:R-:W-:Y:S01]  /*24790*/  MOV R13, R16 ;  /* 0x00000010000d7202 */ /* 0x001fe20000000f00 */
[----:B------:R-:W-:Y:S01]  /*247a0*/  IMAD.MOV.U32 R12, RZ, RZ, RZ ;  /* 0x000000ffff0c7224 */ /* 0x000fe200078e00ff */
[----:B------:R-:W-:Y:S01]  /*247b0*/  MOV R11, 0x1f ;  /* 0x0000001f000b7802 */ /* 0x000fe20000000f00 */
[----:B------:R-:W-:-:S07]  /*247c0*/  IMAD.MOV.U32 R15, RZ, RZ, -0x1 ;  /* 0xffffffffff0f7424 */ /* 0x000fce00078e00ff */
[----:B-1----:R-:W-:Y:S05]  /*247d0*/  WARPSYNC.COLLECTIVE R15, `(.L_x_819) ;  /* 0x000000000f087348 */ /* 0x002fea0003c00000 */
[----:B------:R0:W2:Y:S02]  /*247e0*/  SHFL.IDX P6, R14, R13, R12, R11 ;  /* 0x0000000c0d0e7389 */ /* 0x0000a400000c000b */
[----:B012---:R-:W-:Y:S01]  /*247f0*/  ENDCOLLECTIVE ;  /* 0x000000000000791b */ /* 0x007fe20003800000 */
.L_x_819:
[----:B------:R-:W-:Y:S05]  /*24800*/  BSYNC B0 ;  /* 0x0000000000007941 */ /* 0x000fea0003800000 */
.L_x_818:
[----:B------:R-:W-:Y:S01]  /*24810*/  IMAD.MOV.U32 R13, RZ, RZ, R16 ;  /* 0x000000ffff0d7224 */ /* 0x000fe200078e0010 */
[----:B------:R-:W-:Y:S01]  /*24820*/  MOV R12, 0x1 ;  /* 0x00000001000c7802 */ /* 0x000fe20000000f00 */
[----:B------:R-:W-:Y:S01]  /*24830*/  IMAD.MOV.U32 R11, RZ, RZ, 0x1f ;  /* 0x0000001fff0b7424 */ /* 0x000fe200078e00ff */
[----:B------:R-:W-:Y:S02]  /*24840*/  MOV R15, 0xffffffff ;  /* 0xffffffff000f7802 */ /* 0x000fe40000000f00 */
[----:B------:R-:W-:-:S07]  /*24850*/  MOV R4, R14 ;  /* 0x0000000e00047202 */ /* 0x000fce0000000f00 */
[----:B------:R-:W-:Y:S05]  /*24860*/  WARPSYNC.COLLECTIVE R15, `(.L_x_820) ;  /* 0x000000000f087348 */ /* 0x000fea0003c00000 */
[----:B------:R0:W1:Y:S02]  /*24870*/  SHFL.IDX P6, R14, R13, R12, R11 ;  /* 0x0000000c0d0e7389 */ /* 0x00006400000c000b */
[----:B01----:R-:W-:Y:S01]  /*24880*/  ENDCOLLECTIVE ;  /* 0x000000000000791b */ /* 0x003fe20003800000 */
.L_x_820:
[----:B------:R-:W-:Y:S01]  /*24890*/  IMAD.MOV.U32 R6, RZ, RZ, R14 ;  /* 0x000000ffff067224 */ /* 0x000fe200078e000e */
[----:B------:R-:W-:Y:S06]  /*248a0*/  BRA `(.L_x_821) ;  /* 0xffffffe000847947 */ /* 0x000fec000383ffff */
.L_x_740:
[----:B------:R-:W-:Y:S01]  /*248b0*/  BSSY B0, `(.L_x_822) ;  /* 0x0000008000007945 */ /* 0x000fe20003800000 */
[----:B-----5:R-:W-:Y:S01]  /*248c0*/  MOV R13, R17 ;  /* 0x00000011000d7202 */ /* 0x020fe20000000f00 */
[----:B------:R-:W-:Y:S01]  /*248d0*/  IMAD.MOV.U32 R12, RZ, RZ, 0x1 ;  /* 0x00000001ff0c7424 */ /* 0x000fe200078e00ff */
[----:B------:R-:W-:Y:S01]  /*248e0*/  MOV R11, RZ ;  /* 0x000000ff000b7202 */ /* 0x000fe20000000f00 */
[----:B------:R-:W-:-:S07]  /*248f0*/  IMAD.MOV.U32 R15, RZ, RZ, -0x1 ;  /* 0xffffffffff0f7424 */ /* 0x000fce00078e00ff */
[----:B0123--:R-:W-:Y:S05]  /*24900*/  WARPSYNC.COLLECTIVE R15, `(.L_x_823) ;  /* 0x000000000f087348 */ /* 0x00ffea0003c00000 */
[----:B------:R4:W0:Y:S02]  /*24910*/  SHFL.UP P6, R14, R13, R12, R11 ;  /* 0x0400000c0d0e7389 */ /* 0x00082400000c000b */
[----:B01234-:R-:W-:Y:S01]  /*24920*/  ENDCOLLECTIVE ;  /* 0x000000000000791b */ /* 0x01ffe20003800000 */
.L_x_823:
[----:B------:R-:W-:Y:S05]  /*24930*/  BSYNC B0 ;  /* 0x0000000000007941 */ /* 0x000fea0003800000 */
.L_x_822:
[----:B------:R-:W-:Y:S01]  /*24940*/  ISETP.NE.AND P0, PT, R8, RZ, PT ;  /* 0x000000ff0800720c */ /* 0x000fe20003f05270 */
[----:B------:R-:W-:Y:S01]  /*24950*/  IMAD.MOV.U32 R12, RZ, RZ, 0x2 ;  /* 0x00000002ff0c7424 */ /* 0x000fe200078e00ff */
[----:B------:R-:W-:Y:S01]  /*24960*/  MOV R11, RZ ;  /* 0x000000ff000b7202 */ /* 0x000fe20000000f00 */
[----:B------:R-:W-:Y:S01]  /*24970*/  IMAD.MOV.U32 R15, RZ, RZ, -0x1 ;  /* 0xffffffffff0f7424 */ /* 0x000fe200078e00ff */
[----:B------:R-:W-:Y:S02]  /*24980*/  SEL R14, R14, RZ, P0 ;  /* 0x000000ff0e0e7207 */ /* 0x000fe40000000000 */
[----:B------:R-:W-:Y:S02]  /*24990*/  ISETP.GE.U32.AND P0, PT, R8, 0x2, PT ;  /* 0x000000020800780c */ /* 0x000fe40003f06070 */
[----:B------:R-:W-:-:S11]  /*249a0*/  IADD3 R13, R17, R14, RZ ;  /* 0x0000000e110d7210 */ /* 0x000fd60007ffe0ff */
[----:B------:R-:W-:Y:S05]  /*249b0*/  WARPSYNC.COLLECTIVE R15, `(.L_x_824) ;  /* 0x000000000f087348 */ /* 0x000fea0003c00000 */
[----:B------:R0:W1:Y:S02]  /*249c0*/  SHFL.UP P6, R14, R13, R12, R11 ;  /* 0x0400000c0d0e7389 */ /* 0x00006400000c000b */
[----:B01----:R-:W-:Y:S01]  /*249d0*/  ENDCOLLECTIVE ;  /* 0x000000000000791b */ /* 0x003fe20003800000 */
.L_x_824:
[----:B------:R-:W-:Y:S02]  /*249e0*/  MOV R12, 0x4 ;  /* 0x00000004000c7802 */ /* 0x000fe40000000f00 */
[----:B------:R-:W-:Y:S02]  /*249f0*/  SEL R14, R14, RZ, P0 ;  /* 0x000000ff0e0e7207 */ /* 0x000fe40000000000 */
[----:B------:R-:W-:Y:S02]  /*24a00*/  ISETP.GE.U32.AND P0, PT, R8, 0x4, PT ;  /* 0x000000040800780c */ /* 0x000fe40003f06070 */
[----:B------:R-:W-:-:S05]  /*24a10*/  IADD3 R3, R13, R14, RZ ;  /* 0x0000000e0d037210 */ /* 0x000fca0007ffe0ff */
[----:B------:R-:W-:-:S07]  /*24a20*/  IMAD.MOV.U32 R13, RZ, RZ, R3 ;  /* 0x000000ffff0d7224 */ /* 0x000fce00078e0003 */
[----:B------:R-:W-:Y:S05]  /*24a30*/  WARPSYNC.COLLECTIVE R15, `(.L_x_825) ;  /* 0x000000000f087348 */ /* 0x000fea0003c00000 */
[----:B------:R0:W1:Y:S02]  /*24a40*/  SHFL.UP P6, R14, R13, R12, R11 ;  /* 0x0400000c0d0e7389 */ /* 0x00006400000c000b */
[----:B01----:R-:W-:Y:S01]  /*24a50*/  ENDCOLLECTIVE ;  /* 0x000000000000791b */ /* 0x003fe20003800000 */
.L_x_825:
[----:B------:R-:W-:Y:S01]  /*24a60*/  IMAD.MOV.U32 R12, RZ, RZ, 0x8 ;  /* 0x00000008ff0c7424 */ /* 0x000fe200078e00ff */
[----:B------:R-:W-:Y:S02]  /*24a70*/  SEL R14, R14, RZ, P0 ;  /* 0x000000ff0e0e7207 */ /* 0x000fe40000000000 */
[----:B------:R-:W-:-:S03]  /*24a80*/  ISETP.GE.U32.AND P0, PT, R8, 0x8, PT ;  /* 0x000000080800780c */ /* 0x000fc60003f06070 */
[----:B------:R-:W-:-:S05]  /*24a90*/  IMAD.IADD R5, R3, 0x1, R14 ;  /* 0x0000000103057824 */ /* 0x000fca00078e020e */
[----:B------:R-:W-:-:S07]  /*24aa0*/  MOV R13, R5 ;  /* 0x00000005000d7202 */ /* 0x000fce0000000f00 */
[----:B------:R-:W-:Y:S05]  /*24ab0*/  WARPSYNC.COLLECTIVE R15, `(.L_x_826) ;  /* 0x000000000f087348 */ /* 0x000fea0003c00000 */
[----:B------:R0:W1:Y:S02]  /*24ac0*/  SHFL.UP P6, R14, R13, R12, R11 ;  /* 0x0400000c0d0e7389 */ /* 0x00006400000c000b */
[----:B01----:R-:W-:Y:S01]  /*24ad0*/  ENDCOLLECTIVE ;  /* 0x000000000000791b */ /* 0x003fe20003800000 */
.L_x_826:
        /* <DEDUP_REMOVED lines=8> */
.L_x_827:
[----:B------:R-:W-:Y:S01]  /*24b60*/  IMAD.MOV.U32 R12, RZ, RZ, 0x1f ;  /* 0x0000001fff0c7424 */ /* 0x000fe200078e00ff */
[----:B------:R-:W-:Y:S02]  /*24b70*/  MOV R11, 0x1f ;  /* 0x0000001f000b7802 */ /* 0x000fe40000000f00 */
[----:B------:R-:W-:-:S05]  /*24b80*/  SEL R2, R14, RZ, P0 ;  /* 0x000000ff0e027207 */ /* 0x000fca0000000000 */
[----:B------:R-:W-:-:S05]  /*24b90*/  IMAD.IADD R2, R7, 0x1, R2 ;  /* 0x0000000107027824 */ /* 0x000fca00078e0202 */
[----:B------:R-:W-:-:S07]  /*24ba0*/  MOV R13, R2 ;  /* 0x00000002000d7202 */ /* 0x000fce0000000f00 */
[----:B------:R-:W-:Y:S05]  /*24bb0*/  WARPSYNC.COLLECTIVE R15, `(.L_x_828) ;  /* 0x000000000f087348 */ /* 0x000fea0003c00000 */
[----:B------:R0:W1:Y:S02]  /*24bc0*/  SHFL.IDX P6, R14, R13, R12, R11 ;  /* 0x0000000c0d0e7389 */ /* 0x00006400000c000b */
[----:B01----:R-:W-:Y:S01]  /*24bd0*/  ENDCOLLECTIVE ;  /* 0x000000000000791b */ /* 0x003fe20003800000 */
.L_x_828:
[----:B------:R-:W-:Y:S05]  /*24be0*/  BRA `(.L_x_829) ;  /* 0xffffffe000487947 */ /* 0x000fea000383ffff */
.L_x_745:
[----:B------:R-:W-:Y:S01]  /*24bf0*/  BSSY B0, `(.L_x_830) ;  /* 0x0000008000007945 */ /* 0x000fe20003800000 */
[----:B-----5:R-:W-:Y:S01]  /*24c00*/  IMAD.MOV.U32 R13, RZ, RZ, R17 ;  /* 0x000000ffff0d7224 */ /* 0x020fe200078e0011 */
[----:B------:R-:W-:Y:S01]  /*24c10*/  MOV R12, 0x1 ;  /* 0x00000001000c7802 */ /* 0x000fe20000000f00 */
[----:B------:R-:W-:Y:S01]  /*24c20*/  IMAD.MOV.U32 R11, RZ, RZ, RZ ;  /* 0x000000ffff0b7224 */ /* 0x000fe200078e00ff */
[----:B------:R-:W-:-:S07]  /*24c30*/  MOV R15, 0xffffffff ;  /* 0xffffffff000f7802 */ /* 0x000fce0000000f00 */
[----:B01----:R-:W-:Y:S05]  /*24c40*/  WARPSYNC.COLLECTIVE R15, `(.L_x_831) ;  /* 0x000000000f087348 */ /* 0x003fea0003c00000 */
[----:B------:R2:W3:Y:S02]  /*24c50*/  SHFL.UP P6, R14, R13, R12, R11 ;  /* 0x0400000c0d0e7389 */ /* 0x0004e400000c000b */
[----:B0123--:R-:W-:Y:S01]  /*24c60*/  ENDCOLLECTIVE ;  /* 0x000000000000791b */ /* 0x00ffe20003800000 */
.L_x_831:
[----:B------:R-:W-:Y:S05]  /*24c70*/  BSYNC B0 ;  /* 0x0000000000007941 */ /* 0x000fea0003800000 */
.L_x_830:
[----:B------:R-:W-:Y:S01]  /*24c80*/  ISETP.NE.AND P0, PT, R8, RZ, PT ;  /* 0x000000ff0800720c */ /* 0x000fe20003f05270 */
[----:B------:R-:W-:Y:S01]  /*24c90*/  IMAD.MOV.U32 R11, RZ, RZ, RZ ;  /* 0x000000ffff0b7224 */ /* 0x000fe200078e00ff */
[----:B------:R-:W-:Y:S02]  /*24ca0*/  MOV R12, 0x2 ;  /* 0x00000002000c7802 */ /* 0x000fe40000000f00 */
[----:B------:R-:W-:Y:S02]  /*24cb0*/  SEL R14, R14, RZ, P0 ;  /* 0x000000ff0e0e7207 */ /* 0x000fe40000000000 */
[----:B------:R-:W-:Y:S02]  /*24cc0*/  MOV R15, 0xffffffff ;  /* 0xffffffff000f7802 */ /* 0x000fe40000000f00 */
[----:B------:R-:W-:Y:S01]  /*24cd0*/  ISETP.GE.U32.AND P0, PT, R8, 0x2, PT ;  /* 0x000000020800780c */ /* 0x000fe20003f06070 */
[----:B------:R-:W-:-:S12]  /*24ce0*/  IMAD.IADD R13, R17, 0x1, R14 ;  /* 0x00000001110d7824 */ /* 0x000fd800078e020e */
[----:B------:R-:W-:Y:S05]  /*24cf0*/  WARPSYNC.COLLECTIVE R15, `(.L_x_832) ;  /* 0x000000000f087348 */ /* 0x000fea0003c00000 */
[----:B------:R0:W1:Y:S02]  /*24d00*/  SHFL.UP P6, R14, R13, R12, R11 ;  /* 0x0400000c0d0e7389 */ /* 0x00006400000c000b */
[----:B01----:R-:W-:Y:S01]  /*24d10*/  ENDCOLLECTIVE ;  /* 0x000000000000791b */ /* 0x003fe20003800000 */
.L_x_832:
        /* <DEDUP_REMOVED lines=8> */
.L_x_833:
        /* <DEDUP_REMOVED lines=8> */
.L_x_834:
        /* <DEDUP_REMOVED lines=8> */
.L_x_835:
[----:B------:R-:W-:Y:S01]  /*24ea0*/  MOV R12, 0x1f ;  /* 0x0000001f000c7802 */ /* 0x000fe20000000f00 */
[----:B------:R-:W-:Y:S01]  /*24eb0*/  IMAD.MOV.U32 R11, RZ, RZ, 0x1f ;  /* 0x0000001fff0b7424 */ /* 0x000fe200078e00ff */
[----:B------:R-:W-:-:S04]  /*24ec0*/  SEL R2, R14, RZ, P0 ;  /* 0x000000ff0e027207 */ /* 0x000fc80000000000 */
[----:B------:R-:W-:-:S05]  /*24ed0*/  IADD3 R2, R7, R2, RZ ;  /* 0x0000000207027210 */ /* 0x000fca0007ffe0ff */
[----:B------:R-:W-:-:S07]  /*24ee0*/  IMAD.MOV.U32 R13, RZ, RZ, R2 ;  /* 0x000000ffff0d7224 */ /* 0x000fce00078e0002 */
[----:B------:R-:W-:Y:S05]  /*24ef0*/  WARPSYNC.COLLECTIVE R15, `(.L_x_836) ;  /* 0x000000000f087348 */ /* 0x000fea0003c00000 */
[----:B------:R0:W1:Y:S02]  /*24f00*/  SHFL.IDX P6, R14, R13, R12, R11 ;  /* 0x0000000c0d0e7389 */ /* 0x00006400000c000b */
[----:B01----:R-:W-:Y:S01]  /*24f10*/  ENDCOLLECTIVE ;  /* 0x000000000000791b */ /* 0x003fe20003800000 */
.L_x_836:
[----:B------:R-:W-:Y:S05]  /*24f20*/  BRA `(.L_x_837) ;  /* 0xffffffe0002c7947 */ /* 0x000fea000383ffff */
.L_x_747:
[----:B------:R-:W-:Y:S01]  /*24f30*/  BSSY B0, `(.L_x_838) ;  /* 0x0000006000007945 */ /* 0x000fe20003800000 */
[----:B------:R-:W-:Y:S02]  /*24f40*/  PLOP3.LUT P6, PT, P6, PT, PT, 0x8, 0x0 ;  /* 0x000000000000781c */ /* 0x000fe400037ce170 */
[----:B------:R-:W-:-:S11]  /*24f50*/  MOV R15, 0xffffffff ;  /* 0xffffffff000f7802 */ /* 0x000fd60000000f00 */
[----:B01----:R-:W-:Y:S05]  /*24f60*/  WARPSYNC.COLLECTIVE R15, `(.L_x_839) ;  /* 0x000000000f087348 */ /* 0x003fea0003c00000 */
[----:B------:R-:W-:Y:S01]  /*24f70*/  VOTE.ANY R14, PT, P6 ;  /* 0x00000000000e7806 */ /* 0x000fe200030e0100 */
[----:B01----:R-:W-:Y:S06]  /*24f80*/  ENDCOLLECTIVE ;  /* 0x000000000000791b */ /* 0x003fec0003800000 */
.L_x_839:
[----:B------:R-:W-:Y:S05]  /*24f90*/  BSYNC B0 ;  /* 0x0000000000007941 */ /* 0x000fea0003800000 */
.L_x_838:
[----:B------:R-:W-:Y:S01]  /*24fa0*/  IMAD.MOV.U32 R3, RZ, RZ, R14 ;  /* 0x000000ffff037224 */ /* 0x000fe200078e000e */
[----:B------:R-:W-:Y:S01]  /*24fb0*/  MOV R13, R17 ;  /* 0x00000011000d7202 */ /* 0x000fe20000000f00 */
[----:B------:R-:W-:Y:S01]  /*24fc0*/  IMAD.MOV.U32 R15, RZ, RZ, -0x1 ;  /* 0xffffffffff0f7424 */ /* 0x000fe200078e00ff */
[----:B------:R-:W-:Y:S01]  /*24fd0*/  MOV R11, 0x1f ;  /* 0x0000001f000b7802 */ /* 0x000fe20000000f00 */
[----:B------:R-:W0:Y:S02]  /*24fe0*/  POPC R5, R3 ;  /* 0x0000000300057309 */ /* 0x000e240000000000 */
[----:B0-----:R-:W-:-:S07]  /*24ff0*/  IMAD.MOV.U32 R12, RZ, RZ, R5 ;  /* 0x000000ffff0c7224 */ /* 0x001fce00078e0005 */
[----:B------:R-:W-:Y:S05]  /*25000*/  WARPSYNC.COLLECTIVE R15, `(.L_x_840) ;  /* 0x000000000f087348 */ /* 0x000fea0003c00000 */
[----:B------:R0:W1:Y:S02]  /*25010*/  SHFL.IDX P6, R14, R13, R12, R11 ;  /* 0x0000000c0d0e7389 */ /* 0x00006400000c000b */
[----:B01----:R-:W-:Y:S01]  /*25020*/  ENDCOLLECTIVE ;  /* 0x000000000000791b */ /* 0x003fe20003800000 */
.L_x_840:
[----:B------:R-:W-:Y:S01]  /*25030*/  MOV R17, R14 ;  /* 0x0000000e00117202 */ /* 0x000fe20000000f00 */
[----:B------:R-:W-:Y:S06]  /*25040*/  BRA `(.L_x_841) ;  /* 0xffffffe0001c7947 */ /* 0x000fec000383ffff */
.L_x_749:
[----:B------:R-:W-:Y:S01]  /*25050*/  BSSY B0, `(.L_x_842) ;  /* 0x0000007000007945 */ /* 0x000fe20003800000 */
[----:B------:R-:W-:Y:S01]  /*25060*/  IMAD.MOV.U32 R13, RZ, RZ, R2 ;  /* 0x000000ffff0d7224 */ /* 0x000fe200078e0002 */
[----:B------:R-:W-:Y:S01]  /*25070*/  MOV R11, 0x1f ;  /* 0x0000001f000b7802 */ /* 0x000fe20000000f00 */
[----:B------:R-:W-:-:S07]  /*25080*/  IMAD.MOV.U32 R15, RZ, RZ, -0x1 ;  /* 0xffffffffff0f7424 */ /* 0x000fce00078e00ff */
[----:B0123--:R-:W-:Y:S05]  /*25090*/  WARPSYNC.COLLECTIVE R15, `(.L_x_843) ;  /* 0x000000000f087348 */ /* 0x00ffea0003c00000 */
[----:B------:R4:W0:Y:S02]  /*250a0*/  SHFL.IDX P6, R14, R13, R12, R11 ;  /* 0x0000000c0d0e7389 */ /* 0x00082400000c000b */
[----:B01234-:R-:W-:Y:S01]  /*250b0*/  ENDCOLLECTIVE ;  /* 0x000000000000791b */ /* 0x01ffe20003800000 */
.L_x_843:
[----:B------:R-:W-:Y:S05]  /*250c0*/  BSYNC B0 ;  /* 0x0000000000007941 */ /* 0x000fea0003800000 */
.L_x_842:
[----:B------:R-:W-:Y:S05]  /*250d0*/  BRA `(.L_x_748) ;  /* 0xffffffe000147947 */ /* 0x000fea000383ffff */
.L_x_753:
[----:B0-----:R0:W1:Y:S02]  /*250e0*/  SYNCS.PHASECHK.TRANS64.TRYWAIT P0, [R0+URZ+0x36820], R3 ;  /* 0x03682003000075a7 */ /* 0x001064000800017f */
[----:B-1----:R-:W-:Y:S05]  /*250f0*/  @!P0 NANOSLEEP.SYNCS 0x989680 ;  /* 0x009896800000895d */ /* 0x002fea0003900000 */
[----:B------:R-:W1:Y:S02]  /*25100*/  @!P0 SYNCS.PHASECHK.TRANS64 P0, [R0+URZ+0x36820], R3 ;  /* 0x03682003000085a7 */ /* 0x000e64000800007f */
[----:B-1----:R-:W-:Y:S05]  /*25110*/  @!P0 BRA `(.L_x_753) ;  /* 0xfffffffc00f08947 */ /* 0x002fea000383ffff */
[----:B------:R-:W-:Y:S05]  /*25120*/  BRA `(.L_x_844) ;  /* 0xffffffe000f87947 */ /* 0x000fea000383ffff */
.L_x_754:
[----:B------:R-:W1:Y:S01]  /*25130*/  S2R R2, SR_TID.X ;  /* 0x0000000000027919 */ /* 0x000e620000002100 */
[----:B------:R-:W-:Y:S01]  /*25140*/  BSSY B0, `(.L_x_845) ;  /* 0x000000a000007945 */ /* 0x000fe20003800000 */
[----:B------:R-:W-:Y:S01]  /*25150*/  IMAD.MOV.U32 R12, RZ, RZ, RZ ;  /* 0x000000ffff0c7224 */ /* 0x000fe200078e00ff */
[----:B------:R-:W-:Y:S01]  /*25160*/  MOV R11, 0x1f ;  /* 0x0000001f000b7802 */ /* 0x000fe20000000f00 */
[----:B------:R-:W-:Y:S01]  /*25170*/  IMAD.MOV.U32 R15, RZ, RZ, -0x1 ;  /* 0xffffffffff0f7424 */ /* 0x000fe200078e00ff */
[----:B-1----:R-:W-:-:S04]  /*25180*/  SHF.R.U32.HI R2, RZ, 0x5, R2 ;  /* 0x00000005ff027819 */ /* 0x002fc80000011602 */
[----:B------:R-:W-:-:S04]  /*25190*/  LOP3.LUT R2, R2, 0x3, RZ, 0xc0, !PT ;  /* 0x0000000302027812 */ /* 0x000fc800078ec0ff */
[----:B------:R-:W-:-:S07]  /*251a0*/  MOV R13, R2 ;  /* 0x00000002000d7202 */ /* 0x000fce0000000f00 */
[----:B0-----:R-:W-:Y:S05]  /*251b0*/  WARPSYNC.COLLECTIVE R15, `(.L_x_846) ;  /* 0x000000000f087348 */ /* 0x001fea0003c00000 */
[----:B------:R1:W2:Y:S02]  /*251c0*/  SHFL.IDX P6, R14, R13, R12, R11 ;  /* 0x0000000c0d0e7389 */ /* 0x0002a400000c000b */
[----:B012---:R-:W-:Y:S01]  /*251d0*/  ENDCOLLECTIVE ;  /* 0x000000000000791b */ /* 0x007fe20003800000 */
.L_x_846:
[----:B------:R-:W-:Y:S05]  /*251e0*/  BSYNC B0 ;  /* 0x0000000000007941 */ /* 0x000fea0003800000 */
.L_x_845:
[----:B------:R-:W-:Y:S05]  /*251f0*/  BRA `(.L_x_847) ;  /* 0xffffffe000e07947 */ /* 0x000fea000383ffff */
.L_x_755:
[----:B------:R-:W-:Y:S01]  /*25200*/  BSSY B0, `(.L_x_848) ;  /* 0x0000006000007945 */ /* 0x000fe20003800000 */
[----:B------:R-:W-:-:S07]  /*25210*/  MOV R15, 0xffffffff ;  /* 0xffffffff000f7802 */ /* 0x000fce0000000f00 */
[----:B01----:R-:W-:Y:S05]  /*25220*/  WARPSYNC.COLLECTIVE R15, `(.L_x_849) ;  /* 0x000000000f0c7348 */ /* 0x003fea0003c00000 */
[----:B------:R-:W-:Y:S02]  /*25230*/  ELECT P6, UR62, PT ;  /* 0x00000000003e782f */ /* 0x000fe400038c0000 */
[----:B------:R-:W-:Y:S01]  /*25240*/  MOV R14, UR62 ;  /* 0x0000003e000e7c02 */ /* 0x000fe20008000f00 */
[----:B01----:R-:W-:Y:S10]  /*25250*/  ENDCOLLECTIVE ;  /* 0x000000000000791b */ /* 0x003ff40003800000 */
.L_x_849:
[----:B------:R-:W-:Y:S05]  /*25260*/  BSYNC B0 ;  /* 0x0000000000007941 */ /* 0x000fea0003800000 */
.L_x_848:
[----:B------:R-:W-:Y:S05]  /*25270*/  BRA `(.L_x_850) ;  /* 0xffffffe000d47947 */ /* 0x000fea000383ffff */
.L_x_757:
[----:B0-----:R0:W1:Y:S02]  /*25280*/  SYNCS.PHASECHK.TRANS64.TRYWAIT P0, [R6+URZ], R5 ;  /* 0x00000005060075a7 */ /* 0x001064000800017f */
[----:B-1----:R-:W-:Y:S05]  /*25290*/  @!P0 NANOSLEEP.SYNCS 0x989680 ;  /* 0x009896800000895d */ /* 0x002fea0003900000 */
[----:B------:R-:W1:Y:S02]  /*252a0*/  @!P0 SYNCS.PHASECHK.TRANS64 P0, [R6+URZ], R5 ;  /* 0x00000005060085a7 */ /* 0x000e64000800007f */
[----:B-1----:R-:W-:Y:S05]  /*252b0*/  @!P0 BRA `(.L_x_757) ;  /* 0xfffffffc00f08947 */ /* 0x002fea000383ffff */
[----:B------:R-:W-:Y:S05]  /*252c0*/  BRA `(.L_x_851) ;  /* 0xffffffe400187947 */ /* 0x000fea000383ffff */
.L_x_758:
[----:B-1----:R1:W2:Y:S02]  /*252d0*/  SYNCS.PHASECHK.TRANS64.TRYWAIT P0, [R7+URZ], R2 ;  /* 0x00000002070075a7 */ /* 0x0022a4000800017f */
[----:B--2---:R-:W-:Y:S05]  /*252e0*/  @!P0 NANOSLEEP.SYNCS 0x989680 ;  /* 0x009896800000895d */ /* 0x004fea0003900000 */
[----:B------:R-:W2:Y:S02]  /*252f0*/  @!P0 SYNCS.PHASECHK.TRANS64 P0, [R7+URZ], R2 ;  /* 0x00000002070085a7 */ /* 0x000ea4000800007f */
[----:B--2---:R-:W-:Y:S05]  /*25300*/  @!P0 BRA `(.L_x_758) ;  /* 0xfffffffc00f08947 */ /* 0x004fea000383ffff */
[----:B------:R-:W-:Y:S05]  /*25310*/  BRA `(.L_x_852) ;  /* 0xffffffe4000c7947 */ /* 0x000fea000383ffff */
.L_x_760:
[----:B--2---:R2:W3:Y:S02]  /*25320*/  SYNCS.PHASECHK.TRANS64.TRYWAIT P0, [R4+URZ], R5 ;  /* 0x00000005040075a7 */ /* 0x0044e4000800017f */
[----:B---3--:R-:W-:Y:S05]  /*25330*/  @!P0 NANOSLEEP.SYNCS 0x989680 ;  /* 0x009896800000895d */ /* 0x008fea0003900000 */
[----:B------:R-:W3:Y:S02]  /*25340*/  @!P0 SYNCS.PHASECHK.TRANS64 P0, [R4+URZ], R5 ;  /* 0x00000005040085a7 */ /* 0x000ee4000800007f */
[----:B---3--:R-:W-:Y:S05]  /*25350*/  @!P0 BRA `(.L_x_760) ;  /* 0xfffffffc00f08947 */ /* 0x008fea000383ffff */
[----:B------:R-:W-:Y:S05]  /*25360*/  BRA `(.L_x_853) ;  /* 0xffffffe400147947 */ /* 0x000fea000383ffff */
.L_x_854:
        /* <DEDUP_REMOVED lines=9> */
.L_x_2658:


//--------------------- .text._ZN7cutlass13device_kernelIN5flash11enable_sm90INS1_16FlashAttnFwdSm90INS1_25CollectiveMainloopFwdSm90ILi2EN4cute5tupleIJNS5_1CILi1EEES8_S8_EEENS6_IJNS7_ILi128EEENS7_ILi96EEENS7_ILi192EEEEEELi192ENS_6half_tEfNS_4arch4Sm90ELb0ELb1ELb0ELb0ELb0ELb0ELb0ELb1ELb1ELb0ELb0ELb0EEENS1_21CollectiveEpilogueFwdINS6_IJSA_SC_SB_EEES9_SE_SG_Li256ELb0ELb0ELb0ELb0EEENS1_30DynamicPersistentTileSchedulerILi256ELi32ELb0ELb0ELb1EEEEEEEEEvNT_6ParamsE --------------------------
	.section	.text._ZN7cutlass13device_kernelIN5flash11enable_sm90INS1_16FlashAttnFwdSm90INS1_25CollectiveMainloopFwdSm90ILi2EN4cute5tupleIJNS5_1CILi1EEES8_S8_EEENS6_IJNS7_ILi128EEENS7_ILi96EEENS7_ILi192EEEEEELi192ENS_6half_tEfNS_4arch4Sm90ELb0ELb1ELb0ELb0ELb0ELb0ELb0ELb1ELb1ELb0ELb0ELb0EEENS1_21CollectiveEpilogueFwdINS6_IJSA_SC_SB_EEES9_SE_SG_Li256ELb0ELb0ELb0ELb0EEENS1_30DynamicPersistentTileSchedulerILi256ELi32ELb0ELb0ELb1EEEEEEEEEvNT_6ParamsE,"ax",@progbits
	.align	128
.text._ZN7cutlass13device_kernelIN5flash11enable_sm90INS1_16FlashAttnFwdSm90INS1_25CollectiveMainloopFwdSm90ILi2EN4cute5tupleIJNS5_1CILi1EEES8_S8_EEENS6_IJNS7_ILi128EEENS7_ILi96EEENS7_ILi192EEEEEELi192ENS_6half_tEfNS_4arch4Sm90ELb0ELb1ELb0ELb0ELb0ELb0ELb0ELb1ELb1ELb0ELb0ELb0EEENS1_21CollectiveEpilogueFwdINS6_IJSA_SC_SB_EEES9_SE_SG_Li256ELb0ELb0ELb0ELb0EEENS1_30DynamicPersistentTileSchedulerILi256ELi32ELb0ELb0ELb1EEEEEEEEEvNT_6ParamsE:
        .type           _ZN7cutlass13device_kernelIN5flash11enable_sm90INS1_16FlashAttnFwdSm90INS1_25CollectiveMainloopFwdSm90ILi2EN4cute5tupleIJNS5_1CILi1EEES8_S8_EEENS6_IJNS7_ILi128EEENS7_ILi96EEENS7_ILi192EEEEEELi192ENS_6half_tEfNS_4arch4Sm90ELb0ELb1ELb0ELb0ELb0ELb0ELb0ELb1ELb1ELb0ELb0ELb0EEENS1_21CollectiveEpilogueFwdINS6_IJSA_SC_SB_EEES9_SE_SG_Li256ELb0ELb0ELb0ELb0EEENS1_30DynamicPersistentTileSchedulerILi256ELi32ELb0ELb0ELb1EEEEEEEEEvNT_6ParamsE,@function
        .size           _ZN7cutlass13device_kernelIN5flash11enable_sm90INS1_16FlashAttnFwdSm90INS1_25CollectiveMainloopFwdSm90ILi2EN4cute5tupleIJNS5_1CILi1EEES8_S8_EEENS6_IJNS7_ILi128EEENS7_ILi96EEENS7_ILi192EEEEEELi192ENS_6half_tEfNS_4arch4Sm90ELb0ELb1ELb0ELb0ELb0ELb0ELb0ELb1ELb1ELb0ELb0ELb0EEENS1_21CollectiveEpilogueFwdINS6_IJSA_SC_SB_EEES9_SE_SG_Li256ELb0ELb0ELb0ELb0EEENS1_30DynamicPersistentTileSchedulerILi256ELi32ELb0ELb0ELb1EEEEEEEEEvNT_6ParamsE,(.L_x_2659 - _ZN7cutlass13device_kernelIN5flash11enable_sm90INS1_16FlashAttnFwdSm90INS1_25CollectiveMainloopFwdSm90ILi2EN4cute5tupleIJNS5_1CILi1EEES8_S8_EEENS6_IJNS7_ILi128EEENS7_ILi96EEENS7_ILi192EEEEEELi192ENS_6half_tEfNS_4arch4Sm90ELb0ELb1ELb0ELb0ELb0ELb0ELb0ELb1ELb1ELb0ELb0ELb0EEENS1_21CollectiveEpilogueFwdINS6_IJSA_SC_SB_EEES9_SE_SG_Li256ELb0ELb0ELb0ELb0EEENS1_30DynamicPersistentTileSchedulerILi256ELi32ELb0ELb0ELb1EEEEEEEEEvNT_6ParamsE)
        .other          _ZN7cutlass13device_kernelIN5flash11enable_sm90INS1_16FlashAttnFwdSm90INS1_25CollectiveMainloopFwdSm90ILi2EN4cute5tupleIJNS5_1CILi1EEES8_S8_EEENS6_IJNS7_ILi128EEENS7_ILi96EEENS7_ILi192EEEEEELi192ENS_6half_tEfNS_4arch4Sm90ELb0ELb1ELb0ELb0ELb0ELb0ELb0ELb1ELb1ELb0ELb0ELb0EEENS1_21CollectiveEpilogueFwdINS6_IJSA_SC_SB_EEES9_SE_SG_Li256ELb0ELb0ELb0ELb0EEENS1_30DynamicPersistentTileSchedulerILi256ELi32ELb0ELb0ELb1EEEEEEEEEvNT_6ParamsE,@"STO_CUDA_ENTRY STV_DEFAULT"
_ZN7cutlass13device_kernelIN5flash11enable_sm90INS1_16FlashAttnFwdSm90INS1_25CollectiveMainloopFwdSm90ILi2EN4cute5tupleIJNS5_1CILi1EEES8_S8_EEENS6_IJNS7_ILi128EEENS7_ILi96EEENS7_ILi192EEEEEELi192ENS_6half_tEfNS_4arch4Sm90ELb0ELb1ELb0ELb0ELb0ELb0ELb0ELb1ELb1ELb0ELb0ELb0EEENS1_21CollectiveEpilogueFwdINS6_IJSA_SC_SB_EEES9_SE_SG_Li256ELb0ELb0ELb0ELb0EEENS1_30DynamicPersistentTileSchedulerILi256ELi32ELb0ELb0ELb1EEEEEEEEEvNT_6ParamsE:
        /* <DEDUP_REMOVED lines=24> */
.L_x_856:
[----:B------:R-:W-:Y:S05]  /*0180*/  BSYNC B0 ;  /* 0x0000000000007941 */ /* 0x000fea0003800000 */
.L_x_855:
        /* <DEDUP_REMOVED lines=37> */
.L_x_857:
        /* <DEDUP_REMOVED lines=22> */
.L_x_858:
        /* <DEDUP_REMOVED lines=18> */
.L_x_859:
        /* <DEDUP_REMOVED lines=22> */
.L_x_860:
        /* <DEDUP_REMOVED lines=22> */
.L_x_861:
[----:B-1----:R-:W-:Y:S01]  /*0920*/  UMOV UR4, 0x1 ;  /* 0x0000000100047882 */ /* 0x002fe20000000000 */
[----:B------:R-:W-:Y:S01]  /*0930*/  PLOP3.LUT P0, PT, PT, PT, UP0, 0x80, 0x0 ;  /* 0x000000000000781c */ /* 0x000fe20003f0f008 */
[----:B------:R-:W-:Y:S01]  /*0940*/  USEL UR4, UR4, 0x2, !UP0 ;  /* 0x0000000204047887 */ /* 0x000fe2000c000000 */
[----:B------:R-:W-:Y:S01]  /*0950*/  NOP ;  /* 0x0000000000007918 */ /* 0x000fe20000000000 */
[----:B------:R-:W-:-:S04]  /*0960*/  ULDC.64 UR60, c[0x0][0x208] ;  /* 0x00008200003c7ab9 */ /* 0x000fc80000000a00 */
[----:B------:R-:W-:-:S05]  /*0970*/  IMAD.U32 R2, RZ, RZ, UR4 ;  /* 0x00000004ff027e24 */ /* 0x000fca000f8e00ff */
[----:B------:R1:W-:Y:S01]  /*0980*/  STL [R1], R2 ;  /* 0x0000000201007387 */ /* 0x0003e20000100800 */
[----:B--23--:R-:W-:Y:S06]  /*0990*/  BAR.SYNC.DEFER_BLOCKING 0x0 ;  /* 0x0000000000007b1d */ /* 0x00cfec0000010000 */
[----:B------:R-:W-:Y:S05]  /*09a0*/  @!P0 BRA `(.L_x_862) ;  /* 0x000000e400008947 */ /* 0x000fea0003800000 */
.L_x_863:
[----:B------:R-:W-:-:S08]  /*09b0*/  NOP ;  /* 0x0000000000007918 */ /* 0x000fd00000000000 */
[----:B------:R-:W2:Y:S02]  /*09c0*/  USETMAXREG.TRY_ALLOC.CTAPOOL UP0, 0xf0 ;  /* 0x000000f0000079c8 */ /* 0x000ea40008000600 */
[----:B--2---:R-:W-:-:S13]  /*09d0*/  PLOP3.LUT P0, PT, PT, PT, UP0, 0x80, 0x0 ;  /* 0x000000000000781c */ /* 0x004fda0003f0f008 */
[----:B------:R-:W-:Y:S05]  /*09e0*/  @!P0 BRA `(.L_x_863) ;  /* 0xfffffffc00f08947 */ /* 0x000fea000383ffff */
[----:B------:R-:W2:Y:S08]  /*09f0*/  S2UR UR7, SR_CTAID.X ;  /* 0x00000000000779c3 */ /* 0x000eb00000002500 */
[----:B------:R-:W-:Y:S08]  /*0a00*/  BAR.ARV 0x4, 0x120 ;  /* 0x0104800000007b1d */ /* 0x000ff00000002000 */
[----:B------:R-:W2:Y:S08]  /*0a10*/  LDC R0, c[0x0][0xda8] ;  /* 0x00036a00ff007b82 */ /* 0x000eb00000000800 */
[----:B------:R-:W-:Y:S06]  /*0a20*/  BAR.ARV 0x8, 0x120 ;  /* 0x0204800000007b1d */ /* 0x000fec0000002000 */
[----:B--2---:R-:W-:-:S13]  /*0a30*/  ISETP.LE.AND P0, PT, R0, UR7, PT ;  /* 0x0000000700007c0c */ /* 0x004fda000bf03270 */
[----:B------:R-:W-:Y:S05]  /*0a40*/  @P0 EXIT ;  /* 0x000000000000094d */ /* 0x000fea0003800000 */
[----:B------:R-:W2:Y:S01]  /*0a50*/  LDL R3, [R1] ;  /* 0x0000000001037983 */ /* 0x000ea20000100800 */
[----:B------:R-:W3:Y:S01]  /*0a60*/  S2UR UR4, SR_CgaCtaId ;  /* 0x00000000000479c3 */ /* 0x000ee20000008800 */
[----:B------:R-:W-:Y:S01]  /*0a70*/  UMOV UR37, 0x400 ;  /* 0x0000040000257882 */ /* 0x000fe20000000000 */
[----:B------:R-:W-:Y:S01]  /*0a80*/  UMOV UR46, URZ ;  /* 0x0000003f002e7c82 */ /* 0x000fe20008000000 */
[----:B-1----:R-:W1:Y:S01]  /*0a90*/  S2R R2, SR_TID.X ;  /* 0x0000000000027919 */ /* 0x002e620000002100 */
[----:B------:R-:W-:-:S04]  /*0aa0*/  UMOV UR36, URZ ;  /* 0x0000003f00247c82 */ /* 0x000fc80008000000 */
[----:B------:R-:W4:Y:S01]  /*0ab0*/  S2UR UR6, SR_SWINHI ;  /* 0x00000000000679c3 */ /* 0x000f220000002f00 */
[----:B---3--:R-:W-:-:S07]  /*0ac0*/  ULEA UR37, UR4, UR37, 0x18 ;  /* 0x0000002504257291 */ /* 0x008fce000f8ec03f */
[----:B------:R-:W-:Y:S01]  /*0ad0*/  UMOV UR4, UR37 ;  /* 0x0000002500047c82 */ /* 0x000fe20008000000 */
[----:B----4-:R-:W-:Y:S01]  /*0ae0*/  UMOV UR5, UR6 ;  /* 0x0000000600057c82 */ /* 0x010fe20008000000 */
[----:B------:R-:W-:Y:S01]  /*0af0*/  IMAD.U32 R18, RZ, RZ, UR4 ;  /* 0x00000004ff127e24 */ /* 0x000fe2000f8e00ff */
[----:B------:R-:W-:Y:S01]  /*0b00*/  UMOV UR4, UR7 ;  /* 0x0000000700047c82 */ /* 0x000fe20008000000 */
[----:B-1----:R-:W-:Y:S02]  /*0b10*/  VIADD R204, R2, 0xffffff80 ;  /* 0xffffff8002cc7836 */ /* 0x002fe40000000000 */
[----:B------:R-:W-:Y:S01]  /*0b20*/  IMAD.U32 R19, RZ, RZ, UR5 ;  /* 0x00000005ff137e24 */ /* 0x000fe2000f8e00ff */
[----:B--2---:R-:W-:Y:S02]  /*0b30*/  R2UR UR8, R3 ;  /* 0x00000000030872ca */ /* 0x004fe400000e0000 */
[----:B------:R-:W-:-:S04]  /*0b40*/  SHF.R.S32.HI R3, RZ, 0x1f, R204 ;  /* 0x0000001fff037819 */ /* 0x000fc800000114cc */
[CC--:B------:R-:W-:Y:S02]  /*0b50*/  LEA.HI R2, R3.reuse, R204.reuse, RZ, 0x4 ;  /* 0x000000cc03027211 */ /* 0x0c0fe400078f20ff */
[CC--:B------:R-:W-:Y:S02]  /*0b60*/  LEA.HI R0, R3.reuse, R204.reuse, RZ, 0x7 ;  /* 0x000000cc03007211 */ /* 0x0c0fe400078f38ff */
[----:B------:R-:W-:Y:S02]  /*0b70*/  SHF.R.S32.HI R5, RZ, 0x4, R2 ;  /* 0x00000004ff057819 */ /* 0x000fe40000011402 */
[----:B------:R-:W-:Y:S01]  /*0b80*/  LOP3.LUT R199, R0, 0xffffff80, RZ, 0xc0, !PT ;  /* 0xffffff8000c77812 */ /* 0x000fe200078ec0ff */
[----:B------:R-:W-:Y:S01]  /*0b90*/  ULOP3.LUT UR5, UR8, 0x1, URZ, 0xfc, !UPT ;  /* 0x0000000108057892 */ /* 0x000fe2000f8efc3f */
[----:B------:R-:W-:Y:S02]  /*0ba0*/  LEA.HI R4, R2, R5, RZ, 0x1 ;  /* 0x0000000502047211 */ /* 0x000fe400078f08ff */
[----:B------:R-:W-:Y:S01]  /*0bb0*/  LEA.HI R202, R3, R204, RZ, 0x5 ;  /* 0x000000cc03ca7211 */ /* 0x000fe200078f28ff */
[----:B------:R-:W-:Y:S01]  /*0bc0*/  IMAD.IADD R199, R204, 0x1, -R199 ;  /* 0x00000001ccc77824 */ /* 0x000fe200078e0ac7 */
[----:B------:R-:W-:Y:S01]  /*0bd0*/  LOP3.LUT R4, R4, 0x1ffffffe, RZ, 0xc0, !PT ;  /* 0x1ffffffe04047812 */ /* 0x000fe200078ec0ff */
[----:B------:R-:W-:Y:S01]  /*0be0*/  IMAD.U32 R203, RZ, RZ, UR5 ;  /* 0x00000005ffcb7e24 */ /* 0x000fe2000f8e00ff */
[----:B------:R-:W-:Y:S01]  /*0bf0*/  SHF.R.S32.HI R202, RZ, 0x5, R202 ;  /* 0x00000005ffca7819 */ /* 0x000fe200000114ca */
[----:B------:R-:W-:Y:S01]  /*0c00*/  UMOV UR5, URZ ;  /* 0x0000003f00057c82 */ /* 0x000fe20008000000 */
[----:B------:R-:W-:Y:S01]  /*0c10*/  SHF.R.S32.HI R6, RZ, 0x1f, R199 ;  /* 0x0000001fff067819 */ /* 0x000fe200000114c7 */
[----:B------:R-:W-:Y:S01]  /*0c20*/  IMAD.IADD R4, R5, 0x1, -R4 ;  /* 0x0000000105047824 */ /* 0x000fe200078e0a04 */
[----:B------:R-:W-:Y:S01]  /*0c30*/  LOP3.LUT R5, R2, 0x3fffff0, RZ, 0xc0, !PT ;  /* 0x03fffff002057812 */ /* 0x000fe200078ec0ff */
[----:B------:R-:W-:Y:S01]  /*0c40*/  IMAD.U32 R197, RZ, RZ, UR5 ;  /* 0x00000005ffc57e24 */ /* 0x000fe2000f8e00ff */
[----:B------:R-:W-:-:S02]  /*0c50*/  LEA.HI R2, R6, R199, RZ, 0x2 ;  /* 0x000000c706027211 */ /* 0x000fc400078f10ff */
[----:B------:R-:W-:Y:S01]  /*0c60*/  SHF.R.S32.HI R201, RZ, 0x7, R0 ;  /* 0x00000007ffc97819 */ /* 0x000fe20000011400 */
[----:B------:R-:W-:Y:S01]  /*0c70*/  IMAD.IADD R5, R204, 0x1, -R5 ;  /* 0x00000001cc057824 */ /* 0x000fe200078e0a05 */
[--C-:B------:R-:W-:Y:S02]  /*0c80*/  SHF.R.S32.HI R7, RZ, 0x2, R2.reuse ;  /* 0x00000002ff077819 */ /* 0x100fe40000011402 */
[----:B------:R-:W-:Y:S01]  /*0c90*/  SHF.R.S32.HI R8, RZ, 0x1f, R2 ;  /* 0x0000001fff087819 */ /* 0x000fe20000011402 */
[----:B------:R-:W-:Y:S01]  /*0ca0*/  IMAD R5, R202, 0x10, R5 ;  /* 0x00000010ca057824 */ /* 0x000fe200078e0205 */
[----:B------:R-:W-:Y:S02]  /*0cb0*/  LEA.HI R6, R6, R199, RZ, 0x5 ;  /* 0x000000c706067211 */ /* 0x000fe400078f28ff */
[----:B------:R-:W-:Y:S01]  /*0cc0*/  LEA.HI R8, R8, R7, RZ, 0x3 ;  /* 0x0000000708087211 */ /* 0x000fe200078f18ff */
[----:B------:R-:W-:Y:S01]  /*0cd0*/  IMAD R5, R5, 0x8, R4 ;  /* 0x0000000805057824 */ /* 0x000fe200078e0204 */
[----:B------:R-:W-:-:S02]  /*0ce0*/  LEA.HI R0, R0, R201, RZ, 0x1 ;  /* 0x000000c900007211 */ /* 0x000fc400078f08ff */
[----:B------:R-:W-:Y:S01]  /*0cf0*/  LOP3.LUT R8, R8, 0xfffffff8, RZ, 0xc0, !PT ;  /* 0xfffffff808087812 */ /* 0x000fe200078ec0ff */
[----:B------:R-:W-:Y:S01]  /*0d00*/  IMAD.SHL.U32 R5, R5, 0x8, RZ ;  /* 0x0000000805057824 */ /* 0x000fe200078e00ff */
[----:B------:R-:W-:Y:S02]  /*0d10*/  LEA.HI R3, R3, R204, RZ, 0x3 ;  /* 0x000000cc03037211 */ /* 0x000fe400078f18ff */
[----:B------:R-:W-:Y:S01]  /*0d20*/  SHF.R.S32.HI R6, RZ, 0x5, R6 ;  /* 0x00000005ff067819 */ /* 0x000fe20000011406 */
[----:B------:R-:W-:Y:S01]  /*0d30*/  IMAD.WIDE R18, R5, 0x2, R18 ;  /* 0x0000000205127825 */ /* 0x000fe200078e0212 */
[----:B------:R-:W-:Y:S02]  /*0d40*/  LOP3.LUT R0, R0, 0x3fffffe, RZ, 0xc0, !PT ;  /* 0x03fffffe00007812 */ /* 0x000fe400078ec0ff */
[----:B------:R-:W-:Y:S01]  /*0d50*/  LOP3.LUT R5, R3, 0x1ffffff8, RZ, 0xc0, !PT ;  /* 0x1ffffff803057812 */ /* 0x000fe200078ec0ff */
[----:B------:R-:W-:Y:S01]  /*0d60*/  IMAD.IADD R7, R7, 0x1, -R8 ;  /* 0x0000000107077824 */ /* 0x000fe200078e0a08 */
[----:B------:R-:W-:Y:S01]  /*0d70*/  LOP3.LUT R16, R2, 0x7ffffffc, RZ, 0xc0, !PT ;  /* 0x7ffffffc02107812 */ /* 0x000fe200078ec0ff */
[----:B------:R-:W-:Y:S01]  /*0d80*/  IMAD.IADD R0, R201, 0x1, -R0 ;  /* 0x00000001c9007824 */ /* 0x000fe200078e0a00 */
[----:B------:R-:W-:Y:S01]  /*0d90*/  SHF.R.S32.HI R194, RZ, 0x3, R3 ;  /* 0x00000003ffc27819 */ /* 0x000fe20000011403 */
[----:B------:R-:W-:-:S02]  /*0da0*/  IMAD R7, R6, 0x10, R7 ;  /* 0x0000001006077824 */ /* 0x000fc400078e0207 */
[----:B------:R-:W-:Y:S02]  /*0db0*/  IMAD.IADD R5, R204, 0x1, -R5 ;  /* 0x00000001cc057824 */ /* 0x000fe400078e0a05 */
[----:B------:R-:W-:Y:S02]  /*0dc0*/  IMAD R200, R0, 0x40, R7 ;  /* 0x0000004000c87824 */ /* 0x000fe400078e0207 */
[----:B------:R-:W-:Y:S02]  /*0dd0*/  IMAD.SHL.U32 R22, R5, 0x8, RZ ;  /* 0x0000000805167824 */ /* 0x000fe400078e00ff */
[----:B------:R-:W-:-:S07]  /*0de0*/  IMAD.IADD R16, R199, 0x1, -R16 ;  /* 0x00000001c7107824 */ /* 0x000fce00078e0a10 */
.L_x_956:
[----:B------:R-:W-:Y:S01]  /*0df0*/  ULDC UR5, c[0x0][0xdd0] ;  /* 0x0003740000057ab9 */ /* 0x000fe20000000800 */
[----:B-1----:R-:W1:Y:S01]  /*0e00*/  LDC R0, c[0x0][0xde8] ;  /* 0x00037a00ff007b82 */ /* 0x002e620000000800 */
[----:B------:R-:W-:Y:S01]  /*0e10*/  UISETP.NE.AND UP0, UPT, UR5, 0x1, UPT ;  /* 0x000000010500788c */ /* 0x000fe2000bf05270 */
[----:B------:R-:W-:-:S10]  /*0e20*/  UMOV UR8, UR4 ;  /* 0x0000000400087c82 */ /* 0x000fd40008000000 */
[----:B------:R-:W-:Y:S01]  /*0e30*/  @UP0 ULDC UR6, c[0x0][0xdd4] ;  /* 0x0003750000060ab9 */ /* 0x000fe20000000800 */
[----:B------:R-:W-:Y:S01]  /*0e40*/  @UP0 ULDC UR9, c[0x0][0xdd8] ;  /* 0x0003760000090ab9 */ /* 0x000fe20000000800 */
[----:B------:R-:W-:-:S04]  /*0e50*/  UIMAD.WIDE.U32 UR6, UR4, UR6, URZ ;  /* 0x00000006040672a5 */ /* 0x000fc8000f8e003f */
[----:B------:R-:W-:-:S04]  /*0e60*/  @UP0 USHF.R.U32.HI UR8, URZ, UR9, UR7 ;  /* 0x000000093f080299 */ /* 0x000fc80008011607 */
[----:B------:R-:W-:Y:S02]  /*0e70*/  UIADD3 UR6, -UR8, URZ, URZ ;  /* 0x0000003f08067290 */ /* 0x000fe4000fffe13f */
[----:B-1----:R-:W-:Y:S02]  /*0e80*/  ISETP.LE.AND P0, PT, R0, UR8, PT ;  /* 0x0000000800007c0c */ /* 0x002fe4000bf03270 */
[----:B------:R-:W-:-:S11]  /*0e90*/  UIMAD UR7, UR5, UR6, UR4 ;  /* 0x00000006050772a4 */ /* 0x000fd6000f8e0204 */
[----:B--234-:R-:W-:Y:S05]  /*0ea0*/  @!P0 BRA `(.L_x_864) ;  /* 0x0000000000248947 */ /* 0x01cfea0003800000 */
[----:B------:R-:W-:Y:S01]  /*0eb0*/  ULDC UR6, c[0x0][0xddc] ;  /* 0x0003770000067ab9 */ /* 0x000fe20000000800 */
[----:B------:R-:W-:Y:S01]  /*0ec0*/  UMOV UR9, UR7 ;  /* 0x0000000700097c82 */ /* 0x000fe20008000000 */
[----:B------:R-:W-:-:S11]  /*0ed0*/  UISETP.NE.AND UP0, UPT, UR6, 0x1, UPT ;  /* 0x000000010600788c */ /* 0x000fd6000bf05270 */
[----:B------:R-:W-:Y:S02]  /*0ee0*/  @UP0 ULDC.64 UR10, c[0x0][0xde0] ;  /* 0x00037800000a0ab9 */ /* 0x000fe40000000a00 */
[----:B------:R-:W-:-:S04]  /*0ef0*/  UIMAD.WIDE.U32 UR4, UR7, UR10, URZ ;  /* 0x0000000a070472a5 */ /* 0x000fc8000f8e003f */
[----:B------:R-:W-:-:S04]  /*0f00*/  @UP0 USHF.R.U32.HI UR9, URZ, UR11, UR5 ;  /* 0x0000000b3f090299 */ /* 0x000fc80008011605 */
[----:B------:R-:W-:Y:S02]  /*0f10*/  UIMAD UR4, UR9, UR6, URZ ;  /* 0x00000006090472a4 */ /* 0x000fe4000f8e023f */
[----:B------:R-:W-:Y:S01]  /*0f20*/  IMAD.U32 R196, RZ, RZ, UR9 ;  /* 0x00000009ffc47e24 */ /* 0x000fe2000f8e00ff */
[----:B------:R-:W-:Y:S09]  /*0f30*/  BRA `(.L_x_865) ;  /* 0x0000000000207947 */ /* 0x000ff20003800000 */
.L_x_864:
[----:B------:R-:W-:Y:S01]  /*0f40*/  ULDC UR6, c[0x0][0xdc4] ;  /* 0x0003710000067ab9 */ /* 0x000fe20000000800 */
[----:B------:R-:W-:Y:S01]  /*0f50*/  UMOV UR9, UR7 ;  /* 0x0000000700097c82 */ /* 0x000fe20008000000 */
[----:B------:R-:W-:-:S11]  /*0f60*/  UISETP.NE.AND UP0, UPT, UR6, 0x1, UPT ;  /* 0x000000010600788c */ /* 0x000fd6000bf05270 */
[----:B------:R-:W-:Y:S02]  /*0f70*/  @UP0 ULDC.64 UR10, c[0x0][0xdc8] ;  /* 0x00037200000a0ab9 */ /* 0x000fe40000000a00 */
[----:B------:R-:W-:-:S04]  /*0f80*/  UIMAD.WIDE.U32 UR4, UR7, UR10, URZ ;  /* 0x0000000a070472a5 */ /* 0x000fc8000f8e003f */
[----:B------:R-:W-:-:S04]  /*0f90*/  @UP0 USHF.R.U32.HI UR9, URZ, UR11, UR5 ;  /* 0x0000000b3f090299 */ /* 0x000fc80008011605 */
[----:B------:R-:W-:Y:S02]  /*0fa0*/  UIMAD UR4, UR9, UR6, URZ ;  /* 0x00000006090472a4 */ /* 0x000fe4000f8e023f */
[----:B------:R-:W-:-:S10]  /*0fb0*/  IMAD.U32 R196, RZ, RZ, UR9 ;  /* 0x00000009ffc47e24 */ /* 0x000fd4000f8e00ff */
.L_x_865:
[----:B------:R-:W-:Y:S01]  /*0fc0*/  R2UR UR5, R196 ;  /* 0x00000000c40572ca */ /* 0x000fe200000e0000 */
[----:B------:R-:W1:Y:S01]  /*0fd0*/  LDC.64 R8, c[0x0][0x9e0] ;  /* 0x00027800ff087b82 */ /* 0x000e620000000a00 */
[----:B------:R-:W-:Y:S01]  /*0fe0*/  ULDC UR43, c[0x0][0xdb8] ;  /* 0x00036e00002b7ab9 */ /* 0x000fe20000000800 */
[----:B------:R-:W-:Y:S01]  /*0ff0*/  ULDC UR6, c[0x0][0xdac] ;  /* 0x00036b0000067ab9 */ /* 0x000fe20000000800 */
[----:B------:R-:W-:Y:S02]  /*1000*/  UISETP.NE.AND UP0, UPT, UR43, 0x1, UPT ;  /* 0x000000012b00788c */ /* 0x000fe4000bf05270 */
[----:B------:R-:W-:Y:S01]  /*1010*/  UIADD3 UR4, UR7, -UR4, URZ ;  /* 0x8000000407047290 */ /* 0x000fe2000fffe03f */
[----:B------:R-:W-:Y:S02]  /*1020*/  ULDC.64 UR10, c[0x0][0x3f8] ;  /* 0x0000fe00000a7ab9 */ /* 0x000fe40000000a00 */
[----:B------:R-:W2:Y:S01]  /*1030*/  LDC R17, c[0x0][0x404] ;  /* 0x00010100ff117b82 */ /* 0x000ea20000000800 */
[----:B------:R-:W-:Y:S01]  /*1040*/  ULDC UR7, c[0x0][0xdc4] ;  /* 0x0003710000077ab9 */ /* 0x000fe20000000800 */
[----:B------:R-:W-:Y:S01]  /*1050*/  ISETP.NE.U32.AND P0, PT, RZ, UR10, PT ;  /* 0x0000000aff007c0c */ /* 0x000fe2000bf05070 */
[----:B------:R-:W-:-:S02]  /*1060*/  UIMAD UR8, UR8, UR7, UR4 ;  /* 0x00000007080872a4 */ /* 0x000fc4000f8e0204 */
[----:B------:R-:W-:Y:S01]  /*1070*/  ULOP3.LUT UR5, URZ, UR5, URZ, 0x33, !UPT ;  /* 0x000000053f057292 */ /* 0x000fe2000f8e333f */
[----:B------:R-:W-:Y:S01]  /*1080*/  ISETP.NE.AND.EX P0, PT, RZ, UR11, PT, P0 ;  /* 0x0000000bff007c0c */ /* 0x000fe2000bf05300 */
[----:B------:R-:W-:Y:S01]  /*1090*/  @UP0 ULDC UR4, c[0x0][0xdbc] ;  /* 0x00036f0000040ab9 */ /* 0x000fe20000000800 */
[----:B------:R-:W3:Y:S01]  /*10a0*/  LDC R5, c[0x0][0x288] ;  /* 0x0000a200ff057b82 */ /* 0x000ee20000000800 */
[----:B------:R-:W-:Y:S01]  /*10b0*/  UIADD3 UR5, UR5, UR6, URZ ;  /* 0x0000000605057290 */ /* 0x000fe2000fffe03f */
[----:B------:R-:W-:Y:S02]  /*10c0*/  UMOV UR44, UR8 ;  /* 0x00000008002c7c82 */ /* 0x000fe40008000000 */
[----:B------:R-:W-:Y:S01]  /*10d0*/  @UP0 ULDC UR6, c[0x0][0xdc0] ;  /* 0x0003700000060ab9 */ /* 0x000fe20000000800 */
[----:B------:R-:W-:Y:S02]  /*10e0*/  USHF.L.U32 UR42, UR5, 0x7, URZ ;  /* 0x00000007052a7899 */ /* 0x000fe4000800063f */
[----:B------:R-:W-:Y:S01]  /*10f0*/  UIMAD.WIDE.U32 UR4, UR8, UR4, URZ ;  /* 0x00000004080472a5 */ /* 0x000fe2000f8e003f */
[----:B------:R-:W4:Y:S01]  /*1100*/  LDC R6, c[0x0][0x2e0] ;  /* 0x0000b800ff067b82 */ /* 0x000f220000000800 */
[----:B-1----:R-:W-:-:S02]  /*1110*/  ISETP.GE.AND P1, PT, R9, 0x1, PT ;  /* 0x000000010900780c */ /* 0x002fc40003f26270 */
[----:B------:R-:W-:Y:S01]  /*1120*/  IMAD.U32 R198, RZ, RZ, UR42 ;  /* 0x0000002affc67e24 */ /* 0x000fe2000f8e00ff */
[----:B------:R-:W-:Y:S01]  /*1130*/  @UP0 USHF.R.U32.HI UR44, URZ, UR6, UR5 ;  /* 0x000000063f2c0299 */ /* 0x000fe20008011605 */
[----:B--2---:R-:W-:-:S03]  /*1140*/  SEL R17, R17, 0x1, P0 ;  /* 0x0000000111117807 */ /* 0x004fc60000000000 */
[----:B------:R-:W-:-:S04]  /*1150*/  UIADD3 UR4, -UR44, URZ, URZ ;  /* 0x0000003f2c047290 */ /* 0x000fc8000fffe13f */
[----:B------:R-:W-:Y:S01]  /*1160*/  UIMAD UR43, UR43, UR4, UR8 ;  /* 0x000000042b2b72a4 */ /* 0x000fe2000f8e0208 */
[----:B---3--:R-:W-:-:S05]  /*1170*/  IADD3 R192, R198, 0x80, -R5 ;  /* 0x00000080c6c07810 */ /* 0x008fca0007ffe805 */
[CC--:B----4-:R-:W-:Y:S02]  /*1180*/  IMAD R192, R17.reuse, R6.reuse, R192 ;  /* 0x0000000611c07224 */ /* 0x0d0fe400078e02c0 */
[----:B------:R-:W-:Y:S02]  /*1190*/  IMAD R75, R17, R6, RZ ;  /* 0x00000006114b7224 */ /* 0x000fe400078e02ff */
[----:B------:R-:W-:Y:S01]  /*11a0*/  IMAD.IADD R0, R192, 0x1, R8 ;  /* 0x00000001c0007824 */ /* 0x000fe200078e0208 */
[----:B------:R-:W-:Y:S06]  /*11b0*/  @!P1 BRA `(.L_x_866) ;  /* 0x0000000000409947 */ /* 0x000fec0003800000 */
[C---:B------:R-:W-:Y:S01]  /*11c0*/  ISETP.GT.AND P0, PT, R192.reuse, RZ, PT ;  /* 0x000000ffc000720c */ /* 0x040fe20003f04270 */
[----:B------:R-:W-:-:S12]  /*11d0*/  VIADD R2, R192, 0xffffffff ;  /* 0xffffffffc0027836 */ /* 0x000fd80000000000 */
[----:B------:R-:W-:Y:S05]  /*11e0*/  @P0 BRA `(.L_x_867) ;  /* 0x00000000001c0947 */ /* 0x000fea0003800000 */
[----:B------:R-:W-:Y:S01]  /*11f0*/  ISETP.NE.AND P0, PT, R9, 0x1, PT ;  /* 0x000000010900780c */ /* 0x000fe20003f05270 */
[----:B------:R-:W-:-:S12]  /*1200*/  IMAD.MOV R3, RZ, RZ, -R192 ;  /* 0x000000ffff037224 */ /* 0x000fd800078e0ac0 */
[----:B------:R-:W1:Y:S02]  /*1210*/  @P0 LDC.64 R10, c[0x0][0x9e8] ;  /* 0x00027a00ff0a0b82 */ /* 0x000e640000000a00 */
[----:B-1----:R-:W-:-:S05]  /*1220*/  @P0 IMAD.HI.U32 R2, R3, R10, RZ ;  /* 0x0000000a03020227 */ /* 0x002fca00078e00ff */
[----:B------:R-:W-:-:S04]  /*1230*/  @P0 SHF.R.U32.HI R3, RZ, R11, R2 ;  /* 0x0000000bff030219 */ /* 0x000fc80000011602 */
[----:B------:R-:W-:Y:S01]  /*1240*/  LOP3.LUT R2, RZ, R3, RZ, 0x33, !PT ;  /* 0x00000003ff027212 */ /* 0x000fe200078e33ff */
[----:B------:R-:W-:Y:S06]  /*1250*/  BRA `(.L_x_868) ;  /* 0x0000000000107947 */ /* 0x000fec0003800000 */
.L_x_867:
[----:B------:R-:W-:-:S13]  /*1260*/  ISETP.NE.AND P0, PT, R9, 0x1, PT ;  /* 0x000000010900780c */ /* 0x000fda0003f05270 */
[----:B------:R-:W1:Y:S02]  /*1270*/  @P0 LDC.64 R10, c[0x0][0x9e8] ;  /* 0x00027a00ff0a0b82 */ /* 0x000e640000000a00 */
[----:B-1----:R-:W-:-:S05]  /*1280*/  @P0 IMAD.HI.U32 R4, R2, R10, RZ ;  /* 0x0000000a02040227 */ /* 0x002fca00078e00ff */
[----:B------:R-:W-:-:S07]  /*1290*/  @P0 SHF.R.U32.HI R2, RZ, R11, R4 ;  /* 0x0000000bff020219 */ /* 0x000fce0000011604 */
.L_x_868:
[----:B------:R-:W-:-:S05]  /*12a0*/  IMAD R3, R2, R9, R9 ;  /* 0x0000000902037224 */ /* 0x000fca00078e0209 */
[----:B------:R-:W-:-:S07]  /*12b0*/  VIMNMX R0, R0, R3, PT ;  /* 0x0000000300007248 */ /* 0x000fce0003fe0100 */
.L_x_866:
[----:B------:R-:W-:Y:S01]  /*12c0*/  VIADD R2, R0, 0x5f ;  /* 0x0000005f00027836 */ /* 0x000fe20000000000 */
[----:B------:R-:W-:Y:S01]  /*12d0*/  IADD3 R4, -R5, UR42, RZ ;  /* 0x0000002a05047c10 */ /* 0x000fe2000fffe1ff */
[----:B------:R-:W-:Y:S01]  /*12e0*/  IMAD R0, R17, R6, 0x5f ;  /* 0x0000005f11007424 */ /* 0x000fe200078e0206 */
[----:B------:R-:W-:Y:S01]  /*12f0*/  ULDC UR4, c[0x0][0x9dc] ;  /* 0x0002770000047ab9 */ /* 0x000fe20000000800 */
[----:B------:R-:W-:-:S04]  /*1300*/  IMAD.HI R2, R2, 0x2aaaaaab, RZ ;  /* 0x2aaaaaab02027827 */ /* 0x000fc800078e02ff */
[----:B------:R-:W-:Y:S01]  /*1310*/  IMAD.HI R0, R0, 0x2aaaaaab, RZ ;  /* 0x2aaaaaab00007827 */ /* 0x000fe200078e02ff */
[----:B------:R-:W-:-:S03]  /*1320*/  SHF.R.U32.HI R5, RZ, 0x1f, R2 ;  /* 0x0000001fff057819 */ /* 0x000fc60000011602 */
[----:B------:R-:W-:Y:S01]  /*1330*/  IMAD R4, R17, R6, R4 ;  /* 0x0000000611047224 */ /* 0x000fe200078e0204 */
[----:B------:R-:W-:Y:S02]  /*1340*/  SHF.R.U32.HI R3, RZ, 0x1f, R0 ;  /* 0x0000001fff037819 */ /* 0x000fe40000011600 */
[----:B------:R-:W-:Y:S01]  /*1350*/  LEA.HI.SX32 R74, R2, R5, 0x1c ;  /* 0x00000005024a7211 */ /* 0x000fe200078fe2ff */
[----:B------:R-:W-:Y:S01]  /*1360*/  VIADD R6, R4, -UR4 ;  /* 0x8000000404067c36 */ /* 0x000fe20008000000 */
[----:B------:R-:W-:-:S04]  /*1370*/  LEA.HI.SX32 R3, R0, R3, 0x1c ;  /* 0x0000000300037211 */ /* 0x000fc800078fe2ff */
[----:B------:R-:W-:Y:S02]  /*1380*/  R2UR UR4, R6 ;  /* 0x00000000060472ca */ /* 0x000fe400000e0000 */
[----:B------:R-:W-:Y:S01]  /*1390*/  VIMNMX R74, R3, R74, PT ;  /* 0x0000004a034a7248 */ /* 0x000fe20003fe0100 */
[----:B------:R-:W-:-:S12]  /*13a0*/  @!P1 BRA `(.L_x_869) ;  /* 0x0000000000449947 */ /* 0x000fd80003800000 */
[----:B------:R-:W-:-:S13]  /*13b0*/  ISETP.GT.AND P0, PT, R4, -0x1, PT ;  /* 0xffffffff0400780c */ /* 0x000fda0003f04270 */
[----:B------:R-:W-:Y:S05]  /*13c0*/  @P0 BRA `(.L_x_870) ;  /* 0x00000000001c0947 */ /* 0x000fea0003800000 */
[----:B------:R-:W-:Y:S02]  /*13d0*/  ISETP.NE.AND P0, PT, R9, 0x1, PT ;  /* 0x000000010900780c */ /* 0x000fe40003f05270 */
[----:B------:R-:W-:-:S11]  /*13e0*/  LOP3.LUT R3, RZ, R4, RZ, 0x33, !PT ;  /* 0x00000004ff037212 */ /* 0x000fd600078e33ff */
[----:B------:R-:W1:Y:S02]  /*13f0*/  @P0 LDC.64 R6, c[0x0][0x9e8] ;  /* 0x00027a00ff060b82 */ /* 0x000e640000000a00 */
[----:B-1----:R-:W-:-:S05]  /*1400*/  @P0 IMAD.HI.U32 R0, R3, R6, RZ ;  /* 0x0000000603000227 */ /* 0x002fca00078e00ff */
[----:B------:R-:W-:-:S04]  /*1410*/  @P0 SHF.R.U32.HI R3, RZ, R7, R0 ;  /* 0x00000007ff030219 */ /* 0x000fc80000011600 */
[----:B------:R-:W-:Y:S01]  /*1420*/  LOP3.LUT R4, RZ, R3, RZ, 0x33, !PT ;  /* 0x00000003ff047212 */ /* 0x000fe200078e33ff */
[----:B------:R-:W-:Y:S06]  /*1430*/  BRA `(.L_x_871) ;  /* 0x0000000000107947 */ /* 0x000fec0003800000 */
.L_x_870:
[----:B------:R-:W-:-:S13]  /*1440*/  ISETP.NE.AND P0, PT, R9, 0x1, PT ;  /* 0x000000010900780c */ /* 0x000fda0003f05270 */
[----:B------:R-:W1:Y:S02]  /*1450*/  @P0 LDC.64 R2, c[0x0][0x9e8] ;  /* 0x00027a00ff020b82 */ /* 0x000e640000000a00 */
[----:B-1----:R-:W-:-:S05]  /*1460*/  @P0 IMAD.HI.U32 R0, R4, R2, RZ ;  /* 0x0000000204000227 */ /* 0x002fca00078e00ff */
[----:B------:R-:W-:-:S07]  /*1470*/  @P0 SHF.R.U32.HI R4, RZ, R3, R0 ;  /* 0x00000003ff040219 */ /* 0x000fce0000011600 */
.L_x_871:
[----:B------:R-:W-:-:S05]  /*1480*/  IMAD R4, R4, R9, RZ ;  /* 0x0000000904047224 */ /* 0x000fca00078e02ff */
[----:B------:R-:W-:-:S13]  /*1490*/  R2UR UR5, R4 ;  /* 0x00000000040572ca */ /* 0x000fda00000e0000 */
[----:B------:R-:W-:-:S04]  /*14a0*/  UISETP.LT.AND UP0, UPT, UR4, UR5, UPT ;  /* 0x000000050400728c */ /* 0x000fc8000bf01270 */
[----:B------:R-:W-:-:S12]  /*14b0*/  USEL UR4, UR4, UR5, !UP0 ;  /* 0x0000000504047287 */ /* 0x000fd8000c000000 */
.L_x_869:
[----:B------:R-:W-:Y:S01]  /*14c0*/  UIMAD.WIDE UR4, UR4, 0x2aaaaaab, URZ ;  /* 0x2aaaaaab040478a5 */ /* 0x000fe2000f8e023f */
[----:B------:R-:W-:Y:S02]  /*14d0*/  PLOP3.LUT P0, PT, PT, PT, PT, 0x80, 0x0 ;  /* 0x000000000000781c */ /* 0x000fe40003f0f070 */
[----:B------:R-:W-:Y:S02]  /*14e0*/  CS2R R2, SRZ ;  /* 0x0000000000027805 */ /* 0x000fe4000001ff00 */
[----:B------:R-:W-:Y:S01]  /*14f0*/  CS2R R118, SRZ ;  /* 0x0000000000767805 */ /* 0x000fe2000001ff00 */
[----:B------:R-:W-:Y:S01]  /*1500*/  USHF.R.U32.HI UR4, URZ, 0x1f, UR5 ;  /* 0x0000001f3f047899 */ /* 0x000fe20008011605 */
[----:B------:R-:W-:Y:S02]  /*1510*/  CS2R R116, SRZ ;  /* 0x0000000000747805 */ /* 0x000fe4000001ff00 */
[----:B------:R-:W-:Y:S02]  /*1520*/  CS2R R114, SRZ ;  /* 0x0000000000727805 */ /* 0x000fe4000001ff00 */
[----:B------:R-:W-:Y:S01]  /*1530*/  CS2R R112, SRZ ;  /* 0x0000000000707805 */ /* 0x000fe2000001ff00 */
[----:B------:R-:W-:Y:S01]  /*1540*/  ULEA.HI.SX32 UR4, UR5, UR4, 0x1c ;  /* 0x0000000405047291 */ /* 0x000fe2000f8fe23f */
[----:B------:R-:W-:-:S02]  /*1550*/  CS2R R110, SRZ ;  /* 0x00000000006e7805 */ /* 0x000fc4000001ff00 */
[----:B------:R-:W-:Y:S02]  /*1560*/  CS2R R108, SRZ ;  /* 0x00000000006c7805 */ /* 0x000fe4000001ff00 */
[----:B------:R-:W-:Y:S01]  /*1570*/  CS2R R106, SRZ ;  /* 0x00000000006a7805 */ /* 0x000fe2000001ff00 */
[----:B------:R-:W-:Y:S01]  /*1580*/  UISETP.LT.AND UP0, UPT, URZ, UR4, UPT ;  /* 0x000000043f00728c */ /* 0x000fe2000bf01270 */
[----:B------:R-:W-:Y:S02]  /*1590*/  CS2R R104, SRZ ;  /* 0x0000000000687805 */ /* 0x000fe4000001ff00 */
[----:B------:R-:W-:Y:S02]  /*15a0*/  CS2R R102, SRZ ;  /* 0x0000000000667805 */ /* 0x000fe4000001ff00 */
[----:B------:R-:W-:Y:S01]  /*15b0*/  CS2R R100, SRZ ;  /* 0x0000000000647805 */ /* 0x000fe2000001ff00 */
[----:B------:R-:W-:Y:S01]  /*15c0*/  USEL UR47, URZ, UR4, !UP0 ;  /* 0x000000043f2f7287 */ /* 0x000fe2000c000000 */
[----:B------:R-:W-:-:S02]  /*15d0*/  CS2R R98, SRZ ;  /* 0x0000000000627805 */ /* 0x000fc4000001ff00 */
[----:B------:R-:W-:Y:S02]  /*15e0*/  CS2R R96, SRZ ;  /* 0x0000000000607805 */ /* 0x000fe4000001ff00 */
[----:B------:R-:W-:Y:S02]  /*15f0*/  CS2R R94, SRZ ;  /* 0x00000000005e7805 */ /* 0x000fe4000001ff00 */
[----:B------:R-:W-:Y:S02]  /*1600*/  CS2R R92, SRZ ;  /* 0x00000000005c7805 */ /* 0x000fe4000001ff00 */
[----:B------:R-:W-:Y:S02]  /*1610*/  CS2R R90, SRZ ;  /* 0x00000000005a7805 */ /* 0x000fe4000001ff00 */
[----:B------:R-:W-:Y:S02]  /*1620*/  ISETP.GT.AND P1, PT, R74, UR47, PT ;  /* 0x0000002f4a007c0c */ /* 0x000fe4000bf24270 */
        /* <DEDUP_REMOVED lines=34> */
[----:B------:R-:W-:Y:S01]  /*1850*/  IMAD.MOV.U32 R29, RZ, RZ, RZ ;  /* 0x000000ffff1d7224 */ /* 0x000fe200078e00ff */
[----:B------:R-:W-:Y:S06]  /*1860*/  @!P1 BRA `(.L_x_872) ;  /* 0x000000bc00bc9947 */ /* 0x000fec0003800000 */
[----:B------:R-:W1:Y:S01]  /*1870*/  SHFL.IDX PT, R0, R201, RZ, 0x1f ;  /* 0x00001fffc9007589 */ /* 0x000e6200000e0000 */
[----:B------:R-:W-:-:S04]  /*1880*/  UIADD3 UR6, UR37, 0x12400, URZ ;  /* 0x0001240025067890 */ /* 0x000fc8000fffe03f */
[----:B------:R-:W-:-:S06]  /*1890*/  ULOP3.LUT UP0, URZ, UR6, 0x1bf, URZ, 0xc0, !UPT ;  /* 0x000001bf063f7892 */ /* 0x000fcc000f80c03f */
[----:B------:R-:W-:Y:S02]  /*18a0*/  PLOP3.LUT P0, PT, PT, PT, UP0, 0x80, 0x0 ;  /* 0x000000000000781c */ /* 0x000fe40003f0f008 */
[----:B-1----:R-:W-:-:S13]  /*18b0*/  R2UR UR4, R0 ;  /* 0x00000000000472ca */ /* 0x002fda00000e0000 */
[----:B------:R-:W-:-:S04]  /*18c0*/  ULEA.HI UR5, UR4, UR4, URZ, 0x1 ;  /* 0x0000000404057291 */ /* 0x000fc8000f8f083f */
        /* <DEDUP_REMOVED lines=22> */
.L_x_873:
[----:B------:R-:W-:Y:S02]  /*1a30*/  R2UR UR6, R197 ;  /* 0x00000000c50672ca */ /* 0x000fe400000e0000 */
[----:B------:R-:W-:-:S11]  /*1a40*/  R2UR UR5, R203 ;  /* 0x00000000cb0572ca */ /* 0x000fd600000e0000 */
[----:B------:R-:W-:Y:S02]  /*1a50*/  ULEA.HI UR4, UR6, UR6, URZ, 0x1 ;  /* 0x0000000606047291 */ /* 0x000fe4000f8f083f */
[----:B------:R-:W-:Y:S02]  /*1a60*/  IMAD.U32 R2, RZ, RZ, UR5 ;  /* 0x00000005ff027e24 */ /* 0x000fe4000f8e00ff */
[----:B------:R-:W-:-:S03]  /*1a70*/  ULOP3.LUT UR4, UR4, 0xfffffffe, URZ, 0xc0, !UPT ;  /* 0xfffffffe04047892 */ /* 0x000fc6000f8ec03f */
[----:B------:R-:W-:Y:S01]  /*1a80*/  ISETP.NE.AND P0, PT, R2, 0x3, PT ;  /* 0x000000030200780c */ /* 0x000fe20003f05270 */
[----:B------:R-:W-:-:S06]  /*1a90*/  UIADD3 UR4, UR6, -UR4, URZ ;  /* 0x8000000406047290 */ /* 0x000fcc000fffe03f */
[----:B------:R-:W-:-:S05]  /*1aa0*/  IMAD.U32 R0, RZ, RZ, UR4 ;  /* 0x00000004ff007e24 */ /* 0x000fca000f8e00ff */
[----:B------:R-:W-:-:S04]  /*1ab0*/  SHF.L.U32 R0, R0, 0x1f, RZ ;  /* 0x0000001f00007819 */ /* 0x000fc800000006ff */
[----:B------:R-:W1:Y:S02]  /*1ac0*/  SYNCS.PHASECHK.TRANS64.TRYWAIT P1, [UR37+0x30800], R0 ;  /* 0x03080000ff0075a7 */ /* 0x000e640008020165 */
[----:B-1----:R-:W-:Y:S05]  /*1ad0*/  @!P1 BRA `(.L_x_874) ;  /* 0x00000108000c9947 */ /* 0x002fea0003800000 */
.L_x_1021:
[----:B------:R-:W-:Y:S05]  /*1ae0*/  @!P0 BRA `(.L_x_875) ;  /* 0x0000000000048947 */ /* 0x000fea0003800000 */
[----:B------:R-:W-:Y:S01]  /*1af0*/  BPT.TRAP 0x1 ;  /* 0x000000040000795c */ /* 0x000fe20000300000 */
.L_x_875:
[----:B-1----:R-:W-:Y:S02]  /*1b00*/  IMAD.U32 R3, RZ, RZ, UR36 ;  /* 0x00000024ff037e24 */ /* 0x002fe4000f8e00ff */
[----:B------:R-:W-:-:S03]  /*1b10*/  IMAD.U32 R0, RZ, RZ, UR46 ;  /* 0x0000002eff007e24 */ /* 0x000fc6000f8e00ff */
[----:B------:R-:W-:Y:S02]  /*1b20*/  LEA R3, R3, UR37, 0x3 ;  /* 0x0000002503037c11 */ /* 0x000fe4000f8e18ff */
[----:B------:R-:W-:-:S04]  /*1b30*/  SHF.L.U32 R0, R0, 0x1f, RZ ;  /* 0x0000001f00007819 */ /* 0x000fc800000006ff */
[----:B------:R1:W2:Y:S01]  /*1b40*/  SYNCS.PHASECHK.TRANS64.TRYWAIT P1, [R3+URZ+0x30830], R0 ;  /* 0x03083000030075a7 */ /* 0x0002a2000802017f */
[----:B------:R-:W-:Y:S05]  /*1b50*/  @!P0 BRA `(.L_x_876) ;  /* 0x0000000000048947 */ /* 0x000fea0003800000 */
[----:B------:R-:W-:Y:S01]  /*1b60*/  BPT.TRAP 0x1 ;  /* 0x000000040000795c */ /* 0x000fe20000300000 */
.L_x_876:
[----:B------:R-:W3:Y:S01]  /*1b70*/  S2R R2, SR_TID.X ;  /* 0x0000000000027919 */ /* 0x000ee20000002100 */
[----:B------:R-:W-:Y:S02]  /*1b80*/  LOP3.LUT R193, R193, 0xfff7ffff, RZ, 0xc0, !PT ;  /* 0xfff7ffffc1c17812 */ /* 0x000fe400078ec0ff */
[----:B---3--:R-:W-:-:S13]  /*1b90*/  LOP3.LUT P2, RZ, R2, 0x7f, RZ, 0xc0, !PT ;  /* 0x0000007f02ff7812 */ /* 0x008fda000784c0ff */
[----:B------:R-:W-:Y:S01]  /*1ba0*/  @P2 LOP3.LUT R193, R193, 0x80000, RZ, 0xfc, !PT ;  /* 0x00080000c1c12812 */ /* 0x000fe200078efcff */
[----:B--2---:R-:W-:Y:S06]  /*1bb0*/  @P1 BRA `(.L_x_877) ;  /* 0x0000000000081947 */ /* 0x004fec0003800000 */
[----:B------:R-:W2:Y:S02]  /*1bc0*/  SYNCS.PHASECHK.TRANS64.TRYWAIT P1, [R3+URZ+0x30830], R0 ;  /* 0x03083000030075a7 */ /* 0x000ea4000802017f */
[----:B--2---:R-:W-:Y:S05]  /*1bd0*/  @!P1 BRA `(.L_x_878) ;  /* 0x0000010400e49947 */ /* 0x004fea0003800000 */
.L_x_877:
[----:B------:R-:W-:Y:S05]  /*1be0*/  WARPSYNC.ALL ;  /* 0x0000000000007948 */ /* 0x000fea0003800000 */
[----:B------:R-:W-:Y:S01]  /*1bf0*/  UIADD3 UR4, UR37, 0x1e400, URZ ;  /* 0x0001e40025047890 */ /* 0x000fe2000fffe03f */
[----:B------:R-:W-:Y:S01]  /*1c00*/  WARPGROUP.ARRIVE ;  /* 0x00000000000079c5 */ /* 0x000fe20000000000 */
[----:B------:R-:W-:-:S05]  /*1c10*/  ULOP3.LUT UR38, UR38, 0x10000, URZ, 0xfc, !UPT ;  /* 0x0001000026267892 */ /* 0x000fca000f8efc3f */
[----:B------:R-:W3:Y:S01]  /*1c20*/  S2R R2, SR_TID.X ;  /* 0x0000000000027919 */ /* 0x000ee20000002100 */
[----:B------:R-:W-:Y:S01]  /*1c30*/  USHF.R.U32.HI UR4, URZ, 0x4, UR4 ;  /* 0x000000043f047899 */ /* 0x000fe20008011604 */
[----:B------:R-:W4:Y:S01]  /*1c40*/  LDC R14, c[0x0][0x288] ;  /* 0x0000a200ff0e7b82 */ /* 0x000f220000000800 */
[----:B------:R-:W-:Y:S01]  /*1c50*/  UMOV UR9, 0x40000040 ;  /* 0x4000004000097882 */ /* 0x000fe20000000000 */
[----:B------:R-:W-:Y:S01]  /*1c60*/  UMOV UR11, 0x40000040 ;  /* 0x40000040000b7882 */ /* 0x000fe20000000000 */
[----:B------:R-:W-:Y:S01]  /*1c70*/  ULOP3.LUT UR4, UR4, 0x3fff, URZ, 0xc0, !UPT ;  /* 0x00003fff04047892 */ /* 0x000fe2000f8ec03f */
[----:B------:R-:W-:Y:S01]  /*1c80*/  IMAD.U32 R11, RZ, RZ, UR9 ;  /* 0x00000009ff0b7e24 */ /* 0x000fe2000f8e00ff */
[----:B------:R-:W-:Y:S01]  /*1c90*/  UMOV UR8, UR38 ;  /* 0x0000002600087c82 */ /* 0x000fe20008000000 */
[----:B------:R-:W-:Y:S01]  /*1ca0*/  UMOV UR5, 0x40000040 ;  /* 0x4000004000057882 */ /* 0x000fe20000000000 */
[----:B------:R-:W-:Y:S01]  /*1cb0*/  ULOP3.LUT UR39, UR4, 0x10000, URZ, 0xfc, !UPT ;  /* 0x0001000004277892 */ /* 0x000fe2000f8efc3f */
[----:B------:R-:W-:Y:S01]  /*1cc0*/  IMAD.U32 R10, RZ, RZ, UR8 ;  /* 0x00000008ff0a7e24 */ /* 0x000fe2000f8e00ff */
[----:B------:R-:W-:Y:S01]  /*1cd0*/  UIADD3 UR4, UR38, 0x2, URZ ;  /* 0x0000000226047890 */ /* 0x000fe2000fffe03f */
[----:B------:R-:W5:Y:S01]  /*1ce0*/  LDC R96, c[0x0][0x2e0] ;  /* 0x0000b800ff607b82 */ /* 0x000f620000000800 */
[----:B------:R-:W-:Y:S01]  /*1cf0*/  UIMAD UR40, UR36, 0x900, UR39 ;  /* 0x00000900242878a4 */ /* 0x000fe2000f8e0227 */
[----:B------:R-:W-:Y:S01]  /*1d00*/  IMAD.MOV.U32 R5, RZ, RZ, -0x60 ;  /* 0xffffffa0ff057424 */ /* 0x000fe200078e00ff */
[----:B------:R-:W-:Y:S01]  /*1d10*/  UMOV UR7, 0x40000040 ;  /* 0x4000004000077882 */ /* 0x000fe20000000000 */
[----:B------:R-:W-:Y:S01]  /*1d20*/  UIADD3 UR12, UR38, 0x6, URZ ;  /* 0x00000006260c7890 */ /* 0x000fe2000fffe03f */
[----:B------:R-:W-:Y:S01]  /*1d30*/  VIADD R7, R200, UR42 ;  /* 0x0000002ac8077c36 */ /* 0x000fe20008000000 */
[----:B------:R-:W-:Y:S01]  /*1d40*/  UIADD3 UR6, UR40, 0x2, URZ ;  /* 0x0000000228067890 */ /* 0x000fe2000fffe03f */
[----:B------:R-:W-:Y:S01]  /*1d50*/  IMAD R4, R74, R5, 0x60 ;  /* 0x000000604a047424 */ /* 0x000fe200078e0205 */
[----:B------:R-:W-:Y:S01]  /*1d60*/  UMOV UR10, UR40 ;  /* 0x00000028000a7c82 */ /* 0x000fe20008000000 */
[----:B------:R-:W-:Y:S01]  /*1d70*/  UIADD3 UR14, UR40, 0x6, URZ ;  /* 0x00000006280e7890 */ /* 0x000fe2000fffe03f */
[----:B------:R-:W-:Y:S01]  /*1d80*/  HGMMA.64x96x16.F32 R24, gdesc[UR8], RZ, !UPT, gsb0 ;  /* 0x01600000081879f0 */ /* 0x000fe2000c0008ff */
[----:B------:R-:W-:Y:S01]  /*1d90*/  UIADD3 UR8, UR38, 0x4, URZ ;  /* 0x0000000426087890 */ /* 0x000fe2000fffe03f */
[----:B------:R-:W-:Y:S01]  /*1da0*/  IMAD R20, R16, -0x2, R4 ;  /* 0xfffffffe10147824 */ /* 0x000fe200078e0204 */
[----:B------:R-:W-:Y:S01]  /*1db0*/  UIADD3 UR10, UR40, 0x4, URZ ;  /* 0x00000004280a7890 */ /* 0x000fe2000fffe03f */
[----:B------:R-:W-:Y:S01]  /*1dc0*/  UMOV UR9, 0x40000040 ;  /* 0x4000004000097882 */ /* 0x000fe20000000000 */
[----:B------:R-:W-:Y:S01]  /*1dd0*/  UMOV UR11, 0x40000040 ;  /* 0x40000040000b7882 */ /* 0x000fe20000000000 */
[----:B------:R-:W-:Y:S01]  /*1de0*/  UMOV UR13, 0x40000040 ;  /* 0x40000040000d7882 */ /* 0x000fe20000000000 */
[----:B------:R-:W-:Y:S01]  /*1df0*/  UMOV UR15, 0x40000040 ;  /* 0x40000040000f7882 */ /* 0x000fe20000000000 */
[----:B------:R-:W-:Y:S01]  /*1e00*/  UIADD3 UR16, UR38, 0x400, URZ ;  /* 0x0000040026107890 */ /* 0x000fe2000fffe03f */
[----:B---3--:R-:W-:Y:S01]  /*1e10*/  LOP3.LUT P1, RZ, R2, 0x7f, RZ, 0xc0, !PT ;  /* 0x0000007f02ff7812 */ /* 0x008fe2000782c0ff */
[----:B------:R-:W-:Y:S01]  /*1e20*/  UIADD3 UR18, UR40, 0x300, URZ ;  /* 0x0000030028127890 */ /* 0x000fe2000fffe03f */
[----:B------:R-:W-:Y:S01]  /*1e30*/  UMOV UR17, 0x40000040 ;  /* 0x4000004000117882 */ /* 0x000fe20000000000 */
[----:B------:R-:W-:Y:S01]  /*1e40*/  UMOV UR19, 0x40000040 ;  /* 0x4000004000137882 */ /* 0x000fe20000000000 */
[----:B------:R-:W-:-:S02]  /*1e50*/  UIADD3 UR20, UR38, 0x402, URZ ;  /* 0x0000040226147890 */ /* 0x000fc4000fffe03f */
[----:B------:R-:W-:Y:S01]  /*1e60*/  UIADD3 UR22, UR40, 0x302, URZ ;  /* 0x0000030228167890 */ /* 0x000fe2000fffe03f */
[----:B------:R-:W-:Y:S01]  /*1e70*/  UMOV UR21, 0x40000040 ;  /* 0x4000004000157882 */ /* 0x000fe20000000000 */
[----:B------:R-:W-:Y:S01]  /*1e80*/  UMOV UR23, 0x40000040 ;  /* 0x4000004000177882 */ /* 0x000fe20000000000 */
[----:B------:R-:W-:Y:S02]  /*1e90*/  UIADD3 UR24, UR38, 0x404, URZ ;  /* 0x0000040426187890 */ /* 0x000fe4000fffe03f */
[----:B------:R-:W-:Y:S02]  /*1ea0*/  UIADD3 UR26, UR40, 0x304, URZ ;  /* 0x00000304281a7890 */ /* 0x000fe4000fffe03f */
[----:B-12---:R-:W-:Y:S01]  /*1eb0*/  @!P1 VIADD R0, R3, 0x30840 ;  /* 0x0003084003009836 */ /* 0x006fe20000000000 */
[----:B------:R-:W-:Y:S01]  /*1ec0*/  UMOV UR25, 0x40000040 ;  /* 0x4000004000197882 */ /* 0x000fe20000000000 */
[----:B------:R-:W-:Y:S01]  /*1ed0*/  UMOV UR27, 0x40000040 ;  /* 0x40000040001b7882 */ /* 0x000fe20000000000 */
[----:B------:R-:W-:Y:S01]  /*1ee0*/  UIADD3 UR28, UR38, 0x406, URZ ;  /* 0x00000406261c7890 */ /* 0x000fe2000fffe03f */
[----:B------:R-:W-:Y:S01]  /*1ef0*/  IMAD R3, R74, -0x60, R75 ;  /* 0xffffffa04a037824 */ /* 0x000fe200078e024b */
[----:B------:R-:W-:Y:S01]  /*1f00*/  UIADD3 UR30, UR40, 0x306, URZ ;  /* 0x00000306281e7890 */ /* 0x000fe2000fffe03f */
[----:B------:R-:W-:Y:S01]  /*1f10*/  @!P1 PRMT R0, RZ, 0x654, R0 ;  /* 0x00000654ff009816 */ /* 0x000fe20000000000 */
[----:B------:R-:W-:Y:S01]  /*1f20*/  UMOV UR29, 0x40000040 ;  /* 0x40000040001d7882 */ /* 0x000fe20000000000 */
[----:B------:R-:W-:Y:S01]  /*1f30*/  UMOV UR31, 0x40000040 ;  /* 0x40000040001f7882 */ /* 0x000fe20000000000 */
[----:B------:R-:W-:Y:S01]  /*1f40*/  UIADD3 UR32, UR38, 0x800, URZ ;  /* 0x0000080026207890 */ /* 0x000fe2000fffe03f */
[----:B----4-:R-:W-:Y:S01]  /*1f50*/  IADD3 R3, -R14, 0x61, R3 ;  /* 0x000000610e037810 */ /* 0x010fe20007ffe103 */
        /* <DEDUP_REMOVED lines=8> */
[----:B------:R-:W-:Y:S01]  /*1fe0*/  UIADD3 UR54, UR40, 0x604, URZ ;  /* 0x0000060428367890 */ /* 0x000fe2000fffe03f */
[----:B------:R-:W-:Y:S01]  /*1ff0*/  UMOV UR53, 0x40000040 ;  /* 0x4000004000357882 */ /* 0x000fe20000000000 */
[----:B------:R-:W-:Y:S01]  /*2000*/  UMOV UR55, 0x40000040 ;  /* 0x4000004000377882 */ /* 0x000fe20000000000 */
[----:B------:R-:W-:Y:S01]  /*2010*/  UIADD3 UR40, UR40, 0x606, URZ ;  /* 0x0000060628287890 */ /* 0x000fe2000fffe03f */
[----:B------:R-:W-:Y:S01]  /*2020*/  UMOV UR57, 0x40000040 ;  /* 0x4000004000397882 */ /* 0x000fe20000000000 */
[----:B------:R-:W-:Y:S01]  /*2030*/  UMOV UR59, 0x40000040 ;  /* 0x40000040003b7882 */ /* 0x000fe20000000000 */
[----:B------:R-:W-:-:S04]  /*2040*/  IMAD.U32 R9, RZ, RZ, UR57 ;  /* 0x00000039ff097e24 */ /* 0x000fc8000f8e00ff */
[----:B------:R-:W-:Y:S01]  /*2050*/  UMOV UR58, UR40 ;  /* 0x00000028003a7c82 */ /* 0x000fe20008000000 */
[----:B------:R-:W-:Y:S02]  /*2060*/  WARPGROUP.DEPBAR.LE gsb0, 0x0 ;  /* 0x00008000000079c5 */ /* 0x000fe40000010000 */
[----:B------:R-:W-:-:S06]  /*2070*/  WARPGROUP.ARRIVE ;  /* 0x00000000000079c5 */ /* 0x000fcc0000000000 */
[----:B------:R-:W-:Y:S01]  /*2080*/  HGMMA.64x96x16.F32 R24, gdesc[UR4], R24, gsb0 ;  /* 0x01600000041879f0 */ /* 0x000fe20008000818 */
[----:B------:R-:W-:-:S07]  /*2090*/  UIADD3 UR6, UR38, 0x806, URZ ;  /* 0x0000080626067890 */ /* 0x000fce000fffe03f */
[----:B------:R-:W-:Y:S01]  /*20a0*/  UMOV UR56, UR6 ;  /* 0x0000000600387c82 */ /* 0x000fe20008000000 */
[----:B------:R-:W-:Y:S01]  /*20b0*/  ULDC.64 UR6, c[0x0][0x9e0] ;  /* 0x0002780000067ab9 */ /* 0x000fe20000000a00 */
[----:B------:R-:W-:Y:S01]  /*20c0*/  IMAD.U32 R8, RZ, RZ, UR56 ;  /* 0x00000038ff087e24 */ /* 0x000fe2000f8e00ff */
[----:B------:R-:W-:Y:S01]  /*20d0*/  UISETP.GE.AND UP0, UPT, UR7, 0x1, UPT ;  /* 0x000000010700788c */ /* 0x000fe2000bf06270 */
[----:B------:R-:W-:Y:S02]  /*20e0*/  WARPGROUP.DEPBAR.LE gsb0, 0x0 ;  /* 0x00008000000079c5 */ /* 0x000fe40000010000 */
[----:B------:R-:W-:-:S06]  /*20f0*/  WARPGROUP.ARRIVE ;  /* 0x00000000000079c5 */ /* 0x000fcc0000000000 */
[----:B------:R-:W-:Y:S01]  /*2100*/  HGMMA.64x96x16.F32 R24, gdesc[UR8], R24, gsb0 ;  /* 0x01600000081879f0 */ /* 0x000fe20008000818 */
[----:B------:R-:W-:Y:S02]  /*2110*/  ULDC UR10, c[0x0][0x9dc] ;  /* 0x00027700000a7ab9 */ /* 0x000fe40000000800 */
[----:B------:R-:W-:Y:S01]  /*2120*/  ULOP3.LUT UR11, URZ, UR10, URZ, 0x33, !UPT ;  /* 0x0000000a3f0b7292 */ /* 0x000fe2000f8e333f */
[----:B------:R-:W-:Y:S02]  /*2130*/  WARPGROUP.DEPBAR.LE gsb0, 0x0 ;  /* 0x00008000000079c5 */ /* 0x000fe40000010000 */
[----:B------:R-:W-:-:S06]  /*2140*/  WARPGROUP.ARRIVE ;  /* 0x00000000000079c5 */ /* 0x000fcc0000000000 */
[----:B------:R-:W-:Y:S03]  /*2150*/  HGMMA.64x96x16.F32 R24, gdesc[UR12], R24, gsb0 ;  /* 0x016000000c1879f0 */ /* 0x000fe60008000818 */
        /* <DEDUP_REMOVED lines=25> */
[----:B------:R1:W-:Y:S01]  /*22f0*/  @!P1 SYNCS.ARRIVE.TRANS64.RED.A1T0 RZ, [R0+URZ], RZ ;  /* 0x000000ff00ff99a7 */ /* 0x0003e2000810043f */
[----:B------:R-:W-:Y:S01]  /*2300*/  PLOP3.LUT P1, PT, PT, PT, UP0, 0x40, 0x0 ;  /* 0x000000000000781c */ /* 0x000fe20003f2e808 */
[----:B-1----:R-:W-:Y:S02]  /*2310*/  IMAD R0, R16, -0x2, R3 ;  /* 0xfffffffe10007824 */ /* 0x002fe400078e0203 */
[----:B-----5:R-:W-:Y:S02]  /*2320*/  IMAD R3, R17, R96, R4 ;  /* 0x0000006011037224 */ /* 0x020fe400078e0204 */
[----:B------:R-:W-:-:S02]  /*2330*/  VIADD R12, R0, UR6 ;  /* 0x00000006000c7c36 */ /* 0x000fc40008000000 */
[----:B------:R-:W-:Y:S02]  /*2340*/  IMAD R5, R16, -0x2, R3 ;  /* 0xfffffffe10057824 */ /* 0x000fe400078e0203 */
[----:B------:R-:W-:-:S03]  /*2350*/  VIADD R15, R0, UR11 ;  /* 0x0000000b000f7c36 */ /* 0x000fc60008000000 */
[----:B------:R-:W-:Y:S01]  /*2360*/  VIADDMNMX R0, R7, R12, R5, PT ;  /* 0x0000000c07007246 */ /* 0x000fe20003800105 */
[----:B------:R-:W-:Y:S01]  /*2370*/  IMAD.IADD R2, R15, 0x1, R7 ;  /* 0x000000010f027824 */ /* 0x000fe200078e0207 */
[----:B------:R-:W-:Y:S06]  /*2380*/  @P1 BRA `(.L_x_879) ;  /* 0x0000000000581947 */ /* 0x000fec0003800000 */
[----:B------:R-:W-:Y:S01]  /*2390*/  IMAD R3, R17, R96, R7 ;  /* 0x0000006011037224 */ /* 0x000fe200078e0207 */
[----:B------:R-:W-:Y:S03]  /*23a0*/  BSSY B0, `(.L_x_880) ;  /* 0x0000011000007945 */ /* 0x000fe60003800000 */
[----:B------:R-:W-:-:S05]  /*23b0*/  IMAD.IADD R3, R3, 0x1, -R14 ;  /* 0x0000000103037824 */ /* 0x000fca00078e0a0e */
[----:B------:R-:W-:-:S13]  /*23c0*/  ISETP.GT.AND P1, PT, R3, -0x1, PT ;  /* 0xffffffff0300780c */ /* 0x000fda0003f24270 */
[----:B------:R-:W-:Y:S05]  /*23d0*/  @P1 BRA `(.L_x_881) ;  /* 0x0000000000201947 */ /* 0x000fea0003800000 */
[----:B------:R-:W-:Y:S01]  /*23e0*/  UISETP.NE.AND UP1, UPT, UR7, 0x1, UPT ;  /* 0x000000010700788c */ /* 0x000fe2000bf25270 */
[----:B------:R-:W-:-:S05]  /*23f0*/  LOP3.LUT R3, RZ, R3, RZ, 0x33, !PT ;  /* 0x00000003ff037212 */ /* 0x000fca00078e33ff */
[----:B------:R-:W-:-:S05]  /*2400*/  PLOP3.LUT P1, PT, PT, PT, UP1, 0x80, 0x0 ;  /* 0x000000000000781c */ /* 0x000fca0003f2f018 */
[----:B------:R-:W-:-:S08]  /*2410*/  @UP1 ULDC.64 UR14, c[0x0][0x9e8] ;  /* 0x00027a00000e1ab9 */ /* 0x000fd00000000a00 */
[----:B------:R-:W-:-:S05]  /*2420*/  @P1 IMAD.HI.U32 R6, R3, UR14, RZ ;  /* 0x0000000e03061c27 */ /* 0x000fca000f8e00ff */
[----:B------:R-:W-:-:S04]  /*2430*/  @P1 SHF.R.U32.HI R3, RZ, UR15, R6 ;  /* 0x0000000fff031c19 */ /* 0x000fc80008011606 */
[----:B------:R-:W-:Y:S01]  /*2440*/  LOP3.LUT R3, RZ, R3, RZ, 0x33, !PT ;  /* 0x00000003ff037212 */ /* 0x000fe200078e33ff */
[----:B------:R-:W-:Y:S06]  /*2450*/  BRA `(.L_x_882) ;  /* 0x0000000000147947 */ /* 0x000fec0003800000 */
.L_x_881:
[----:B------:R-:W-:-:S06]  /*2460*/  UISETP.NE.AND UP1, UPT, UR7, 0x1, UPT ;  /* 0x000000010700788c */ /* 0x000fcc000bf25270 */
[----:B------:R-:W-:-:S05]  /*2470*/  PLOP3.LUT P1, PT, PT, PT, UP1, 0x80, 0x0 ;  /* 0x000000000000781c */ /* 0x000fca0003f2f018 */
[----:B------:R-:W-:-:S08]  /*2480*/  @UP1 ULDC.64 UR14, c[0x0][0x9e8] ;  /* 0x00027a00000e1ab9 */ /* 0x000fd00000000a00 */
[----:B------:R-:W-:-:S05]  /*2490*/  @P1 IMAD.HI.U32 R6, R3, UR14, RZ ;  /* 0x0000000e03061c27 */ /* 0x000fca000f8e00ff */
[----:B------:R-:W-:-:S07]  /*24a0*/  @P1 SHF.R.U32.HI R3, RZ, UR15, R6 ;  /* 0x0000000fff031c19 */ /* 0x000fce0008011606 */
.L_x_882:
[----:B------:R-:W-:Y:S05]  /*24b0*/  BSYNC B0 ;  /* 0x0000000000007941 */ /* 0x000fea0003800000 */
.L_x_880:
[----:B------:R-:W-:-:S05]  /*24c0*/  IMAD R3, R3, UR7, R20 ;  /* 0x0000000703037c24 */ /* 0x000fca000f8e0214 */
[----:B------:R-:W-:Y:S02]  /*24d0*/  VIMNMX R2, R2, R3, !PT ;  /* 0x0000000302027248 */ /* 0x000fe40007fe0100 */
[----:B------:R-:W-:-:S07]  /*24e0*/  VIADDMNMX R0, R3, UR7, R0, PT ;  /* 0x0000000703007c46 */ /* 0x000fce000b800100 */
.L_x_879:
[C---:B------:R-:W-:Y:S01]  /*24f0*/  ISETP.GE.AND P1, PT, R4.reuse, 0x2, PT ;  /* 0x000000020400780c */ /* 0x040fe20003f26270 */
[----:B------:R-:W-:Y:S01]  /*2500*/  VIADD R6, R7, 0x8 ;  /* 0x0000000807067836 */ /* 0x000fe20000000000 */
[----:B------:R-:W-:Y:S02]  /*2510*/  ISETP.GE.AND P5, PT, R4, 0xa, PT ;  /* 0x0000000a0400780c */ /* 0x000fe40003fa6270 */
[----:B------:R-:W-:Y:S02]  /*2520*/  ISETP.GT.AND P3, PT, R2, 0x1, !P1 ;  /* 0x000000010200780c */ /* 0x000fe40004f64270 */
[----:B------:R-:W-:Y:S02]  /*2530*/  ISETP.GE.AND P2, PT, R4, 0x9, PT ;  /* 0x000000090400780c */ /* 0x000fe40003f46270 */
[----:B------:R-:W-:Y:S02]  /*2540*/  ISETP.LT.OR P3, PT, R0, 0x2, P3 ;  /* 0x000000020000780c */ /* 0x000fe40001f61670 */
[----:B------:R-:W-:-:S02]  /*2550*/  P2R R21, PR, RZ, 0x20 ;  /* 0x00000020ff157803 */ /* 0x000fc40000000000 */
[----:B------:R-:W-:Y:S02]  /*2560*/  FSEL R72, R25, -INF , !P3 ;  /* 0xff80000019487808 */ /* 0x000fe40005800000 */
[C---:B------:R-:W-:Y:S02]  /*2570*/  ISETP.GT.AND P3, PT, R2.reuse, 0x9, !P5 ;  /* 0x000000090200780c */ /* 0x040fe40006f64270 */
[----:B------:R-:W-:Y:S02]  /*2580*/  ISETP.GT.AND P4, PT, R2, 0x8, !P2 ;  /* 0x000000080200780c */ /* 0x000fe40005784270 */
[----:B------:R-:W-:Y:S02]  /*2590*/  ISETP.LT.OR P3, PT, R0, 0xa, P3 ;  /* 0x0000000a0000780c */ /* 0x000fe40001f61670 */
[----:B------:R-:W-:Y:S02]  /*25a0*/  ISETP.GE.AND P5, PT, R4, 0x11, PT ;  /* 0x000000110400780c */ /* 0x000fe40003fa6270 */
[----:B------:R-:W-:-:S02]  /*25b0*/  FSEL R78, R29, -INF , !P3 ;  /* 0xff8000001d4e7808 */ /* 0x000fc40005800000 */
[----:B------:R-:W-:Y:S02]  /*25c0*/  ISETP.LT.OR P4, PT, R0, 0x9, P4 ;  /* 0x000000090000780c */ /* 0x000fe40002781670 */
[----:B------:R-:W-:Y:S02]  /*25d0*/  ISETP.GT.AND P3, PT, R2, 0x10, !P5 ;  /* 0x000000100200780c */ /* 0x000fe40006f64270 */
[----:B------:R-:W-:Y:S02]  /*25e0*/  FSEL R76, R28, -INF , !P4 ;  /* 0xff8000001c4c7808 */ /* 0x000fe40006000000 */
[----:B------:R-:W-:Y:S02]  /*25f0*/  ISETP.LT.OR P3, PT, R0, 0x11, P3 ;  /* 0x000000110000780c */ /* 0x000fe40001f61670 */
[----:B------:R-:W-:Y:S02]  /*2600*/  ISETP.GE.AND P4, PT, R4, 0x12, PT ;  /* 0x000000120400780c */ /* 0x000fe40003f86270 */
[----:B------:R-:W-:-:S02]  /*2610*/  FSEL R32, R32, -INF , !P3 ;  /* 0xff80000020207808 */ /* 0x000fc40005800000 */
[----:B------:R-:W-:Y:S02]  /*2620*/  ISETP.GT.AND P3, PT, R2, 0x11, !P4 ;  /* 0x000000110200780c */ /* 0x000fe40006764270 */
[----:B------:R-:W-:Y:S02]  /*2630*/  P2R R29, PR, RZ, 0x10 ;  /* 0x00000010ff1d7803 */ /* 0x000fe40000000000 */
[----:B------:R-:W-:Y:S02]  /*2640*/  ISETP.LT.OR P3, PT, R0, 0x12, P3 ;  /* 0x000000120000780c */ /* 0x000fe40001f61670 */
[----:B------:R-:W-:Y:S02]  /*2650*/  ISETP.GE.AND P4, PT, R4, 0x19, PT ;  /* 0x000000190400780c */ /* 0x000fe40003f86270 */
[----:B------:R-:W-:Y:S02]  /*2660*/  FSEL R80, R33, -INF , !P3 ;  /* 0xff80000021507808 */ /* 0x000fe40005800000 */
[----:B------:R-:W-:-:S02]  /*2670*/  ISETP.GT.AND P3, PT, R2, 0x18, !P4 ;  /* 0x000000180200780c */ /* 0x000fc40006764270 */
[----:B------:R-:W-:Y:S02]  /*2680*/  P2R R33, PR, RZ, 0x10 ;  /* 0x00000010ff217803 */ /* 0x000fe40000000000 */
[----:B------:R-:W-:Y:S02]  /*2690*/  ISETP.LT.OR P3, PT, R0, 0x19, P3 ;  /* 0x000000190000780c */ /* 0x000fe40001f61670 */
[----:B------:R-:W-:Y:S02]  /*26a0*/  ISETP.GE.AND P4, PT, R4, 0x1a, PT ;  /* 0x0000001a0400780c */ /* 0x000fe40003f86270 */
[----:B------:R-:W-:Y:S02]  /*26b0*/  FSEL R36, R36, -INF , !P3 ;  /* 0xff80000024247808 */ /* 0x000fe40005800000 */
[----:B------:R-:W-:Y:S02]  /*26c0*/  ISETP.GT.AND P3, PT, R2, 0x19, !P4 ;  /* 0x000000190200780c */ /* 0x000fe40006764270 */
[----:B------:R-:W-:-:S02]  /*26d0*/  P2R R73, PR, RZ, 0x10 ;  /* 0x00000010ff497803 */ /* 0x000fc40000000000 */
[----:B------:R-:W-:Y:S02]  /*26e0*/  ISETP.LT.OR P3, PT, R0, 0x1a, P3 ;  /* 0x0000001a0000780c */ /* 0x000fe40001f61670 */
[----:B------:R-:W-:Y:S02]  /*26f0*/  ISETP.GE.AND P4, PT, R4, 0x21, PT ;  /* 0x000000210400780c */ /* 0x000fe40003f86270 */
[----:B------:R-:W-:Y:S02]  /*2700*/  FSEL R82, R37, -INF , !P3 ;  /* 0xff80000025527808 */ /* 0x000fe40005800000 */
[----:B------:R-:W-:Y:S02]  /*2710*/  ISETP.GT.AND P3, PT, R2, 0x20, !P4 ;  /* 0x000000200200780c */ /* 0x000fe40006764270 */
[----:B------:R-:W-:Y:S02]  /*2720*/  P2R R37, PR, RZ, 0x10 ;  /* 0x00000010ff257803 */ /* 0x000fe40000000000 */
[----:B------:R-:W-:-:S02]  /*2730*/  ISETP.LT.OR P3, PT, R0, 0x21, P3 ;  /* 0x000000210000780c */ /* 0x000fc40001f61670 */
[----:B------:R-:W-:Y:S02]  /*2740*/  ISETP.GE.AND P4, PT, R4, 0x22, PT ;  /* 0x000000220400780c */ /* 0x000fe40003f86270 */
[----:B------:R-:W-:Y:S02]  /*2750*/  FSEL R40, R40, -INF , !P3 ;  /* 0xff80000028287808 */ /* 0x000fe40005800000 */
[----:B------:R-:W-:Y:S02]  /*2760*/  ISETP.GT.AND P3, PT, R2, 0x21, !P4 ;  /* 0x000000210200780c */ /* 0x000fe40006764270 */
[----:B------:R-:W-:Y:S02]  /*2770*/  P2R R77, PR, RZ, 0x10 ;  /* 0x00000010ff4d7803 */ /* 0x000fe40000000000 */
[----:B------:R-:W-:Y:S02]  /*2780*/  ISETP.LT.OR P3, PT, R0, 0x22, P3 ;  /* 0x000000220000780c */ /* 0x000fe40001f61670 */
[----:B------:R-:W-:-:S02]  /*2790*/  ISETP.GE.AND P4, PT, R4, 0x29, PT ;  /* 0x000000290400780c */ /* 0x000fc40003f86270 */
[----:B------:R-:W-:Y:S02]  /*27a0*/  FSEL R84, R41, -INF , !P3 ;  /* 0xff80000029547808 */ /* 0x000fe40005800000 */
[----:B------:R-:W-:Y:S02]  /*27b0*/  ISETP.GT.AND P3, PT, R2, 0x28, !P4 ;  /* 0x000000280200780c */ /* 0x000fe40006764270 */
[----:B------:R-:W-:Y:S02]  /*27c0*/  P2R R41, PR, RZ, 0x10 ;  /* 0x00000010ff297803 */ /* 0x000fe40000000000 */
        /* <DEDUP_REMOVED lines=51> */
[----:B------:R-:W-:Y:S02]  /*2b00*/  P2R R25, PR, RZ, 0x20 ;  /* 0x00000020ff197803 */ /* 0x000fe40000000000 */
[----:B------:R-:W-:Y:S02]  /*2b10*/  FSEL R64, R64, -INF , !P3 ;  /* 0xff80000040407808 */ /* 0x000fe40005800000 */
[C---:B------:R-:W-:Y:S02]  /*2b20*/  ISETP.GE.AND P3, PT, R4.reuse, 0x52, PT ;  /* 0x000000520400780c */ /* 0x040fe40003f66270 */
[----:B------:R-:W-:Y:S02]  /*2b30*/  ISETP.GE.AND P6, PT, R4, 0x1, PT ;  /* 0x000000010400780c */ /* 0x000fe40003fc6270 */
[----:B------:R-:W-:-:S04]  /*2b40*/  ISETP.GT.AND P4, PT, R2, 0x51, !P3 ;  /* 0x000000510200780c */ /* 0x000fc80005f84270 */
[----:B------:R-:W-:-:S04]  /*2b50*/  ISETP.LT.OR P4, PT, R0, 0x52, P4 ;  /* 0x000000520000780c */ /* 0x000fc80002781670 */
[----:B------:R-:W-:Y:S02]  /*2b60*/  FSEL R65, R65, -INF , !P4 ;  /* 0xff80000041417808 */ /* 0x000fe40006000000 */
[----:B------:R-:W-:-:S04]  /*2b70*/  ISETP.GE.AND P4, PT, R4, 0x59, PT ;  /* 0x000000590400780c */ /* 0x000fc80003f86270 */
[----:B------:R-:W-:-:S04]  /*2b80*/  ISETP.GT.AND P5, PT, R2, 0x58, !P4 ;  /* 0x000000580200780c */ /* 0x000fc800067a4270 */
[----:B------:R-:W-:-:S04]  /*2b90*/  ISETP.LT.OR P5, PT, R0, 0x59, P5 ;  /* 0x000000590000780c */ /* 0x000fc80002fa1670 */
[----:B------:R-:W-:Y:S02]  /*2ba0*/  FSEL R13, R68, -INF , !P5 ;  /* 0xff800000440d7808 */ /* 0x000fe40006800000 */
[----:B------:R-:W-:-:S04]  /*2bb0*/  ISETP.GT.AND P5, PT, R2, RZ, !P6 ;  /* 0x000000ff0200720c */ /* 0x000fc800077a4270 */
[----:B------:R-:W-:-:S04]  /*2bc0*/  ISETP.LT.OR P5, PT, R0, 0x1, P5 ;  /* 0x000000010000780c */ /* 0x000fc80002fa1670 */
[----:B------:R-:W-:Y:S02]  /*2bd0*/  FSEL R28, R24, -INF , !P5 ;  /* 0xff800000181c7808 */ /* 0x000fe40006800000 */
[----:B------:R-:W-:Y:S01]  /*2be0*/  ISETP.GE.AND P5, PT, R4, 0x5a, PT ;  /* 0x0000005a0400780c */ /* 0x000fe20003fa6270 */
[----:B------:R-:W-:-:S03]  /*2bf0*/  IMAD.IADD R4, R15, 0x1, R6 ;  /* 0x000000010f047824 */ /* 0x000fc600078e0206 */
[----:B------:R-:W-:Y:S02]  /*2c00*/  P2R R68, PR, RZ, 0x20 ;  /* 0x00000020ff447803 */ /* 0x000fe40000000000 */
[----:B------:R-:W-:Y:S02]  /*2c10*/  ISETP.GT.AND P5, PT, R2, 0x59, !P5 ;  /* 0x000000590200780c */ /* 0x000fe40006fa4270 */
[----:B------:R-:W-:Y:S02]  /*2c20*/  VIADDMNMX R2, R6, R12, R5, PT ;  /* 0x0000000c06027246 */ /* 0x000fe40003800105 */
[----:B------:R-:W-:-:S04]  /*2c30*/  ISETP.LT.OR P5, PT, R0, 0x5a, P5 ;  /* 0x0000005a0000780c */ /* 0x000fc80002fa1670 */
[----:B------:R-:W-:Y:S02]  /*2c40*/  FSEL R69, R69, -INF , !P5 ;  /* 0xff80000045457808 */ /* 0x000fe40006800000 */
[----:B------:R-:W-:-:S13]  /*2c50*/  PLOP3.LUT P5, PT, PT, PT, UP0, 0x40, 0x0 ;  /* 0x000000000000781c */ /* 0x000fda0003fae808 */
[----:B------:R-:W-:Y:S05]  /*2c60*/  @P5 BRA `(.L_x_883) ;  /* 0x0000000000605947 */ /* 0x000fea0003800000 */
        /* <DEDUP_REMOVED lines=9> */
[----:B------:R-:W-:Y:S01]  /*2d00*/  @P5 IMAD.HI.U32 R0, R3, UR14, RZ ;  /* 0x0000000e03005c27 */ /* 0x000fe2000f8e00ff */
[----:B------:R-:W-:-:S13]  /*2d10*/  PLOP3.LUT P5, PT, PT, PT, UP1, 0x80, 0x0 ;  /* 0x000000000000781c */ /* 0x000fda0003faf018 */
[----:B------:R-:W-:-:S04]  /*2d20*/  @P5 SHF.R.U32.HI R3, RZ, UR15, R0 ;  /* 0x0000000fff035c19 */ /* 0x000fc80008011600 */
[----:B------:R-:W-:Y:S01]  /*2d30*/  LOP3.LUT R3, RZ, R3, RZ, 0x33, !PT ;  /* 0x00000003ff037212 */ /* 0x000fe200078e33ff */
[----:B------:R-:W-:Y:S06]  /*2d40*/  BRA `(.L_x_886) ;  /* 0x0000000000187947 */ /* 0x000fec0003800000 */
.L_x_885:
[----:B------:R-:W-:-:S06]  /*2d50*/  UISETP.NE.AND UP1, UPT, UR7, 0x1, UPT ;  /* 0x000000010700788c */ /* 0x000fcc000bf25270 */
[----:B------:R-:W-:-:S05]  /*2d60*/  PLOP3.LUT P5, PT, PT, PT, UP1, 0x80, 0x0 ;  /* 0x000000000000781c */ /* 0x000fca0003faf018 */
[----:B------:R-:W-:-:S08]  /*2d70*/  @UP1 ULDC.64 UR14, c[0x0][0x9e8] ;  /* 0x00027a00000e1ab9 */ /* 0x000fd00000000a00 */
[----:B------:R-:W-:Y:S01]  /*2d80*/  @P5 IMAD.HI.U32 R0, R3, UR14, RZ ;  /* 0x0000000e03005c27 */ /* 0x000fe2000f8e00ff */
[----:B------:R-:W-:-:S13]  /*2d90*/  PLOP3.LUT P5, PT, PT, PT, UP1, 0x80, 0x0 ;  /* 0x000000000000781c */ /* 0x000fda0003faf018 */
[----:B------:R-:W-:-:S07]  /*2da0*/  @P5 SHF.R.U32.HI R3, RZ, UR15, R0 ;  /* 0x0000000fff035c19 */ /* 0x000fce0008011600 */
.L_x_886:
[----:B------:R-:W-:Y:S05]  /*2db0*/  BSYNC B0 ;  /* 0x0000000000007941 */ /* 0x000fea0003800000 */
.L_x_884:
[----:B------:R-:W-:-:S05]  /*2dc0*/  IMAD R3, R3, UR7, R20 ;  /* 0x0000000703037c24 */ /* 0x000fca000f8e0214 */
[----:B------:R-:W-:Y:S02]  /*2dd0*/  VIMNMX R4, R4, R3, !PT ;  /* 0x0000000304047248 */ /* 0x000fe40007fe0100 */
[----:B------:R-:W-:-:S07]  /*2de0*/  VIADDMNMX R2, R3, UR7, R2, PT ;  /* 0x0000000703027c46 */ /* 0x000fce000b800102 */
.L_x_883:
[C---:B------:R-:W-:Y:S01]  /*2df0*/  ISETP.GT.AND P1, PT, R4.reuse, 0x1, !P1 ;  /* 0x000000010400780c */ /* 0x040fe20004f24270 */
[----:B------:R-:W-:Y:S01]  /*2e00*/  ULDC UR11, c[0x0][0x988] ;  /* 0x00026200000b7ab9 */ /* 0x000fe20000000800 */
[----:B------:R-:W-:Y:S01]  /*2e10*/  ISETP.GT.AND P2, PT, R4, 0x8, !P2 ;  /* 0x000000080400780c */ /* 0x000fe20005744270 */
[----:B------:R-:W-:Y:S01]  /*2e20*/  IMAD.IADD R14, R75, 0x1, -R14 ;  /* 0x000000014b0e7824 */ /* 0x000fe200078e0a0e */
[----:B------:R-:W-:Y:S02]  /*2e30*/  ISETP.LT.OR P1, PT, R2, 0x2, P1 ;  /* 0x000000020200780c */ /* 0x000fe40000f21670 */
[----:B------:R-:W-:Y:S02]  /*2e40*/  FMNMX.FTZ R0, R28, R72, !PT ;  /* 0x000000481c007209 */ /* 0x000fe40007810000 */
[----:B------:R-:W-:Y:S02]  /*2e50*/  FSEL R27, R27, -INF , !P1 ;  /* 0xff8000001b1b7808 */ /* 0x000fe40004800000 */
[----:B------:R-:W-:-:S02]  /*2e60*/  ISETP.NE.AND P1, PT, R21, RZ, PT ;  /* 0x000000ff1500720c */ /* 0x000fc40003f25270 */
[----:B------:R-:W-:Y:S02]  /*2e70*/  ISETP.LT.OR P2, PT, R2, 0x9, P2 ;  /* 0x000000090200780c */ /* 0x000fe40001741670 */
[----:B------:R-:W-:Y:S02]  /*2e80*/  ISETP.GT.AND P1, PT, R4, 0x9, !P1 ;  /* 0x000000090400780c */ /* 0x000fe40004f24270 */
[----:B------:R-:W-:Y:S02]  /*2e90*/  FMNMX.FTZ R0, R76, R0, !PT ;  /* 0x000000004c007209 */ /* 0x000fe40007810000 */
[----:B------:R-:W-:Y:S02]  /*2ea0*/  ISETP.LT.OR P1, PT, R2, 0xa, P1 ;  /* 0x0000000a0200780c */ /* 0x000fe40000f21670 */
[----:B------:R-:W-:Y:S02]  /*2eb0*/  FSEL R21, R30, -INF , !P2 ;  /* 0xff8000001e157808 */ /* 0x000fe40005000000 */
[----:B------:R-:W-:-:S02]  /*2ec0*/  FSEL R31, R31, -INF , !P1 ;  /* 0xff8000001f1f7808 */ /* 0x000fc40004800000 */
[----:B------:R-:W-:Y:S02]  /*2ed0*/  ISETP.NE.AND P1, PT, R25, RZ, PT ;  /* 0x000000ff1900720c */ /* 0x000fe40003f25270 */
[----:B------:R-:W-:Y:S02]  /*2ee0*/  ISETP.NE.AND P2, PT, R29, RZ, PT ;  /* 0x000000ff1d00720c */ /* 0x000fe40003f45270 */
[----:B------:R-:W-:Y:S02]  /*2ef0*/  ISETP.GT.AND P1, PT, R4, 0x10, !P1 ;  /* 0x000000100400780c */ /* 0x000fe40004f24270 */
[----:B------:R-:W-:Y:S02]  /*2f00*/  FMNMX.FTZ R0, R78, R0, !PT ;  /* 0x000000004e007209 */ /* 0x000fe40007810000 */
[----:B------:R-:W-:Y:S02]  /*2f10*/  ISETP.LT.OR P1, PT, R2, 0x11, P1 ;  /* 0x000000110200780c */ /* 0x000fe40000f21670 */
[----:B------:R-:W-:-:S02]  /*2f20*/  FMNMX.FTZ R0, R32, R0, !PT ;  /* 0x0000000020007209 */ /* 0x000fc40007810000 */
[----:B------:R-:W-:Y:S02]  /*2f30*/  FSEL R25, R34, -INF , !P1 ;  /* 0xff80000022197808 */ /* 0x000fe40004800000 */
[----:B------:R-:W-:Y:S02]  /*2f40*/  ISETP.GT.AND P1, PT, R4, 0x11, !P2 ;  /* 0x000000110400780c */ /* 0x000fe40005724270 */
[----:B------:R-:W-:Y:S02]  /*2f50*/  ISETP.NE.AND P5, PT, R33, RZ, PT ;  /* 0x000000ff2100720c */ /* 0x000fe40003fa5270 */
[----:B------:R-:W-:Y:S02]  /*2f60*/  ISETP.LT.OR P1, PT, R2, 0x12, P1 ;  /* 0x000000120200780c */ /* 0x000fe40000f21670 */
[----:B------:R-:W-:Y:S02]  /*2f70*/  FMNMX.FTZ R0, R80, R0, !PT ;  /* 0x0000000050007209 */ /* 0x000fe40007810000 */
[----:B------:R-:W-:-:S02]  /*2f80*/  FSEL R35, R35, -INF , !P1 ;  /* 0xff80000023237808 */ /* 0x000fc40004800000 */
[----:B------:R-:W-:Y:S02]  /*2f90*/  ISETP.GT.AND P1, PT, R4, 0x18, !P5 ;  /* 0x000000180400780c */ /* 0x000fe40006f24270 */
[----:B------:R-:W-:Y:S02]  /*2fa0*/  FMNMX.FTZ R0, R36, R0, !PT ;  /* 0x0000000024007209 */ /* 0x000fe40007810000 */
[----:B------:R-:W-:Y:S02]  /*2fb0*/  ISETP.LT.OR P1, PT, R2, 0x19, P1 ;  /* 0x000000190200780c */ /* 0x000fe40000f21670 */
[----:B------:R-:W-:Y:S02]  /*2fc0*/  FMNMX.FTZ R0, R82, R0, !PT ;  /* 0x0000000052007209 */ /* 0x000fe40007810000 */
[----:B------:R-:W-:Y:S02]  /*2fd0*/  FSEL R29, R38, -INF , !P1 ;  /* 0xff800000261d7808 */ /* 0x000fe40004800000 */
[----:B------:R-:W-:-:S02]  /*2fe0*/  FMNMX.FTZ R0, R40, R0, !PT ;  /* 0x0000000028007209 */ /* 0x000fc40007810000 */
[----:B------:R-:W-:Y:S02]  /*2ff0*/  ISETP.NE.AND P1, PT, R73, RZ, PT ;  /* 0x000000ff4900720c */ /* 0x000fe40003f25270 */
[----:B------:R-:W-:Y:S02]  /*3000*/  FMNMX.FTZ R0, R84, R0, !PT ;  /* 0x0000000054007209 */ /* 0x000fe40007810000 */
[----:B------:R-:W-:Y:S02]  /*3010*/  ISETP.GT.AND P1, PT, R4, 0x19, !P1 ;  /* 0x000000190400780c */ /* 0x000fe40004f24270 */
[----:B------:R-:W-:Y:S02]  /*3020*/  FMNMX.FTZ R0, R44, R0, !PT ;  /* 0x000000002c007209 */ /* 0x000fe40007810000 */
[----:B------:R-:W-:Y:S02]  /*3030*/  ISETP.LT.OR P1, PT, R2, 0x1a, P1 ;  /* 0x0000001a0200780c */ /* 0x000fe40000f21670 */
[----:B------:R-:W-:-:S02]  /*3040*/  FMNMX.FTZ R0, R86, R0, !PT ;  /* 0x0000000056007209 */ /* 0x000fc40007810000 */
[----:B------:R-:W-:Y:S02]  /*3050*/  FSEL R39, R39, -INF , !P1 ;  /* 0xff80000027277808 */ /* 0x000fe40004800000 */
[----:B------:R-:W-:Y:S02]  /*3060*/  ISETP.NE.AND P1, PT, R37, RZ, PT ;  /* 0x000000ff2500720c */ /* 0x000fe40003f25270 */
[----:B------:R-:W-:Y:S02]  /*3070*/  FMNMX.FTZ R0, R48, R0, !PT ;  /* 0x0000000030007209 */ /* 0x000fe40007810000 */
[----:B------:R-:W-:Y:S02]  /*3080*/  ISETP.GT.AND P1, PT, R4, 0x20, !P1 ;  /* 0x000000200400780c */ /* 0x000fe40004f24270 */
[----:B------:R-:W-:Y:S02]  /*3090*/  FMNMX.FTZ R0, R88, R0, !PT ;  /* 0x0000000058007209 */ /* 0x000fe40007810000 */
[----:B------:R-:W-:-:S02]  /*30a0*/  ISETP.LT.OR P1, PT, R2, 0x21, P1 ;  /* 0x000000210200780c */ /* 0x000fc40000f21670 */
[----:B------:R-:W-:Y:S02]  /*30b0*/  FMNMX.FTZ R0, R52, R0, !PT ;  /* 0x0000000034007209 */ /* 0x000fe40007810000 */
[----:B------:R-:W-:Y:S02]  /*30c0*/  FSEL R33, R42, -INF , !P1 ;  /* 0xff8000002a217808 */ /* 0x000fe40004800000 */
[----:B------:R-:W-:Y:S02]  /*30d0*/  ISETP.NE.AND P1, PT, R77, RZ, PT ;  /* 0x000000ff4d00720c */ /* 0x000fe40003f25270 */
[----:B------:R-:W-:Y:S02]  /*30e0*/  FMNMX.FTZ R0, R90, R0, !PT ;  /* 0x000000005a007209 */ /* 0x000fe40007810000 */
[----:B------:R-:W-:Y:S02]  /*30f0*/  ISETP.GT.AND P1, PT, R4, 0x21, !P1 ;  /* 0x000000210400780c */ /* 0x000fe40004f24270 */
[----:B------:R-:W-:-:S02]  /*3100*/  FMNMX.FTZ R0, R56, R0, !PT ;  /* 0x0000000038007209 */ /* 0x000fc40007810000 */
[----:B------:R-:W-:Y:S02]  /*3110*/  ISETP.LT.OR P1, PT, R2, 0x22, P1 ;  /* 0x000000220200780c */ /* 0x000fe40000f21670 */
[----:B------:R-:W-:Y:S02]  /*3120*/  FMNMX.FTZ R0, R92, R0, !PT ;  /* 0x000000005c007209 */ /* 0x000fe40007810000 */
[----:B------:R-:W-:Y:S02]  /*3130*/  FSEL R43, R43, -INF , !P1 ;  /* 0xff8000002b2b7808 */ /* 0x000fe40004800000 */
[----:B------:R-:W-:Y:S02]  /*3140*/  ISETP.NE.AND P1, PT, R41, RZ, PT ;  /* 0x000000ff2900720c */ /* 0x000fe40003f25270 */
[----:B------:R-:W-:Y:S02]  /*3150*/  FMNMX.FTZ R0, R60, R0, !PT ;  /* 0x000000003c007209 */ /* 0x000fe40007810000 */
[----:B------:R-:W-:-:S02]  /*3160*/  ISETP.GT.AND P1, PT, R4, 0x28, !P1 ;  /* 0x000000280400780c */ /* 0x000fc40004f24270 */
[----:B------:R-:W-:Y:S02]  /*3170*/  FMNMX.FTZ R0, R94, R0, !PT ;  /* 0x000000005e007209 */ /* 0x000fe40007810000 */
[----:B------:R-:W-:Y:S02]  /*3180*/  ISETP.LT.OR P1, PT, R2, 0x29, P1 ;  /* 0x000000290200780c */ /* 0x000fe40000f21670 */
[----:B------:R-:W-:Y:S02]  /*3190*/  FMNMX.FTZ R0, R64, R0, !PT ;  /* 0x0000000040007209 */ /* 0x000fe40007810000 */
[----:B------:R-:W-:Y:S02]  /*31a0*/  FSEL R37, R46, -INF , !P1 ;  /* 0xff8000002e257808 */ /* 0x000fe40004800000 */
[----:B------:R-:W-:Y:S02]  /*31b0*/  FMNMX.FTZ R0, R65, R0, !PT ;  /* 0x0000000041007209 */ /* 0x000fe40007810000 */
[----:B------:R-:W-:-:S02]  /*31c0*/  ISETP.NE.AND P1, PT, R79, RZ, PT ;  /* 0x000000ff4f00720c */ /* 0x000fc40003f25270 */
[----:B------:R-:W-:Y:S02]  /*31d0*/  FMNMX.FTZ R0, R13, R0, !PT ;  /* 0x000000000d007209 */ /* 0x000fe40007810000 */
[----:B------:R-:W-:Y:S02]  /*31e0*/  ISETP.GT.AND P1, PT, R4, 0x29, !P1 ;  /* 0x000000290400780c */ /* 0x000fe40004f24270 */
[----:B------:R-:W-:Y:S01]  /*31f0*/  FMNMX.FTZ R12, R69, R0, !PT ;  /* 0x00000000450c7209 */ /* 0x000fe20007810000 */
[----:B------:R-:W-:Y:S01]  /*3200*/  IMAD.U32 R0, RZ, RZ, UR11 ;  /* 0x0000000bff007e24 */ /* 0x000fe2000f8e00ff */
[----:B------:R-:W-:Y:S02]  /*3210*/  ISETP.LT.OR P1, PT, R2, 0x2a, P1 ;  /* 0x0000002a0200780c */ /* 0x000fe40000f21670 */
[----:B------:R-:W-:Y:S01]  /*3220*/  ISETP.GT.AND P6, PT, R4, RZ, !P6 ;  /* 0x000000ff0400720c */ /* 0x000fe200077c4270 */
[----:B------:R-:W1:Y:S01]  /*3230*/  SHFL.BFLY PT, R5, R12, 0x2, 0x1f ;  /* 0x0c401f000c057f89 */ /* 0x000e6200000e0000 */
[----:B------:R-:W-:-:S02]  /*3240*/  FSEL R47, R47, -INF , !P1 ;  /* 0xff8000002f2f7808 */ /* 0x000fc40004800000 */
[----:B------:R-:W-:Y:S02]  /*3250*/  ISETP.NE.AND P1, PT, R45, RZ, PT ;  /* 0x000000ff2d00720c */ /* 0x000fe40003f25270 */
[----:B------:R-:W-:Y:S02]  /*3260*/  ISETP.LT.OR P6, PT, R2, 0x1, P6 ;  /* 0x000000010200780c */ /* 0x000fe400037c1670 */
[----:B------:R-:W-:Y:S02]  /*3270*/  ISETP.GT.AND P1, PT, R4, 0x30, !P1 ;  /* 0x000000300400780c */ /* 0x000fe40004f24270 */
[----:B------:R-:W-:Y:S02]  /*3280*/  FSEL R15, R26, -INF , !P6 ;  /* 0xff8000001a0f7808 */ /* 0x000fe40007000000 */
[----:B------:R-:W-:Y:S02]  /*3290*/  ISETP.LT.OR P1, PT, R2, 0x31, P1 ;  /* 0x000000310200780c */ /* 0x000fe40000f21670 */
[----:B------:R-:W-:-:S02]  /*32a0*/  ISETP.NE.AND P2, PT, R53, RZ, PT ;  /* 0x000000ff3500720c */ /* 0x000fc40003f45270 */
[----:B------:R-:W-:Y:S02]  /*32b0*/  FSEL R41, R50, -INF , !P1 ;  /* 0xff80000032297808 */ /* 0x000fe40004800000 */
[----:B------:R-:W-:Y:S02]  /*32c0*/  ISETP.NE.AND P1, PT, R81, RZ, PT ;  /* 0x000000ff5100720c */ /* 0x000fe40003f25270 */
[----:B------:R-:W-:Y:S02]  /*32d0*/  ISETP.NE.AND P5, PT, R85, RZ, PT ;  /* 0x000000ff5500720c */ /* 0x000fe40003fa5270 */
[----:B------:R-:W-:Y:S02]  /*32e0*/  ISETP.GT.AND P1, PT, R4, 0x31, !P1 ;  /* 0x000000310400780c */ /* 0x000fe40004f24270 */
[----:B------:R-:W-:Y:S02]  /*32f0*/  ISETP.NE.AND P6, PT, R87, RZ, PT ;  /* 0x000000ff5700720c */ /* 0x000fe40003fc5270 */
[----:B------:R-:W-:-:S02]  /*3300*/  ISETP.LT.OR P1, PT, R2, 0x32, P1 ;  /* 0x000000320200780c */ /* 0x000fc40000f21670 */
[----:B-1----:R-:W-:Y:S02]  /*3310*/  FMNMX.FTZ R20, R12, R5, !PT ;  /* 0x000000050c147209 */ /* 0x002fe40007810000 */
[----:B------:R-:W-:Y:S02]  /*3320*/  FMNMX.FTZ R12, R15, R27, !PT ;  /* 0x0000001b0f0c7209 */ /* 0x000fe40007810000 */
[----:B------:R-:W-:Y:S01]  /*3330*/  FSEL R51, R51, -INF , !P1 ;  /* 0xff80000033337808 */ /* 0x000fe20004800000 */
[----:B------:R-:W1:Y:S01]  /*3340*/  SHFL.BFLY PT, R5, R20, 0x1, 0x1f ;  /* 0x0c201f0014057f89 */ /* 0x000e6200000e0000 */
[----:B------:R-:W-:Y:S02]  /*3350*/  ISETP.NE.AND P1, PT, R49, RZ, PT ;  /* 0x000000ff3100720c */ /* 0x000fe40003f25270 */
[----:B------:R-:W-:Y:S02]  /*3360*/  FMNMX.FTZ R12, R21, R12, !PT ;  /* 0x0000000c150c7209 */ /* 0x000fe40007810000 */
[----:B------:R-:W-:-:S02]  /*3370*/  ISETP.GT.AND P1, PT, R4, 0x38, !P1 ;  /* 0x000000380400780c */ /* 0x000fc40004f24270 */
[----:B------:R-:W-:Y:S02]  /*3380*/  FMNMX.FTZ R12, R31, R12, !PT ;  /* 0x0000000c1f0c7209 */ /* 0x000fe40007810000 */
[----:B------:R-:W-:Y:S02]  /*3390*/  ISETP.LT.OR P1, PT, R2, 0x39, P1 ;  /* 0x000000390200780c */ /* 0x000fe40000f21670 */
[----:B------:R-:W-:Y:S02]  /*33a0*/  FMNMX.FTZ R12, R25, R12, !PT ;  /* 0x0000000c190c7209 */ /* 0x000fe40007810000 */
[----:B------:R-:W-:Y:S02]  /*33b0*/  FSEL R45, R54, -INF , !P1 ;  /* 0xff800000362d7808 */ /* 0x000fe40004800000 */
[----:B------:R-:W-:Y:S02]  /*33c0*/  ISETP.NE.AND P1, PT, R83, RZ, PT ;  /* 0x000000ff5300720c */ /* 0x000fe40003f25270 */
[----:B------:R-:W-:-:S02]  /*33d0*/  FMNMX.FTZ R12, R35, R12, !PT ;  /* 0x0000000c230c7209 */ /* 0x000fc40007810000 */
[----:B------:R-:W-:Y:S02]  /*33e0*/  ISETP.GT.AND P1, PT, R4, 0x39, !P1 ;  /* 0x000000390400780c */ /* 0x000fe40004f24270 */
[----:B------:R-:W-:Y:S02]  /*33f0*/  FMNMX.FTZ R12, R29, R12, !PT ;  /* 0x0000000c1d0c7209 */ /* 0x000fe40007810000 */
[----:B------:R-:W-:Y:S02]  /*3400*/  ISETP.LT.OR P1, PT, R2, 0x3a, P1 ;  /* 0x0000003a0200780c */ /* 0x000fe40000f21670 */
[----:B------:R-:W-:Y:S02]  /*3410*/  FMNMX.FTZ R12, R39, R12, !PT ;  /* 0x0000000c270c7209 */ /* 0x000fe40007810000 */
[----:B------:R-:W-:Y:S02]  /*3420*/  FSEL R55, R55, -INF , !P1 ;  /* 0xff80000037377808 */ /* 0x000fe40004800000 */
[----:B------:R-:W-:-:S02]  /*3430*/  ISETP.GT.AND P1, PT, R4, 0x40, !P2 ;  /* 0x000000400400780c */ /* 0x000fc40005724270 */
[----:B------:R-:W-:Y:S02]  /*3440*/  FMNMX.FTZ R12, R33, R12, !PT ;  /* 0x0000000c210c7209 */ /* 0x000fe40007810000 */
[----:B------:R-:W-:Y:S02]  /*3450*/  ISETP.LT.OR P1, PT, R2, 0x41, P1 ;  /* 0x000000410200780c */ /* 0x000fe40000f21670 */
[----:B------:R-:W-:Y:S02]  /*3460*/  FMNMX.FTZ R12, R43, R12, !PT ;  /* 0x0000000c2b0c7209 */ /* 0x000fe40007810000 */
[----:B------:R-:W-:Y:S02]  /*3470*/  FSEL R3, R58, -INF , !P1 ;  /* 0xff8000003a037808 */ /* 0x000fe40004800000 */
[----:B------:R-:W-:Y:S02]  /*3480*/  FMNMX.FTZ R12, R37, R12, !PT ;  /* 0x0000000c250c7209 */ /* 0x000fe40007810000 */
[----:B------:R-:W-:-:S02]  /*3490*/  ISETP.GT.AND P1, PT, R4, 0x41, !P5 ;  /* 0x000000410400780c */ /* 0x000fc40006f24270 */
[----:B-1----:R-:W-:Y:S02]  /*34a0*/  FMNMX.FTZ R5, R20, R5, !PT ;  /* 0x0000000514057209 */ /* 0x002fe40007810000 */
[----:B------:R-:W-:Y:S02]  /*34b0*/  FMNMX.FTZ R12, R47, R12, !PT ;  /* 0x0000000c2f0c7209 */ /* 0x000fe40007810000 */
[----:B------:R-:W-:Y:S01]  /*34c0*/  ISETP.LT.OR P1, PT, R2, 0x42, P1 ;  /* 0x000000420200780c */ /* 0x000fe20000f21670 */
[----:B------:R-:W-:Y:S01]  /*34d0*/  FMUL.FTZ R24, R5, R0 ;  /* 0x0000000005187220 */ /* 0x000fe20000410000 */
[----:B------:R-:W-:Y:S02]  /*34e0*/  FMNMX.FTZ R12, R41, R12, !PT ;  /* 0x0000000c290c7209 */ /* 0x000fe40007810000 */
[----:B------:R-:W-:Y:S02]  /*34f0*/  FSEL R59, R59, -INF , !P1 ;  /* 0xff8000003b3b7808 */ /* 0x000fe40004800000 */
[----:B------:R-:W-:-:S02]  /*3500*/  FSETP.NEU.FTZ.AND P1, PT, R5, -INF , PT ;  /* 0xff8000000500780b */ /* 0x000fc40003f3d000 */
[----:B------:R-:W-:Y:S02]  /*3510*/  ISETP.NE.AND P5, PT, R57, RZ, PT ;  /* 0x000000ff3900720c */ /* 0x000fe40003fa5270 */
[----:B------:R-:W-:Y:S02]  /*3520*/  FMNMX.FTZ R12, R51, R12, !PT ;  /* 0x0000000c330c7209 */ /* 0x000fe40007810000 */
[----:B------:R-:W-:Y:S02]  /*3530*/  FSEL R73, R24, RZ, P1 ;  /* 0x000000ff18497208 */ /* 0x000fe40000800000 */
[----:B------:R-:W-:Y:S02]  /*3540*/  ISETP.GT.AND P1, PT, R4, 0x48, !P5 ;  /* 0x000000480400780c */ /* 0x000fe40006f24270 */
[----:B------:R-:W-:Y:S01]  /*3550*/  FMNMX.FTZ R12, R45, R12, !PT ;  /* 0x0000000c2d0c7209 */ /* 0x000fe20007810000 */
[-CC-:B------:R-:W-:Y:S01]  /*3560*/  FFMA.FTZ R20, R28, R0.reuse, -R73.reuse ;  /* 0x000000001c147223 */ /* 0x180fe20000010849 */
[----:B------:R-:W-:Y:S01]  /*3570*/  ISETP.LT.OR P1, PT, R2, 0x49, P1 ;  /* 0x000000490200780c */ /* 0x000fe20000f21670 */
[--C-:B------:R-:W-:Y:S01]  /*3580*/  FFMA.FTZ R24, R72, R0, -R73.reuse ;  /* 0x0000000048187223 */ /* 0x100fe20000010849 */
[----:B------:R-:W-:Y:S01]  /*3590*/  FMNMX.FTZ R12, R55, R12, !PT ;  /* 0x0000000c370c7209 */ /* 0x000fe20007810000 */
[-CC-:B------:R-:W-:Y:S01]  /*35a0*/  FFMA.FTZ R26, R76, R0.reuse, -R73.reuse ;  /* 0x000000004c1a7223 */ /* 0x180fe20000010849 */
[----:B------:R-:W-:Y:S01]  /*35b0*/  FSEL R49, R62, -INF , !P1 ;  /* 0xff8000003e317808 */ /* 0x000fe20004800000 */
[----:B------:R-:W-:Y:S01]  /*35c0*/  MUFU.EX2 R20, R20 ;  /* 0x0000001400147308 */ /* 0x000fe20000000800 */
[----:B------:R-:W-:Y:S01]  /*35d0*/  ISETP.NE.AND P2, PT, R61, RZ, PT ;  /* 0x000000ff3d00720c */ /* 0x000fe20003f45270 */
[-CC-:B------:R-:W-:Y:S01]  /*35e0*/  FFMA.FTZ R28, R78, R0.reuse, -R73.reuse ;  /* 0x000000004e1c7223 */ /* 0x180fe20000010849 */
[----:B------:R-:W-:Y:S01]  /*35f0*/  ISETP.GT.AND P1, PT, R4, 0x49, !P6 ;  /* 0x000000490400780c */ /* 0x000fe20007724270 */
[--C-:B------:R-:W-:Y:S01]  /*3600*/  FFMA.FTZ R30, R32, R0, -R73.reuse ;  /* 0x00000000201e7223 */ /* 0x100fe20000010849 */
[----:B------:R-:W-:Y:S01]  /*3610*/  FMNMX.FTZ R12, R3, R12, !PT ;  /* 0x0000000c030c7209 */ /* 0x000fe20007810000 */
[-CC-:B------:R-:W-:Y:S01]  /*3620*/  FFMA.FTZ R13, R13, R0.reuse, -R73.reuse ;  /* 0x000000000d0d7223 */ /* 0x180fe20000010849 */
[----:B------:R-:W-:Y:S01]  /*3630*/  ISETP.GT.AND P2, PT, R4, 0x50, !P2 ;  /* 0x000000500400780c */ /* 0x000fe20005744270 */
[----:B------:R1:W2:Y:S01]  /*3640*/  MUFU.EX2 R77, R24 ;  /* 0x00000018004d7308 */ /* 0x0002a20000000800 */
[----:B------:R-:W-:Y:S01]  /*3650*/  ISETP.LT.OR P1, PT, R2, 0x4a, P1 ;  /* 0x0000004a0200780c */ /* 0x000fe20000f21670 */
[--C-:B------:R-:W-:Y:S01]  /*3660*/  FFMA.FTZ R32, R36, R0, -R73.reuse ;  /* 0x0000000024207223 */ /* 0x100fe20000010849 */
[----:B------:R-:W-:Y:S01]  /*3670*/  FMNMX.FTZ R12, R59, R12, !PT ;  /* 0x0000000c3b0c7209 */ /* 0x000fe20007810000 */
[-CC-:B------:R-:W-:Y:S01]  /*3680*/  FFMA.FTZ R34, R52, R0.reuse, -R73.reuse ;  /* 0x0000000034227223 */ /* 0x180fe20000010849 */
[----:B------:R-:W-:Y:S01]  /*3690*/  ISETP.GT.AND P3, PT, R4, 0x51, !P3 ;  /* 0x000000510400780c */ /* 0x000fe20005f64270 */
[-CC-:B------:R-:W-:Y:S01]  /*36a0*/  FFMA.FTZ R38, R56, R0.reuse, -R73.reuse ;  /* 0x0000000038267223 */ /* 0x180fe20000010849 */
[----:B------:R-:W-:Y:S01]  /*36b0*/  ISETP.LT.OR P2, PT, R2, 0x51, P2 ;  /* 0x000000510200780c */ /* 0x000fe20001741670 */
[----:B------:R-:W-:Y:S01]  /*36c0*/  MUFU.EX2 R26, R26 ;  /* 0x0000001a001a7308 */ /* 0x000fe20000000800 */
[----:B------:R-:W-:Y:S01]  /*36d0*/  FSEL R63, R63, -INF , !P1 ;  /* 0xff8000003f3f7808 */ /* 0x000fe20004800000 */
[--C-:B-1----:R-:W-:Y:S01]  /*36e0*/  FFMA.FTZ R24, R80, R0, -R73.reuse ;  /* 0x0000000050187223 */ /* 0x102fe20000010849 */
[----:B------:R-:W-:Y:S01]  /*36f0*/  FMNMX.FTZ R12, R49, R12, !PT ;  /* 0x0000000c310c7209 */ /* 0x000fe20007810000 */
[-CC-:B------:R-:W-:Y:S01]  /*3700*/  FFMA.FTZ R36, R90, R0.reuse, -R73.reuse ;  /* 0x000000005a247223 */ /* 0x180fe20000010849 */
[----:B------:R-:W-:Y:S01]  /*3710*/  ISETP.NE.AND P5, PT, R68, RZ, PT ;  /* 0x000000ff4400720c */ /* 0x000fe20003fa5270 */
[-CC-:B------:R-:W-:Y:S01]  /*3720*/  FFMA.FTZ R65, R65, R0.reuse, -R73.reuse ;  /* 0x0000000041417223 */ /* 0x180fe20000010849 */
[----:B------:R-:W-:Y:S01]  /*3730*/  ISETP.GT.AND P4, PT, R4, 0x58, !P4 ;  /* 0x000000580400780c */ /* 0x000fe20006784270 */
[----:B------:R1:W3:Y:S01]  /*3740*/  MUFU.EX2 R79, R28 ;  /* 0x0000001c004f7308 */ /* 0x0002e20000000800 */
[----:B------:R-:W-:Y:S01]  /*3750*/  ISETP.LT.OR P3, PT, R2, 0x52, P3 ;  /* 0x000000520200780c */ /* 0x000fe20001f61670 */
[----:B------:R-:W-:Y:S01]  /*3760*/  FFMA.FTZ R69, R69, R0, -R73 ;  /* 0x0000000045457223 */ /* 0x000fe20000010849 */
[----:B------:R-:W-:-:S02]  /*3770*/  FSEL R53, R66, -INF , !P2 ;  /* 0xff80000042357808 */ /* 0x000fc40005000000 */
[----:B------:R-:W-:Y:S02]  /*3780*/  FMNMX.FTZ R12, R63, R12, !PT ;  /* 0x0000000c3f0c7209 */ /* 0x000fe40007810000 */
[----:B------:R-:W-:Y:S01]  /*3790*/  ISETP.GT.AND P5, PT, R4, 0x59, !P5 ;  /* 0x000000590400780c */ /* 0x000fe20006fa4270 */
[-CC-:B------:R-:W-:Y:S01]  /*37a0*/  FFMA.FTZ R4, R40, R0.reuse, -R73.reuse ;  /* 0x0000000028047223 */ /* 0x180fe20000010849 */
[----:B------:R-:W-:Y:S01]  /*37b0*/  ISETP.LT.OR P4, PT, R2, 0x59, P4 ;  /* 0x000000590200780c */ /* 0x000fe20002781670 */
[--C-:B------:R-:W-:Y:S01]  /*37c0*/  FFMA.FTZ R40, R94, R0, -R73.reuse ;  /* 0x000000005e287223 */ /* 0x100fe20000010849 */
[----:B------:R-:W-:Y:S01]  /*37d0*/  FSEL R67, R67, -INF , !P3 ;  /* 0xff80000043437808 */ /* 0x000fe20005800000 */
[----:B------:R4:W-:Y:S01]  /*37e0*/  MUFU.EX2 R180, R4 ;  /* 0x0000000400b47308 */ /* 0x0009e20000000800 */
[----:B------:R-:W-:Y:S01]  /*37f0*/  FMNMX.FTZ R12, R53, R12, !PT ;  /* 0x0000000c350c7209 */ /* 0x000fe20007810000 */
[-CC-:B-1----:R-:W-:Y:S01]  /*3800*/  FFMA.FTZ R28, R82, R0.reuse, -R73.reuse ;  /* 0x00000000521c7223 */ /* 0x182fe20000010849 */
[----:B------:R-:W-:Y:S01]  /*3810*/  ISETP.LT.OR P5, PT, R2, 0x5a, P5 ;  /* 0x0000005a0200780c */ /* 0x000fe20002fa1670 */
[----:B------:R-:W-:Y:S01]  /*3820*/  FFMA.FTZ R2, R44, R0, -R73 ;  /* 0x000000002c027223 */ /* 0x000fe20000010849 */
[----:B------:R-:W-:-:S02]  /*3830*/  FSEL R57, R70, -INF , !P4 ;  /* 0xff80000046397808 */ /* 0x000fc40006000000 */
[----:B------:R-:W-:Y:S01]  /*3840*/  FMNMX.FTZ R12, R67, R12, !PT ;  /* 0x0000000c430c7209 */ /* 0x000fe20007810000 */
[----:B------:R-:W-:Y:S01]  /*3850*/  MUFU.EX2 R30, R30 ;  /* 0x0000001e001e7308 */ /* 0x000fe20000000800 */
[----:B------:R-:W-:Y:S01]  /*3860*/  FSEL R71, R71, -INF , !P5 ;  /* 0xff80000047477808 */ /* 0x000fe20006800000 */
[----:B----4-:R-:W-:Y:S01]  /*3870*/  FFMA.FTZ R4, R86, R0, -R73 ;  /* 0x0000000056047223 */ /* 0x010fe20000010849 */
[----:B------:R-:W-:Y:S02]  /*3880*/  FMNMX.FTZ R12, R57, R12, !PT ;  /* 0x0000000c390c7209 */ /* 0x000fe40007810000 */
[----:B--2---:R-:W-:Y:S02]  /*3890*/  F2FP.F16.F32.PACK_AB R188, R77, R20 ;  /* 0x000000144dbc723e */ /* 0x004fe400000000ff */
[----:B------:R-:W-:Y:S01]  /*38a0*/  FMNMX.FTZ R12, R71, R12, !PT ;  /* 0x0000000c470c7209 */ /* 0x000fe20007810000 */
[----:B------:R-:W-:Y:S01]  /*38b0*/  MUFU.EX2 R87, R4 ;  /* 0x0000000400577308 */ /* 0x000fe20000000800 */
[----:B---3--:R-:W-:-:S03]  /*38c0*/  F2FP.F16.F32.PACK_AB R190, R79, R26 ;  /* 0x0000001a4fbe723e */ /* 0x008fc600000000ff */
[----:B------:R-:W1:Y:S04]  /*38d0*/  SHFL.BFLY PT, R61, R12, 0x2, 0x1f ;  /* 0x0c401f000c3d7f89 */ /* 0x000e6800000e0000 */
[----:B------:R2:W3:Y:S08]  /*38e0*/  MUFU.EX2 R81, R24 ;  /* 0x0000001800517308 */ /* 0x0004f00000000800 */
[----:B------:R-:W-:Y:S01]  /*38f0*/  MUFU.EX2 R95, R40 ;  /* 0x00000028005f7308 */ /* 0x000fe20000000800 */
[----:B--2---:R-:W-:-:S07]  /*3900*/  FFMA.FTZ R24, R84, R0, -R73 ;  /* 0x0000000054187223 */ /* 0x004fce0000010849 */
[----:B------:R2:W-:Y:S01]  /*3910*/  MUFU.EX2 R170, R13 ;  /* 0x0000000d00aa7308 */ /* 0x0005e20000000800 */
[----:B---3--:R-:W-:Y:S02]  /*3920*/  F2FP.F16.F32.PACK_AB R184, R81, R30 ;  /* 0x0000001e51b8723e */ /* 0x008fe400000000ff */
[----:B-1----:R-:W-:Y:S01]  /*3930*/  FMNMX.FTZ R61, R12, R61, !PT ;  /* 0x0000003d0c3d7209 */ /* 0x002fe20007810000 */
[----:B------:R-:W-:-:S04]  /*3940*/  FFMA.FTZ R12, R92, R0, -R73 ;  /* 0x000000005c0c7223 */ /* 0x000fc80000010849 */
[----:B------:R-:W1:Y:S01]  /*3950*/  MUFU.EX2 R32, R32 ;  /* 0x0000002000207308 */ /* 0x000e620000000800 */
[----:B------:R-:W3:Y:S01]  /*3960*/  SHFL.BFLY PT, R4, R61, 0x1, 0x1f ;  /* 0x0c201f003d047f89 */ /* 0x000ee200000e0000 */
[----:B--2---:R-:W-:-:S04]  /*3970*/  FADD.FTZ R13, R20, R77 ;  /* 0x0000004d140d7221 */ /* 0x004fc80000010000 */
[----:B------:R-:W-:Y:S02]  /*3980*/  FADD.FTZ R52, R26, R13 ;  /* 0x0000000d1a347221 */ /* 0x000fe40000010000 */
[----:B------:R-:W-:Y:S02]  /*3990*/  MUFU.EX2 R93, R12 ;  /* 0x0000000c005d7308 */ /* 0x000fe40000000800 */
[----:B------:R-:W-:-:S04]  /*39a0*/  FADD.FTZ R13, R79, R52 ;  /* 0x000000344f0d7221 */ /* 0x000fc80000010000 */
[----:B------:R-:W-:Y:S02]  /*39b0*/  FADD.FTZ R54, R30, R13 ;  /* 0x0000000d1e367221 */ /* 0x000fe40000010000 */
[----:B------:R2:W4:Y:S02]  /*39c0*/  MUFU.EX2 R83, R28 ;  /* 0x0000001c00537308 */ /* 0x0005240000000800 */
[----:B------:R-:W-:-:S04]  /*39d0*/  FADD.FTZ R13, R81, R54 ;  /* 0x00000036510d7221 */ /* 0x000fc80000010000 */
[----:B-1----:R-:W-:Y:S02]  /*39e0*/  FADD.FTZ R56, R32, R13 ;  /* 0x0000000d20387221 */ /* 0x002fe40000010000 */
[----:B------:R1:W-:Y:S01]  /*39f0*/  MUFU.EX2 R85, R24 ;  /* 0x0000001800557308 */ /* 0x0003e20000000800 */
[----:B---3--:R-:W-:Y:S01]  /*3a00*/  FMNMX.FTZ R4, R61, R4, !PT ;  /* 0x000000043d047209 */ /* 0x008fe20007810000 */
[----:B--2---:R-:W-:-:S03]  /*3a10*/  FFMA.FTZ R28, R48, R0, -R73 ;  /* 0x00000000301c7223 */ /* 0x004fc60000010849 */
[C---:B------:R-:W-:Y:S01]  /*3a20*/  FSETP.NEU.FTZ.AND P1, PT, R4.reuse, -INF , PT ;  /* 0xff8000000400780b */ /* 0x040fe20003f3d000 */
[-C--:B------:R-:W-:Y:S02]  /*3a30*/  FMUL.FTZ R12, R4, R0.reuse ;  /* 0x00000000040c7220 */ /* 0x080fe40000410000 */
[----:B------:R-:W2:Y:S01]  /*3a40*/  MUFU.EX2 R2, R2 ;  /* 0x0000000200027308 */ /* 0x000ea20000000800 */
[----:B-1----:R-:W-:Y:S01]  /*3a50*/  FFMA.FTZ R24, R88, R0, -R73 ;  /* 0x0000000058187223 */ /* 0x002fe20000010849 */
[----:B----4-:R-:W-:Y:S02]  /*3a60*/  F2FP.F16.F32.PACK_AB R186, R83, R32 ;  /* 0x0000002053ba723e */ /* 0x010fe400000000ff */
        /* <DEDUP_REMOVED lines=18> */
[----:B------:R1:W3:Y:S01]  /*3b90*/  MUFU.EX2 R40, R27 ;  /* 0x0000001b00287308 */ /* 0x0002e20000000800 */
[-CC-:B------:R-:W-:Y:S01]  /*3ba0*/  FFMA.FTZ R45, R45, R0.reuse, -R12.reuse ;  /* 0x000000002d2d7223 */ /* 0x180fe2000001080c */
[-CC-:B------:R-:W-:Y:S01]  /*3bb0*/  FFMA.FTZ R55, R55, R0.reuse, -R12.reuse ;  /* 0x0000000037377223 */ /* 0x180fe2000001080c */
[-CC-:B------:R-:W-:Y:S01]  /*3bc0*/  FFMA.FTZ R3, R3, R0.reuse, -R12.reuse ;  /* 0x0000000003037223 */ /* 0x180fe2000001080c */
[-CC-:B------:R-:W-:Y:S01]  /*3bd0*/  FFMA.FTZ R59, R59, R0.reuse, -R12.reuse ;  /* 0x000000003b3b7223 */ /* 0x180fe2000001080c */
[-CC-:B------:R-:W-:Y:S01]  /*3be0*/  FFMA.FTZ R49, R49, R0.reuse, -R12.reuse ;  /* 0x0000000031317223 */ /* 0x180fe2000001080c */
[-CC-:B------:R-:W-:Y:S01]  /*3bf0*/  FFMA.FTZ R63, R63, R0.reuse, -R12.reuse ;  /* 0x000000003f3f7223 */ /* 0x180fe2000001080c */
[-C--:B------:R-:W-:Y:S01]  /*3c00*/  FFMA.FTZ R53, R53, R0.reuse, -R12 ;  /* 0x0000000035357223 */ /* 0x080fe2000001080c */
[----:B------:R-:W4:Y:S01]  /*3c10*/  MUFU.EX2 R21, R21 ;  /* 0x0000001500157308 */ /* 0x000f220000000800 */
[----:B-1----:R-:W-:Y:S01]  /*3c20*/  FADD.FTZ R27, R83, R56 ;  /* 0x00000038531b7221 */ /* 0x002fe20000010000 */
[-CC-:B------:R-:W-:Y:S01]  /*3c30*/  FFMA.FTZ R67, R67, R0.reuse, -R12.reuse ;  /* 0x0000000043437223 */ /* 0x180fe2000001080c */
[-CC-:B------:R-:W-:Y:S01]  /*3c40*/  FFMA.FTZ R57, R57, R0.reuse, -R12.reuse ;  /* 0x0000000039397223 */ /* 0x180fe2000001080c */
[----:B------:R-:W-:Y:S01]  /*3c50*/  FFMA.FTZ R71, R71, R0, -R12 ;  /* 0x0000000047477223 */ /* 0x000fe2000001080c */
[----:B------:R-:W-:Y:S01]  /*3c60*/  FADD.FTZ R58, R180, R27 ;  /* 0x0000001bb43a7221 */ /* 0x000fe20000010000 */
[----:B--2---:R-:W-:-:S02]  /*3c70*/  F2FP.F16.F32.PACK_AB R182, R87, R2 ;  /* 0x0000000257b6723e */ /* 0x004fc400000000ff */
[----:B------:R-:W1:Y:S01]  /*3c80*/  MUFU.EX2 R42, R31 ;  /* 0x0000001f002a7308 */ /* 0x000e620000000800 */
[----:B---3--:R-:W-:Y:S01]  /*3c90*/  FADD.FTZ R54, R15, R40 ;  /* 0x000000280f367221 */ /* 0x008fe20000010000 */
[C---:B------:R-:W-:Y:S01]  /*3ca0*/  FADD.FTZ R27, R85.reuse, R58 ;  /* 0x0000003a551b7221 */ /* 0x040fe20000010000 */
[----:B------:R-:W-:Y:S02]  /*3cb0*/  F2FP.F16.F32.PACK_AB R189, R40, R15 ;  /* 0x0000000f28bd723e */ /* 0x000fe400000000ff */
[----:B------:R-:W-:Y:S01]  /*3cc0*/  F2FP.F16.F32.PACK_AB R180, R85, R180 ;  /* 0x000000b455b4723e */ /* 0x000fe200000000ff */
[----:B------:R-:W-:Y:S02]  /*3cd0*/  FADD.FTZ R58, R2, R27 ;  /* 0x0000001b023a7221 */ /* 0x000fe40000010000 */
[----:B------:R-:W2:Y:S01]  /*3ce0*/  MUFU.EX2 R25, R25 ;  /* 0x0000001900197308 */ /* 0x000ea20000000800 */
[----:B----4-:R-:W-:Y:S01]  /*3cf0*/  FADD.FTZ R13, R21, R54 ;  /* 0x00000036150d7221 */ /* 0x010fe20000010000 */
[----:B------:R-:W-:-:S06]  /*3d00*/  FADD.FTZ R27, R87, R58 ;  /* 0x0000003a571b7221 */ /* 0x000fcc0000010000 */
[----:B------:R-:W3:Y:S01]  /*3d10*/  MUFU.EX2 R44, R35 ;  /* 0x00000023002c7308 */ /* 0x000ee20000000800 */
[C---:B-1----:R-:W-:Y:S01]  /*3d20*/  FADD.FTZ R56, R42.reuse, R13 ;  /* 0x0000000d2a387221 */ /* 0x042fe20000010000 */
[----:B------:R-:W-:-:S06]  /*3d30*/  F2FP.F16.F32.PACK_AB R191, R42, R21 ;  /* 0x000000152abf723e */ /* 0x000fcc00000000ff */
[----:B------:R-:W1:Y:S01]  /*3d40*/  MUFU.EX2 R29, R29 ;  /* 0x0000001d001d7308 */ /* 0x000e620000000800 */
[----:B--2---:R-:W-:-:S07]  /*3d50*/  FADD.FTZ R13, R25, R56 ;  /* 0x00000038190d7221 */ /* 0x004fce0000010000 */
[----:B------:R-:W2:Y:S01]  /*3d60*/  MUFU.EX2 R46, R39 ;  /* 0x00000027002e7308 */ /* 0x000ea20000000800 */
[C---:B---3--:R-:W-:Y:S01]  /*3d70*/  FADD.FTZ R56, R44.reuse, R13 ;  /* 0x0000000d2c387221 */ /* 0x048fe20000010000 */
[----:B------:R-:W-:-:S06]  /*3d80*/  F2FP.F16.F32.PACK_AB R185, R44, R25 ;  /* 0x000000192cb9723e */ /* 0x000fcc00000000ff */
[----:B------:R-:W3:Y:S01]  /*3d90*/  MUFU.EX2 R33, R33 ;  /* 0x0000002100217308 */ /* 0x000ee20000000800 */
[----:B-1----:R-:W-:-:S07]  /*3da0*/  FADD.FTZ R13, R29, R56 ;  /* 0x000000381d0d7221 */ /* 0x002fce0000010000 */
[----:B------:R1:W4:Y:S01]  /*3db0*/  MUFU.EX2 R89, R24 ;  /* 0x0000001800597308 */ /* 0x0003220000000800 */
[C---:B--2---:R-:W-:Y:S01]  /*3dc0*/  FADD.FTZ R58, R46.reuse, R13 ;  /* 0x0000000d2e3a7221 */ /* 0x044fe20000010000 */
[----:B------:R-:W-:-:S06]  /*3dd0*/  F2FP.F16.F32.PACK_AB R187, R46, R29 ;  /* 0x0000001d2ebb723e */ /* 0x000fcc00000000ff */
[----:B------:R-:W2:Y:S01]  /*3de0*/  MUFU.EX2 R48, R43 ;  /* 0x0000002b00307308 */ /* 0x000ea20000000800 */
[----:B-1----:R-:W-:Y:S01]  /*3df0*/  FFMA.FTZ R24, R60, R0, -R73 ;  /* 0x000000003c187223 */ /* 0x002fe20000010849 */
[----:B------:R-:W-:Y:S01]  /*3e00*/  FADD.FTZ R60, R28, R27 ;  /* 0x0000001b1c3c7221 */ /* 0x000fe20000010000 */
[----:B---3--:R-:W-:-:S05]  /*3e10*/  FADD.FTZ R13, R33, R58 ;  /* 0x0000003a210d7221 */ /* 0x008fca0000010000 */
[----:B------:R-:W1:Y:S01]  /*3e20*/  MUFU.EX2 R34, R34 ;  /* 0x0000002200227308 */ /* 0x000e620000000800 */
[C---:B----4-:R-:W-:Y:S01]  /*3e30*/  FADD.FTZ R27, R89.reuse, R60 ;  /* 0x0000003c591b7221 */ /* 0x050fe20000010000 */
[----:B------:R-:W-:-:S06]  /*3e40*/  F2FP.F16.F32.PACK_AB R176, R89, R28 ;  /* 0x0000001c59b0723e */ /* 0x000fcc00000000ff */
[----:B------:R-:W3:Y:S01]  /*3e50*/  MUFU.EX2 R37, R37 ;  /* 0x0000002500257308 */ /* 0x000ee20000000800 */
[C---:B--2---:R-:W-:Y:S01]  /*3e60*/  FADD.FTZ R58, R48.reuse, R13 ;  /* 0x0000000d303a7221 */ /* 0x044fe20000010000 */
[----:B------:R-:W-:-:S06]  /*3e70*/  F2FP.F16.F32.PACK_AB R181, R48, R33 ;  /* 0x0000002130b5723e */ /* 0x000fcc00000000ff */
[----:B------:R2:W4:Y:S01]  /*3e80*/  MUFU.EX2 R91, R36 ;  /* 0x00000024005b7308 */ /* 0x0005220000000800 */
[----:B-1----:R-:W-:-:S07]  /*3e90*/  FADD.FTZ R60, R34, R27 ;  /* 0x0000001b223c7221 */ /* 0x002fce0000010000 */
[----:B------:R-:W1:Y:S01]  /*3ea0*/  MUFU.EX2 R50, R47 ;  /* 0x0000002f00327308 */ /* 0x000e620000000800 */
[----:B--2---:R-:W-:Y:S01]  /*3eb0*/  FFMA.FTZ R36, R64, R0, -R73 ;  /* 0x0000000040247223 */ /* 0x004fe20000010849 */
[----:B---3--:R-:W-:-:S06]  /*3ec0*/  FADD.FTZ R13, R37, R58 ;  /* 0x0000003a250d7221 */ /* 0x008fcc0000010000 */
[----:B------:R-:W2:Y:S01]  /*3ed0*/  MUFU.EX2 R38, R38 ;  /* 0x0000002600267308 */ /* 0x000ea20000000800 */
[C---:B----4-:R-:W-:Y:S01]  /*3ee0*/  FADD.FTZ R27, R91.reuse, R60 ;  /* 0x0000003c5b1b7221 */ /* 0x050fe20000010000 */
[----:B------:R-:W-:-:S06]  /*3ef0*/  F2FP.F16.F32.PACK_AB R178, R91, R34 ;  /* 0x000000225bb2723e */ /* 0x000fcc00000000ff */
[----:B------:R-:W3:Y:S01]  /*3f00*/  MUFU.EX2 R41, R41 ;  /* 0x0000002900297308 */ /* 0x000ee20000000800 */
[C---:B-1----:R-:W-:Y:S01]  /*3f10*/  FADD.FTZ R20, R50.reuse, R13 ;  /* 0x0000000d32147221 */ /* 0x042fe20000010000 */
[----:B------:R-:W-:-:S06]  /*3f20*/  F2FP.F16.F32.PACK_AB R183, R50, R37 ;  /* 0x0000002532b7723e */ /* 0x000fcc00000000ff */
[----:B------:R-:W1:Y:S01]  /*3f30*/  MUFU.EX2 R52, R51 ;  /* 0x0000003300347308 */ /* 0x000e620000000800 */
[----:B--2---:R-:W-:Y:S01]  /*3f40*/  FADD.FTZ R26, R38, R27 ;  /* 0x0000001b261a7221 */ /* 0x004fe20000010000 */
[----:B------:R-:W-:-:S03]  /*3f50*/  F2FP.F16.F32.PACK_AB R172, R93, R38 ;  /* 0x000000265dac723e */ /* 0x000fc600000000ff */
[----:B------:R-:W-:-:S03]  /*3f60*/  FADD.FTZ R27, R93, R26 ;  /* 0x0000001a5d1b7221 */ /* 0x000fc60000010000 */
[----:B------:R-:W2:Y:S01]  /*3f70*/  MUFU.EX2 R24, R24 ;  /* 0x0000001800187308 */ /* 0x000ea20000000800 */
[----:B---3--:R-:W-:-:S07]  /*3f80*/  FADD.FTZ R13, R41, R20 ;  /* 0x00000014290d7221 */ /* 0x008fce0000010000 */
        /* <DEDUP_REMOVED lines=13> */
[----:B--2---:R-:W-:-:S07]  /*4060*/  FADD.FTZ R26, R36, R27 ;  /* 0x0000001b241a7221 */ /* 0x004fce0000010000 */
[----:B------:R-:W2:Y:S01]  /*4070*/  MUFU.EX2 R56, R59 ;  /* 0x0000003b00387308 */ /* 0x000ea20000000800 */
[----:B---3--:R-:W-:-:S07]  /*4080*/  FADD.FTZ R13, R3, R20 ;  /* 0x00000014030d7221 */ /* 0x008fce0000010000 */
[----:B------:R-:W3:Y:S01]  /*4090*/  MUFU.EX2 R49, R49 ;  /* 0x0000003100317308 */ /* 0x000ee20000000800 */
[C---:B-1----:R-:W-:Y:S01]  /*40a0*/  FADD.FTZ R27, R65.reuse, R26 ;  /* 0x0000001a411b7221 */ /* 0x042fe20000010000 */
[----:B------:R-:W-:Y:S01]  /*40b0*/  VIADD R26, R14, UR42 ;  /* 0x0000002a0e1a7c36 */ /* 0x000fe20008000000 */
[----:B------:R-:W-:Y:S02]  /*40c0*/  F2FP.F16.F32.PACK_AB R168, R65, R36 ;  /* 0x0000002441a8723e */ /* 0x000fe400000000ff */
[----:B------:R-:W-:Y:S02]  /*40d0*/  FADD.FTZ R24, R170, R27 ;  /* 0x0000001baa187221 */ /* 0x000fe40000010000 */
[----:B------:R-:W-:Y:S01]  /*40e0*/  R2UR UR14, R26 ;  /* 0x000000001a0e72ca */ /* 0x000fe200000e0000 */
[----:B------:R-:W1:Y:S01]  /*40f0*/  MUFU.EX2 R69, R69 ;  /* 0x0000004500457308 */ /* 0x000e620000000800 */
[C---:B--2---:R-:W-:Y:S01]  /*4100*/  FADD.FTZ R20, R56.reuse, R13 ;  /* 0x0000000d38147221 */ /* 0x044fe20000010000 */
[----:B------:R-:W-:-:S06]  /*4110*/  F2FP.F16.F32.PACK_AB R173, R56, R3 ;  /* 0x0000000338ad723e */ /* 0x000fcc00000000ff */
[----:B------:R-:W2:Y:S01]  /*4120*/  MUFU.EX2 R12, R63 ;  /* 0x0000003f000c7308 */ /* 0x000ea20000000800 */
[----:B---3--:R-:W-:-:S03]  /*4130*/  FADD.FTZ R27, R49, R20 ;  /* 0x00000014311b7221 */ /* 0x008fc60000010000 */
[----:B------:R-:W-:-:S04]  /*4140*/  UIADD3 UR6, UR14, UR6, URZ ;  /* 0x000000060e067290 */ /* 0x000fc8000fffe03f */
[----:B------:R-:W3:Y:S01]  /*4150*/  MUFU.EX2 R53, R53 ;  /* 0x0000003500357308 */ /* 0x000ee20000000800 */
[C---:B-1----:R-:W-:Y:S01]  /*4160*/  FADD.FTZ R13, R69.reuse, R24 ;  /* 0x00000018450d7221 */ /* 0x042fe20000010000 */
[----:B------:R-:W-:-:S06]  /*4170*/  F2FP.F16.F32.PACK_AB R170, R69, R170 ;  /* 0x000000aa45aa723e */ /* 0x000fcc00000000ff */
[----:B------:R-:W1:Y:S01]  /*4180*/  MUFU.EX2 R2, R67 ;  /* 0x0000004300027308 */ /* 0x000e620000000800 */
[C---:B--2---:R-:W-:Y:S01]  /*4190*/  FADD.FTZ R24, R12.reuse, R27 ;  /* 0x0000001b0c187221 */ /* 0x044fe20000010000 */
[----:B------:R-:W-:-:S06]  /*41a0*/  F2FP.F16.F32.PACK_AB R175, R12, R49 ;  /* 0x000000310caf723e */ /* 0x000fcc00000000ff */
[----:B------:R-:W2:Y:S01]  /*41b0*/  MUFU.EX2 R57, R57 ;  /* 0x0000003900397308 */ /* 0x000ea20000000800 */
[----:B---3--:R-:W-:-:S07]  /*41c0*/  FADD.FTZ R15, R53, R24 ;  /* 0x00000018350f7221 */ /* 0x008fce0000010000 */
[----:B------:R-:W3:Y:S01]  /*41d0*/  MUFU.EX2 R20, R71 ;  /* 0x0000004700147308 */ /* 0x000ee20000000800 */
[C---:B-1----:R-:W-:Y:S01]  /*41e0*/  FADD.FTZ R24, R2.reuse, R15 ;  /* 0x0000000f02187221 */ /* 0x042fe20000010000 */
[----:B------:R-:W-:Y:S01]  /*41f0*/  F2FP.F16.F32.PACK_AB R169, R2, R53 ;  /* 0x0000003502a9723e */ /* 0x000fe200000000ff */
[----:B------:R-:W-:Y:S02]  /*4200*/  VIADD R15, R74, 0xfffffffe ;  /* 0xfffffffe4a0f7836 */ /* 0x000fe40000000000 */
[----:B--2---:R-:W-:-:S04]  /*4210*/  FADD.FTZ R3, R57, R24 ;  /* 0x0000001839037221 */ /* 0x004fc80000010000 */
[C---:B---3--:R-:W-:Y:S01]  /*4220*/  FADD.FTZ R12, R20.reuse, R3 ;  /* 0x00000003140c7221 */ /* 0x048fe20000010000 */
[----:B------:R-:W-:Y:S01]  /*4230*/  F2FP.F16.F32.PACK_AB R171, R20, R57 ;  /* 0x0000003914ab723e */ /* 0x000fe200000000ff */
[----:B------:R-:W-:Y:S06]  /*4240*/  @P1 BRA `(.L_x_887) ;  /* 0x0000000000481947 */ /* 0x000fec0003800000 */
[C---:B------:R-:W-:Y:S01]  /*4250*/  ISETP.GT.AND P1, PT, R26.reuse, RZ, PT ;  /* 0x000000ff1a00720c */ /* 0x040fe20003f24270 */
[----:B------:R-:W-:-:S05]  /*4260*/  VIADD R2, R26, 0xffffffff ;  /* 0xffffffff1a027836 */ /* 0x000fca0000000000 */
[----:B------:R-:W-:-:S07]  /*4270*/  R2UR UR11, R2 ;  /* 0x00000000020b72ca */ /* 0x000fce00000e0000 */
[----:B------:R-:W-:Y:S08]  /*4280*/  @P1 BRA `(.L_x_888) ;  /* 0x00000000001c1947 */ /* 0x000ff00003800000 */
[----:B------:R-:W-:Y:S02]  /*4290*/  UISETP.NE.AND UP1, UPT, UR7, 0x1, UPT ;  /* 0x000000010700788c */ /* 0x000fe4000bf25270 */
[----:B------:R-:W-:-:S09]  /*42a0*/  UIADD3 UR11, -UR14, URZ, URZ ;  /* 0x0000003f0e0b7290 */ /* 0x000fd2000fffe13f */
[----:B------:R-:W-:Y:S02]  /*42b0*/  @UP1 ULDC.64 UR14, c[0x0][0x9e8] ;  /* 0x00027a00000e1ab9 */ /* 0x000fe40000000a00 */
[----:B------:R-:W-:-:S04]  /*42c0*/  UIMAD.WIDE.U32 UR18, UR11, UR14, URZ ;  /* 0x0000000e0b1272a5 */ /* 0x000fc8000f8e003f */
[----:B------:R-:W-:-:S04]  /*42d0*/  @UP1 USHF.R.U32.HI UR11, URZ, UR15, UR19 ;  /* 0x0000000f3f0b1299 */ /* 0x000fc80008011613 */
[----:B------:R-:W-:Y:S01]  /*42e0*/  ULOP3.LUT UR11, URZ, UR11, URZ, 0x33, !UPT ;  /* 0x0000000b3f0b7292 */ /* 0x000fe2000f8e333f */
[----:B------:R-:W-:Y:S11]  /*42f0*/  BRA `(.L_x_889) ;  /* 0x0000000000107947 */ /* 0x000ff60003800000 */
.L_x_888:
[----:B------:R-:W-:-:S11]  /*4300*/  UISETP.NE.AND UP1, UPT, UR7, 0x1, UPT ;  /* 0x000000010700788c */ /* 0x000fd6000bf25270 */
[----:B------:R-:W-:Y:S02]  /*4310*/  @UP1 ULDC.64 UR14, c[0x0][0x9e8] ;  /* 0x00027a00000e1ab9 */ /* 0x000fe40000000a00 */
[----:B------:R-:W-:-:S04]  /*4320*/  UIMAD.WIDE.U32 UR18, UR11, UR14, URZ ;  /* 0x0000000e0b1272a5 */ /* 0x000fc8000f8e003f */
[----:B------:R-:W-:-:S12]  /*4330*/  @UP1 USHF.R.U32.HI UR11, URZ, UR15, UR19 ;  /* 0x0000000f3f0b1299 */ /* 0x000fd80008011613 */
.L_x_889:
[----:B------:R-:W-:-:S04]  /*4340*/  UIMAD UR7, UR11, UR7, UR7 ;  /* 0x000000070b0772a4 */ /* 0x000fc8000f8e0207 */
[----:B------:R-:W-:-:S04]  /*4350*/  UISETP.LT.AND UP1, UPT, UR6, UR7, UPT ;  /* 0x000000070600728c */ /* 0x000fc8000bf21270 */
[----:B------:R-:W-:-:S12]  /*4360*/  USEL UR6, UR6, UR7, UP1 ;  /* 0x0000000706067287 */ /* 0x000fd80008800000 */
.L_x_887:
[----:B------:R-:W-:Y:S01]  /*4370*/  UIMAD.WIDE UR6, UR6, 0x2aaaaaab, URZ ;  /* 0x2aaaaaab060678a5 */ /* 0x000fe2000f8e023f */
[----:B------:R-:W-:Y:S01]  /*4380*/  IMAD.MOV.U32 R3, RZ, RZ, 0x3f800000 ;  /* 0x3f800000ff037424 */ /* 0x000fe200078e00ff */
[----:B------:R-:W-:Y:S01]  /*4390*/  CS2R R118, SRZ ;  /* 0x0000000000767805 */ /* 0x000fe2000001ff00 */
[----:B------:R-:W-:Y:S01]  /*43a0*/  IMAD.MOV.U32 R2, RZ, RZ, 0x3f800000 ;  /* 0x3f800000ff027424 */ /* 0x000fe200078e00ff */
        /* <DEDUP_REMOVED lines=8> */
[----:B------:R-:W-:Y:S01]  /*4430*/  UISETP.LT.AND UP1, UPT, UR47, UR6, UPT ;  /* 0x000000062f00728c */ /* 0x000fe2000bf21270 */
[----:B------:R-:W-:Y:S02]  /*4440*/  CS2R R104, SRZ ;  /* 0x0000000000687805 */ /* 0x000fe4000001ff00 */
[----:B------:R-:W-:Y:S02]  /*4450*/  CS2R R102, SRZ ;  /* 0x0000000000667805 */ /* 0x000fe4000001ff00 */
[----:B------:R-:W-:Y:S01]  /*4460*/  CS2R R100, SRZ ;  /* 0x0000000000647805 */ /* 0x000fe2000001ff00 */
[----:B------:R-:W-:Y:S01]  /*4470*/  USEL UR41, UR47, UR6, !UP1 ;  /* 0x000000062f297287 */ /* 0x000fe2000c800000 */
[----:B------:R-:W-:-:S02]  /*4480*/  CS2R R98, SRZ ;  /* 0x0000000000627805 */ /* 0x000fc4000001ff00 */
[----:B------:R-:W-:Y:S02]  /*4490*/  CS2R R96, SRZ ;  /* 0x0000000000607805 */ /* 0x000fe4000001ff00 */
[----:B------:R-:W-:Y:S02]  /*44a0*/  CS2R R94, SRZ ;  /* 0x00000000005e7805 */ /* 0x000fe4000001ff00 */
[----:B------:R-:W-:Y:S02]  /*44b0*/  CS2R R92, SRZ ;  /* 0x00000000005c7805 */ /* 0x000fe4000001ff00 */
[----:B------:R-:W-:Y:S02]  /*44c0*/  CS2R R90, SRZ ;  /* 0x00000000005a7805 */ /* 0x000fe4000001ff00 */
[----:B------:R-:W-:Y:S02]  /*44d0*/  ISETP.GE.AND P1, PT, R15, UR41, PT ;  /* 0x000000290f007c0c */ /* 0x000fe4000bf26270 */
        /* <DEDUP_REMOVED lines=33> */
[----:B------:R-:W-:Y:S06]  /*46f0*/  @!P1 BRA `(.L_x_890) ;  /* 0x0000002c00e09947 */ /* 0x000fec0003800000 */
[----:B------:R-:W-:Y:S01]  /*4700*/  IMAD.IADD R20, R7, 0x1, R14 ;  /* 0x0000000107147824 */ /* 0x000fe200078e020e */
[----:B------:R-:W-:Y:S01]  /*4710*/  ULDC UR45, c[0x0][0x9e4] ;  /* 0x00027900002d7ab9 */ /* 0x000fe20000000800 */
[----:B------:R-:W-:Y:S02]  /*4720*/  IMAD.MOV.U32 R3, RZ, RZ, 0x3f800000 ;  /* 0x3f800000ff037424 */ /* 0x000fe400078e00ff */
[----:B------:R-:W-:-:S07]  /*4730*/  IMAD.MOV.U32 R119, RZ, RZ, RZ ;  /* 0x000000ffff777224 */ /* 0x000fce00078e00ff */
.L_x_907:
[----:B------:R-:W-:-:S04]  /*4740*/  UIADD3 UR7, UR36, 0x1, URZ ;  /* 0x0000000124077890 */ /* 0x000fc8000fffe03f */
[----:B------:R-:W-:-:S04]  /*4750*/  UISETP.NE.AND UP1, UPT, UR7, 0x2, UPT ;  /* 0x000000020700788c */ /* 0x000fc8000bf25270 */
[----:B------:R-:W-:Y:S02]  /*4760*/  USEL UR40, URZ, 0x1, UP1 ;  /* 0x000000013f287887 */ /* 0x000fe40008800000 */
[----:B------:R-:W-:Y:S02]  /*4770*/  USEL UR7, UR7, URZ, UP1 ;  /* 0x0000003f07077287 */ /* 0x000fe40008800000 */
[----:B------:R-:W-:Y:S01]  /*4780*/  ULOP3.LUT UR40, UR46, UR40, URZ, 0x3c, !UPT ;  /* 0x000000282e287292 */ /* 0x000fe2000f8e3c3f */
[----:B------:R-:W-:Y:S11]  /*4790*/  @!P0 BRA `(.L_x_891) ;  /* 0x0000000000048947 */ /* 0x000ff60003800000 */
[----:B------:R-:W-:Y:S01]  /*47a0*/  BPT.TRAP 0x1 ;  /* 0x000000040000795c */ /* 0x000fe20000300000 */
.L_x_891:
[----:B------:R-:W-:Y:S01]  /*47b0*/  ULEA UR38, UR7, UR37, 0x3 ;  /* 0x0000002507267291 */ /* 0x000fe2000f8e183f */
[----:B------:R-:W-:-:S05]  /*47c0*/  IMAD.U32 R0, RZ, RZ, UR40 ;  /* 0x00000028ff007e24 */ /* 0x000fca000f8e00ff */
[----:B------:R-:W-:-:S04]  /*47d0*/  SHF.L.U32 R0, R0, 0x1f, RZ ;  /* 0x0000001f00007819 */ /* 0x000fc800000006ff */
[----:B------:R1:W2:Y:S01]  /*47e0*/  SYNCS.PHASECHK.TRANS64.TRYWAIT P1, [UR38+0x30830], R0 ;  /* 0x03083000ff0075a7 */ /* 0x0002a20008020166 */
[----:B------:R-:W-:Y:S05]  /*47f0*/  @!P0 BRA `(.L_x_892) ;  /* 0x0000000000048947 */ /* 0x000fea0003800000 */
[----:B------:R-:W-:Y:S01]  /*4800*/  BPT.TRAP 0x1 ;  /* 0x000000040000795c */ /* 0x000fe20000300000 */
.L_x_892:
[----:B--2---:R-:W-:Y:S05]  /*4810*/  @P1 BRA `(.L_x_893) ;  /* 0x0000000000081947 */ /* 0x004fea0003800000 */
[----:B------:R-:W2:Y:S02]  /*4820*/  SYNCS.PHASECHK.TRANS64.TRYWAIT P1, [UR38+0x30830], R0 ;  /* 0x03083000ff0075a7 */ /* 0x000ea40008020166 */
[----:B--2---:R-:W-:Y:S05]  /*4830*/  @!P1 BRA `(.L_x_894) ;  /* 0x000000d800e09947 */ /* 0x004fea0003800000 */
.L_x_893:
[----:B------:R-:W-:Y:S01]  /*4840*/  R2UR UR56, R10 ;  /* 0x000000000a3872ca */ /* 0x000fe200000e0000 */
[----:B------:R-:W-:Y:S01]  /*4850*/  UIMAD UR6, UR7, 0x900, UR39 ;  /* 0x00000900070678a4 */ /* 0x000fe2000f8e0227 */
[----:B------:R-:W-:Y:S01]  /*4860*/  R2UR UR57, R11 ;  /* 0x000000000b3972ca */ /* 0x000fe200000e0000 */
[----:B------:R-:W-:Y:S01]  /*4870*/  WARPGROUP.ARRIVE ;  /* 0x00000000000079c5 */ /* 0x000fe20000000000 */
[----:B------:R-:W-:Y:S01]  /*4880*/  UMOV UR59, 0x40000040 ;  /* 0x40000040003b7882 */ /* 0x000fe20000000000 */
[----:B------:R-:W-:Y:S01]  /*4890*/  UIADD3 UR10, UR6, 0x4, URZ ;  /* 0x00000004060a7890 */ /* 0x000fe2000fffe03f */
[-C--:B------:R-:W-:Y:S01]  /*48a0*/  FMUL.FTZ R24, R24, R2.reuse ;  /* 0x0000000218187220 */ /* 0x080fe20000410000 */
[----:B------:R-:W-:Y:S01]  /*48b0*/  UMOV UR11, 0x40000040 ;  /* 0x40000040000b7882 */ /* 0x000fe20000000000 */
[----:B------:R-:W-:Y:S01]  /*48c0*/  UMOV UR58, UR6 ;  /* 0x00000006003a7c82 */ /* 0x000fe20008000000 */
[----:B------:R-:W-:Y:S01]  /*48d0*/  UIADD3 UR14, UR6, 0x6, URZ ;  /* 0x00000006060e7890 */ /* 0x000fe2000fffe03f */
[-C--:B------:R-:W-:Y:S01]  /*48e0*/  FMUL.FTZ R25, R25, R2.reuse ;  /* 0x0000000219197220 */ /* 0x080fe20000410000 */
[----:B------:R-:W-:Y:S01]  /*48f0*/  UMOV UR15, 0x40000040 ;  /* 0x40000040000f7882 */ /* 0x000fe20000000000 */
[----:B------:R-:W-:Y:S01]  /*4900*/  UIADD3 UR18, UR6, 0x300, URZ ;  /* 0x0000030006127890 */ /* 0x000fe2000fffe03f */
[-C--:B------:R-:W-:Y:S01]  /*4910*/  FMUL.FTZ R28, R28, R2.reuse ;  /* 0x000000021c1c7220 */ /* 0x080fe20000410000 */
[----:B------:R-:W-:Y:S01]  /*4920*/  UMOV UR19, 0x40000040 ;  /* 0x4000004000137882 */ /* 0x000fe20000000000 */
[----:B------:R-:W-:Y:S01]  /*4930*/  HGMMA.64x96x16.F32 R120, gdesc[UR56], RZ, !UPT, gsb0 ;  /* 0x01600000387879f0 */ /* 0x000fe2000c0008ff */
[----:B------:R-:W-:Y:S01]  /*4940*/  UIADD3 UR58, UR6, 0x2, URZ ;  /* 0x00000002063a7890 */ /* 0x000fe2000fffe03f */
[-C--:B------:R-:W-:Y:S01]  /*4950*/  FMUL.FTZ R29, R29, R2.reuse ;  /* 0x000000021d1d7220 */ /* 0x080fe20000410000 */
[----:B------:R-:W-:Y:S01]  /*4960*/  UMOV UR56, UR4 ;  /* 0x0000000400387c82 */ /* 0x000fe20008000000 */
[----:B------:R-:W-:Y:S01]  /*4970*/  UMOV UR57, UR5 ;  /* 0x0000000500397c82 */ /* 0x000fe20008000000 */
[----:B------:R-:W-:Y:S01]  /*4980*/  UMOV UR59, 0x40000040 ;  /* 0x40000040003b7882 */ /* 0x000fe20000000000 */
[----:B------:R-:W-:Y:S01]  /*4990*/  UIADD3 UR22, UR6, 0x302, URZ ;  /* 0x0000030206167890 */ /* 0x000fe2000fffe03f */
[-C--:B------:R-:W-:Y:S01]  /*49a0*/  FMUL.FTZ R32, R32, R2.reuse ;  /* 0x0000000220207220 */ /* 0x080fe20000410000 */
        /* <DEDUP_REMOVED lines=101> */
[----:B------:R-:W-:Y:S01]  /*5000*/  HGMMA.64x96x16.F32 R120, gdesc[UR56], R120, gsb0 ;  /* 0x01600000387879f0 */ /* 0x000fe20008000878 */
[----:B------:R-:W-:Y:S01]  /*5010*/  R2UR UR56, R8 ;  /* 0x00000000083872ca */ /* 0x000fe200000e0000 */
[----:B------:R-:W-:Y:S01]  /*5020*/  UIADD3 UR58, UR6, 0x606, URZ ;  /* 0x00000606063a7890 */ /* 0x000fe2000fffe03f */
[----:B------:R-:W-:Y:S01]  /*5030*/  R2UR UR57, R9 ;  /* 0x00000000093972ca */ /* 0x000fe200000e0000 */
[----:B------:R-:W-:Y:S01]  /*5040*/  UMOV UR59, 0x40000040 ;  /* 0x40000040003b7882 */ /* 0x000fe20000000000 */
[-C--:B------:R-:W-:Y:S01]  /*5050*/  FMUL.FTZ R115, R115, R3.reuse ;  /* 0x0000000373737220 */ /* 0x080fe20000410000 */
[-C--:B------:R-:W-:Y:S01]  /*5060*/  FMUL.FTZ R118, R118, R3.reuse ;  /* 0x0000000376767220 */ /* 0x080fe20000410000 */
[----:B------:R-:W-:Y:S01]  /*5070*/  FMUL.FTZ R119, R119, R3 ;  /* 0x0000000377777220 */ /* 0x000fe20000410000 */
[----:B------:R-:W-:-:S02]  /*5080*/  WARPGROUP.DEPBAR.LE gsb0, 0x0 ;  /* 0x00008000000079c5 */ /* 0x000fc40000010000 */
        /* <DEDUP_REMOVED lines=30> */
[----:B------:R-:W-:Y:S05]  /*5270*/  @!P0 BRA `(.L_x_895) ;  /* 0x0000000000048947 */ /* 0x000fea0003800000 */
[----:B------:R-:W-:Y:S01]  /*5280*/  BPT.TRAP 0x1 ;  /* 0x000000040000795c */ /* 0x000fe20000300000 */
.L_x_895:
[----:B------:R-:W-:Y:S01]  /*5290*/  ULEA UR6, UR36, UR37, 0x3 ;  /* 0x0000002524067291 */ /* 0x000fe2000f8e183f */
[----:B-12---:R-:W-:-:S05]  /*52a0*/  IMAD.U32 R0, RZ, RZ, UR46 ;  /* 0x0000002eff007e24 */ /* 0x006fca000f8e00ff */
[----:B------:R-:W-:-:S04]  /*52b0*/  SHF.L.U32 R0, R0, 0x1f, RZ ;  /* 0x0000001f00007819 */ /* 0x000fc800000006ff */
[----:B------:R1:W2:Y:S01]  /*52c0*/  SYNCS.PHASECHK.TRANS64.TRYWAIT P1, [UR6+0x30850], R0 ;  /* 0x03085000ff0075a7 */ /* 0x0002a20008020146 */
[----:B------:R-:W-:Y:S05]  /*52d0*/  @!P0 BRA `(.L_x_896) ;  /* 0x0000000000048947 */ /* 0x000fea0003800000 */
[----:B------:R-:W-:Y:S01]  /*52e0*/  BPT.TRAP 0x1 ;  /* 0x000000040000795c */ /* 0x000fe20000300000 */
.L_x_896:
[----:B--2---:R-:W-:Y:S05]  /*52f0*/  @P1 BRA `(.L_x_897) ;  /* 0x0000000000081947 */ /* 0x004fea0003800000 */
[----:B------:R-:W2:Y:S02]  /*5300*/  SYNCS.PHASECHK.TRANS64.TRYWAIT P1, [UR6+0x30850], R0 ;  /* 0x03085000ff0075a7 */ /* 0x000ea40008020146 */
[----:B--2---:R-:W-:Y:S05]  /*5310*/  @!P1 BRA `(.L_x_898) ;  /* 0x000000d000409947 */ /* 0x004fea0003800000 */
.L_x_897:
[----:B------:R-:W-:Y:S01]  /*5320*/  UIADD3 UR10, UR37, 0x400, URZ ;  /* 0x00000400250a7890 */ /* 0x000fe2000fffe03f */
[----:B------:R-:W-:Y:S01]  /*5330*/  WARPGROUP.ARRIVE ;  /* 0x00000000000079c5 */ /* 0x000fe20000000000 */
[----:B------:R-:W-:-:S05]  /*5340*/  UMOV UR11, 0x40000040 ;  /* 0x40000040000b7882 */ /* 0x000fca0000000000 */
[----:B------:R-:W3:Y:S01]  /*5350*/  S2R R210, SR_TID.X ;  /* 0x0000000000d27919 */ /* 0x000ee20000002100 */
[----:B------:R-:W-:Y:S01]  /*5360*/  USHF.R.U32.HI UR10, URZ, 0x4, UR10 ;  /* 0x000000043f0a7899 */ /* 0x000fe2000801160a */
[----:B-12---:R-:W-:Y:S01]  /*5370*/  IMAD.U32 R0, RZ, RZ, UR38 ;  /* 0x00000026ff007e24 */ /* 0x006fe2000f8e00ff */
[----:B------:R-:W-:Y:S01]  /*5380*/  ULDC UR18, c[0x0][0x2e0] ;  /* 0x0000b80000127ab9 */ /* 0x000fe20000000800 */
[----:B------:R-:W-:Y:S01]  /*5390*/  IMAD R2, R15, -0x60, RZ ;  /* 0xffffffa00f027824 */ /* 0x000fe200078e02ff */
[----:B------:R-:W-:Y:S01]  /*53a0*/  ULOP3.LUT UR10, UR10, 0x3fff, URZ, 0xc0, !UPT ;  /* 0x00003fff0a0a7892 */ /* 0x000fe2000f8ec03f */
[----:B------:R-:W-:Y:S02]  /*53b0*/  ULDC UR15, c[0x0][0x9dc] ;  /* 0x00027700000f7ab9 */ /* 0x000fe40000000800 */
[----:B------:R-:W-:Y:S01]  /*53c0*/  IMAD R3, R17, UR18, R2 ;  /* 0x0000001211037c24 */ /* 0x000fe2000f8e0202 */
[----:B------:R-:W-:-:S04]  /*53d0*/  ULOP3.LUT UR10, UR10, 0x3000000, URZ, 0xfc, !UPT ;  /* 0x030000000a0a7892 */ /* 0x000fc8000f8efc3f */
[----:B------:R-:W-:-:S07]  /*53e0*/  UIMAD UR14, UR36, 0x900, UR10 ;  /* 0x00000900240e78a4 */ /* 0x000fce000f8e020a */
[----:B------:R-:W-:Y:S02]  /*53f0*/  UMOV UR10, UR14 ;  /* 0x0000000e000a7c82 */ /* 0x000fe40008000000 */
[----:B------:R-:W-:Y:S01]  /*5400*/  HGMMA.64x192x16.F32 R24, R188, gdesc[UR8].tnspB, R24, gsb0 ;  /* 0x42e00008bc187df0 */ /* 0x000fe20008000818 */
[----:B------:R-:W-:Y:S01]  /*5410*/  UIADD3 UR10, UR14, 0x80, URZ ;  /* 0x000000800e0a7890 */ /* 0x000fe2000fffe03f */
[----:B------:R-:W-:Y:S01]  /*5420*/  UMOV UR11, 0x40000040 ;  /* 0x40000040000b7882 */ /* 0x000fe20000000000 */
[----:B---3--:R-:W-:-:S13]  /*5430*/  LOP3.LUT P1, RZ, R210, 0x7f, RZ, 0xc0, !PT ;  /* 0x0000007fd2ff7812 */ /* 0x008fda000782c0ff */
[----:B------:R-:W-:-:S05]  /*5440*/  @!P1 VIADD R0, R0, 0x30840 ;  /* 0x0003084000009836 */ /* 0x000fca0000000000 */
[----:B------:R-:W-:Y:S01]  /*5450*/  @!P1 PRMT R0, RZ, 0x654, R0 ;  /* 0x00000654ff009816 */ /* 0x000fe20000000000 */
        /* <DEDUP_REMOVED lines=23> */
[----:B------:R-:W-:Y:S01]  /*55d0*/  UMOV UR10, UR15 ;  /* 0x0000000f000a7c82 */ /* 0x000fe20008000000 */
[----:B------:R-:W-:Y:S01]  /*55e0*/  ULDC UR15, c[0x0][0x9e0] ;  /* 0x00027800000f7ab9 */ /* 0x000fe20000000800 */
[----:B------:R-:W-:Y:S01]  /*55f0*/  ULOP3.LUT UR11, URZ, UR10, URZ, 0x33, !UPT ;  /* 0x0000000a3f0b7292 */ /* 0x000fe2000f8e333f */
[----:B------:R-:W-:Y:S02]  /*5600*/  WARPGROUP.DEPBAR.LE gsb0, 0x0 ;  /* 0x00008000000079c5 */ /* 0x000fe40000010000 */
[----:B------:R-:W1:Y:S01]  /*5610*/  LDC R168, c[0x0][0x288] ;  /* 0x0000a200ffa87b82 */ /* 0x000e620000000800 */
[----:B------:R2:W-:Y:S01]  /*5620*/  @!P1 SYNCS.ARRIVE.TRANS64.RED.A1T0 RZ, [R0+URZ], RZ ;  /* 0x000000ff00ff99a7 */ /* 0x0005e2000810043f */
[----:B------:R-:W-:Y:S01]  /*5630*/  PLOP3.LUT P1, PT, PT, PT, UP0, 0x40, 0x0 ;  /* 0x000000000000781c */ /* 0x000fe20003f2e808 */
[----:B--2---:R-:W-:Y:S01]  /*5640*/  IMAD R0, R16, -0x2, R2 ;  /* 0xfffffffe10007824 */ /* 0x004fe200078e0202 */
[----:B-1----:R-:W-:-:S05]  /*5650*/  IADD3 R3, R3, 0x1, -R168 ;  /* 0x0000000103037810 */ /* 0x002fca0007ffe8a8 */
[----:B------:R-:W-:-:S04]  /*5660*/  IMAD R3, R16, -0x2, R3 ;  /* 0xfffffffe10037824 */ /* 0x000fc800078e0203 */
[C---:B------:R-:W-:Y:S02]  /*5670*/  VIADD R168, R3.reuse, UR15 ;  /* 0x0000000f03a87c36 */ /* 0x040fe40008000000 */
[----:B------:R-:W-:Y:S02]  /*5680*/  VIADD R21, R3, UR11 ;  /* 0x0000000b03157c36 */ /* 0x000fe40008000000 */
[C---:B------:R-:W-:Y:S02]  /*5690*/  IMAD.IADD R172, R7.reuse, 0x1, R168 ;  /* 0x0000000107ac7824 */ /* 0x040fe400078e02a8 */
[----:B------:R-:W-:Y:S01]  /*56a0*/  IMAD.IADD R170, R7, 0x1, R21 ;  /* 0x0000000107aa7824 */ /* 0x000fe200078e0215 */
[----:B------:R-:W-:Y:S06]  /*56b0*/  @P1 BRA `(.L_x_899) ;  /* 0x0000000000581947 */ /* 0x000fec0003800000 */
[----:B------:R-:W-:Y:S01]  /*56c0*/  ISETP.GT.AND P1, PT, R20, -0x1, PT ;  /* 0xffffffff1400780c */ /* 0x000fe20003f24270 */
[----:B------:R-:W-:-:S12]  /*56d0*/  BSSY B0, `(.L_x_900) ;  /* 0x0000011000007945 */ /* 0x000fd80003800000 */
[----:B------:R-:W-:Y:S05]  /*56e0*/  @P1 BRA `(.L_x_901) ;  /* 0x0000000000201947 */ /* 0x000fea0003800000 */
[----:B------:R-:W-:Y:S01]  /*56f0*/  IMAD.U32 R169, RZ, RZ, UR45 ;  /* 0x0000002dffa97e24 */ /* 0x000fe2000f8e00ff */
[----:B------:R-:W-:-:S04]  /*5700*/  LOP3.LUT R3, RZ, R20, RZ, 0x33, !PT ;  /* 0x00000014ff037212 */ /* 0x000fc800078e33ff */
[----:B------:R-:W-:-:S13]  /*5710*/  ISETP.NE.AND P1, PT, R169, 0x1, PT ;  /* 0x00000001a900780c */ /* 0x000fda0003f25270 */
[----:B------:R-:W1:Y:S02]  /*5720*/  @P1 LDC.64 R174, c[0x0][0x9e8] ;  /* 0x00027a00ffae1b82 */ /* 0x000e640000000a00 */
[----:B-1----:R-:W-:-:S05]  /*5730*/  @P1 IMAD.HI.U32 R174, R3, R174, RZ ;  /* 0x000000ae03ae1227 */ /* 0x002fca00078e00ff */
[----:B------:R-:W-:-:S04]  /*5740*/  @P1 SHF.R.U32.HI R3, RZ, R175, R174 ;  /* 0x000000afff031219 */ /* 0x000fc800000116ae */
[----:B------:R-:W-:Y:S01]  /*5750*/  LOP3.LUT R3, RZ, R3, RZ, 0x33, !PT ;  /* 0x00000003ff037212 */ /* 0x000fe200078e33ff */
[----:B------:R-:W-:Y:S06]  /*5760*/  BRA `(.L_x_902) ;  /* 0x00000000001c7947 */ /* 0x000fec0003800000 */
.L_x_901:
[----:B------:R-:W-:-:S05]  /*5770*/  IMAD.U32 R169, RZ, RZ, UR45 ;  /* 0x0000002dffa97e24 */ /* 0x000fca000f8e00ff */
[----:B------:R-:W-:-:S13]  /*5780*/  ISETP.NE.AND P1, PT, R169, 0x1, PT ;  /* 0x00000001a900780c */ /* 0x000fda0003f25270 */
[----:B------:R-:W1:Y:S01]  /*5790*/  @P1 LDC.64 R174, c[0x0][0x9e8] ;  /* 0x00027a00ffae1b82 */ /* 0x000e620000000a00 */
[----:B------:R-:W-:-:S04]  /*57a0*/  @P1 IMAD.IADD R3, R7, 0x1, R14 ;  /* 0x0000000107031824 */ /* 0x000fc800078e020e */
[----:B-1----:R-:W-:-:S04]  /*57b0*/  @P1 IMAD.HI.U32 R174, R3, R174, RZ ;  /* 0x000000ae03ae1227 */ /* 0x002fc800078e00ff */
[----:B------:R-:W-:Y:S01]  /*57c0*/  IMAD.MOV.U32 R3, RZ, RZ, R20 ;  /* 0x000000ffff037224 */ /* 0x000fe200078e0014 */
[----:B------:R-:W-:-:S07]  /*57d0*/  @P1 SHF.R.U32.HI R3, RZ, R175, R174 ;  /* 0x000000afff031219 */ /* 0x000fce00000116ae */
.L_x_902:
[----:B------:R-:W-:Y:S05]  /*57e0*/  BSYNC B0 ;  /* 0x0000000000007941 */ /* 0x000fea0003800000 */
.L_x_900:
[----:B------:R-:W-:-:S05]  /*57f0*/  IMAD R3, R3, R169, R0 ;  /* 0x000000a903037224 */ /* 0x000fca00078e0200 */
[----:B------:R-:W-:Y:S02]  /*5800*/  VIADDMNMX R172, R3, R169, R172, PT ;  /* 0x000000a903ac7246 */ /* 0x000fe400038001ac */
[----:B------:R-:W-:-:S07]  /*5810*/  VIMNMX R170, R170, R3, !PT ;  /* 0x00000003aaaa7248 */ /* 0x000fce0007fe0100 */
.L_x_899:
[C---:B------:R-:W-:Y:S02]  /*5820*/  ISETP.GE.AND P1, PT, R2.reuse, 0x2, PT ;  /* 0x000000020200780c */ /* 0x040fe40003f26270 */
        /* <DEDUP_REMOVED lines=90> */
[----:B------:R-:W-:Y:S02]  /*5dd0*/  P2R R176, PR, RZ, 0x20 ;  /* 0x00000020ffb07803 */ /* 0x000fe40000000000 */
[----:B------:R-:W-:Y:S02]  /*5de0*/  FSEL R157, R157, -INF , !P3 ;  /* 0xff8000009d9d7808 */ /* 0x000fe40005800000 */
[----:B------:R-:W-:-:S04]  /*5df0*/  ISETP.GE.AND P3, PT, R2, 0x51, PT ;  /* 0x000000510200780c */ /* 0x000fc80003f66270 */
[----:B------:R-:W-:-:S04]  /*5e00*/  ISETP.GT.AND P4, PT, R170, 0x50, !P3 ;  /* 0x00000050aa00780c */ /* 0x000fc80005f84270 */
[----:B------:R-:W-:-:S04]  /*5e10*/  ISETP.LT.OR P4, PT, R172, 0x51, P4 ;  /* 0x00000051ac00780c */ /* 0x000fc80002781670 */
        /* <DEDUP_REMOVED lines=10> */
[----:B------:R-:W-:Y:S02]  /*5ec0*/  P2R R156, PR, RZ, 0x40 ;  /* 0x00000040ff9c7803 */ /* 0x000fe40000000000 */
[----:B------:R-:W-:-:S04]  /*5ed0*/  ISETP.GT.AND P6, PT, R170, RZ, !P6 ;  /* 0x000000ffaa00720c */ /* 0x000fc800077c4270 */
[----:B------:R-:W-:-:S04]  /*5ee0*/  ISETP.LT.OR P6, PT, R172, 0x1, P6 ;  /* 0x00000001ac00780c */ /* 0x000fc800037c1670 */
[----:B------:R-:W-:Y:S01]  /*5ef0*/  FSEL R124, R120, -INF , !P6 ;  /* 0xff800000787c7808 */ /* 0x000fe20007000000 */
[----:B------:R-:W-:Y:S01]  /*5f00*/  IMAD.IADD R120, R6, 0x1, R21 ;  /* 0x0000000106787824 */ /* 0x000fe200078e0215 */
[----:B------:R-:W-:Y:S01]  /*5f10*/  ISETP.GE.AND P6, PT, R2, 0x5a, PT ;  /* 0x0000005a0200780c */ /* 0x000fe20003fc6270 */
[----:B------:R-:W-:-:S03]  /*5f20*/  IMAD.IADD R2, R6, 0x1, R168 ;  /* 0x0000000106027824 */ /* 0x000fc600078e02a8 */
[----:B------:R-:W-:Y:S02]  /*5f30*/  P2R R128, PR, RZ, 0x40 ;  /* 0x00000040ff807803 */ /* 0x000fe40000000000 */
[----:B------:R-:W-:-:S04]  /*5f40*/  ISETP.GT.AND P6, PT, R170, 0x59, !P6 ;  /* 0x00000059aa00780c */ /* 0x000fc800077c4270 */
[----:B------:R-:W-:-:S04]  /*5f50*/  ISETP.LT.OR P6, PT, R172, 0x5a, P6 ;  /* 0x0000005aac00780c */ /* 0x000fc800037c1670 */
[----:B------:R-:W-:Y:S02]  /*5f60*/  FSEL R165, R165, -INF , !P6 ;  /* 0xff800000a5a57808 */ /* 0x000fe40007000000 */
[----:B------:R-:W-:-:S13]  /*5f70*/  PLOP3.LUT P6, PT, PT, PT, UP0, 0x40, 0x0 ;  /* 0x000000000000781c */ /* 0x000fda0003fce808 */
[----:B------:R-:W-:Y:S05]  /*5f80*/  @P6 BRA `(.L_x_903) ;  /* 0x0000000000546947 */ /* 0x000fea0003800000 */
[----:B------:R-:W-:Y:S01]  /*5f90*/  IMAD.IADD R21, R6, 0x1, R14 ;  /* 0x0000000106157824 */ /* 0x000fe200078e020e */
[----:B------:R-:W-:Y:S04]  /*5fa0*/  BSSY B0, `(.L_x_904) ;  /* 0x0000010000007945 */ /* 0x000fe80003800000 */
[----:B------:R-:W-:-:S13]  /*5fb0*/  ISETP.GT.AND P6, PT, R21, -0x1, PT ;  /* 0xffffffff1500780c */ /* 0x000fda0003fc4270 */
        /* <DEDUP_REMOVED lines=9> */
.L_x_905:
[----:B------:R-:W-:-:S05]  /*6050*/  IMAD.U32 R132, RZ, RZ, UR45 ;  /* 0x0000002dff847e24 */ /* 0x000fca000f8e00ff */
[----:B------:R-:W-:-:S13]  /*6060*/  ISETP.NE.AND P6, PT, R132, 0x1, PT ;  /* 0x000000018400780c */ /* 0x000fda0003fc5270 */
[----:B------:R-:W1:Y:S02]  /*6070*/  @P6 LDC.64 R188, c[0x0][0x9e8] ;  /* 0x00027a00ffbc6b82 */ /* 0x000e640000000a00 */
[----:B-1----:R-:W-:-:S05]  /*6080*/  @P6 IMAD.HI.U32 R188, R21, R188, RZ ;  /* 0x000000bc15bc6227 */ /* 0x002fca00078e00ff */
[----:B------:R-:W-:-:S07]  /*6090*/  @P6 SHF.R.U32.HI R21, RZ, R189, R188 ;  /* 0x000000bdff156219 */ /* 0x000fce00000116bc */
.L_x_906:
[----:B------:R-:W-:Y:S05]  /*60a0*/  BSYNC B0 ;  /* 0x0000000000007941 */ /* 0x000fea0003800000 */
.L_x_904:
[----:B------:R-:W-:-:S05]  /*60b0*/  IMAD R21, R21, R132, R0 ;  /* 0x0000008415157224 */ /* 0x000fca00078e0200 */
[----:B------:R-:W-:Y:S02]  /*60c0*/  VIADDMNMX R2, R21, R132, R2, PT ;  /* 0x0000008415027246 */ /* 0x000fe40003800102 */
[----:B------:R-:W-:-:S07]  /*60d0*/  VIMNMX R120, R120, R21, !PT ;  /* 0x0000001578787248 */ /* 0x000fce0007fe0100 */
.L_x_903:
[C---:B------:R-:W-:Y:S01]  /*60e0*/  ISETP.GT.AND P1, PT, R120.reuse, 0x1, !P1 ;  /* 0x000000017800780c */ /* 0x040fe20004f24270 */
[----:B------:R-:W-:Y:S01]  /*60f0*/  UMOV UR46, UR40 ;  /* 0x00000028002e7c82 */ /* 0x000fe20008000000 */
[----:B------:R-:W-:Y:S01]  /*6100*/  ISETP.GT.AND P2, PT, R120, 0x8, !P2 ;  /* 0x000000087800780c */ /* 0x000fe20005744270 */
[----:B------:R-:W-:Y:S01]  /*6110*/  UMOV UR36, UR7 ;  /* 0x0000000700247c82 */ /* 0x000fe20008000000 */
[C---:B------:R-:W-:Y:S02]  /*6120*/  ISETP.LT.OR P1, PT, R2.reuse, 0x2, P1 ;  /* 0x000000020200780c */ /* 0x040fe40000f21670 */
[----:B------:R-:W-:Y:S02]  /*6130*/  ISETP.LT.OR P2, PT, R2, 0x9, P2 ;  /* 0x000000090200780c */ /* 0x000fe40001741670 */
[----:B------:R-:W-:Y:S02]  /*6140*/  FSEL R217, R123, -INF , !P1 ;  /* 0xff8000007bd97808 */ /* 0x000fe40004800000 */
[----:B------:R-:W-:-:S02]  /*6150*/  ISETP.NE.AND P1, PT, R174, RZ, PT ;  /* 0x000000ffae00720c */ /* 0x000fc40003f25270 */
[----:B------:R-:W-:Y:S02]  /*6160*/  FSEL R189, R126, -INF , !P2 ;  /* 0xff8000007ebd7808 */ /* 0x000fe40005000000 */
[----:B------:R-:W-:Y:S02]  /*6170*/  ISETP.GT.AND P1, PT, R120, 0x9, !P1 ;  /* 0x000000097800780c */ /* 0x000fe40004f24270 */
[----:B------:R-:W-:Y:S02]  /*6180*/  ISETP.NE.AND P2, PT, R191, RZ, PT ;  /* 0x000000ffbf00720c */ /* 0x000fe40003f45270 */
[----:B------:R-:W-:Y:S02]  /*6190*/  ISETP.LT.OR P1, PT, R2, 0xa, P1 ;  /* 0x0000000a0200780c */ /* 0x000fe40000f21670 */
[----:B------:R-:W-:Y:S02]  /*61a0*/  ISETP.NE.AND P6, PT, R205, RZ, PT ;  /* 0x000000ffcd00720c */ /* 0x000fe40003fc5270 */
[----:B------:R-:W-:-:S02]  /*61b0*/  FSEL R215, R127, -INF , !P1 ;  /* 0xff8000007fd77808 */ /* 0x000fc40004800000 */
        /* <DEDUP_REMOVED lines=21> */
[----:B------:R-:W-:Y:S02]  /*6310*/  ISETP.GT.AND P1, PT, R120, 0x19, !P2 ;  /* 0x000000197800780c */ /* 0x000fe40005724270 */
[----:B------:R-:W-:Y:S02]  /*6320*/  FMNMX.FTZ R0, R171, R0, !PT ;  /* 0x00000000ab007209 */ /* 0x000fe40007810000 */
[----:B------:R-:W-:-:S02]  /*6330*/  ISETP.LT.OR P1, PT, R2, 0x1a, P1 ;  /* 0x0000001a0200780c */ /* 0x000fc40000f21670 */
[----:B------:R-:W-:Y:S02]  /*6340*/  FMNMX.FTZ R0, R169, R0, !PT ;  /* 0x00000000a9007209 */ /* 0x000fe40007810000 */
[----:B------:R-:W-:Y:S02]  /*6350*/  FSEL R211, R135, -INF , !P1 ;  /* 0xff80000087d37808 */ /* 0x000fe40004800000 */
[----:B------:R-:W-:Y:S02]  /*6360*/  ISETP.GT.AND P1, PT, R120, 0x20, !P6 ;  /* 0x000000207800780c */ /* 0x000fe40007724270 */
[----:B------:R-:W-:Y:S02]  /*6370*/  FMNMX.FTZ R0, R141, R0, !PT ;  /* 0x000000008d007209 */ /* 0x000fe40007810000 */
[----:B------:R-:W-:Y:S02]  /*6380*/  ISETP.LT.OR P1, PT, R2, 0x21, P1 ;  /* 0x000000210200780c */ /* 0x000fe40000f21670 */
[----:B------:R-:W-:-:S02]  /*6390*/  FMNMX.FTZ R0, R3, R0, !PT ;  /* 0x0000000003007209 */ /* 0x000fc40007810000 */
[----:B------:R-:W-:Y:S01]  /*63a0*/  FSEL R205, R138, -INF , !P1 ;  /* 0xff8000008acd7808 */ /* 0x000fe20004800000 */
[----:B------:R-:W-:Y:S01]  /*63b0*/  IMAD.U32 R138, RZ, RZ, UR6 ;  /* 0x00000006ff8a7e24 */ /* 0x000fe2000f8e00ff */
        /* <DEDUP_REMOVED lines=22> */
[----:B------:R-:W-:-:S02]  /*6520*/  ISETP.NE.AND P2, PT, R206, RZ, PT ;  /* 0x000000ffce00720c */ /* 0x000fc40003f45270 */
[----:B------:R-:W-:Y:S02]  /*6530*/  ISETP.GT.AND P1, PT, R120, 0x30, !P1 ;  /* 0x000000307800780c */ /* 0x000fe40004f24270 */
[----:B------:R-:W-:Y:S02]  /*6540*/  FMNMX.FTZ R0, R137, R0, !PT ;  /* 0x0000000089007209 */ /* 0x000fe40007810000 */
[----:B------:R-:W-:Y:S02]  /*6550*/  ISETP.LT.OR P1, PT, R2, 0x31, P1 ;  /* 0x000000310200780c */ /* 0x000fe40000f21670 */
[----:B------:R-:W-:Y:S02]  /*6560*/  FMNMX.FTZ R126, R165, R0, !PT ;  /* 0x00000000a57e7209 */ /* 0x000fe40007810000 */
[----:B------:R-:W-:Y:S01]  /*6570*/  FSEL R135, R146, -INF , !P1 ;  /* 0xff80000092877808 */ /* 0x000fe20004800000 */
[----:B------:R-:W1:Y:S01]  /*6580*/  LDC R0, c[0x0][0x988] ;  /* 0x00026200ff007b82 */ /* 0x000e620000000800 */
[----:B------:R-:W-:Y:S01]  /*6590*/  ISETP.NE.AND P1, PT, R144, RZ, PT ;  /* 0x000000ff9000720c */ /* 0x000fe20003f25270 */
[----:B------:R-:W2:Y:S01]  /*65a0*/  SHFL.BFLY PT, R21, R126, 0x2, 0x1f ;  /* 0x0c401f007e157f89 */ /* 0x000ea200000e0000 */
[----:B------:R-:W-:-:S02]  /*65b0*/  ISETP.NE.AND P6, PT, R208, RZ, PT ;  /* 0x000000ffd000720c */ /* 0x000fc40003fc5270 */
[C---:B------:R-:W-:Y:S02]  /*65c0*/  ISETP.GT.AND P1, PT, R120.reuse, 0x31, !P1 ;  /* 0x000000317800780c */ /* 0x040fe40004f24270 */
[----:B------:R-:W-:Y:S02]  /*65d0*/  ISETP.GT.AND P3, PT, R120, 0x50, !P3 ;  /* 0x000000507800780c */ /* 0x000fe40005f64270 */
[----:B------:R-:W-:Y:S02]  /*65e0*/  ISETP.LT.OR P1, PT, R2, 0x32, P1 ;  /* 0x000000320200780c */ /* 0x000fe40000f21670 */
[----:B------:R-:W-:Y:S02]  /*65f0*/  ISETP.GT.AND P4, PT, R120, 0x51, !P4 ;  /* 0x000000517800780c */ /* 0x000fe40006784270 */
[----:B------:R-:W-:Y:S02]  /*6600*/  FSEL R147, R147, -INF , !P1 ;  /* 0xff80000093937808 */ /* 0x000fe40004800000 */
[----:B------:R-:W-:-:S02]  /*6610*/  ISETP.NE.AND P1, PT, R186, RZ, PT ;  /* 0x000000ffba00720c */ /* 0x000fc40003f25270 */
[----:B------:R-:W-:Y:S02]  /*6620*/  ISETP.LT.OR P3, PT, R2, 0x51, P3 ;  /* 0x000000510200780c */ /* 0x000fe40001f61670 */
[C---:B------:R-:W-:Y:S02]  /*6630*/  ISETP.GT.AND P1, PT, R120.reuse, 0x38, !P1 ;  /* 0x000000387800780c */ /* 0x040fe40004f24270 */
[----:B------:R-:W-:Y:S02]  /*6640*/  ISETP.GT.AND P5, PT, R120, 0x58, !P5 ;  /* 0x000000587800780c */ /* 0x000fe40006fa4270 */
[C---:B------:R-:W-:Y:S02]  /*6650*/  ISETP.LT.OR P1, PT, R2.reuse, 0x39, P1 ;  /* 0x000000390200780c */ /* 0x040fe40000f21670 */
[----:B------:R-:W-:Y:S02]  /*6660*/  ISETP.LT.OR P4, PT, R2, 0x52, P4 ;  /* 0x000000520200780c */ /* 0x000fe40002781670 */
[----:B------:R-:W-:-:S02]  /*6670*/  FSEL R131, R150, -INF , !P1 ;  /* 0xff80000096837808 */ /* 0x000fc40004800000 */
[----:B------:R-:W-:Y:S02]  /*6680*/  ISETP.NE.AND P1, PT, R148, RZ, PT ;  /* 0x000000ff9400720c */ /* 0x000fe40003f25270 */
[----:B--2---:R-:W-:Y:S02]  /*6690*/  FMNMX.FTZ R130, R126, R21, !PT ;  /* 0x000000157e827209 */ /* 0x004fe40007810000 */
[----:B------:R-:W-:Y:S02]  /*66a0*/  ISETP.GT.AND P1, PT, R120, 0x39, !P1 ;  /* 0x000000397800780c */ /* 0x000fe40004f24270 */
[C---:B------:R-:W-:Y:S01]  /*66b0*/  ISETP.LT.OR P5, PT, R2.reuse, 0x59, P5 ;  /* 0x000000590200780c */ /* 0x040fe20002fa1670 */
[----:B------:R-:W2:Y:S01]  /*66c0*/  SHFL.BFLY PT, R21, R130, 0x1, 0x1f ;  /* 0x0c201f0082157f89 */ /* 0x000ea200000e0000 */
[----:B------:R-:W-:-:S04]  /*66d0*/  ISETP.LT.OR P1, PT, R2, 0x3a, P1 ;  /* 0x0000003a0200780c */ /* 0x000fc80000f21670 */
[----:B------:R-:W-:Y:S02]  /*66e0*/  FSEL R151, R151, -INF , !P1 ;  /* 0xff80000097977808 */ /* 0x000fe40004800000 */
[----:B------:R-:W-:-:S04]  /*66f0*/  ISETP.NE.AND P1, PT, R190, RZ, PT ;  /* 0x000000ffbe00720c */ /* 0x000fc80003f25270 */
[----:B------:R-:W-:-:S04]  /*6700*/  ISETP.GT.AND P1, PT, R120, 0x40, !P1 ;  /* 0x000000407800780c */ /* 0x000fc80004f24270 */
[----:B------:R-:W-:-:S04]  /*6710*/  ISETP.LT.OR P1, PT, R2, 0x41, P1 ;  /* 0x000000410200780c */ /* 0x000fc80000f21670 */
[----:B------:R-:W-:Y:S02]  /*6720*/  FSEL R127, R154, -INF , !P1 ;  /* 0xff8000009a7f7808 */ /* 0x000fe40004800000 */
[----:B------:R-:W-:Y:S02]  /*6730*/  ISETP.NE.AND P1, PT, R152, RZ, PT ;  /* 0x000000ff9800720c */ /* 0x000fe40003f25270 */
[----:B--2---:R-:W-:Y:S02]  /*6740*/  FMNMX.FTZ R21, R130, R21, !PT ;  /* 0x0000001582157209 */ /* 0x004fe40007810000 */
[----:B------:R-:W-:-:S04]  /*6750*/  ISETP.GT.AND P1, PT, R120, 0x41, !P1 ;  /* 0x000000417800780c */ /* 0x000fc80004f24270 */
[----:B------:R-:W-:-:S04]  /*6760*/  ISETP.LT.OR P1, PT, R2, 0x42, P1 ;  /* 0x000000420200780c */ /* 0x000fc80000f21670 */
[----:B------:R-:W-:Y:S02]  /*6770*/  FSEL R155, R155, -INF , !P1 ;  /* 0xff8000009b9b7808 */ /* 0x000fe40004800000 */
[----:B------:R-:W-:-:S04]  /*6780*/  ISETP.GT.AND P1, PT, R120, 0x48, !P2 ;  /* 0x000000487800780c */ /* 0x000fc80005724270 */
[----:B------:R-:W-:-:S04]  /*6790*/  ISETP.LT.OR P1, PT, R2, 0x49, P1 ;  /* 0x000000490200780c */ /* 0x000fc80000f21670 */
[----:B------:R-:W-:Y:S02]  /*67a0*/  FSEL R123, R158, -INF , !P1 ;  /* 0xff8000009e7b7808 */ /* 0x000fe40004800000 */
[----:B------:R-:W-:Y:S02]  /*67b0*/  ISETP.GT.AND P1, PT, R120, 0x49, !P6 ;  /* 0x000000497800780c */ /* 0x000fe40007724270 */
[----:B------:R-:W-:Y:S02]  /*67c0*/  ISETP.NE.AND P6, PT, R156, RZ, PT ;  /* 0x000000ff9c00720c */ /* 0x000fe40003fc5270 */
[----:B------:R-:W-:-:S04]  /*67d0*/  ISETP.LT.OR P1, PT, R2, 0x4a, P1 ;  /* 0x0000004a0200780c */ /* 0x000fc80000f21670 */
[----:B------:R-:W-:Y:S02]  /*67e0*/  FSEL R159, R159, -INF , !P1 ;  /* 0xff8000009f9f7808 */ /* 0x000fe40004800000 */
[----:B------:R-:W-:Y:S02]  /*67f0*/  ISETP.GT.AND P1, PT, R120, RZ, !P6 ;  /* 0x000000ff7800720c */ /* 0x000fe40007724270 */
[----:B------:R-:W-:Y:S02]  /*6800*/  ISETP.NE.AND P6, PT, R128, RZ, PT ;  /* 0x000000ff8000720c */ /* 0x000fe40003fc5270 */
[----:B------:R-:W-:Y:S02]  /*6810*/  ISETP.LT.OR P1, PT, R2, 0x1, P1 ;  /* 0x000000010200780c */ /* 0x000fe40000f21670 */
[----:B------:R-:W-:Y:S02]  /*6820*/  ISETP.GT.AND P2, PT, R120, 0x59, !P6 ;  /* 0x000000597800780c */ /* 0x000fe40007744270 */
[----:B------:R-:W-:Y:S01]  /*6830*/  FSEL R221, R122, -INF , !P1 ;  /* 0xff8000007add7808 */ /* 0x000fe20004800000 */
[C---:B-1----:R-:W-:Y:S01]  /*6840*/  FMUL.FTZ R122, R21.reuse, R0 ;  /* 0x00000000157a7220 */ /* 0x042fe20000410000 */
[----:B------:R-:W-:-:S02]  /*6850*/  FSETP.NEU.FTZ.AND P1, PT, R21, -INF , PT ;  /* 0xff8000001500780b */ /* 0x000fc40003f3d000 */
[----:B------:R-:W-:Y:S02]  /*6860*/  FMNMX.FTZ R126, R221, R4, !PT ;  /* 0x00000004dd7e7209 */ /* 0x000fe40007810000 */
[----:B------:R-:W-:Y:S02]  /*6870*/  FSEL R122, R122, RZ, P1 ;  /* 0x000000ff7a7a7208 */ /* 0x000fe40000800000 */
[----:B------:R-:W-:Y:S02]  /*6880*/  FMNMX.FTZ R126, R217, R126, !PT ;  /* 0x0000007ed97e7209 */ /* 0x000fe40007810000 */
[----:B------:R-:W-:Y:S01]  /*6890*/  ISETP.LT.OR P2, PT, R2, 0x5a, P2 ;  /* 0x0000005a0200780c */ /* 0x000fe20001741670 */
[--C-:B------:R-:W-:Y:S01]  /*68a0*/  FFMA.FTZ R180, R173, R0, -R122.reuse ;  /* 0x00000000adb47223 */ /* 0x100fe2000001087a */
[----:B------:R-:W-:Y:S01]  /*68b0*/  FMNMX.FTZ R126, R189, R126, !PT ;  /* 0x0000007ebd7e7209 */ /* 0x000fe20007810000 */
[-CC-:B------:R-:W-:Y:S01]  /*68c0*/  FFMA.FTZ R120, R171, R0.reuse, -R122.reuse ;  /* 0x00000000ab787223 */ /* 0x180fe2000001087a */
[----:B------:R-:W-:Y:S01]  /*68d0*/  FSEL R173, R162, -INF , !P3 ;  /* 0xff800000a2ad7808 */ /* 0x000fe20005800000 */
[--C-:B------:R-:W-:Y:S01]  /*68e0*/  FFMA.FTZ R186, R177, R0, -R122.reuse ;  /* 0x00000000b1ba7223 */ /* 0x100fe2000001087a */
[----:B------:R-:W-:Y:S01]  /*68f0*/  FMNMX.FTZ R126, R215, R126, !PT ;  /* 0x0000007ed77e7209 */ /* 0x000fe20007810000 */
[-CC-:B------:R-:W-:Y:S01]  /*6900*/  FFMA.FTZ R176, R3, R0.reuse, -R122.reuse ;  /* 0x0000000003b07223 */ /* 0x180fe2000001087a */
[----:B------:R-:W-:Y:S01]  /*6910*/  FSEL R171, R163, -INF , !P4 ;  /* 0xff800000a3ab7808 */ /* 0x000fe20006000000 */
[--C-:B------:R-:W-:Y:S01]  /*6920*/  FFMA.FTZ R172, R125, R0, -R122.reuse ;  /* 0x000000007dac7223 */ /* 0x100fe2000001087a */
[----:B------:R-:W-:Y:S01]  /*6930*/  FMNMX.FTZ R126, R207, R126, !PT ;  /* 0x0000007ecf7e7209 */ /* 0x000fe20007810000 */
[----:B------:R1:W-:Y:S01]  /*6940*/  MUFU.EX2 R163, R120 ;  /* 0x0000007800a37308 */ /* 0x0003e20000000800 */
[----:B------:R-:W-:Y:S01]  /*6950*/  FSEL R177, R166, -INF , !P5 ;  /* 0xff800000a6b17808 */ /* 0x000fe20006800000 */
[--C-:B------:R-:W-:Y:S01]  /*6960*/  FFMA.FTZ R219, R124, R0, -R122.reuse ;  /* 0x000000007cdb7223 */ /* 0x100fe2000001087a */
[----:B------:R-:W-:Y:S01]  /*6970*/  FMNMX.FTZ R126, R213, R126, !PT ;  /* 0x0000007ed57e7209 */ /* 0x000fe20007810000 */
[-CC-:B------:R-:W-:Y:S01]  /*6980*/  FFMA.FTZ R188, R187, R0.reuse, -R122.reuse ;  /* 0x00000000bbbc7223 */ /* 0x180fe2000001087a */
[----:B------:R-:W-:Y:S01]  /*6990*/  FSEL R167, R167, -INF , !P2 ;  /* 0xff800000a7a77808 */ /* 0x000fe20005000000 */
[--C-:B------:R-:W-:Y:S01]  /*69a0*/  FFMA.FTZ R190, R185, R0, -R122.reuse ;  /* 0x00000000b9be7223 */ /* 0x100fe2000001087a */
[----:B------:R-:W-:Y:S01]  /*69b0*/  FMNMX.FTZ R126, R191, R126, !PT ;  /* 0x0000007ebf7e7209 */ /* 0x000fe20007810000 */
[----:B------:R-:W-:Y:S01]  /*69c0*/  MUFU.EX2 R219, R219 ;  /* 0x000000db00db7308 */ /* 0x000fe20000000800 */
[----:B-1----:R-:W-:Y:S01]  /*69d0*/  FSEL R120, R21, RZ, P1 ;  /* 0x000000ff15787208 */ /* 0x002fe20000800000 */
[--C-:B------:R-:W-:Y:S01]  /*69e0*/  FFMA.FTZ R183, R183, R0, -R122.reuse ;  /* 0x00000000b7b77223 */ /* 0x100fe2000001087a */
[----:B------:R-:W-:Y:S01]  /*69f0*/  FMNMX.FTZ R126, R211, R126, !PT ;  /* 0x0000007ed37e7209 */ /* 0x000fe20007810000 */
[-CC-:B------:R-:W-:Y:S01]  /*6a00*/  FFMA.FTZ R184, R181, R0.reuse, -R122.reuse ;  /* 0x00000000b5b87223 */ /* 0x180fe2000001087a */
[-CC-:B------:R-:W-:Y:S01]  /*6a10*/  FFMA.FTZ R179, R179, R0.reuse, -R122.reuse ;  /* 0x00000000b3b37223 */ /* 0x180fe2000001087a */
[--C-:B------:R-:W-:Y:S01]  /*6a20*/  FFMA.FTZ R170, R137, R0, -R122.reuse ;  /* 0x0000000089aa7223 */ /* 0x100fe2000001087a */
[----:B------:R-:W-:Y:S01]  /*6a30*/  FMNMX.FTZ R126, R205, R126, !PT ;  /* 0x0000007ecd7e7209 */ /* 0x000fe20007810000 */
[----:B------:R-:W-:Y:S01]  /*6a40*/  MUFU.EX2 R188, R188 ;  /* 0x000000bc00bc7308 */ /* 0x000fe20000000800 */
[-CC-:B------:R-:W-:Y:S01]  /*6a50*/  FFMA.FTZ R178, R121, R0.reuse, -R122.reuse ;  /* 0x0000000079b27223 */ /* 0x180fe2000001087a */
        /* <DEDUP_REMOVED lines=15> */
[----:B------:R-:W-:Y:S01]  /*6b50*/  FFMA.FTZ R133, R161, R0, -R122 ;  /* 0x00000000a1857223 */ /* 0x000fe2000001087a */
[----:B------:R-:W-:-:S02]  /*6b60*/  LOP3.LUT P6, RZ, R210, 0x7f, RZ, 0xc0, !PT ;  /* 0x0000007fd2ff7812 */ /* 0x000fc400078cc0ff */
[----:B------:R-:W-:-:S04]  /*6b70*/  FMNMX.FTZ R126, R147, R126, !PT ;  /* 0x0000007e937e7209 */ /* 0x000fc80007810000 */
[----:B------:R-:W-:Y:S01]  /*6b80*/  FMNMX.FTZ R126, R131, R126, !PT ;  /* 0x0000007e837e7209 */ /* 0x000fe20007810000 */
[----:B------:R-:W-:Y:S03]  /*6b90*/  MUFU.EX2 R184, R184 ;  /* 0x000000b800b87308 */ /* 0x000fe60000000800 */
        /* <DEDUP_REMOVED lines=12> */
[----:B------:R-:W-:-:S05]  /*6c60*/  FMNMX.FTZ R126, R167, R126, !PT ;  /* 0x0000007ea77e7209 */ /* 0x000fca0007810000 */
[----:B------:R-:W1:Y:S01]  /*6c70*/  SHFL.BFLY PT, R3, R126, 0x2, 0x1f ;  /* 0x0c401f007e037f89 */ /* 0x000e6200000e0000 */
[----:B------:R-:W-:Y:S08]  /*6c80*/  MUFU.EX2 R182, R182 ;  /* 0x000000b600b67308 */ /* 0x000ff00000000800 */
[----:B------:R-:W-:Y:S08]  /*6c90*/  MUFU.EX2 R141, R141 ;  /* 0x0000008d008d7308 */ /* 0x000ff00000000800 */
[----:B------:R-:W-:Y:S01]  /*6ca0*/  MUFU.EX2 R176, R176 ;  /* 0x000000b000b07308 */ /* 0x000fe20000000800 */
[----:B-1----:R-:W-:-:S07]  /*6cb0*/  FMNMX.FTZ R3, R126, R3, !PT ;  /* 0x000000037e037209 */ /* 0x002fce0007810000 */
[----:B------:R-:W-:Y:S01]  /*6cc0*/  MUFU.EX2 R145, R145 ;  /* 0x0000009100917308 */ /* 0x000fe20000000800 */
[----:B------:R-:W1:Y:S07]  /*6cd0*/  SHFL.BFLY PT, R2, R3, 0x1, 0x1f ;  /* 0x0c201f0003027f89 */ /* 0x000e6e00000e0000 */
[----:B------:R-:W-:Y:S08]  /*6ce0*/  MUFU.EX2 R178, R178 ;  /* 0x000000b200b27308 */ /* 0x000ff00000000800 */
[----:B------:R-:W-:Y:S08]  /*6cf0*/  MUFU.EX2 R121, R121 ;  /* 0x0000007900797308 */ /* 0x000ff00000000800 */
[----:B------:R-:W-:Y:S01]  /*6d00*/  MUFU.EX2 R172, R172 ;  /* 0x000000ac00ac7308 */ /* 0x000fe20000000800 */
[----:B-1----:R-:W-:Y:S01]  /*6d10*/  FMNMX.FTZ R125, R3, R2, !PT ;  /* 0x00000002037d7209 */ /* 0x002fe20007810000 */
[----:B------:R-:W-:Y:S01]  /*6d20*/  FADD.FTZ R3, -R120, R5 ;  /* 0x0000000578037221 */ /* 0x000fe20000010100 */
[----:B------:R-:W-:-:S02]  /*6d30*/  FFMA.FTZ R5, R165, R0, -R122 ;  /* 0x00000000a5057223 */ /* 0x000fc4000001087a */
[----:B------:R-:W-:Y:S01]  /*6d40*/  FSETP.NEU.FTZ.AND P1, PT, R125, -INF , PT ;  /* 0xff8000007d00780b */ /* 0x000fe20003f3d000 */
[-C--:B------:R-:W-:Y:S01]  /*6d50*/  FMUL.FTZ R3, R3, R0.reuse ;  /* 0x0000000003037220 */ /* 0x080fe20000410000 */
[----:B------:R-:W-:Y:S01]  /*6d60*/  FMUL.FTZ R126, R125, R0 ;  /* 0x000000007d7e7220 */ /* 0x000fe20000410000 */
[----:B------:R-:W-:Y:S04]  /*6d70*/  MUFU.EX2 R149, R149 ;  /* 0x0000009500957308 */ /* 0x000fe80000000800 */
[----:B------:R-:W-:-:S04]  /*6d80*/  FSEL R126, R126, RZ, P1 ;  /* 0x000000ff7e7e7208 */ /* 0x000fc80000800000 */
[----:B------:R1:W2:Y:S01]  /*6d90*/  MUFU.EX2 R2, R3 ;  /* 0x0000000300027308 */ /* 0x0002a20000000800 */
        /* <DEDUP_REMOVED lines=8> */
[----:B-1----:R-:W-:Y:S01]  /*6e20*/  FSEL R3, R125, RZ, P1 ;  /* 0x000000ff7d037208 */ /* 0x002fe20000800000 */
[-CC-:B------:R-:W-:Y:S01]  /*6e30*/  FFMA.FTZ R132, R139, R0.reuse, -R126.reuse ;  /* 0x000000008b847223 */ /* 0x180fe2000001087e */
[-CC-:B------:R-:W-:Y:S01]  /*6e40*/  FFMA.FTZ R139, R143, R0.reuse, -R126.reuse ;  /* 0x000000008f8b7223 */ /* 0x180fe2000001087e */
[-CC-:B------:R-:W-:Y:S01]  /*6e50*/  FFMA.FTZ R128, R211, R0.reuse, -R126.reuse ;  /* 0x00000000d3807223 */ /* 0x180fe2000001087e */
[-C--:B------:R-:W-:Y:S01]  /*6e60*/  FFMA.FTZ R181, R205, R0.reuse, -R126 ;  /* 0x00000000cdb57223 */ /* 0x080fe2000001087e */
[----:B------:R-:W-:Y:S01]  /*6e70*/  FADD.FTZ R3, -R3, R4 ;  /* 0x0000000403037221 */ /* 0x000fe20000010100 */
[-CC-:B------:R-:W-:Y:S01]  /*6e80*/  FFMA.FTZ R130, R209, R0.reuse, -R126.reuse ;  /* 0x00000000d1827223 */ /* 0x180fe2000001087e */
[----:B------:R-:W-:Y:S01]  /*6e90*/  MUFU.EX2 R137, R137 ;  /* 0x0000008900897308 */ /* 0x000fe20000000800 */
[----:B--2---:R-:W-:Y:S01]  /*6ea0*/  FFMA.FTZ R13, R2, R13, R219 ;  /* 0x0000000d020d7223 */ /* 0x004fe200000100db */
[-C--:B------:R-:W-:Y:S01]  /*6eb0*/  FMUL.FTZ R3, R3, R0.reuse ;  /* 0x0000000003037220 */ /* 0x080fe20000410000 */
[-CC-:B------:R-:W-:Y:S01]  /*6ec0*/  FFMA.FTZ R4, R135, R0.reuse, -R126.reuse ;  /* 0x0000000087047223 */ /* 0x180fe2000001087e */
[-CC-:B------:R-:W-:Y:S01]  /*6ed0*/  FFMA.FTZ R135, R147, R0.reuse, -R126.reuse ;  /* 0x0000000093877223 */ /* 0x180fe2000001087e */
[----:B------:R-:W-:Y:S01]  /*6ee0*/  FADD.FTZ R13, R188, R13 ;  /* 0x0000000dbc0d7221 */ /* 0x000fe20000010000 */
[-CC-:B------:R-:W-:Y:S01]  /*6ef0*/  FFMA.FTZ R127, R127, R0.reuse, -R126.reuse ;  /* 0x000000007f7f7223 */ /* 0x180fe2000001087e */
[-CC-:B------:R-:W-:Y:S01]  /*6f00*/  FFMA.FTZ R123, R123, R0.reuse, -R126.reuse ;  /* 0x000000007b7b7223 */ /* 0x180fe2000001087e */
[----:B------:R-:W1:Y:S01]  /*6f10*/  MUFU.EX2 R3, R3 ;  /* 0x0000000300037308 */ /* 0x000e620000000800 */
[----:B------:R-:W-:Y:S01]  /*6f20*/  FADD.FTZ R134, R190, R13 ;  /* 0x0000000dbe867221 */ /* 0x000fe20000010000 */
[-CC-:B------:R-:W-:Y:S01]  /*6f30*/  FFMA.FTZ R159, R159, R0.reuse, -R126.reuse ;  /* 0x000000009f9f7223 */ /* 0x180fe2000001087e */
[-CC-:B------:R-:W-:Y:S01]  /*6f40*/  FFMA.FTZ R173, R173, R0.reuse, -R126.reuse ;  /* 0x00000000adad7223 */ /* 0x180fe2000001087e */
[-C--:B------:R-:W-:Y:S01]  /*6f50*/  FFMA.FTZ R171, R171, R0.reuse, -R126 ;  /* 0x00000000abab7223 */ /* 0x080fe2000001087e */
[----:B------:R-:W-:Y:S01]  /*6f60*/  FADD.FTZ R13, R183, R134 ;  /* 0x00000086b70d7221 */ /* 0x000fe20000010000 */
[-CC-:B------:R-:W-:Y:S01]  /*6f70*/  FFMA.FTZ R177, R177, R0.reuse, -R126.reuse ;  /* 0x00000000b1b17223 */ /* 0x180fe2000001087e */
[----:B------:R-:W-:Y:S01]  /*6f80*/  ISETP.GT.AND P1, PT, R15, UR41, PT ;  /* 0x000000290f007c0c */ /* 0x000fe2000bf24270 */
[----:B------:R-:W2:Y:S01]  /*6f90*/  MUFU.EX2 R122, R122 ;  /* 0x0000007a007a7308 */ /* 0x000ea20000000800 */
[----:B------:R-:W-:Y:S01]  /*6fa0*/  FADD.FTZ R136, R184, R13 ;  /* 0x0000000db8887221 */ /* 0x000fe20000010000 */
[----:B------:R-:W-:Y:S01]  /*6fb0*/  FFMA.FTZ R13, R131, R0, -R126 ;  /* 0x00000000830d7223 */ /* 0x000fe2000001087e */
[----:B------:R-:W-:Y:S01]  /*6fc0*/  F2FP.F16.F32.PACK_AB R184, R179, R184 ;  /* 0x000000b8b3b8723e */ /* 0x000fe200000000ff */
[----:B------:R-:W-:-:S02]  /*6fd0*/  VIADD R15, R15, 0xffffffff ;  /* 0xffffffff0f0f7836 */ /* 0x000fc40000000000 */
[----:B------:R-:W-:Y:S01]  /*6fe0*/  FADD.FTZ R131, R179, R136 ;  /* 0x00000088b3837221 */ /* 0x000fe20000010000 */
[----:B------:R-:W-:Y:S01]  /*6ff0*/  F2FP.F16.F32.PACK_AB R190, R183, R190 ;  /* 0x000000beb7be723e */ /* 0x000fe200000000ff */
[----:B------:R-:W3:Y:S01]  /*7000*/  MUFU.EX2 R153, R153 ;  /* 0x0000009900997308 */ /* 0x000ee20000000800 */
[----:B-1----:R-:W-:Y:S01]  /*7010*/  FFMA.FTZ R134, R3, R12, R120 ;  /* 0x0000000c03867223 */ /* 0x002fe20000010078 */
[----:B------:R-:W-:Y:S01]  /*7020*/  FADD.FTZ R136, R186, R131 ;  /* 0x00000083ba887221 */ /* 0x000fe20000010000 */
[----:B------:R-:W-:Y:S01]  /*7030*/  FFMA.FTZ R131, R151, R0, -R126 ;  /* 0x0000000097837223 */ /* 0x000fe2000001087e */
[----:B------:R-:W-:Y:S01]  /*7040*/  F2FP.F16.F32.PACK_AB R186, R175, R186 ;  /* 0x000000baafba723e */ /* 0x000fe200000000ff */
[----:B------:R-:W-:Y:S01]  /*7050*/  FADD.FTZ R143, R137, R134 ;  /* 0x00000086898f7221 */ /* 0x000fe20000010000 */
[----:B------:R-:W-:Y:S02]  /*7060*/  F2FP.F16.F32.PACK_AB R188, R188, R219 ;  /* 0x000000dbbcbc723e */ /* 0x000fe400000000ff */
[----:B------:R-:W1:Y:S01]  /*7070*/  MUFU.EX2 R185, R185 ;  /* 0x000000b900b97308 */ /* 0x000e620000000800 */
[----:B--2---:R-:W-:Y:S01]  /*7080*/  FADD.FTZ R134, R122, R143 ;  /* 0x0000008f7a867221 */ /* 0x004fe20000010000 */
[----:B------:R-:W-:Y:S01]  /*7090*/  FADD.FTZ R143, R175, R136 ;  /* 0x00000088af8f7221 */ /* 0x000fe20000010000 */
[----:B------:R-:W-:-:S03]  /*70a0*/  F2FP.F16.F32.PACK_AB R189, R137, R120 ;  /* 0x0000007889bd723e */ /* 0x000fc600000000ff */
[----:B------:R-:W-:Y:S01]  /*70b0*/  FADD.FTZ R136, R180, R143 ;  /* 0x0000008fb4887221 */ /* 0x000fe20000010000 */
[----:B------:R-:W-:Y:S01]  /*70c0*/  F2FP.F16.F32.PACK_AB R180, R163, R180 ;  /* 0x000000b4a3b4723e */ /* 0x000fe200000000ff */
[----:B------:R-:W2:Y:S01]  /*70d0*/  MUFU.EX2 R124, R124 ;  /* 0x0000007c007c7308 */ /* 0x000ea20000000800 */
[----:B---3--:R-:W-:Y:S01]  /*70e0*/  FADD.FTZ R134, R153, R134 ;  /* 0x0000008699867221 */ /* 0x008fe20000010000 */
[----:B------:R-:W-:Y:S01]  /*70f0*/  FADD.FTZ R143, R163, R136 ;  /* 0x00000088a38f7221 */ /* 0x000fe20000010000 */
[----:B------:R-:W-:-:S05]  /*7100*/  F2FP.F16.F32.PACK_AB R191, R153, R122 ;  /* 0x0000007a99bf723e */ /* 0x000fca00000000ff */
[----:B------:R-:W3:Y:S08]  /*7110*/  MUFU.EX2 R187, R187 ;  /* 0x000000bb00bb7308 */ /* 0x000ef00000000800 */
[----:B------:R-:W4:Y:S08]  /*7120*/  MUFU.EX2 R128, R128 ;  /* 0x0000008000807308 */ /* 0x000f300000000800 */
[----:B------:R-:W5:Y:S08]  /*7130*/  MUFU.EX2 R181, R181 ;  /* 0x000000b500b57308 */ /* 0x000f700000000800 */
[----:B------:R1:W-:Y:S08]  /*7140*/  MUFU.EX2 R12, R13 ;  /* 0x0000000d000c7308 */ /* 0x0003f00000000800 */
[----:B------:R-:W5:Y:S01]  /*7150*/  MUFU.EX2 R130, R130 ;  /* 0x0000008200827308 */ /* 0x000f620000000800 */
[----:B-1----:R-:W-:Y:S01]  /*7160*/  FADD.FTZ R13, R185, R134 ;  /* 0x00000086b90d7221 */ /* 0x002fe20000010000 */
[----:B------:R-:W-:-:S02]  /*7170*/  @!P6 VIADD R134, R138, 0x30860 ;  /* 0x000308608a86e836 */ /* 0x000fc40000000000 */
[----:B------:R-:W-:Y:S01]  /*7180*/  FADD.FTZ R138, R182, R143 ;  /* 0x0000008fb68a7221 */ /* 0x000fe20000010000 */
[C---:B------:R-:W-:Y:S01]  /*7190*/  F2FP.F16.F32.PACK_AB R182, R141.reuse, R182 ;  /* 0x000000b68db6723e */ /* 0x040fe200000000ff */
[C---:B--2---:R-:W-:Y:S01]  /*71a0*/  FADD.FTZ R136, R124.reuse, R13 ;  /* 0x0000000d7c887221 */ /* 0x044fe20000010000 */
[----:B------:R-:W-:Y:S01]  /*71b0*/  F2FP.F16.F32.PACK_AB R185, R124, R185 ;  /* 0x000000b97cb9723e */ /* 0x000fe200000000ff */
[----:B------:R-:W-:Y:S01]  /*71c0*/  FADD.FTZ R143, R141, R138 ;  /* 0x0000008a8d8f7221 */ /* 0x000fe20000010000 */
[----:B------:R-:W1:Y:S01]  /*71d0*/  MUFU.EX2 R132, R132 ;  /* 0x0000008400847308 */ /* 0x000e620000000800 */
[----:B---3--:R-:W-:Y:S01]  /*71e0*/  FADD.FTZ R13, R187, R136 ;  /* 0x00000088bb0d7221 */ /* 0x008fe20000010000 */
[----:B------:R-:W-:Y:S01]  /*71f0*/  @!P6 PRMT R140, RZ, 0x654, R134 ;  /* 0x00000654ff8ce816 */ /* 0x000fe20000000086 */
[----:B------:R-:W-:Y:S01]  /*7200*/  FADD.FTZ R138, R176, R143 ;  /* 0x0000008fb08a7221 */ /* 0x000fe20000010000 */
[-C--:B------:R-:W-:Y:S01]  /*7210*/  FFMA.FTZ R134, R155, R0.reuse, -R126 ;  /* 0x000000009b867223 */ /* 0x080fe2000001087e */
[----:B----4-:R-:W-:Y:S01]  /*7220*/  FADD.FTZ R136, R128, R13 ;  /* 0x0000000d80887221 */ /* 0x010fe20000010000 */
[----:B------:R2:W-:Y:S01]  /*7230*/  @!P6 SYNCS.ARRIVE.TRANS64.RED.A1T0 RZ, [R140+URZ], RZ ;  /* 0x000000ff8cffe9a7 */ /* 0x0005e2000810043f */
[----:B------:R-:W-:Y:S01]  /*7240*/  FADD.FTZ R143, R145, R138 ;  /* 0x0000008a918f7221 */ /* 0x000fe20000010000 */
[----:B------:R-:W3:Y:S01]  /*7250*/  MUFU.EX2 R139, R139 ;  /* 0x0000008b008b7308 */ /* 0x000ee20000000800 */
[----:B-----5:R-:W-:Y:S01]  /*7260*/  FADD.FTZ R13, R181, R136 ;  /* 0x00000088b50d7221 */ /* 0x020fe20000010000 */
[----:B------:R-:W-:Y:S01]  /*7270*/  FFMA.FTZ R126, R167, R0, -R126 ;  /* 0x00000000a77e7223 */ /* 0x000fe2000001087e */
[----:B------:R-:W-:Y:S01]  /*7280*/  FADD.FTZ R138, R178, R143 ;  /* 0x0000008fb28a7221 */ /* 0x000fe20000010000 */
[----:B------:R-:W-:Y:S01]  /*7290*/  F2FP.F16.F32.PACK_AB R178, R121, R178 ;  /* 0x000000b279b2723e */ /* 0x000fe200000000ff */
[----:B------:R-:W-:Y:S01]  /*72a0*/  FADD.FTZ R13, R130, R13 ;  /* 0x0000000d820d7221 */ /* 0x000fe20000010000 */
[----:B------:R-:W-:Y:S01]  /*72b0*/  F2FP.F16.F32.PACK_AB R176, R145, R176 ;  /* 0x000000b091b0723e */ /* 0x000fe200000000ff */
[----:B------:R-:W-:Y:S01]  /*72c0*/  FADD.FTZ R143, R121, R138 ;  /* 0x0000008a798f7221 */ /* 0x000fe20000010000 */
[----:B------:R-:W4:Y:S01]  /*72d0*/  MUFU.EX2 R4, R4 ;  /* 0x0000000400047308 */ /* 0x000f220000000800 */
[----:B-1----:R-:W-:Y:S01]  /*72e0*/  FADD.FTZ R136, R132, R13 ;  /* 0x0000000d84887221 */ /* 0x002fe20000010000 */
[----:B------:R-:W-:Y:S01]  /*72f0*/  F2FP.F16.F32.PACK_AB R187, R128, R187 ;  /* 0x000000bb80bb723e */ /* 0x000fe200000000ff */
[----:B------:R-:W-:Y:S01]  /*7300*/  FADD.FTZ R138, R172, R143 ;  /* 0x0000008fac8a7221 */ /* 0x000fe20000010000 */
[----:B------:R-:W-:-:S02]  /*7310*/  F2FP.F16.F32.PACK_AB R172, R149, R172 ;  /* 0x000000ac95ac723e */ /* 0x000fc400000000ff */
[----:B------:R-:W-:Y:S02]  /*7320*/  F2FP.F16.F32.PACK_AB R181, R130, R181 ;  /* 0x000000b582b5723e */ /* 0x000fe400000000ff */
[----:B------:R-:W1:Y:S01]  /*7330*/  MUFU.EX2 R135, R135 ;  /* 0x0000008700877308 */ /* 0x000e620000000800 */
[C---:B---3--:R-:W-:Y:S01]  /*7340*/  FADD.FTZ R13, R139.reuse, R136 ;  /* 0x000000888b0d7221 */ /* 0x048fe20000010000 */
[----:B------:R-:W-:-:S06]  /*7350*/  F2FP.F16.F32.PACK_AB R183, R139, R132 ;  /* 0x000000848bb7723e */ /* 0x000fcc00000000ff */
[----:B------:R-:W-:Y:S01]  /*7360*/  MUFU.EX2 R174, R174 ;  /* 0x000000ae00ae7308 */ /* 0x000fe20000000800 */
[----:B----4-:R-:W-:-:S07]  /*7370*/  FADD.FTZ R136, R4, R13 ;  /* 0x0000000d04887221 */ /* 0x010fce0000010000 */
[----:B------:R-:W-:Y:S01]  /*7380*/  MUFU.EX2 R129, R129 ;  /* 0x0000008100817308 */ /* 0x000fe20000000800 */
[----:B-1----:R-:W-:-:S04]  /*7390*/  FADD.FTZ R13, R135, R136 ;  /* 0x00000088870d7221 */ /* 0x002fc80000010000 */
[----:B------:R-:W-:-:S03]  /*73a0*/  FADD.FTZ R136, R12, R13 ;  /* 0x0000000d0c887221 */ /* 0x000fc60000010000 */
[----:B------:R-:W1:Y:S08]  /*73b0*/  MUFU.EX2 R131, R131 ;  /* 0x0000008300837308 */ /* 0x000e700000000800 */
[----:B------:R-:W3:Y:S08]  /*73c0*/  MUFU.EX2 R168, R168 ;  /* 0x000000a800a87308 */ /* 0x000ef00000000800 */
[----:B------:R-:W4:Y:S01]  /*73d0*/  MUFU.EX2 R127, R127 ;  /* 0x0000007f007f7308 */ /* 0x000f220000000800 */
[C---:B-1----:R-:W-:Y:S01]  /*73e0*/  FADD.FTZ R136, R131.reuse, R136 ;  /* 0x0000008883887221 */ /* 0x042fe20000010000 */
[----:B------:R-:W-:-:S06]  /*73f0*/  F2FP.F16.F32.PACK_AB R179, R131, R12 ;  /* 0x0000000c83b3723e */ /* 0x000fcc00000000ff */
[----:B------:R-:W1:Y:S08]  /*7400*/  MUFU.EX2 R133, R133 ;  /* 0x0000008500857308 */ /* 0x000e700000000800 */
[----:B--2---:R2:W-:Y:S08]  /*7410*/  MUFU.EX2 R140, R123 ;  /* 0x0000007b008c7308 */ /* 0x0045f00000000800 */
[----:B------:R-:W5:Y:S01]  /*7420*/  MUFU.EX2 R134, R134 ;  /* 0x0000008600867308 */ /* 0x000f620000000800 */
[----:B--2---:R-:W-:-:S04]  /*7430*/  FADD.FTZ R123, R149, R138 ;  /* 0x0000008a957b7221 */ /* 0x004fc80000010000 */
[----:B------:R-:W-:Y:S01]  /*7440*/  FADD.FTZ R138, R174, R123 ;  /* 0x0000007bae8a7221 */ /* 0x000fe20000010000 */
[C---:B------:R-:W-:Y:S02]  /*7450*/  F2FP.F16.F32.PACK_AB R174, R129.reuse, R174 ;  /* 0x000000ae81ae723e */ /* 0x040fe400000000ff */
[----:B------:R-:W2:Y:S01]  /*7460*/  MUFU.EX2 R170, R170 ;  /* 0x000000aa00aa7308 */ /* 0x000ea20000000800 */
[----:B------:R-:W-:-:S04]  /*7470*/  FADD.FTZ R13, R129, R138 ;  /* 0x0000008a810d7221 */ /* 0x000fc80000010000 */
[----:B---3--:R-:W-:Y:S01]  /*7480*/  FADD.FTZ R138, R168, R13 ;  /* 0x0000000da88a7221 */ /* 0x008fe20000010000 */
[----:B----4-:R-:W-:Y:S01]  /*7490*/  FADD.FTZ R13, R127, R136 ;  /* 0x000000887f0d7221 */ /* 0x010fe20000010000 */
[C---:B-1----:R-:W-:Y:S01]  /*74a0*/  F2FP.F16.F32.PACK_AB R168, R133.reuse, R168 ;  /* 0x000000a885a8723e */ /* 0x042fe200000000ff */
[----:B------:R-:W1:Y:S01]  /*74b0*/  MUFU.EX2 R159, R159 ;  /* 0x0000009f009f7308 */ /* 0x000e620000000800 */
[----:B------:R-:W-:Y:S01]  /*74c0*/  FADD.FTZ R121, R133, R138 ;  /* 0x0000008a85797221 */ /* 0x000fe20000010000 */
[----:B-----5:R-:W-:-:S06]  /*74d0*/  FADD.FTZ R13, R134, R13 ;  /* 0x0000000d860d7221 */ /* 0x020fcc0000010000 */
[----:B------:R3:W4:Y:S01]  /*74e0*/  MUFU.EX2 R142, R173 ;  /* 0x000000ad008e7308 */ /* 0x0007220000000800 */
[----:B--2---:R-:W-:Y:S01]  /*74f0*/  FADD.FTZ R136, R170, R121 ;  /* 0x00000079aa887221 */ /* 0x004fe20000010000 */
[----:B------:R-:W-:-:S06]  /*7500*/  FADD.FTZ R121, R140, R13 ;  /* 0x0000000d8c797221 */ /* 0x000fcc0000010000 */
[----:B------:R-:W2:Y:S01]  /*7510*/  MUFU.EX2 R169, R171 ;  /* 0x000000ab00a97308 */ /* 0x000ea20000000800 */
[C---:B-1----:R-:W-:Y:S01]  /*7520*/  FADD.FTZ R121, R159.reuse, R121 ;  /* 0x000000799f797221 */ /* 0x042fe20000010000 */
[----:B---3--:R-:W-:Y:S02]  /*7530*/  F2FP.F16.F32.PACK_AB R173, R134, R127 ;  /* 0x0000007f86ad723e */ /* 0x008fe400000000ff */
[----:B------:R-:W-:-:S04]  /*7540*/  F2FP.F16.F32.PACK_AB R175, R159, R140 ;  /* 0x0000008c9faf723e */ /* 0x000fc800000000ff */
[----:B------:R1:W3:Y:S01]  /*7550*/  MUFU.EX2 R138, R177 ;  /* 0x000000b1008a7308 */ /* 0x0002e20000000800 */
[----:B----4-:R-:W-:-:S07]  /*7560*/  FADD.FTZ R121, R142, R121 ;  /* 0x000000798e797221 */ /* 0x010fce0000010000 */
[----:B------:R-:W4:Y:S01]  /*7570*/  MUFU.EX2 R5, R5 ;  /* 0x0000000500057308 */ /* 0x000f220000000800 */
[----:B--2---:R-:W-:Y:S01]  /*7580*/  FADD.FTZ R121, R169, R121 ;  /* 0x00000079a9797221 */ /* 0x004fe20000010000 */
[----:B-1----:R-:W-:Y:S01]  /*7590*/  F2FP.F16.F32.PACK_AB R177, R135, R4 ;  /* 0x0000000487b1723e */ /* 0x002fe200000000ff */
[----:B------:R-:W-:Y:S01]  /*75a0*/  IMAD.MOV.U32 R4, RZ, RZ, R125 ;  /* 0x000000ffff047224 */ /* 0x000fe200078e007d */
[----:B------:R-:W-:-:S04]  /*75b0*/  F2FP.F16.F32.PACK_AB R169, R169, R142 ;  /* 0x0000008ea9a9723e */ /* 0x000fc800000000ff */
[----:B------:R-:W1:Y:S01]  /*75c0*/  MUFU.EX2 R126, R126 ;  /* 0x0000007e007e7308 */ /* 0x000e620000000800 */
[----:B---3--:R-:W-:Y:S01]  /*75d0*/  FADD.FTZ R121, R138, R121 ;  /* 0x000000798a797221 */ /* 0x008fe20000010000 */
[C---:B----4-:R-:W-:Y:S01]  /*75e0*/  FADD.FTZ R13, R5.reuse, R136 ;  /* 0x00000088050d7221 */ /* 0x050fe20000010000 */
[----:B------:R-:W-:Y:S01]  /*75f0*/  F2FP.F16.F32.PACK_AB R170, R5, R170 ;  /* 0x000000aa05aa723e */ /* 0x000fe200000000ff */
[----:B------:R-:W-:Y:S02]  /*7600*/  IMAD.MOV.U32 R5, RZ, RZ, R21 ;  /* 0x000000ffff057224 */ /* 0x000fe400078e0015 */
[C---:B-1----:R-:W-:Y:S01]  /*7610*/  FADD.FTZ R12, R126.reuse, R121 ;  /* 0x000000797e0c7221 */ /* 0x042fe20000010000 */
[----:B------:R-:W-:Y:S01]  /*7620*/  F2FP.F16.F32.PACK_AB R171, R126, R138 ;  /* 0x0000008a7eab723e */ /* 0x000fe200000000ff */
[----:B------:R-:W-:Y:S06]  /*7630*/  @P1 BRA `(.L_x_907) ;  /* 0xffffffd000401947 */ /* 0x000fec000383ffff */
[----:B------:R-:W-:Y:S01]  /*7640*/  IMAD.MOV.U32 R4, RZ, RZ, R125 ;  /* 0x000000ffff047224 */ /* 0x000fe200078e007d */
[----:B------:R-:W-:Y:S01]  /*7650*/  UMOV UR36, UR7 ;  /* 0x0000000700247c82 */ /* 0x000fe20008000000 */
[----:B------:R-:W-:Y:S01]  /*7660*/  IMAD.MOV.U32 R5, RZ, RZ, R21 ;  /* 0x000000ffff057224 */ /* 0x000fe200078e0015 */
[----:B------:R-:W-:-:S06]  /*7670*/  UMOV UR46, UR40 ;  /* 0x00000028002e7c82 */ /* 0x000fcc0008000000 */
.L_x_890:
[----:B------:R-:W1:Y:S01]  /*7680*/  LDC R20, c[0x0][0x9e4] ;  /* 0x00027900ff147b82 */ /* 0x000e620000000800 */
[----:B------:R-:W-:Y:S01]  /*7690*/  VIADD R21, R192, -UR10 ;  /* 0x8000000ac0157c36 */ /* 0x000fe20008000000 */
[----:B------:R-:W-:-:S04]  /*76a0*/  LOP3.LUT R193, R193, 0xffefffff, RZ, 0xc0, !PT ;  /* 0xffefffffc1c17812 */ /* 0x000fc800078ec0ff */
[----:B------:R-:W-:Y:S02]  /*76b0*/  R2UR UR6, R21 ;  /* 0x00000000150672ca */ /* 0x000fe400000e0000 */
[----:B-1----:R-:W-:-:S13]  /*76c0*/  ISETP.GE.AND P1, PT, R20, 0x1, PT ;  /* 0x000000011400780c */ /* 0x002fda0003f26270 */
[----:B------:R-:W-:Y:S01]  /*76d0*/  @P1 LOP3.LUT R193, R193, 0x100000, RZ, 0xfc, !PT ;  /* 0x00100000c1c11812 */ /* 0x000fe200078efcff */
[----:B------:R-:W-:Y:S06]  /*76e0*/  @!P1 BRA `(.L_x_908) ;  /* 0x0000000000449947 */ /* 0x000fec0003800000 */
        /* <DEDUP_REMOVED lines=9> */
.L_x_909:
[----:B------:R-:W-:-:S13]  /*7780*/  ISETP.NE.AND P1, PT, R20, 0x1, PT ;  /* 0x000000011400780c */ /* 0x000fda0003f25270 */
[----:B------:R-:W1:Y:S02]  /*7790*/  @P1 LDC.64 R120, c[0x0][0x9e8] ;  /* 0x00027a00ff781b82 */ /* 0x000e640000000a00 */
[----:B-1----:R-:W-:-:S05]  /*77a0*/  @P1 IMAD.HI.U32 R120, R192, R120, RZ ;  /* 0x00000078c0781227 */ /* 0x002fca00078e00ff */
[----:B------:R-:W-:-:S07]  /*77b0*/  @P1 SHF.R.U32.HI R192, RZ, R121, R120 ;  /* 0x00000079ffc01219 */ /* 0x000fce0000011678 */
.L_x_910:
[----:B------:R-:W-:-:S05]  /*77c0*/  IMAD R192, R192, R20, RZ ;  /* 0x00000014c0c07224 */ /* 0x000fca00078e02ff */
[----:B------:R-:W-:-:S13]  /*77d0*/  R2UR UR7, R192 ;  /* 0x00000000c00772ca */ /* 0x000fda00000e0000 */
[----:B------:R-:W-:-:S04]  /*77e0*/  UISETP.LT.AND UP0, UPT, UR6, UR7, UPT ;  /* 0x000000070600728c */ /* 0x000fc8000bf01270 */
[----:B------:R-:W-:-:S12]  /*77f0*/  USEL UR6, UR6, UR7, !UP0 ;  /* 0x0000000706067287 */ /* 0x000fd8000c000000 */
.L_x_908:
[----:B------:R-:W-:-:S04]  /*7800*/  UIADD3 UR6, UR6, 0x5f, URZ ;  /* 0x0000005f06067890 */ /* 0x000fc8000fffe03f */
[----:B------:R-:W-:-:S04]  /*7810*/  UIMAD.WIDE UR6, UR6, 0x2aaaaaab, URZ ;  /* 0x2aaaaaab060678a5 */ /* 0x000fc8000f8e023f */
[----:B------:R-:W-:-:S04]  /*7820*/  USHF.R.U32.HI UR6, URZ, 0x1f, UR7 ;  /* 0x0000001f3f067899 */ /* 0x000fc80008011607 */
[----:B------:R-:W-:-:S04]  /*7830*/  ULEA.HI.SX32 UR6, UR7, UR6, 0x1c ;  /* 0x0000000607067291 */ /* 0x000fc8000f8fe23f */
[----:B------:R-:W-:-:S04]  /*7840*/  UISETP.LT.AND UP0, UPT, UR47, UR6, UPT ;  /* 0x000000062f00728c */ /* 0x000fc8000bf01270 */
[----:B------:R-:W-:-:S06]  /*7850*/  USEL UR40, UR47, UR6, !UP0 ;  /* 0x000000062f287287 */ /* 0x000fcc000c000000 */
[----:B------:R-:W-:-:S13]  /*7860*/  ISETP.GE.AND P1, PT, R15, UR40, PT ;  /* 0x000000280f007c0c */ /* 0x000fda000bf26270 */
[----:B------:R-:W-:Y:S05]  /*7870*/  @!P1 BRA `(.L_x_911) ;  /* 0x0000001c00809947 */ /* 0x000fea0003800000 */
[----:B------:R-:W-:Y:S01]  /*7880*/  IMAD.MOV.U32 R21, RZ, RZ, R4 ;  /* 0x000000ffff157224 */ /* 0x000fe200078e0004 */
[----:B------:R-:W-:Y:S01]  /*7890*/  UMOV UR38, UR46 ;  /* 0x0000002e00267c82 */ /* 0x000fe20008000000 */
[----:B------:R-:W-:Y:S01]  /*78a0*/  IMAD.MOV.U32 R192, RZ, RZ, R5 ;  /* 0x000000ffffc07224 */ /* 0x000fe200078e0005 */
[----:B------:R-:W-:-:S06]  /*78b0*/  UMOV UR7, UR36 ;  /* 0x0000002400077c82 */ /* 0x000fcc0008000000 */
.L_x_920:
[----:B------:R-:W-:-:S04]  /*78c0*/  UIADD3 UR36, UR7, 0x1, URZ ;  /* 0x0000000107247890 */ /* 0x000fc8000fffe03f */
[----:B------:R-:W-:-:S04]  /*78d0*/  UISETP.NE.AND UP0, UPT, UR36, 0x2, UPT ;  /* 0x000000022400788c */ /* 0x000fc8000bf05270 */
[----:B------:R-:W-:Y:S02]  /*78e0*/  USEL UR46, URZ, 0x1, UP0 ;  /* 0x000000013f2e7887 */ /* 0x000fe40008000000 */
[----:B------:R-:W-:Y:S02]  /*78f0*/  USEL UR36, UR36, URZ, UP0 ;  /* 0x0000003f24247287 */ /* 0x000fe40008000000 */
[----:B------:R-:W-:Y:S01]  /*7900*/  ULOP3.LUT UR46, UR38, UR46, URZ, 0x3c, !UPT ;  /* 0x0000002e262e7292 */ /* 0x000fe2000f8e3c3f */
[----:B------:R-:W-:Y:S11]  /*7910*/  @!P0 BRA `(.L_x_912) ;  /* 0x0000000000048947 */ /* 0x000ff60003800000 */
[----:B------:R-:W-:Y:S01]  /*7920*/  BPT.TRAP 0x1 ;  /* 0x000000040000795c */ /* 0x000fe20000300000 */
.L_x_912:
[----:B------:R-:W-:Y:S01]  /*7930*/  ULEA UR6, UR36, UR37, 0x3 ;  /* 0x0000002524067291 */ /* 0x000fe2000f8e183f */
[----:B------:R-:W-:-:S05]  /*7940*/  IMAD.U32 R0, RZ, RZ, UR46 ;  /* 0x0000002eff007e24 */ /* 0x000fca000f8e00ff */
[----:B------:R-:W-:-:S04]  /*7950*/  SHF.L.U32 R0, R0, 0x1f, RZ ;  /* 0x0000001f00007819 */ /* 0x000fc800000006ff */
[----:B------:R1:W2:Y:S01]  /*7960*/  SYNCS.PHASECHK.TRANS64.TRYWAIT P1, [UR6+0x30830], R0 ;  /* 0x03083000ff0075a7 */ /* 0x0002a20008020146 */
[----:B------:R-:W-:Y:S05]  /*7970*/  @!P0 BRA `(.L_x_913) ;  /* 0x0000000000048947 */ /* 0x000fea0003800000 */
[----:B------:R-:W-:Y:S01]  /*7980*/  BPT.TRAP 0x1 ;  /* 0x000000040000795c */ /* 0x000fe20000300000 */
.L_x_913:
[----:B--2---:R-:W-:Y:S05]  /*7990*/  @P1 BRA `(.L_x_914) ;  /* 0x0000000000081947 */ /* 0x004fea0003800000 */
[----:B------:R-:W2:Y:S02]  /*79a0*/  SYNCS.PHASECHK.TRANS64.TRYWAIT P1, [UR6+0x30830], R0 ;  /* 0x03083000ff0075a7 */ /* 0x000ea40008020146 */
[----:B--2---:R-:W-:Y:S05]  /*79b0*/  @!P1 BRA `(.L_x_915) ;  /* 0x000000a800b09947 */ /* 0x004fea0003800000 */
.L_x_914:
        /* <DEDUP_REMOVED lines=165> */
.L_x_916:
[----:B------:R-:W-:Y:S01]  /*8410*/  ULEA UR11, UR7, UR37, 0x3 ;  /* 0x00000025070b7291 */ /* 0x000fe2000f8e183f */
[----:B-12---:R-:W-:-:S05]  /*8420*/  IMAD.U32 R0, RZ, RZ, UR38 ;  /* 0x00000026ff007e24 */ /* 0x006fca000f8e00ff */
[----:B------:R-:W-:-:S04]  /*8430*/  SHF.L.U32 R0, R0, 0x1f, RZ ;  /* 0x0000001f00007819 */ /* 0x000fc800000006ff */
[----:B------:R1:W2:Y:S01]  /*8440*/  SYNCS.PHASECHK.TRANS64.TRYWAIT P1, [UR11+0x30850], R0 ;  /* 0x03085000ff0075a7 */ /* 0x0002a2000802014b */
[----:B------:R-:W-:Y:S05]  /*8450*/  @!P0 BRA `(.L_x_917) ;  /* 0x0000000000048947 */ /* 0x000fea0003800000 */
[----:B------:R-:W-:Y:S01]  /*8460*/  BPT.TRAP 0x1 ;  /* 0x000000040000795c */ /* 0x000fe20000300000 */
.L_x_917:
[----:B--2---:R-:W-:Y:S05]  /*8470*/  @P1 BRA `(.L_x_918) ;  /* 0x0000000000081947 */ /* 0x004fea0003800000 */
[----:B------:R-:W2:Y:S02]  /*8480*/  SYNCS.PHASECHK.TRANS64.TRYWAIT P1, [UR11+0x30850], R0 ;  /* 0x03085000ff0075a7 */ /* 0x000ea4000802014b */
[----:B--2---:R-:W-:Y:S05]  /*8490*/  @!P1 BRA `(.L_x_919) ;  /* 0x000000a000109947 */ /* 0x004fea0003800000 */
.L_x_918:
[----:B------:R-:W-:Y:S01]  /*84a0*/  UIADD3 UR6, UR37, 0x400, URZ ;  /* 0x0000040025067890 */ /* 0x000fe2000fffe03f */
[----:B------:R-:W-:Y:S01]  /*84b0*/  WARPGROUP.ARRIVE ;  /* 0x00000000000079c5 */ /* 0x000fe20000000000 */
[----:B-12---:R-:W-:-:S05]  /*84c0*/  FMNMX.FTZ R0, R120, R192, !PT ;  /* 0x000000c078007209 */ /* 0x006fca0007810000 */
[----:B------:R-:W1:Y:S01]  /*84d0*/  S2R R205, SR_TID.X ;  /* 0x0000000000cd7919 */ /* 0x000e620000002100 */
[----:B------:R-:W-:Y:S01]  /*84e0*/  USHF.R.U32.HI UR6, URZ, 0x4, UR6 ;  /* 0x000000043f067899 */ /* 0x000fe20008011606 */
[----:B------:R-:W-:Y:S01]  /*84f0*/  FMNMX.FTZ R4, R122, R21, !PT ;  /* 0x000000157a047209 */ /* 0x000fe20007810000 */
[----:B------:R-:W-:Y:S01]  /*8500*/  UMOV UR38, UR46 ;  /* 0x0000002e00267c82 */ /* 0x000fe20008000000 */
[----:B------:R-:W-:Y:S01]  /*8510*/  FMNMX.FTZ R3, R121, R0, !PT ;  /* 0x0000000079037209 */ /* 0x000fe20007810000 */
[----:B------:R-:W-:-:S03]  /*8520*/  ULOP3.LUT UR6, UR6, 0x3fff, URZ, 0xc0, !UPT ;  /* 0x00003fff06067892 */ /* 0x000fc6000f8ec03f */
[----:B------:R-:W-:Y:S01]  /*8530*/  FMNMX.FTZ R0, R124, R3, !PT ;  /* 0x000000037c007209 */ /* 0x000fe20007810000 */
[----:B------:R-:W-:-:S03]  /*8540*/  ULOP3.LUT UR6, UR6, 0x3000000, URZ, 0xfc, !UPT ;  /* 0x0300000006067892 */ /* 0x000fc6000f8efc3f */
[----:B------:R-:W-:Y:S01]  /*8550*/  FMNMX.FTZ R3, R125, R0, !PT ;  /* 0x000000007d037209 */ /* 0x000fe20007810000 */
[----:B------:R-:W-:-:S03]  /*8560*/  UIMAD UR10, UR7, 0x900, UR6 ;  /* 0x00000900070a78a4 */ /* 0x000fc6000f8e0206 */
[----:B------:R-:W-:Y:S01]  /*8570*/  UMOV UR7, 0x40000040 ;  /* 0x4000004000077882 */ /* 0x000fe20000000000 */
[----:B------:R-:W-:-:S03]  /*8580*/  FMNMX.FTZ R0, R128, R3, !PT ;  /* 0x0000000380007209 */ /* 0x000fc60007810000 */
[----:B------:R-:W-:Y:S01]  /*8590*/  UMOV UR6, UR10 ;  /* 0x0000000a00067c82 */ /* 0x000fe20008000000 */
[----:B------:R-:W-:Y:S01]  /*85a0*/  FMNMX.FTZ R3, R129, R0, !PT ;  /* 0x0000000081037209 */ /* 0x000fe20007810000 */
[----:B------:R-:W-:Y:S01]  /*85b0*/  HGMMA.64x192x16.F32 R24, R188, gdesc[UR4].tnspB, R24, gsb0 ;  /* 0x42e00004bc187df0 */ /* 0x000fe20008000818 */
[----:B------:R-:W-:Y:S01]  /*85c0*/  UIADD3 UR6, UR10, 0x80, URZ ;  /* 0x000000800a067890 */ /* 0x000fe2000fffe03f */
[----:B------:R-:W-:Y:S01]  /*85d0*/  UMOV UR7, 0x40000040 ;  /* 0x4000004000077882 */ /* 0x000fe20000000000 */
[----:B------:R-:W-:-:S04]  /*85e0*/  FMNMX.FTZ R0, R132, R3, !PT ;  /* 0x0000000384007209 */ /* 0x000fc80007810000 */
[----:B------:R-:W-:Y:S02]  /*85f0*/  FMNMX.FTZ R3, R133, R0, !PT ;  /* 0x0000000085037209 */ /* 0x000fe40007810000 */
[----:B-1----:R-:W-:Y:S02]  /*8600*/  LOP3.LUT P1, RZ, R205, 0x7f, RZ, 0xc0, !PT ;  /* 0x0000007fcdff7812 */ /* 0x002fe4000782c0ff */
        /* <DEDUP_REMOVED lines=17> */
[----:B------:R-:W2:Y:S01]  /*8720*/  SHFL.BFLY PT, R3, R2, 0x2, 0x1f ;  /* 0x0c401f0002037f89 */ /* 0x000ea200000e0000 */
        /* <DEDUP_REMOVED lines=12> */
[----:B--2---:R-:W-:-:S14]  /*87f0*/  FMNMX.FTZ R180, R2, R3, !PT ;  /* 0x0000000302b47209 */ /* 0x004fdc0007810000 */
[----:B------:R-:W-:Y:S01]  /*8800*/  HGMMA.64x192x16.F32 R24, R176, gdesc[UR4].tnspB, R24, gsb0 ;  /* 0x42e00004b0187df0 */ /* 0x000fe20008000818 */
[----:B------:R-:W-:Y:S01]  /*8810*/  UIADD3 UR6, UR10, 0x200, URZ ;  /* 0x000002000a067890 */ /* 0x000fe2000fffe03f */
[----:B------:R-:W2:Y:S01]  /*8820*/  SHFL.BFLY PT, R5, R180, 0x1, 0x1f ;  /* 0x0c201f00b4057f89 */ /* 0x000ea200000e0000 */
[----:B------:R-:W-:Y:S01]  /*8830*/  UMOV UR7, 0x40000040 ;  /* 0x4000004000077882 */ /* 0x000fe20000000000 */
[----:B--2---:R-:W-:-:S05]  /*8840*/  FMNMX.FTZ R5, R180, R5, !PT ;  /* 0x00000005b4057209 */ /* 0x004fca0007810000 */
[----:B------:R-:W-:Y:S01]  /*8850*/  FADD.FTZ R3, -R5, R192 ;  /* 0x000000c005037221 */ /* 0x000fe20000010100 */
[----:B------:R-:W-:Y:S01]  /*8860*/  IMAD.MOV.U32 R192, RZ, RZ, R5 ;  /* 0x000000ffffc07224 */ /* 0x000fe200078e0005 */
[----:B------:R-:W-:Y:S02]  /*8870*/  WARPGROUP.DEPBAR.LE gsb0, 0x0 ;  /* 0x00008000000079c5 */ /* 0x000fe40000010000 */
[----:B------:R-:W-:Y:S01]  /*8880*/  WARPGROUP.ARRIVE ;  /* 0x00000000000079c5 */ /* 0x000fe20000000000 */
[----:B------:R-:W-:Y:S01]  /*8890*/  FMNMX.FTZ R179, R123, R4, !PT ;  /* 0x000000047bb37209 */ /* 0x000fe20007810000 */
[-C--:B-1----:R-:W-:Y:S01]  /*88a0*/  FMUL.FTZ R176, R3, R0.reuse ;  /* 0x0000000003b07220 */ /* 0x082fe20000410000 */
[-C--:B------:R-:W-:Y:S02]  /*88b0*/  FMUL.FTZ R3, R5, R0.reuse ;  /* 0x0000000005037220 */ /* 0x080fe40000410000 */
[----:B------:R-:W-:Y:S02]  /*88c0*/  FMNMX.FTZ R4, R126, R179, !PT ;  /* 0x000000b37e047209 */ /* 0x000fe40007810000 */
[----:B------:R-:W-:Y:S01]  /*88d0*/  HGMMA.64x192x16.F32 R24, R172, gdesc[UR4].tnspB, R24, gsb0 ;  /* 0x42e00004ac187df0 */ /* 0x000fe20008000818 */
[--C-:B------:R-:W-:Y:S01]  /*88e0*/  FFMA.FTZ R188, R121, R0, -R3.reuse ;  /* 0x0000000079bc7223 */ /* 0x100fe20000010803 */
[----:B------:R-:W-:Y:S01]  /*88f0*/  UIADD3 UR6, UR10, 0x280, URZ ;  /* 0x000002800a067890 */ /* 0x000fe2000fffe03f */
[----:B------:R-:W-:Y:S01]  /*8900*/  FMNMX.FTZ R121, R127, R4, !PT ;  /* 0x000000047f797209 */ /* 0x000fe20007810000 */
[----:B------:R-:W-:Y:S01]  /*8910*/  UMOV UR7, 0x40000040 ;  /* 0x4000004000077882 */ /* 0x000fe20000000000 */
[----:B------:R1:W-:Y:S01]  /*8920*/  MUFU.EX2 R2, R176 ;  /* 0x000000b000027308 */ /* 0x0003e20000000800 */
[-CC-:B------:R-:W-:Y:S01]  /*8930*/  FFMA.FTZ R177, R120, R0.reuse, -R3.reuse ;  /* 0x0000000078b17223 */ /* 0x180fe20000010803 */
[----:B------:R-:W-:Y:S01]  /*8940*/  FMNMX.FTZ R4, R130, R121, !PT ;  /* 0x0000007982047209 */ /* 0x000fe20007810000 */
[-CC-:B------:R-:W-:Y:S01]  /*8950*/  FFMA.FTZ R190, R124, R0.reuse, -R3.reuse ;  /* 0x000000007cbe7223 */ /* 0x180fe20000010803 */
[-CC-:B------:R-:W-:Y:S01]  /*8960*/  FFMA.FTZ R184, R128, R0.reuse, -R3.reuse ;  /* 0x0000000080b87223 */ /* 0x180fe20000010803 */
[--C-:B------:R-:W-:Y:S01]  /*8970*/  FFMA.FTZ R186, R132, R0, -R3.reuse ;  /* 0x0000000084ba7223 */ /* 0x100fe20000010803 */
[----:B------:R-:W-:Y:S01]  /*8980*/  FMNMX.FTZ R121, R131, R4, !PT ;  /* 0x0000000483797209 */ /* 0x000fe20007810000 */
[-CC-:B------:R-:W-:Y:S01]  /*8990*/  FFMA.FTZ R180, R136, R0.reuse, -R3.reuse ;  /* 0x0000000088b47223 */ /* 0x180fe20000010803 */
[-CC-:B------:R-:W-:Y:S01]  /*89a0*/  FFMA.FTZ R182, R140, R0.reuse, -R3.reuse ;  /* 0x000000008cb67223 */ /* 0x180fe20000010803 */
[-CC-:B-1----:R-:W-:Y:S01]  /*89b0*/  FFMA.FTZ R176, R144, R0.reuse, -R3.reuse ;  /* 0x0000000090b07223 */ /* 0x182fe20000010803 */
[----:B------:R-:W-:Y:S01]  /*89c0*/  FMNMX.FTZ R4, R134, R121, !PT ;  /* 0x0000007986047209 */ /* 0x000fe20007810000 */
[-CC-:B------:R-:W-:Y:S01]  /*89d0*/  FFMA.FTZ R121, R125, R0.reuse, -R3.reuse ;  /* 0x000000007d797223 */ /* 0x180fe20000010803 */
[-CC-:B------:R-:W-:Y:S01]  /*89e0*/  FFMA.FTZ R178, R148, R0.reuse, -R3.reuse ;  /* 0x0000000094b27223 */ /* 0x180fe20000010803 */
[--C-:B------:R-:W-:Y:S01]  /*89f0*/  FFMA.FTZ R120, R160, R0, -R3.reuse ;  /* 0x00000000a0787223 */ /* 0x100fe20000010803 */
[----:B------:R-:W-:Y:S01]  /*8a00*/  FMNMX.FTZ R125, R135, R4, !PT ;  /* 0x00000004877d7209 */ /* 0x000fe20007810000 */
[-CC-:B------:R-:W-:Y:S01]  /*8a10*/  FFMA.FTZ R124, R164, R0.reuse, -R3.reuse ;  /* 0x00000000a47c7223 */ /* 0x180fe20000010803 */
[----:B------:R-:W-:Y:S01]  /*8a20*/  FFMA.FTZ R165, R165, R0, -R3 ;  /* 0x00000000a5a57223 */ /* 0x000fe20000010803 */
[----:B------:R-:W1:Y:S01]  /*8a30*/  MUFU.EX2 R177, R177 ;  /* 0x000000b100b17308 */ /* 0x000e620000000800 */
[----:B------:R-:W-:-:S04]  /*8a40*/  FMNMX.FTZ R4, R138, R125, !PT ;  /* 0x0000007d8a047209 */ /* 0x000fc80007810000 */
[----:B------:R-:W-:-:S03]  /*8a50*/  FMNMX.FTZ R125, R139, R4, !PT ;  /* 0x000000048b7d7209 */ /* 0x000fc60007810000 */
[----:B------:R-:W2:Y:S01]  /*8a60*/  MUFU.EX2 R188, R188 ;  /* 0x000000bc00bc7308 */ /* 0x000ea20000000800 */
[----:B------:R-:W-:Y:S01]  /*8a70*/  FMNMX.FTZ R4, R142, R125, !PT ;  /* 0x0000007d8e047209 */ /* 0x000fe20007810000 */
[----:B------:R-:W-:-:S03]  /*8a80*/  FFMA.FTZ R125, R129, R0, -R3 ;  /* 0x00000000817d7223 */ /* 0x000fc60000010803 */
[----:B------:R-:W-:-:S03]  /*8a90*/  FMNMX.FTZ R129, R143, R4, !PT ;  /* 0x000000048f817209 */ /* 0x000fc60007810000 */
[----:B------:R-:W3:Y:S01]  /*8aa0*/  MUFU.EX2 R190, R190 ;  /* 0x000000be00be7308 */ /* 0x000ee20000000800 */
[----:B------:R-:W-:Y:S01]  /*8ab0*/  FMNMX.FTZ R4, R146, R129, !PT ;  /* 0x0000008192047209 */ /* 0x000fe20007810000 */
[----:B-1----:R-:W-:-:S03]  /*8ac0*/  FFMA.FTZ R13, R2, R13, R177 ;  /* 0x0000000d020d7223 */ /* 0x002fc600000100b1 */
[----:B------:R-:W-:-:S03]  /*8ad0*/  FMNMX.FTZ R129, R147, R4, !PT ;  /* 0x0000000493817209 */ /* 0x000fc60007810000 */
[----:B------:R-:W1:Y:S01]  /*8ae0*/  MUFU.EX2 R121, R121 ;  /* 0x0000007900797308 */ /* 0x000e620000000800 */
[----:B------:R-:W-:Y:S01]  /*8af0*/  FMNMX.FTZ R4, R150, R129, !PT ;  /* 0x0000008196047209 */ /* 0x000fe20007810000 */
[----:B------:R-:W-:Y:S01]  /*8b00*/  FFMA.FTZ R129, R133, R0, -R3 ;  /* 0x0000000085817223 */ /* 0x000fe20000010803 */
[C---:B--2---:R-:W-:Y:S01]  /*8b10*/  FADD.FTZ R13, R188.reuse, R13 ;  /* 0x0000000dbc0d7221 */ /* 0x044fe20000010000 */
[----:B------:R-:W-:Y:S02]  /*8b20*/  F2FP.F16.F32.PACK_AB R188, R188, R177 ;  /* 0x000000b1bcbc723e */ /* 0x000fe400000000ff */
[----:B------:R-:W-:Y:S02]  /*8b30*/  FMNMX.FTZ R133, R151, R4, !PT ;  /* 0x0000000497857209 */ /* 0x000fe40007810000 */
[----:B------:R-:W-:Y:S01]  /*8b40*/  MUFU.EX2 R184, R184 ;  /* 0x000000b800b87308 */ /* 0x000fe20000000800 */
[----:B---3--:R-:W-:Y:S01]  /*8b50*/  FADD.FTZ R140, R190, R13 ;  /* 0x0000000dbe8c7221 */ /* 0x008fe20000010000 */
[----:B------:R-:W-:-:S04]  /*8b60*/  FMNMX.FTZ R4, R154, R133, !PT ;  /* 0x000000859a047209 */ /* 0x000fc80007810000 */
[----:B------:R-:W-:Y:S02]  /*8b70*/  FMNMX.FTZ R133, R155, R4, !PT ;  /* 0x000000049b857209 */ /* 0x000fe40007810000 */
[----:B------:R-:W-:Y:S01]  /*8b80*/  MUFU.EX2 R125, R125 ;  /* 0x0000007d007d7308 */ /* 0x000fe20000000800 */
[----:B-1----:R-:W-:Y:S02]  /*8b90*/  F2FP.F16.F32.PACK_AB R190, R121, R190 ;  /* 0x000000be79be723e */ /* 0x002fe400000000ff */
[----:B------:R-:W-:Y:S01]  /*8ba0*/  FMNMX.FTZ R4, R158, R133, !PT ;  /* 0x000000859e047209 */ /* 0x000fe20007810000 */
[----:B------:R-:W-:-:S03]  /*8bb0*/  FFMA.FTZ R133, R137, R0, -R3 ;  /* 0x0000000089857223 */ /* 0x000fc60000010803 */
[----:B------:R-:W-:Y:S01]  /*8bc0*/  FMNMX.FTZ R137, R159, R4, !PT ;  /* 0x000000049f897209 */ /* 0x000fe20007810000 */
[----:B------:R-:W-:Y:S03]  /*8bd0*/  MUFU.EX2 R186, R186 ;  /* 0x000000ba00ba7308 */ /* 0x000fe60000000800 */
[----:B------:R-:W-:-:S04]  /*8be0*/  FMNMX.FTZ R4, R162, R137, !PT ;  /* 0x00000089a2047209 */ /* 0x000fc80007810000 */
[----:B------:R-:W-:Y:S01]  /*8bf0*/  FMNMX.FTZ R137, R163, R4, !PT ;  /* 0x00000004a3897209 */ /* 0x000fe20007810000 */
[----:B------:R-:W-:Y:S03]  /*8c00*/  MUFU.EX2 R129, R129 ;  /* 0x0000008100817308 */ /* 0x000fe60000000800 */
        /* <DEDUP_REMOVED lines=23> */
[----:B------:R-:W1:Y:S01]  /*8d80*/  SHFL.BFLY PT, R173, R4, 0x2, 0x1f ;  /* 0x0c401f0004ad7f89 */ /* 0x000e6200000e0000 */
[-CC-:B------:R-:W-:Y:S01]  /*8d90*/  FFMA.FTZ R172, R152, R0.reuse, -R3.reuse ;  /* 0x0000000098ac7223 */ /* 0x180fe20000010803 */
[----:B------:R-:W-:-:S03]  /*8da0*/  FFMA.FTZ R174, R156, R0, -R3 ;  /* 0x000000009cae7223 */ /* 0x000fc60000010803 */
[----:B------:R-:W-:Y:S01]  /*8db0*/  HGMMA.64x192x16.F32 R24, R168, gdesc[UR4].tnspB, R24, gsb0 ;  /* 0x42e00004a8187df0 */ /* 0x000fe20008000818 */
[----:B------:R-:W-:Y:S01]  /*8dc0*/  UMOV UR7, UR36 ;  /* 0x0000002400077c82 */ /* 0x000fe20008000000 */
[----:B------:R-:W-:Y:S08]  /*8dd0*/  MUFU.EX2 R172, R172 ;  /* 0x000000ac00ac7308 */ /* 0x000ff00000000800 */
[----:B------:R-:W-:Y:S01]  /*8de0*/  MUFU.EX2 R174, R174 ;  /* 0x000000ae00ae7308 */ /* 0x000fe20000000800 */
[----:B-1----:R-:W-:-:S05]  /*8df0*/  FMNMX.FTZ R173, R4, R173, !PT ;  /* 0x000000ad04ad7209 */ /* 0x002fca0007810000 */
[----:B------:R-:W1:Y:S02]  /*8e00*/  SHFL.BFLY PT, R4, R173, 0x1, 0x1f ;  /* 0x0c201f00ad047f89 */ /* 0x000e6400000e0000 */
[----:B-1----:R-:W-:-:S05]  /*8e10*/  FMNMX.FTZ R4, R173, R4, !PT ;  /* 0x00000004ad047209 */ /* 0x002fca0007810000 */
[C---:B------:R-:W-:Y:S01]  /*8e20*/  FADD.FTZ R3, -R4.reuse, R21 ;  /* 0x0000001504037221 */ /* 0x040fe20000010100 */
[-C--:B------:R-:W-:Y:S01]  /*8e30*/  FMUL.FTZ R161, R4, R0.reuse ;  /* 0x0000000004a17220 */ /* 0x080fe20000410000 */
[----:B------:R-:W-:Y:S02]  /*8e40*/  MUFU.EX2 R21, R165 ;  /* 0x000000a500157308 */ /* 0x000fe40000000800 */
[-C--:B------:R-:W-:Y:S01]  /*8e50*/  FMUL.FTZ R3, R3, R0.reuse ;  /* 0x0000000003037220 */ /* 0x080fe20000410000 */
[-CC-:B------:R-:W-:Y:S01]  /*8e60*/  FFMA.FTZ R122, R122, R0.reuse, -R161.reuse ;  /* 0x000000007a7a7223 */ /* 0x180fe200000108a1 */
[-CC-:B------:R-:W-:Y:S01]  /*8e70*/  FFMA.FTZ R191, R126, R0.reuse, -R161.reuse ;  /* 0x000000007ebf7223 */ /* 0x180fe200000108a1 */
[-CC-:B------:R-:W-:Y:S01]  /*8e80*/  FFMA.FTZ R126, R127, R0.reuse, -R161.reuse ;  /* 0x000000007f7e7223 */ /* 0x180fe200000108a1 */
[-CC-:B------:R-:W-:Y:S01]  /*8e90*/  FFMA.FTZ R189, R123, R0.reuse, -R161.reuse ;  /* 0x000000007bbd7223 */ /* 0x180fe200000108a1 */
[----:B------:R-:W-:Y:S01]  /*8ea0*/  IMAD.U32 R127, RZ, RZ, UR36 ;  /* 0x00000024ff7f7e24 */ /* 0x000fe2000f8e00ff */
[----:B------:R-:W-:Y:S01]  /*8eb0*/  MUFU.EX2 R3, R3 ;  /* 0x0000000300037308 */ /* 0x000fe20000000800 */
[-CC-:B------:R-:W-:Y:S01]  /*8ec0*/  FFMA.FTZ R185, R130, R0.reuse, -R161.reuse ;  /* 0x0000000082b97223 */ /* 0x180fe200000108a1 */
[-CC-:B------:R-:W-:Y:S01]  /*8ed0*/  FFMA.FTZ R128, R131, R0.reuse, -R161.reuse ;  /* 0x0000000083807223 */ /* 0x180fe200000108a1 */
[----:B------:R-:W-:Y:S01]  /*8ee0*/  IMAD.U32 R131, RZ, RZ, UR11 ;  /* 0x0000000bff837e24 */ /* 0x000fe2000f8e00ff */
[----:B------:R-:W-:Y:S01]  /*8ef0*/  @!P1 LEA R127, R127, UR37, 0x3 ;  /* 0x000000257f7f9c11 */ /* 0x000fe2000f8e18ff */
[-CC-:B------:R-:W-:Y:S01]  /*8f00*/  FFMA.FTZ R187, R134, R0.reuse, -R161.reuse ;  /* 0x0000000086bb7223 */ /* 0x180fe200000108a1 */
[-CC-:B------:R-:W-:Y:S01]  /*8f10*/  FFMA.FTZ R181, R138, R0.reuse, -R161.reuse ;  /* 0x000000008ab57223 */ /* 0x180fe200000108a1 */
[----:B------:R-:W-:Y:S01]  /*8f20*/  FFMA.FTZ R130, R135, R0, -R161 ;  /* 0x0000000087827223 */ /* 0x000fe200000108a1 */
[----:B------:R-:W1:Y:S01]  /*8f30*/  MUFU.EX2 R122, R122 ;  /* 0x0000007a007a7308 */ /* 0x000e620000000800 */
[----:B------:R-:W-:-:S02]  /*8f40*/  @!P1 VIADD R127, R127, 0x30840 ;  /* 0x000308407f7f9836 */ /* 0x000fc40000000000 */
[-CC-:B------:R-:W-:Y:S01]  /*8f50*/  FFMA.FTZ R132, R139, R0.reuse, -R161.reuse ;  /* 0x000000008b847223 */ /* 0x180fe200000108a1 */
[-CC-:B------:R-:W-:Y:S01]  /*8f60*/  FFMA.FTZ R183, R142, R0.reuse, -R161.reuse ;  /* 0x000000008eb77223 */ /* 0x180fe200000108a1 */
[-CC-:B------:R-:W-:Y:S01]  /*8f70*/  FFMA.FTZ R134, R143, R0.reuse, -R161.reuse ;  /* 0x000000008f867223 */ /* 0x180fe200000108a1 */
[-C--:B------:R-:W-:Y:S01]  /*8f80*/  FFMA.FTZ R123, R146, R0.reuse, -R161 ;  /* 0x00000000927b7223 */ /* 0x080fe200000108a1 */
[----:B------:R-:W-:Y:S01]  /*8f90*/  @!P1 PRMT R127, RZ, 0x654, R127 ;  /* 0x00000654ff7f9816 */ /* 0x000fe2000000007f */
        /* <DEDUP_REMOVED lines=8> */
[--C-:B------:R-:W-:Y:S01]  /*9020*/  FFMA.FTZ R163, R163, R0, -R161.reuse ;  /* 0x00000000a3a37223 */ /* 0x100fe200000108a1 */
[----:B------:R-:W3:Y:S01]  /*9030*/  MUFU.EX2 R191, R191 ;  /* 0x000000bf00bf7308 */ /* 0x000ee20000000800 */
[----:B-1----:R-:W-:Y:S01]  /*9040*/  FFMA.FTZ R12, R3, R12, R122 ;  /* 0x0000000c030c7223 */ /* 0x002fe2000001007a */
[----:B------:R-:W-:-:S06]  /*9050*/  FFMA.FTZ R166, R166, R0, -R161 ;  /* 0x00000000a6a67223 */ /* 0x000fcc00000108a1 */
[----:B------:R-:W1:Y:S01]  /*9060*/  MUFU.EX2 R126, R126 ;  /* 0x0000007e007e7308 */ /* 0x000e620000000800 */
[----:B--2---:R-:W-:Y:S01]  /*9070*/  FADD.FTZ R138, R189, R12 ;  /* 0x0000000cbd8a7221 */ /* 0x004fe20000010000 */
[--C-:B------:R-:W-:Y:S01]  /*9080*/  FFMA.FTZ R12, R151, R0, -R161.reuse ;  /* 0x00000000970c7223 */ /* 0x100fe200000108a1 */
[----:B------:R-:W-:Y:S01]  /*9090*/  F2FP.F16.F32.PACK_AB R189, R189, R122 ;  /* 0x0000007abdbd723e */ /* 0x000fe200000000ff */
[----:B------:R-:W-:-:S04]  /*90a0*/  FFMA.FTZ R161, R167, R0, -R161 ;  /* 0x00000000a7a17223 */ /* 0x000fc800000108a1 */
        /* <DEDUP_REMOVED lines=12> */
[----:B------:R-:W1:Y:S01]  /*9170*/  MUFU.EX2 R132, R132 ;  /* 0x0000008400847308 */ /* 0x000e620000000800 */
[C---:B--2---:R-:W-:Y:S01]  /*9180*/  FADD.FTZ R138, R130.reuse, R13 ;  /* 0x0000000d828a7221 */ /* 0x044fe20000010000 */
[----:B------:R-:W-:-:S06]  /*9190*/  F2FP.F16.F32.PACK_AB R187, R130, R187 ;  /* 0x000000bb82bb723e */ /* 0x000fcc00000000ff */
        /* <DEDUP_REMOVED lines=16> */
[----:B---3--:R-:W-:Y:S01]  /*92a0*/  FADD.FTZ R13, R179, R122 ;  /* 0x0000007ab30d7221 */ /* 0x008fe20000010000 */
[----:B------:R-:W-:Y:S02]  /*92b0*/  WARPGROUP.DEPBAR.LE gsb0, 0x0 ;  /* 0x00008000000079c5 */ /* 0x000fe40000010000 */
[----:B------:R3:W-:Y:S04]  /*92c0*/  @!P1 SYNCS.ARRIVE.TRANS64.RED.A1T0 RZ, [R127+URZ], RZ ;  /* 0x000000ff7fff99a7 */ /* 0x0007e8000810043f */
[----:B------:R-:W4:Y:S01]  /*92d0*/  MUFU.EX2 R155, R155 ;  /* 0x0000009b009b7308 */ /* 0x000f220000000800 */
[C---:B-1----:R-:W-:Y:S01]  /*92e0*/  FADD.FTZ R122, R12.reuse, R13 ;  /* 0x0000000d0c7a7221 */ /* 0x042fe20000010000 */
[----:B------:R-:W-:-:S02]  /*92f0*/  F2FP.F16.F32.PACK_AB R179, R12, R179 ;  /* 0x000000b30cb3723e */ /* 0x000fc400000000ff */
[----:B------:R-:W-:Y:S02]  /*9300*/  F2FP.F16.F32.PACK_AB R170, R21, R124 ;  /* 0x0000007c15aa723e */ /* 0x000fe400000000ff */
[----:B------:R-:W-:Y:S01]  /*9310*/  F2FP.F16.F32.PACK_AB R168, R157, R120 ;  /* 0x000000789da8723e */ /* 0x000fe200000000ff */
[----:B---3--:R-:W-:Y:S01]  /*9320*/  @!P1 VIADD R127, R131, 0x30860 ;  /* 0x00030860837f9836 */ /* 0x008fe20000000000 */
[----:B------:R-:W1:Y:S01]  /*9330*/  MUFU.EX2 R175, R158 ;  /* 0x0000009e00af7308 */ /* 0x000e620000000800 */
[----:B--2---:R-:W-:-:S03]  /*9340*/  FADD.FTZ R122, R173, R122 ;  /* 0x0000007aad7a7221 */ /* 0x004fc60000010000 */
[----:B------:R-:W-:-:S04]  /*9350*/  @!P1 PRMT R127, RZ, 0x654, R127 ;  /* 0x00000654ff7f9816 */ /* 0x000fc8000000007f */
[----:B------:R2:W-:Y:S01]  /*9360*/  @!P1 SYNCS.ARRIVE.TRANS64.RED.A1T0 RZ, [R127+URZ], RZ ;  /* 0x000000ff7fff99a7 */ /* 0x0005e2000810043f */
[----:B------:R-:W3:Y:S01]  /*9370*/  MUFU.EX2 R159, R159 ;  /* 0x0000009f009f7308 */ /* 0x000ee20000000800 */
[----:B----4-:R-:W-:Y:S01]  /*9380*/  FADD.FTZ R122, R155, R122 ;  /* 0x0000007a9b7a7221 */ /* 0x010fe20000010000 */
[C---:B------:R-:W-:Y:S01]  /*9390*/  ISETP.GT.AND P1, PT, R15.reuse, UR40, PT ;  /* 0x000000280f007c0c */ /* 0x040fe2000bf24270 */
[----:B------:R-:W-:Y:S01]  /*93a0*/  VIADD R15, R15, 0xffffffff ;  /* 0xffffffff0f0f7836 */ /* 0x000fe20000000000 */
[----:B------:R-:W-:Y:S01]  /*93b0*/  F2FP.F16.F32.PACK_AB R173, R155, R173 ;  /* 0x000000ad9bad723e */ /* 0x000fe200000000ff */
[----:B--2---:R-:W-:-:S03]  /*93c0*/  FADD.FTZ R127, R121, R140 ;  /* 0x0000008c797f7221 */ /* 0x004fc60000010000 */
[----:B------:R-:W2:Y:S01]  /*93d0*/  MUFU.EX2 R169, R162 ;  /* 0x000000a200a97308 */ /* 0x000ea20000000800 */
[----:B-1----:R-:W-:Y:S01]  /*93e0*/  FADD.FTZ R122, R175, R122 ;  /* 0x0000007aaf7a7221 */ /* 0x002fe20000010000 */
[----:B------:R-:W-:Y:S01]  /*93f0*/  FADD.FTZ R140, R184, R127 ;  /* 0x0000007fb88c7221 */ /* 0x000fe20000010000 */
[----:B------:R-:W-:-:S03]  /*9400*/  F2FP.F16.F32.PACK_AB R184, R125, R184 ;  /* 0x000000b87db8723e */ /* 0x000fc600000000ff */
[----:B------:R-:W-:Y:S02]  /*9410*/  FADD.FTZ R127, R125, R140 ;  /* 0x0000008c7d7f7221 */ /* 0x000fe40000010000 */
[----:B------:R-:W1:Y:S01]  /*9420*/  MUFU.EX2 R163, R163 ;  /* 0x000000a300a37308 */ /* 0x000e620000000800 */
[C---:B---3--:R-:W-:Y:S01]  /*9430*/  FADD.FTZ R122, R159.reuse, R122 ;  /* 0x0000007a9f7a7221 */ /* 0x048fe20000010000 */
[----:B------:R-:W-:Y:S01]  /*9440*/  F2FP.F16.F32.PACK_AB R175, R159, R175 ;  /* 0x000000af9faf723e */ /* 0x000fe200000000ff */
[----:B------:R-:W-:Y:S01]  /*9450*/  FADD.FTZ R140, R186, R127 ;  /* 0x0000007fba8c7221 */ /* 0x000fe20000010000 */
[----:B------:R-:W-:-:S03]  /*9460*/  F2FP.F16.F32.PACK_AB R186, R129, R186 ;  /* 0x000000ba81ba723e */ /* 0x000fc600000000ff */
[----:B------:R-:W-:Y:S01]  /*9470*/  FADD.FTZ R127, R129, R140 ;  /* 0x0000008c817f7221 */ /* 0x000fe20000010000 */
[----:B------:R-:W3:Y:S01]  /*9480*/  MUFU.EX2 R171, R166 ;  /* 0x000000a600ab7308 */ /* 0x000ee20000000800 */
[----:B--2---:R-:W-:Y:S02]  /*9490*/  FADD.FTZ R122, R169, R122 ;  /* 0x0000007aa97a7221 */ /* 0x004fe40000010000 */
[----:B------:R-:W-:Y:S01]  /*94a0*/  FADD.FTZ R140, R180, R127 ;  /* 0x0000007fb48c7221 */ /* 0x000fe20000010000 */
[----:B------:R-:W-:-:S03]  /*94b0*/  F2FP.F16.F32.PACK_AB R180, R133, R180 ;  /* 0x000000b485b4723e */ /* 0x000fc600000000ff */
[----:B------:R-:W-:Y:S01]  /*94c0*/  FADD.FTZ R121, R133, R140 ;  /* 0x0000008c85797221 */ /* 0x000fe20000010000 */
[----:B------:R-:W2:Y:S01]  /*94d0*/  MUFU.EX2 R161, R161 ;  /* 0x000000a100a17308 */ /* 0x000ea20000000800 */
[C---:B-1----:R-:W-:Y:S01]  /*94e0*/  FADD.FTZ R122, R163.reuse, R122 ;  /* 0x0000007aa37a7221 */ /* 0x042fe20000010000 */
[----:B------:R-:W-:Y:S01]  /*94f0*/  F2FP.F16.F32.PACK_AB R169, R163, R169 ;  /* 0x000000a9a3a9723e */ /* 0x000fe200000000ff */
[----:B------:R-:W-:Y:S01]  /*9500*/  FADD.FTZ R140, R182, R121 ;  /* 0x00000079b68c7221 */ /* 0x000fe20000010000 */
[----:B------:R-:W-:-:S03]  /*9510*/  F2FP.F16.F32.PACK_AB R182, R137, R182 ;  /* 0x000000b689b6723e */ /* 0x000fc600000000ff */
[----:B------:R-:W-:Y:S01]  /*9520*/  FADD.FTZ R121, R137, R140 ;  /* 0x0000008c89797221 */ /* 0x000fe20000010000 */
[----:B---3--:R-:W-:-:S03]  /*9530*/  FADD.FTZ R122, R171, R122 ;  /* 0x0000007aab7a7221 */ /* 0x008fc60000010000 */
[----:B------:R-:W-:Y:S01]  /*9540*/  FADD.FTZ R126, R176, R121 ;  /* 0x00000079b07e7221 */ /* 0x000fe20000010000 */
[----:B------:R-:W-:-:S03]  /*9550*/  F2FP.F16.F32.PACK_AB R176, R141, R176 ;  /* 0x000000b08db0723e */ /* 0x000fc600000000ff */
[----:B------:R-:W-:Y:S01]  /*9560*/  FADD.FTZ R121, R141, R126 ;  /* 0x0000007e8d797221 */ /* 0x000fe20000010000 */
[----:B--2---:R-:W-:-:S03]  /*9570*/  F2FP.F16.F32.PACK_AB R171, R161, R171 ;  /* 0x000000aba1ab723e */ /* 0x004fc600000000ff */
[----:B------:R-:W-:Y:S01]  /*9580*/  FADD.FTZ R126, R178, R121 ;  /* 0x00000079b27e7221 */ /* 0x000fe20000010000 */
[----:B------:R-:W-:-:S03]  /*9590*/  F2FP.F16.F32.PACK_AB R178, R145, R178 ;  /* 0x000000b291b2723e */ /* 0x000fc600000000ff */
[----:B------:R-:W-:-:S04]  /*95a0*/  FADD.FTZ R121, R145, R126 ;  /* 0x0000007e91797221 */ /* 0x000fc80000010000 */
[----:B------:R-:W-:Y:S01]  /*95b0*/  FADD.FTZ R126, R172, R121 ;  /* 0x00000079ac7e7221 */ /* 0x000fe20000010000 */
[----:B------:R-:W-:-:S03]  /*95c0*/  F2FP.F16.F32.PACK_AB R172, R149, R172 ;  /* 0x000000ac95ac723e */ /* 0x000fc600000000ff */
[----:B------:R-:W-:-:S04]  /*95d0*/  FADD.FTZ R13, R149, R126 ;  /* 0x0000007e950d7221 */ /* 0x000fc80000010000 */
[----:B------:R-:W-:Y:S01]  /*95e0*/  FADD.FTZ R126, R174, R13 ;  /* 0x0000000dae7e7221 */ /* 0x000fe20000010000 */
[----:B------:R-:W-:-:S03]  /*95f0*/  F2FP.F16.F32.PACK_AB R174, R153, R174 ;  /* 0x000000ae99ae723e */ /* 0x000fc600000000ff */
[----:B------:R-:W-:-:S04]  /*9600*/  FADD.FTZ R13, R153, R126 ;  /* 0x0000007e990d7221 */ /* 0x000fc80000010000 */
[----:B------:R-:W-:-:S04]  /*9610*/  FADD.FTZ R12, R120, R13 ;  /* 0x0000000d780c7221 */ /* 0x000fc80000010000 */
[----:B------:R-:W-:-:S04]  /*9620*/  FADD.FTZ R13, R157, R12 ;  /* 0x0000000c9d0d7221 */ /* 0x000fc80000010000 */
[----:B------:R-:W-:-:S04]  /*9630*/  FADD.FTZ R12, R124, R13 ;  /* 0x0000000d7c0c7221 */ /* 0x000fc80000010000 */
[----:B------:R-:W-:Y:S01]  /*9640*/  FADD.FTZ R13, R21, R12 ;  /* 0x0000000c150d7221 */ /* 0x000fe20000010000 */
[----:B------:R-:W-:Y:S01]  /*9650*/  FADD.FTZ R12, R161, R122 ;  /* 0x0000007aa10c7221 */ /* 0x000fe20000010000 */
[----:B------:R-:W-:Y:S01]  /*9660*/  IMAD.MOV.U32 R21, RZ, RZ, R4 ;  /* 0x000000ffff157224 */ /* 0x000fe200078e0004 */
[----:B------:R-:W-:Y:S06]  /*9670*/  @P1 BRA `(.L_x_920) ;  /* 0xffffffe000901947 */ /* 0x000fec000383ffff */
.L_x_911:
[----:B------:R-:W-:-:S13]  /*9680*/  ISETP.GE.AND P1, PT, R15, UR47, PT ;  /* 0x0000002f0f007c0c */ /* 0x000fda000bf26270 */
[----:B------:R-:W-:Y:S05]  /*9690*/  @!P1 BRA `(.L_x_921) ;  /* 0x0000002c00d89947 */ /* 0x000fea0003800000 */
[----:B------:R-:W-:Y:S01]  /*96a0*/  IMAD.MOV.U32 R21, RZ, RZ, R4 ;  /* 0x000000ffff157224 */ /* 0x000fe200078e0004 */
[----:B------:R-:W-:Y:S01]  /*96b0*/  UMOV UR38, UR46 ;  /* 0x0000002e00267c82 */ /* 0x000fe20008000000 */
[----:B------:R-:W-:Y:S01]  /*96c0*/  IMAD.MOV.U32 R205, RZ, RZ, R5 ;  /* 0x000000ffffcd7224 */ /* 0x000fe200078e0005 */
[----:B------:R-:W-:Y:S01]  /*96d0*/  UMOV UR7, UR36 ;  /* 0x0000002400077c82 */ /* 0x000fe20008000000 */
[----:B------:R-:W-:Y:S01]  /*96e0*/  IMAD.IADD R192, R7, 0x1, R14 ;  /* 0x0000000107c07824 */ /* 0x000fe200078e020e */
[----:B------:R-:W-:Y:S01]  /*96f0*/  ULDC UR40, c[0x0][0x9e4] ;  /* 0x0002790000287ab9 */ /* 0x000fe20000000800 */
[----:B------:R-:W-:Y:S01]  /*9700*/  ULDC UR41, c[0x0][0x9dc] ;  /* 0x0002770000297ab9 */ /* 0x000fe20000000800 */
[----:B------:R-:W-:-:S05]  /*9710*/  ULDC UR45, c[0x0][0x9e0] ;  /* 0x00027800002d7ab9 */ /* 0x000fca0000000800 */
.L_x_938:
[----:B------:R-:W-:-:S04]  /*9720*/  UIADD3 UR36, UR7, 0x1, URZ ;  /* 0x0000000107247890 */ /* 0x000fc8000fffe03f */
[----:B------:R-:W-:-:S04]  /*9730*/  UISETP.NE.AND UP0, UPT, UR36, 0x2, UPT ;  /* 0x000000022400788c */ /* 0x000fc8000bf05270 */
[----:B------:R-:W-:Y:S02]  /*9740*/  USEL UR46, URZ, 0x1, UP0 ;  /* 0x000000013f2e7887 */ /* 0x000fe40008000000 */
[----:B------:R-:W-:Y:S02]  /*9750*/  USEL UR36, UR36, URZ, UP0 ;  /* 0x0000003f24247287 */ /* 0x000fe40008000000 */
[----:B------:R-:W-:Y:S01]  /*9760*/  ULOP3.LUT UR46, UR38, UR46, URZ, 0x3c, !UPT ;  /* 0x0000002e262e7292 */ /* 0x000fe2000f8e3c3f */
[----:B------:R-:W-:Y:S11]  /*9770*/  @!P0 BRA `(.L_x_922) ;  /* 0x0000000000048947 */ /* 0x000ff60003800000 */
[----:B------:R-:W-:Y:S01]  /*9780*/  BPT.TRAP 0x1 ;  /* 0x000000040000795c */ /* 0x000fe20000300000 */
.L_x_922:
[----:B------:R-:W-:Y:S01]  /*9790*/  ULEA UR6, UR36, UR37, 0x3 ;  /* 0x0000002524067291 */ /* 0x000fe2000f8e183f */
[----:B------:R-:W-:-:S05]  /*97a0*/  IMAD.U32 R0, RZ, RZ, UR46 ;  /* 0x0000002eff007e24 */ /* 0x000fca000f8e00ff */
[----:B------:R-:W-:-:S04]  /*97b0*/  SHF.L.U32 R0, R0, 0x1f, RZ ;  /* 0x0000001f00007819 */ /* 0x000fc800000006ff */
[----:B------:R1:W2:Y:S01]  /*97c0*/  SYNCS.PHASECHK.TRANS64.TRYWAIT P1, [UR6+0x30830], R0 ;  /* 0x03083000ff0075a7 */ /* 0x0002a20008020146 */
[----:B------:R-:W-:Y:S05]  /*97d0*/  @!P0 BRA `(.L_x_923) ;  /* 0x0000000000048947 */ /* 0x000fea0003800000 */
[----:B------:R-:W-:Y:S01]  /*97e0*/  BPT.TRAP 0x1 ;  /* 0x000000040000795c */ /* 0x000fe20000300000 */
.L_x_923:
[----:B--2---:R-:W-:Y:S05]  /*97f0*/  @P1 BRA `(.L_x_924) ;  /* 0x0000000000081947 */ /* 0x004fea0003800000 */
[----:B------:R-:W2:Y:S02]  /*9800*/  SYNCS.PHASECHK.TRANS64.TRYWAIT P1, [UR6+0x30830], R0 ;  /* 0x03083000ff0075a7 */ /* 0x000ea40008020146 */
[----:B--2---:R-:W-:Y:S05]  /*9810*/  @!P1 BRA `(.L_x_925) ;  /* 0x0000008c00489947 */ /* 0x004fea0003800000 */
.L_x_924:
        /* <DEDUP_REMOVED lines=165> */
.L_x_926:
[----:B------:R-:W-:Y:S01]  /*a270*/  ULEA UR10, UR7, UR37, 0x3 ;  /* 0x00000025070a7291 */ /* 0x000fe2000f8e183f */
[----:B-12---:R-:W-:-:S05]  /*a280*/  IMAD.U32 R0, RZ, RZ, UR38 ;  /* 0x00000026ff007e24 */ /* 0x006fca000f8e00ff */
[----:B------:R-:W-:-:S04]  /*a290*/  SHF.L.U32 R0, R0, 0x1f, RZ ;  /* 0x0000001f00007819 */ /* 0x000fc800000006ff */
[----:B------:R1:W2:Y:S01]  /*a2a0*/  SYNCS.PHASECHK.TRANS64.TRYWAIT P1, [UR10+0x30850], R0 ;  /* 0x03085000ff0075a7 */ /* 0x0002a2000802014a */
[----:B------:R-:W-:Y:S05]  /*a2b0*/  @!P0 BRA `(.L_x_927) ;  /* 0x0000000000048947 */ /* 0x000fea0003800000 */
[----:B------:R-:W-:Y:S01]  /*a2c0*/  BPT.TRAP 0x1 ;  /* 0x000000040000795c */ /* 0x000fe20000300000 */
.L_x_927:
[----:B--2---:R-:W-:Y:S05]  /*a2d0*/  @P1 BRA `(.L_x_928) ;  /* 0x0000000000081947 */ /* 0x004fea0003800000 */
[----:B------:R-:W2:Y:S02]  /*a2e0*/  SYNCS.PHASECHK.TRANS64.TRYWAIT P1, [UR10+0x30850], R0 ;  /* 0x03085000ff0075a7 */ /* 0x000ea4000802014a */
[----:B--2---:R-:W-:Y:S05]  /*a2f0*/  @!P1 BRA `(.L_x_929) ;  /* 0x0000008000a89947 */ /* 0x004fea0003800000 */
.L_x_928:
[----:B------:R-:W-:Y:S01]  /*a300*/  UIADD3 UR6, UR37, 0x400, URZ ;  /* 0x0000040025067890 */ /* 0x000fe2000fffe03f */
[----:B------:R-:W-:-:S06]  /*a310*/  WARPGROUP.ARRIVE ;  /* 0x00000000000079c5 */ /* 0x000fcc0000000000 */
[----:B------:R-:W3:Y:S01]  /*a320*/  S2R R208, SR_TID.X ;  /* 0x0000000000d07919 */ /* 0x000ee20000002100 */
[----:B------:R-:W4:Y:S01]  /*a330*/  LDC R4, c[0x0][0x288] ;  /* 0x0000a200ff047b82 */ /* 0x000f220000000800 */
[----:B------:R-:W-:Y:S01]  /*a340*/  USHF.R.U32.HI UR6, URZ, 0x4, UR6 ;  /* 0x000000043f067899 */ /* 0x000fe20008011606 */
[----:B-12---:R-:W-:Y:S01]  /*a350*/  IMAD.U32 R0, RZ, RZ, UR36 ;  /* 0x00000024ff007e24 */ /* 0x006fe2000f8e00ff */
[----:B------:R-:W-:Y:S01]  /*a360*/  ULDC UR14, c[0x0][0x2e0] ;  /* 0x0000b800000e7ab9 */ /* 0x000fe20000000800 */
[----:B------:R-:W-:Y:S01]  /*a370*/  IMAD R2, R15, -0x60, RZ ;  /* 0xffffffa00f027824 */ /* 0x000fe200078e02ff */
[----:B------:R-:W-:-:S03]  /*a380*/  ULOP3.LUT UR6, UR6, 0x3fff, URZ, 0xc0, !UPT ;  /* 0x00003fff06067892 */ /* 0x000fc6000f8ec03f */
[----:B------:R-:W-:Y:S01]  /*a390*/  IMAD R3, R17, UR14, R2 ;  /* 0x0000000e11037c24 */ /* 0x000fe2000f8e0202 */
[----:B------:R-:W-:-:S04]  /*a3a0*/  ULOP3.LUT UR6, UR6, 0x3000000, URZ, 0xfc, !UPT ;  /* 0x0300000006067892 */ /* 0x000fc8000f8efc3f */
[----:B------:R-:W-:-:S03]  /*a3b0*/  UIMAD UR11, UR7, 0x900, UR6 ;  /* 0x00000900070b78a4 */ /* 0x000fc6000f8e0206 */
[----:B------:R-:W-:-:S04]  /*a3c0*/  UMOV UR7, 0x40000040 ;  /* 0x4000004000077882 */ /* 0x000fc80000000000 */
[----:B------:R-:W-:Y:S02]  /*a3d0*/  UMOV UR6, UR11 ;  /* 0x0000000b00067c82 */ /* 0x000fe40008000000 */
[----:B------:R-:W-:Y:S01]  /*a3e0*/  HGMMA.64x192x16.F32 R24, R188, gdesc[UR4].tnspB, R24, gsb0 ;  /* 0x42e00004bc187df0 */ /* 0x000fe20008000818 */
[----:B------:R-:W-:Y:S01]  /*a3f0*/  UIADD3 UR6, UR11, 0x80, URZ ;  /* 0x000000800b067890 */ /* 0x000fe2000fffe03f */
[----:B----4-:R-:W-:Y:S01]  /*a400*/  IADD3 R3, R3, 0x1, -R4 ;  /* 0x0000000103037810 */ /* 0x010fe20007ffe804 */
[----:B------:R-:W-:-:S04]  /*a410*/  UMOV UR7, 0x40000040 ;  /* 0x4000004000077882 */ /* 0x000fc80000000000 */
[----:B------:R-:W-:Y:S01]  /*a420*/  IMAD R3, R16, -0x2, R3 ;  /* 0xfffffffe10037824 */ /* 0x000fe200078e0203 */
[----:B---3--:R-:W-:-:S03]  /*a430*/  LOP3.LUT P1, RZ, R208, 0x7f, RZ, 0xc0, !PT ;  /* 0x0000007fd0ff7812 */ /* 0x008fc6000782c0ff */
[----:B------:R-:W-:-:S10]  /*a440*/  VIADD R5, R3, UR45 ;  /* 0x0000002d03057c36 */ /* 0x000fd40008000000 */
[----:B------:R-:W-:-:S05]  /*a450*/  @!P1 LEA R0, R0, UR37, 0x3 ;  /* 0x0000002500009c11 */ /* 0x000fca000f8e18ff */
        /* <DEDUP_REMOVED lines=25> */
[----:B------:R-:W-:-:S06]  /*a5f0*/  ULOP3.LUT UR6, URZ, UR41, URZ, 0x33, !UPT ;  /* 0x000000293f067292 */ /* 0x000fcc000f8e333f */
[----:B------:R-:W-:Y:S01]  /*a600*/  VIADD R4, R3, UR6 ;  /* 0x0000000603047c36 */ /* 0x000fe20008000000 */
[----:B------:R-:W-:Y:S02]  /*a610*/  WARPGROUP.DEPBAR.LE gsb0, 0x0 ;  /* 0x00008000000079c5 */ /* 0x000fe40000010000 */
[----:B------:R1:W-:Y:S01]  /*a620*/  @!P1 SYNCS.ARRIVE.TRANS64.RED.A1T0 RZ, [R0+URZ], RZ ;  /* 0x000000ff00ff99a7 */ /* 0x0003e2000810043f */
[----:B------:R-:W-:Y:S01]  /*a630*/  ISETP.GE.AND P1, PT, R20, 0x1, PT ;  /* 0x000000011400780c */ /* 0x000fe20003f26270 */
[C---:B------:R-:W-:Y:S02]  /*a640*/  IMAD.IADD R170, R7.reuse, 0x1, R5 ;  /* 0x0000000107aa7824 */ /* 0x040fe400078e0205 */
[----:B------:R-:W-:Y:S02]  /*a650*/  IMAD.IADD R168, R7, 0x1, R4 ;  /* 0x0000000107a87824 */ /* 0x000fe400078e0204 */
[----:B-1----:R-:W-:-:S08]  /*a660*/  IMAD R0, R16, -0x2, R2 ;  /* 0xfffffffe10007824 */ /* 0x002fd000078e0202 */
[----:B------:R-:W-:Y:S05]  /*a670*/  @!P1 BRA `(.L_x_930) ;  /* 0x0000000000589947 */ /* 0x000fea0003800000 */
        /* <DEDUP_REMOVED lines=11> */
.L_x_932:
[----:B------:R-:W-:-:S05]  /*a730*/  IMAD.U32 R169, RZ, RZ, UR40 ;  /* 0x00000028ffa97e24 */ /* 0x000fca000f8e00ff */
[----:B------:R-:W-:-:S13]  /*a740*/  ISETP.NE.AND P1, PT, R169, 0x1, PT ;  /* 0x00000001a900780c */ /* 0x000fda0003f25270 */
[----:B------:R-:W1:Y:S01]  /*a750*/  @P1 LDC.64 R172, c[0x0][0x9e8] ;  /* 0x00027a00ffac1b82 */ /* 0x000e620000000a00 */
[----:B------:R-:W-:-:S04]  /*a760*/  @P1 IMAD.IADD R3, R7, 0x1, R14 ;  /* 0x0000000107031824 */ /* 0x000fc800078e020e */
[----:B-1----:R-:W-:-:S04]  /*a770*/  @P1 IMAD.HI.U32 R172, R3, R172, RZ ;  /* 0x000000ac03ac1227 */ /* 0x002fc800078e00ff */
[----:B------:R-:W-:Y:S01]  /*a780*/  IMAD.MOV.U32 R3, RZ, RZ, R192 ;  /* 0x000000ffff037224 */ /* 0x000fe200078e00c0 */
[----:B------:R-:W-:-:S07]  /*a790*/  @P1 SHF.R.U32.HI R3, RZ, R173, R172 ;  /* 0x000000adff031219 */ /* 0x000fce00000116ac */
.L_x_933:
[----:B------:R-:W-:Y:S05]  /*a7a0*/  BSYNC B0 ;  /* 0x0000000000007941 */ /* 0x000fea0003800000 */
.L_x_931:
[----:B------:R-:W-:-:S05]  /*a7b0*/  IMAD R3, R3, R169, R0 ;  /* 0x000000a903037224 */ /* 0x000fca00078e0200 */
[----:B------:R-:W-:Y:S02]  /*a7c0*/  VIADDMNMX R170, R3, R169, R170, PT ;  /* 0x000000a903aa7246 */ /* 0x000fe400038001aa */
[----:B------:R-:W-:-:S07]  /*a7d0*/  VIMNMX R168, R168, R3, !PT ;  /* 0x00000003a8a87248 */ /* 0x000fce0007fe0100 */
.L_x_930:
[C---:B------:R-:W-:Y:S02]  /*a7e0*/  ISETP.GE.AND P2, PT, R2.reuse, 0x9, PT ;  /* 0x000000090200780c */ /* 0x040fe40003f46270 */
[----:B------:R-:W-:Y:S02]  /*a7f0*/  ISETP.GE.AND P1, PT, R2, 0x2, PT ;  /* 0x000000020200780c */ /* 0x000fe40003f26270 */
[C---:B------:R-:W-:Y:S02]  /*a800*/  ISETP.GT.AND P3, PT, R168.reuse, 0x8, !P2 ;  /* 0x00000008a800780c */ /* 0x040fe40005764270 */
[----:B------:R-:W-:Y:S02]  /*a810*/  ISETP.GT.AND P4, PT, R168, 0x1, !P1 ;  /* 0x00000001a800780c */ /* 0x000fe40004f84270 */
[----:B------:R-:W-:Y:S02]  /*a820*/  ISETP.LT.OR P3, PT, R170, 0x9, P3 ;  /* 0x00000009aa00780c */ /* 0x000fe40001f61670 */
[----:B------:R-:W-:-:S02]  /*a830*/  ISETP.GE.AND P5, PT, R2, 0xa, PT ;  /* 0x0000000a0200780c */ /* 0x000fc40003fa6270 */
[----:B------:R-:W-:Y:S02]  /*a840*/  FSEL R173, R124, -INF , !P3 ;  /* 0xff8000007cad7808 */ /* 0x000fe40005800000 */
[----:B------:R-:W-:Y:S02]  /*a850*/  ISETP.LT.OR P4, PT, R170, 0x2, P4 ;  /* 0x00000002aa00780c */ /* 0x000fe40002781670 */
[----:B------:R-:W-:Y:S02]  /*a860*/  ISETP.GT.AND P3, PT, R168, 0x9, !P5 ;  /* 0x00000009a800780c */ /* 0x000fe40006f64270 */
[----:B------:R-:W-:Y:S02]  /*a870*/  FSEL R171, R121, -INF , !P4 ;  /* 0xff80000079ab7808 */ /* 0x000fe40006000000 */
        /* <DEDUP_REMOVED lines=107> */
[----:B------:R-:W-:-:S13]  /*af30*/  ISETP.GE.AND P6, PT, R20, 0x1, PT ;  /* 0x000000011400780c */ /* 0x000fda0003fc6270 */
[----:B------:R-:W-:Y:S05]  /*af40*/  @!P6 BRA `(.L_x_934) ;  /* 0x000000000054e947 */ /* 0x000fea0003800000 */
        /* <DEDUP_REMOVED lines=12> */
.L_x_936:
[----:B------:R-:W-:-:S05]  /*b010*/  IMAD.U32 R132, RZ, RZ, UR40 ;  /* 0x00000028ff847e24 */ /* 0x000fca000f8e00ff */
[----:B------:R-:W-:-:S13]  /*b020*/  ISETP.NE.AND P6, PT, R132, 0x1, PT ;  /* 0x000000018400780c */ /* 0x000fda0003fc5270 */
[----:B------:R-:W1:Y:S02]  /*b030*/  @P6 LDC.64 R4, c[0x0][0x9e8] ;  /* 0x00027a00ff046b82 */ /* 0x000e640000000a00 */
[----:B-1----:R-:W-:-:S05]  /*b040*/  @P6 IMAD.HI.U32 R4, R189, R4, RZ ;  /* 0x00000004bd046227 */ /* 0x002fca00078e00ff */
[----:B------:R-:W-:-:S07]  /*b050*/  @P6 SHF.R.U32.HI R189, RZ, R5, R4 ;  /* 0x00000005ffbd6219 */ /* 0x000fce0000011604 */
.L_x_937:
[----:B------:R-:W-:Y:S05]  /*b060*/  BSYNC B0 ;  /* 0x0000000000007941 */ /* 0x000fea0003800000 */
.L_x_935:
[----:B------:R-:W-:-:S05]  /*b070*/  IMAD R189, R189, R132, R0 ;  /* 0x00000084bdbd7224 */ /* 0x000fca00078e0200 */
[----:B------:R-:W-:Y:S02]  /*b080*/  VIADDMNMX R2, R189, R132, R2, PT ;  /* 0x00000084bd027246 */ /* 0x000fe40003800102 */
[----:B------:R-:W-:-:S07]  /*b090*/  VIMNMX R120, R120, R189, !PT ;  /* 0x000000bd78787248 */ /* 0x000fce0007fe0100 */
.L_x_934:
        /* <DEDUP_REMOVED lines=41> */
[----:B------:R-:W-:Y:S02]  /*b330*/  ISETP.NE.AND P6, PT, R207, RZ, PT ;  /* 0x000000ffcf00720c */ /* 0x000fe40003fc5270 */
        /* <DEDUP_REMOVED lines=27> */
[----:B------:R-:W-:Y:S02]  /*b4f0*/  ISETP.NE.AND P2, PT, R206, RZ, PT ;  /* 0x000000ffce00720c */ /* 0x000fe40003f45270 */
[----:B------:R-:W-:Y:S02]  /*b500*/  ISETP.LT.OR P1, PT, R2, 0x31, P1 ;  /* 0x000000310200780c */ /* 0x000fe40000f21670 */
[----:B------:R-:W-:Y:S02]  /*b510*/  FMNMX.FTZ R0, R137, R0, !PT ;  /* 0x0000000089007209 */ /* 0x000fe40007810000 */
[----:B------:R-:W-:Y:S02]  /*b520*/  FSEL R135, R146, -INF , !P1 ;  /* 0xff80000092877808 */ /* 0x000fe40004800000 */
[----:B------:R-:W-:-:S02]  /*b530*/  ISETP.NE.AND P1, PT, R144, RZ, PT ;  /* 0x000000ff9000720c */ /* 0x000fc40003f25270 */
[----:B------:R-:W-:Y:S02]  /*b540*/  FMNMX.FTZ R4, R165, R0, !PT ;  /* 0x00000000a5047209 */ /* 0x000fe40007810000 */
[C---:B------:R-:W-:Y:S01]  /*b550*/  ISETP.GT.AND P1, PT, R120.reuse, 0x31, !P1 ;  /* 0x000000317800780c */ /* 0x040fe20004f24270 */
[----:B------:R-:W1:Y:S01]  /*b560*/  LDC R0, c[0x0][0x988] ;  /* 0x00026200ff007b82 */ /* 0x000e620000000800 */
[----:B------:R-:W-:Y:S01]  /*b570*/  ISETP.GT.AND P3, PT, R120, 0x50, !P3 ;  /* 0x000000507800780c */ /* 0x000fe20005f64270 */
[----:B------:R-:W2:Y:S01]  /*b580*/  SHFL.BFLY PT, R5, R4, 0x2, 0x1f ;  /* 0x0c401f0004057f89 */ /* 0x000ea200000e0000 */
[C---:B------:R-:W-:Y:S02]  /*b590*/  ISETP.LT.OR P1, PT, R2.reuse, 0x32, P1 ;  /* 0x000000320200780c */ /* 0x040fe40000f21670 */
[----:B------:R-:W-:Y:S02]  /*b5a0*/  ISETP.LT.OR P3, PT, R2, 0x51, P3 ;  /* 0x000000510200780c */ /* 0x000fe40001f61670 */
[----:B------:R-:W-:-:S02]  /*b5b0*/  FSEL R147, R147, -INF , !P1 ;  /* 0xff80000093937808 */ /* 0x000fc40004800000 */
[----:B------:R-:W-:Y:S02]  /*b5c0*/  ISETP.NE.AND P1, PT, R182, RZ, PT ;  /* 0x000000ffb600720c */ /* 0x000fe40003f25270 */
[C---:B------:R-:W-:Y:S02]  /*b5d0*/  ISETP.GT.AND P4, PT, R120.reuse, 0x51, !P4 ;  /* 0x000000517800780c */ /* 0x040fe40006784270 */
[----:B------:R-:W-:Y:S02]  /*b5e0*/  ISETP.GT.AND P1, PT, R120, 0x38, !P1 ;  /* 0x000000387800780c */ /* 0x000fe40004f24270 */
[----:B------:R-:W-:Y:S02]  /*b5f0*/  FSEL R221, R162, -INF , !P3 ;  /* 0xff800000a2dd7808 */ /* 0x000fe40005800000 */
[----:B------:R-:W-:Y:S02]  /*b600*/  ISETP.LT.OR P1, PT, R2, 0x39, P1 ;  /* 0x000000390200780c */ /* 0x000fe40000f21670 */
[----:B------:R-:W-:-:S02]  /*b610*/  ISETP.GT.AND P5, PT, R120, 0x58, !P5 ;  /* 0x000000587800780c */ /* 0x000fc40006fa4270 */
[----:B------:R-:W-:Y:S02]  /*b620*/  FSEL R131, R150, -INF , !P1 ;  /* 0xff80000096837808 */ /* 0x000fe40004800000 */
[----:B------:R-:W-:Y:S02]  /*b630*/  ISETP.NE.AND P1, PT, R148, RZ, PT ;  /* 0x000000ff9400720c */ /* 0x000fe40003f25270 */
[----:B------:R-:W-:Y:S02]  /*b640*/  ISETP.LT.OR P4, PT, R2, 0x52, P4 ;  /* 0x000000520200780c */ /* 0x000fe40002781670 */
[----:B------:R-:W-:Y:S02]  /*b650*/  ISETP.GT.AND P1, PT, R120, 0x39, !P1 ;  /* 0x000000397800780c */ /* 0x000fe40004f24270 */
[----:B--2---:R-:W-:Y:S02]  /*b660*/  FMNMX.FTZ R130, R4, R5, !PT ;  /* 0x0000000504827209 */ /* 0x004fe40007810000 */
[----:B------:R-:W-:-:S02]  /*b670*/  ISETP.LT.OR P1, PT, R2, 0x3a, P1 ;  /* 0x0000003a0200780c */ /* 0x000fc40000f21670 */
[----:B------:R-:W-:Y:S01]  /*b680*/  ISETP.LT.OR P5, PT, R2, 0x59, P5 ;  /* 0x000000590200780c */ /* 0x000fe20002fa1670 */
[----:B------:R-:W2:Y:S01]  /*b690*/  SHFL.BFLY PT, R5, R130, 0x1, 0x1f ;  /* 0x0c201f0082057f89 */ /* 0x000ea200000e0000 */
[----:B------:R-:W-:Y:S02]  /*b6a0*/  FSEL R151, R151, -INF , !P1 ;  /* 0xff80000097977808 */ /* 0x000fe40004800000 */
[----:B------:R-:W-:-:S04]  /*b6b0*/  ISETP.NE.AND P1, PT, R184, RZ, PT ;  /* 0x000000ffb800720c */ /* 0x000fc80003f25270 */
[----:B------:R-:W-:-:S04]  /*b6c0*/  ISETP.GT.AND P1, PT, R120, 0x40, !P1 ;  /* 0x000000407800780c */ /* 0x000fc80004f24270 */
[----:B------:R-:W-:-:S04]  /*b6d0*/  ISETP.LT.OR P1, PT, R2, 0x41, P1 ;  /* 0x000000410200780c */ /* 0x000fc80000f21670 */
[----:B------:R-:W-:Y:S02]  /*b6e0*/  FSEL R127, R154, -INF , !P1 ;  /* 0xff8000009a7f7808 */ /* 0x000fe40004800000 */
[----:B------:R-:W-:-:S04]  /*b6f0*/  ISETP.NE.AND P1, PT, R152, RZ, PT ;  /* 0x000000ff9800720c */ /* 0x000fc80003f25270 */
[----:B------:R-:W-:Y:S02]  /*b700*/  ISETP.GT.AND P1, PT, R120, 0x41, !P1 ;  /* 0x000000417800780c */ /* 0x000fe40004f24270 */
[----:B--2---:R-:W-:Y:S02]  /*b710*/  FMNMX.FTZ R5, R130, R5, !PT ;  /* 0x0000000582057209 */ /* 0x004fe40007810000 */
[----:B------:R-:W-:-:S03]  /*b720*/  ISETP.LT.OR P1, PT, R2, 0x42, P1 ;  /* 0x000000420200780c */ /* 0x000fc60000f21670 */
[----:B-1----:R-:W-:Y:S01]  /*b730*/  FMUL.FTZ R126, R5, R0 ;  /* 0x00000000057e7220 */ /* 0x002fe20000410000 */
        /* <DEDUP_REMOVED lines=12> */
[----:B------:R-:W-:-:S02]  /*b800*/  FSEL R122, R122, -INF , !P1 ;  /* 0xff8000007a7a7808 */ /* 0x000fc40004800000 */
[----:B------:R-:W-:Y:S02]  /*b810*/  FSETP.NEU.FTZ.AND P1, PT, R5, -INF , PT ;  /* 0xff8000000500780b */ /* 0x000fe40003f3d000 */
        /* <DEDUP_REMOVED lines=19> */
[----:B------:R-:W-:Y:S01]  /*b950*/  FSEL R2, R5, RZ, P1 ;  /* 0x000000ff05027208 */ /* 0x000fe20000800000 */
        /* <DEDUP_REMOVED lines=22> */
[----:B------:R-:W-:Y:S01]  /*bac0*/  FFMA.FTZ R137, R165, R0, -R126 ;  /* 0x00000000a5897223 */ /* 0x000fe2000001087e */
[----:B------:R-:W-:Y:S01]  /*bad0*/  MUFU.EX2 R188, R188 ;  /* 0x000000bc00bc7308 */ /* 0x000fe20000000800 */
        /* <DEDUP_REMOVED lines=18> */
[----:B------:R-:W-:Y:S04]  /*bc00*/  MUFU.EX2 R175, R175 ;  /* 0x000000af00af7308 */ /* 0x000fe80000000800 */
[----:B------:R-:W1:Y:S04]  /*bc10*/  SHFL.BFLY PT, R3, R4, 0x2, 0x1f ;  /* 0x0c401f0004037f89 */ /* 0x000e6800000e0000 */
[----:B------:R-:W-:Y:S08]  /*bc20*/  MUFU.EX2 R180, R180 ;  /* 0x000000b400b47308 */ /* 0x000ff00000000800 */
[----:B------:R2:W-:Y:S08]  /*bc30*/  MUFU.EX2 R163, R187 ;  /* 0x000000bb00a37308 */ /* 0x0005f00000000800 */
        /* <DEDUP_REMOVED lines=9> */
[----:B------:R-:W-:-:S02]  /*bcd0*/  IMAD.MOV.U32 R205, RZ, RZ, R5 ;  /* 0x000000ffffcd7224 */ /* 0x000fc400078e0005 */
[C---:B------:R-:W-:Y:S01]  /*bce0*/  FSETP.NEU.FTZ.AND P1, PT, R4.reuse, -INF , PT ;  /* 0xff8000000400780b */ /* 0x040fe20003f3d000 */
[-C--:B------:R-:W-:Y:S01]  /*bcf0*/  FMUL.FTZ R3, R3, R0.reuse ;  /* 0x0000000003037220 */ /* 0x080fe20000410000 */
[C---:B------:R-:W-:Y:S01]  /*bd00*/  FMUL.FTZ R126, R4.reuse, R0 ;  /* 0x00000000047e7220 */ /* 0x040fe20000410000 */
[----:B------:R-:W-:Y:S01]  /*bd10*/  MUFU.EX2 R121, R121 ;  /* 0x0000007900797308 */ /* 0x000fe20000000800 */
[----:B------:R-:W-:-:S03]  /*bd20*/  FSEL R132, R4, RZ, P1 ;  /* 0x000000ff04847208 */ /* 0x000fc60000800000 */
[----:B------:R-:W-:Y:S02]  /*bd30*/  FSEL R126, R126, RZ, P1 ;  /* 0x000000ff7e7e7208 */ /* 0x000fe40000800000 */
[C---:B------:R-:W-:Y:S01]  /*bd40*/  ISETP.GT.AND P1, PT, R15.reuse, UR47, PT ;  /* 0x0000002f0f007c0c */ /* 0x040fe2000bf24270 */
[----:B------:R-:W-:Y:S01]  /*bd50*/  VIADD R15, R15, 0xffffffff ;  /* 0xffffffff0f0f7836 */ /* 0x000fe20000000000 */
[----:B------:R1:W3:Y:S01]  /*bd60*/  MUFU.EX2 R2, R3 ;  /* 0x0000000300027308 */ /* 0x0002e20000000800 */
[-CC-:B------:R-:W-:Y:S01]  /*bd70*/  FFMA.FTZ R120, R122, R0.reuse, -R126.reuse ;  /* 0x000000007a787223 */ /* 0x180fe2000001087e */
[-CC-:B------:R-:W-:Y:S01]  /*bd80*/  FFMA.FTZ R149, R219, R0.reuse, -R126.reuse ;  /* 0x00000000db957223 */ /* 0x180fe2000001087e */
[-CC-:B------:R-:W-:Y:S01]  /*bd90*/  FFMA.FTZ R122, R189, R0.reuse, -R126.reuse ;  /* 0x00000000bd7a7223 */ /* 0x180fe2000001087e */
[-CC-:B------:R-:W-:Y:S01]  /*bda0*/  FFMA.FTZ R153, R217, R0.reuse, -R126.reuse ;  /* 0x00000000d9997223 */ /* 0x180fe2000001087e */
[-CC-:B------:R-:W-:Y:S01]  /*bdb0*/  FFMA.FTZ R185, R209, R0.reuse, -R126.reuse ;  /* 0x00000000d1b97223 */ /* 0x180fe2000001087e */
[-CC-:B------:R-:W-:Y:S01]  /*bdc0*/  FFMA.FTZ R124, R215, R0.reuse, -R126.reuse ;  /* 0x00000000d77c7223 */ /* 0x180fe2000001087e */
[-CC-:B--2---:R-:W-:Y:S01]  /*bdd0*/  FFMA.FTZ R187, R191, R0.reuse, -R126.reuse ;  /* 0x00000000bfbb7223 */ /* 0x184fe2000001087e */
[----:B------:R-:W-:Y:S01]  /*bde0*/  MUFU.EX2 R120, R120 ;  /* 0x0000007800787308 */ /* 0x000fe20000000800 */
[----:B-1----:R-:W-:Y:S01]  /*bdf0*/  FADD.FTZ R3, -R132, R21 ;  /* 0x0000001584037221 */ /* 0x002fe20000010100 */
[-CC-:B------:R-:W-:Y:S01]  /*be00*/  FFMA.FTZ R21, R135, R0.reuse, -R126.reuse ;  /* 0x0000000087157223 */ /* 0x180fe2000001087e */
[-CC-:B------:R-:W-:Y:S01]  /*be10*/  FFMA.FTZ R128, R213, R0.reuse, -R126.reuse ;  /* 0x00000000d5807223 */ /* 0x180fe2000001087e */
[-CC-:B------:R-:W-:Y:S01]  /*be20*/  FFMA.FTZ R181, R207, R0.reuse, -R126.reuse ;  /* 0x00000000cfb57223 */ /* 0x180fe2000001087e */
[-C--:B------:R-:W-:Y:S01]  /*be30*/  FMUL.FTZ R3, R3, R0.reuse ;  /* 0x0000000003037220 */ /* 0x080fe20000410000 */
[-CC-:B------:R-:W-:Y:S01]  /*be40*/  FFMA.FTZ R130, R211, R0.reuse, -R126.reuse ;  /* 0x00000000d3827223 */ /* 0x180fe2000001087e */
[-CC-:B------:R-:W-:Y:S01]  /*be50*/  FFMA.FTZ R183, R139, R0.reuse, -R126.reuse ;  /* 0x000000008bb77223 */ /* 0x180fe2000001087e */
[----:B------:R-:W-:Y:S01]  /*be60*/  MUFU.EX2 R149, R149 ;  /* 0x0000009500957308 */ /* 0x000fe20000000800 */
[----:B---3--:R-:W-:Y:S01]  /*be70*/  FFMA.FTZ R13, R2, R13, R223 ;  /* 0x0000000d020d7223 */ /* 0x008fe200000100df */
[-CC-:B------:R-:W-:Y:S01]  /*be80*/  FFMA.FTZ R143, R143, R0.reuse, -R126.reuse ;  /* 0x000000008f8f7223 */ /* 0x180fe2000001087e */
[----:B------:R-:W-:Y:S01]  /*be90*/  FFMA.FTZ R134, R147, R0, -R126 ;  /* 0x0000000093867223 */ /* 0x000fe2000001087e */
[----:B------:R-:W-:-:S02]  /*bea0*/  IMAD.U32 R139, RZ, RZ, UR10 ;  /* 0x0000000aff8b7e24 */ /* 0x000fc4000f8e00ff */
        /* <DEDUP_REMOVED lines=9> */
[--C-:B------:R-:W-:Y:S01]  /*bf40*/  FFMA.FTZ R179, R179, R0, -R126.reuse ;  /* 0x00000000b3b37223 */ /* 0x100fe2000001087e */
[----:B------:R-:W-:Y:S01]  /*bf50*/  F2FP.F16.F32.PACK_AB R190, R171, R190 ;  /* 0x000000beabbe723e */ /* 0x000fe200000000ff */
[----:B------:R-:W2:Y:S01]  /*bf60*/  MUFU.EX2 R122, R122 ;  /* 0x0000007a007a7308 */ /* 0x000ea20000000800 */
[----:B------:R-:W-:Y:S01]  /*bf70*/  FADD.FTZ R138, R184, R13 ;  /* 0x0000000db88a7221 */ /* 0x000fe20000010000 */
[----:B------:R-:W-:Y:S01]  /*bf80*/  FFMA.FTZ R13, R131, R0, -R126 ;  /* 0x00000000830d7223 */ /* 0x000fe2000001087e */
[----:B------:R-:W-:-:S02]  /*bf90*/  F2FP.F16.F32.PACK_AB R184, R173, R184 ;  /* 0x000000b8adb8723e */ /* 0x000fc400000000ff */
[----:B------:R-:W-:Y:S01]  /*bfa0*/  FADD.FTZ R131, R173, R138 ;  /* 0x0000008aad837221 */ /* 0x000fe20000010000 */
[----:B------:R-:W-:Y:S02]  /*bfb0*/  F2FP.F16.F32.PACK_AB R188, R188, R223 ;  /* 0x000000dfbcbc723e */ /* 0x000fe400000000ff */
[----:B------:R-:W3:Y:S01]  /*bfc0*/  MUFU.EX2 R153, R153 ;  /* 0x0000009900997308 */ /* 0x000ee20000000800 */
[----:B-1----:R-:W-:Y:S01]  /*bfd0*/  FFMA.FTZ R136, R3, R12, R120 ;  /* 0x0000000c03887223 */ /* 0x002fe20000010078 */
[----:B------:R-:W-:Y:S01]  /*bfe0*/  FADD.FTZ R138, R186, R131 ;  /* 0x00000083ba8a7221 */ /* 0x000fe20000010000 */
[----:B------:R-:W-:Y:S01]  /*bff0*/  FFMA.FTZ R131, R151, R0, -R126 ;  /* 0x0000000097837223 */ /* 0x000fe2000001087e */
[----:B------:R-:W-:Y:S01]  /*c000*/  F2FP.F16.F32.PACK_AB R186, R175, R186 ;  /* 0x000000baafba723e */ /* 0x000fe200000000ff */
[C---:B------:R-:W-:Y:S01]  /*c010*/  FADD.FTZ R135, R149.reuse, R136 ;  /* 0x0000008895877221 */ /* 0x040fe20000010000 */
[----:B------:R-:W-:Y:S02]  /*c020*/  F2FP.F16.F32.PACK_AB R189, R149, R120 ;  /* 0x0000007895bd723e */ /* 0x000fe400000000ff */
[----:B------:R-:W1:Y:S01]  /*c030*/  MUFU.EX2 R185, R185 ;  /* 0x000000b900b97308 */ /* 0x000e620000000800 */
[----:B--2---:R-:W-:Y:S01]  /*c040*/  FADD.FTZ R136, R122, R135 ;  /* 0x000000877a887221 */ /* 0x004fe20000010000 */
[----:B------:R-:W-:-:S04]  /*c050*/  FADD.FTZ R135, R175, R138 ;  /* 0x0000008aaf877221 */ /* 0x000fc80000010000 */
[----:B------:R-:W-:Y:S01]  /*c060*/  FADD.FTZ R138, R180, R135 ;  /* 0x00000087b48a7221 */ /* 0x000fe20000010000 */
[----:B------:R-:W-:Y:S01]  /*c070*/  F2FP.F16.F32.PACK_AB R180, R163, R180 ;  /* 0x000000b4a3b4723e */ /* 0x000fe200000000ff */
[----:B------:R-:W2:Y:S01]  /*c080*/  MUFU.EX2 R124, R124 ;  /* 0x0000007c007c7308 */ /* 0x000ea20000000800 */
[----:B---3--:R-:W-:Y:S01]  /*c090*/  FADD.FTZ R136, R153, R136 ;  /* 0x0000008899887221 */ /* 0x008fe20000010000 */
[----:B------:R-:W-:Y:S01]  /*c0a0*/  FADD.FTZ R135, R163, R138 ;  /* 0x0000008aa3877221 */ /* 0x000fe20000010000 */
[----:B------:R-:W-:-:S03]  /*c0b0*/  F2FP.F16.F32.PACK_AB R191, R153, R122 ;  /* 0x0000007a99bf723e */ /* 0x000fc600000000ff */
[----:B------:R-:W-:Y:S01]  /*c0c0*/  FADD.FTZ R140, R182, R135 ;  /* 0x00000087b68c7221 */ /* 0x000fe20000010000 */
[C---:B------:R-:W-:Y:S01]  /*c0d0*/  F2FP.F16.F32.PACK_AB R182, R141.reuse, R182 ;  /* 0x000000b68db6723e */ /* 0x040fe200000000ff */
[----:B------:R-:W3:Y:S02]  /*c0e0*/  MUFU.EX2 R187, R187 ;  /* 0x000000bb00bb7308 */ /* 0x000ee40000000800 */
[----:B------:R-:W-:-:S04]  /*c0f0*/  FADD.FTZ R135, R141, R140 ;  /* 0x0000008c8d877221 */ /* 0x000fc80000010000 */
[----:B------:R-:W-:Y:S01]  /*c100*/  FADD.FTZ R140, R176, R135 ;  /* 0x00000087b08c7221 */ /* 0x000fe20000010000 */
[C---:B------:R-:W-:Y:S01]  /*c110*/  F2FP.F16.F32.PACK_AB R176, R145.reuse, R176 ;  /* 0x000000b091b0723e */ /* 0x040fe200000000ff */
[----:B------:R-:W4:Y:S02]  /*c120*/  MUFU.EX2 R128, R128 ;  /* 0x0000008000807308 */ /* 0x000f240000000800 */
[----:B------:R-:W-:-:S04]  /*c130*/  FADD.FTZ R135, R145, R140 ;  /* 0x0000008c91877221 */ /* 0x000fc80000010000 */
[----:B------:R-:W-:Y:S01]  /*c140*/  FADD.FTZ R140, R178, R135 ;  /* 0x00000087b28c7221 */ /* 0x000fe20000010000 */
[C---:B------:R-:W-:Y:S01]  /*c150*/  F2FP.F16.F32.PACK_AB R178, R121.reuse, R178 ;  /* 0x000000b279b2723e */ /* 0x040fe200000000ff */
[----:B------:R-:W5:Y:S02]  /*c160*/  MUFU.EX2 R181, R181 ;  /* 0x000000b500b57308 */ /* 0x000f640000000800 */
[----:B------:R-:W-:-:S06]  /*c170*/  FADD.FTZ R135, R121, R140 ;  /* 0x0000008c79877221 */ /* 0x000fcc0000010000 */
[----:B------:R1:W-:Y:S08]  /*c180*/  MUFU.EX2 R12, R13 ;  /* 0x0000000d000c7308 */ /* 0x0003f00000000800 */
[----:B------:R-:W5:Y:S01]  /*c190*/  MUFU.EX2 R130, R130 ;  /* 0x0000008200827308 */ /* 0x000f620000000800 */
[----:B-1----:R-:W-:Y:S01]  /*c1a0*/  FADD.FTZ R13, R185, R136 ;  /* 0x00000088b90d7221 */ /* 0x002fe20000010000 */
[----:B------:R-:W-:Y:S01]  /*c1b0*/  @!P6 VIADD R136, R139, 0x30860 ;  /* 0x000308608b88e836 */ /* 0x000fe20000000000 */
[----:B--2---:R-:W-:-:S02]  /*c1c0*/  F2FP.F16.F32.PACK_AB R185, R124, R185 ;  /* 0x000000b97cb9723e */ /* 0x004fc400000000ff */
[----:B------:R-:W-:Y:S02]  /*c1d0*/  FADD.FTZ R138, R124, R13 ;  /* 0x0000000d7c8a7221 */ /* 0x000fe40000010000 */
[----:B------:R-:W-:Y:S01]  /*c1e0*/  @!P6 PRMT R139, RZ, 0x654, R136 ;  /* 0x00000654ff8be816 */ /* 0x000fe20000000088 */
[----:B------:R-:W1:Y:S01]  /*c1f0*/  MUFU.EX2 R183, R183 ;  /* 0x000000b700b77308 */ /* 0x000e620000000800 */
[----:B---3--:R-:W-:Y:S01]  /*c200*/  FADD.FTZ R13, R187, R138 ;  /* 0x0000008abb0d7221 */ /* 0x008fe20000010000 */
[-CC-:B------:R-:W-:Y:S01]  /*c210*/  FFMA.FTZ R136, R155, R0.reuse, -R126.reuse ;  /* 0x000000009b887223 */ /* 0x180fe2000001087e */
[----:B------:R-:W-:Y:S01]  /*c220*/  FFMA.FTZ R126, R167, R0, -R126 ;  /* 0x00000000a77e7223 */ /* 0x000fe2000001087e */
[----:B------:R2:W-:Y:S01]  /*c230*/  @!P6 SYNCS.ARRIVE.TRANS64.RED.A1T0 RZ, [R139+URZ], RZ ;  /* 0x000000ff8bffe9a7 */ /* 0x0005e2000810043f */
[C---:B----4-:R-:W-:Y:S01]  /*c240*/  FADD.FTZ R138, R128.reuse, R13 ;  /* 0x0000000d808a7221 */ /* 0x050fe20000010000 */
[----:B------:R-:W-:Y:S02]  /*c250*/  F2FP.F16.F32.PACK_AB R187, R128, R187 ;  /* 0x000000bb80bb723e */ /* 0x000fe400000000ff */
[----:B------:R-:W3:Y:S01]  /*c260*/  MUFU.EX2 R132, R143 ;  /* 0x0000008f00847308 */ /* 0x000ee20000000800 */
[----:B-----5:R-:W-:Y:S01]  /*c270*/  FADD.FTZ R13, R181, R138 ;  /* 0x0000008ab50d7221 */ /* 0x020fe20000010000 */
[----:B------:R-:W-:-:S03]  /*c280*/  F2FP.F16.F32.PACK_AB R181, R130, R181 ;  /* 0x000000b582b5723e */ /* 0x000fc600000000ff */
[----:B------:R-:W-:-:S03]  /*c290*/  FADD.FTZ R138, R130, R13 ;  /* 0x0000000d828a7221 */ /* 0x000fc60000010000 */
[----:B------:R-:W4:Y:S01]  /*c2a0*/  MUFU.EX2 R172, R172 ;  /* 0x000000ac00ac7308 */ /* 0x000f220000000800 */
[----:B-1----:R-:W-:-:S07]  /*c2b0*/  FADD.FTZ R13, R183, R138 ;  /* 0x0000008ab70d7221 */ /* 0x002fce0000010000 */
[----:B------:R-:W1:Y:S01]  /*c2c0*/  MUFU.EX2 R21, R21 ;  /* 0x0000001500157308 */ /* 0x000e620000000800 */
[C---:B---3--:R-:W-:Y:S01]  /*c2d0*/  FADD.FTZ R138, R132.reuse, R13 ;  /* 0x0000000d848a7221 */ /* 0x048fe20000010000 */
[----:B------:R-:W-:-:S06]  /*c2e0*/  F2FP.F16.F32.PACK_AB R183, R132, R183 ;  /* 0x000000b784b7723e */ /* 0x000fcc00000000ff */
[----:B------:R-:W3:Y:S01]  /*c2f0*/  MUFU.EX2 R125, R125 ;  /* 0x0000007d007d7308 */ /* 0x000ee20000000800 */
[----:B----4-:R-:W-:-:S07]  /*c300*/  FADD.FTZ R140, R172, R135 ;  /* 0x00000087ac8c7221 */ /* 0x010fce0000010000 */
[----:B------:R-:W4:Y:S01]  /*c310*/  MUFU.EX2 R134, R134 ;  /* 0x0000008600867308 */ /* 0x000f220000000800 */
[----:B-1----:R-:W-:-:S07]  /*c320*/  FADD.FTZ R13, R21, R138 ;  /* 0x0000008a150d7221 */ /* 0x002fce0000010000 */
[----:B------:R-:W-:Y:S01]  /*c330*/  MUFU.EX2 R174, R174 ;  /* 0x000000ae00ae7308 */ /* 0x000fe20000000800 */
[----:B---3--:R-:W-:-:S07]  /*c340*/  F2FP.F16.F32.PACK_AB R172, R125, R172 ;  /* 0x000000ac7dac723e */ /* 0x008fce00000000ff */
[----:B------:R-:W-:Y:S01]  /*c350*/  MUFU.EX2 R129, R129 ;  /* 0x0000008100817308 */ /* 0x000fe20000000800 */
[----:B----4-:R-:W-:-:S04]  /*c360*/  FADD.FTZ R13, R134, R13 ;  /* 0x0000000d860d7221 */ /* 0x010fc80000010000 */
[----:B------:R-:W-:-:S03]  /*c370*/  FADD.FTZ R138, R12, R13 ;  /* 0x0000000d0c8a7221 */ /* 0x000fc60000010000 */
[----:B------:R-:W1:Y:S08]  /*c380*/  MUFU.EX2 R131, R131 ;  /* 0x0000008300837308 */ /* 0x000e700000000800 */
[----:B------:R-:W3:Y:S08]  /*c390*/  MUFU.EX2 R168, R168 ;  /* 0x000000a800a87308 */ /* 0x000ef00000000800 */
[----:B------:R-:W4:Y:S01]  /*c3a0*/  MUFU.EX2 R127, R127 ;  /* 0x0000007f007f7308 */ /* 0x000f220000000800 */
[----:B-1----:R-:W-:-:S07]  /*c3b0*/  FADD.FTZ R138, R131, R138 ;  /* 0x0000008a838a7221 */ /* 0x002fce0000010000 */
[----:B------:R-:W1:Y:S08]  /*c3c0*/  MUFU.EX2 R133, R133 ;  /* 0x0000008500857308 */ /* 0x000e700000000800 */
[----:B------:R5:W-:Y:S08]  /*c3d0*/  MUFU.EX2 R142, R123 ;  /* 0x0000007b008e7308 */ /* 0x000bf00000000800 */
[----:B------:R-:W2:Y:S01]  /*c3e0*/  MUFU.EX2 R136, R136 ;  /* 0x0000008800887308 */ /* 0x000ea20000000800 */
[----:B-----5:R-:W-:-:S04]  /*c3f0*/  FADD.FTZ R123, R125, R140 ;  /* 0x0000008c7d7b7221 */ /* 0x020fc80000010000 */
[----:B------:R-:W-:Y:S01]  /*c400*/  FADD.FTZ R140, R174, R123 ;  /* 0x0000007bae8c7221 */ /* 0x000fe20000010000 */
[C---:B------:R-:W-:Y:S02]  /*c410*/  F2FP.F16.F32.PACK_AB R174, R129.reuse, R174 ;  /* 0x000000ae81ae723e */ /* 0x040fe400000000ff */
[----:B------:R-:W5:Y:S01]  /*c420*/  MUFU.EX2 R170, R170 ;  /* 0x000000aa00aa7308 */ /* 0x000f620000000800 */
[----:B------:R-:W-:-:S04]  /*c430*/  FADD.FTZ R13, R129, R140 ;  /* 0x0000008c810d7221 */ /* 0x000fc80000010000 */
[----:B---3--:R-:W-:Y:S01]  /*c440*/  FADD.FTZ R140, R168, R13 ;  /* 0x0000000da88c7221 */ /* 0x008fe20000010000 */
[----:B----4-:R-:W-:Y:S01]  /*c450*/  FADD.FTZ R13, R127, R138 ;  /* 0x0000008a7f0d7221 */ /* 0x010fe20000010000 */
[C---:B-1----:R-:W-:Y:S01]  /*c460*/  F2FP.F16.F32.PACK_AB R168, R133.reuse, R168 ;  /* 0x000000a885a8723e */ /* 0x042fe200000000ff */
[----:B------:R-:W1:Y:S01]  /*c470*/  MUFU.EX2 R159, R159 ;  /* 0x0000009f009f7308 */ /* 0x000e620000000800 */
[----:B------:R-:W-:Y:S01]  /*c480*/  FADD.FTZ R121, R133, R140 ;  /* 0x0000008c85797221 */ /* 0x000fe20000010000 */
[C---:B--2---:R-:W-:Y:S01]  /*c490*/  FADD.FTZ R13, R136.reuse, R13 ;  /* 0x0000000d880d7221 */ /* 0x044fe20000010000 */
[----:B------:R-:W-:-:S05]  /*c4a0*/  F2FP.F16.F32.PACK_AB R173, R136, R127 ;  /* 0x0000007f88ad723e */ /* 0x000fca00000000ff */
[----:B------:R-:W2:Y:S01]  /*c4b0*/  MUFU.EX2 R144, R221 ;  /* 0x000000dd00907308 */ /* 0x000ea20000000800 */
[----:B-----5:R-:W-:Y:S01]  /*c4c0*/  FADD.FTZ R138, R170, R121 ;  /* 0x00000079aa8a7221 */ /* 0x020fe20000010000 */
[----:B------:R-:W-:-:S06]  /*c4d0*/  FADD.FTZ R121, R142, R13 ;  /* 0x0000000d8e797221 */ /* 0x000fcc0000010000 */
[----:B------:R3:W4:Y:S01]  /*c4e0*/  MUFU.EX2 R169, R177 ;  /* 0x000000b100a97308 */ /* 0x0007220000000800 */
[C---:B-1----:R-:W-:Y:S01]  /*c4f0*/  FADD.FTZ R121, R159.reuse, R121 ;  /* 0x000000799f797221 */ /* 0x042fe20000010000 */
[----:B------:R-:W-:-:S06]  /*c500*/  F2FP.F16.F32.PACK_AB R175, R159, R142 ;  /* 0x0000008e9faf723e */ /* 0x000fcc00000000ff */
[----:B------:R1:W5:Y:S01]  /*c510*/  MUFU.EX2 R140, R179 ;  /* 0x000000b3008c7308 */ /* 0x0003620000000800 */
[----:B--2---:R-:W-:Y:S01]  /*c520*/  FADD.FTZ R121, R144, R121 ;  /* 0x0000007990797221 */ /* 0x004fe20000010000 */
[----:B---3--:R-:W-:Y:S01]  /*c530*/  F2FP.F16.F32.PACK_AB R177, R134, R21 ;  /* 0x0000001586b1723e */ /* 0x008fe200000000ff */
[----:B------:R-:W-:-:S05]  /*c540*/  IMAD.MOV.U32 R21, RZ, RZ, R4 ;  /* 0x000000ffff157224 */ /* 0x000fca00078e0004 */
[----:B------:R-:W2:Y:S01]  /*c550*/  MUFU.EX2 R137, R137 ;  /* 0x0000008900897308 */ /* 0x000ea20000000800 */
[----:B----4-:R-:W-:Y:S01]  /*c560*/  FADD.FTZ R121, R169, R121 ;  /* 0x00000079a9797221 */ /* 0x010fe20000010000 */
[----:B-1----:R-:W-:Y:S02]  /*c570*/  F2FP.F16.F32.PACK_AB R179, R131, R12 ;  /* 0x0000000c83b3723e */ /* 0x002fe400000000ff */
[----:B------:R-:W-:-:S04]  /*c580*/  F2FP.F16.F32.PACK_AB R169, R169, R144 ;  /* 0x00000090a9a9723e */ /* 0x000fc800000000ff */
[----:B------:R-:W1:Y:S01]  /*c590*/  MUFU.EX2 R126, R126 ;  /* 0x0000007e007e7308 */ /* 0x000e620000000800 */
[----:B-----5:R-:W-:Y:S01]  /*c5a0*/  FADD.FTZ R121, R140, R121 ;  /* 0x000000798c797221 */ /* 0x020fe20000010000 */
[C---:B--2---:R-:W-:Y:S01]  /*c5b0*/  FADD.FTZ R13, R137.reuse, R138 ;  /* 0x0000008a890d7221 */ /* 0x044fe20000010000 */
[----:B------:R-:W-:Y:S02]  /*c5c0*/  F2FP.F16.F32.PACK_AB R170, R137, R170 ;  /* 0x000000aa89aa723e */ /* 0x000fe400000000ff */
[C---:B-1----:R-:W-:Y:S01]  /*c5d0*/  FADD.FTZ R12, R126.reuse, R121 ;  /* 0x000000797e0c7221 */ /* 0x042fe20000010000 */
[----:B------:R-:W-:Y:S01]  /*c5e0*/  F2FP.F16.F32.PACK_AB R171, R126, R140 ;  /* 0x0000008c7eab723e */ /* 0x000fe200000000ff */
[----:B------:R-:W-:Y:S06]  /*c5f0*/  @P1 BRA `(.L_x_938) ;  /* 0xffffffd000481947 */ /* 0x000fec000383ffff */
.L_x_921:
        /* <DEDUP_REMOVED lines=99> */
.L_x_939:
[----:B------:R-:W-:Y:S01]  /*cc30*/  ULEA UR5, UR36, UR37, 0x3 ;  /* 0x0000002524057291 */ /* 0x000fe2000f8e183f */
[----:B------:R-:W-:-:S05]  /*cc40*/  IMAD.U32 R2, RZ, RZ, UR46 ;  /* 0x0000002eff027e24 */ /* 0x000fca000f8e00ff */
[----:B------:R-:W-:-:S04]  /*cc50*/  SHF.L.U32 R2, R2, 0x1f, RZ ;  /* 0x0000001f02027819 */ /* 0x000fc800000006ff */
[----:B------:R1:W2:Y:S01]  /*cc60*/  SYNCS.PHASECHK.TRANS64.TRYWAIT P1, [UR5+0x30850], R2 ;  /* 0x03085002ff0075a7 */ /* 0x0002a20008020145 */
[----:B------:R-:W-:Y:S05]  /*cc70*/  @!P0 BRA `(.L_x_940) ;  /* 0x0000000000048947 */ /* 0x000fea0003800000 */
[----:B------:R-:W-:Y:S01]  /*cc80*/  BPT.TRAP 0x1 ;  /* 0x000000040000795c */ /* 0x000fe20000300000 */
.L_x_940:
[----:B--2---:R-:W-:Y:S05]  /*cc90*/  @P1 BRA `(.L_x_941) ;  /* 0x0000000000081947 */ /* 0x004fea0003800000 */
[----:B------:R-:W2:Y:S02]  /*cca0*/  SYNCS.PHASECHK.TRANS64.TRYWAIT P0, [UR5+0x30850], R2 ;  /* 0x03085002ff0075a7 */ /* 0x000ea40008000145 */
[----:B--2---:R-:W-:Y:S05]  /*ccb0*/  @!P0 BRA `(.L_x_942) ;  /* 0x0000005800508947 */ /* 0x004fea0003800000 */
.L_x_941:
[----:B------:R-:W-:Y:S01]  /*ccc0*/  UIADD3 UR37, UR37, 0x400, URZ ;  /* 0x0000040025257890 */ /* 0x000fe2000fffe03f */
[----:B------:R-:W-:Y:S01]  /*ccd0*/  WARPGROUP.ARRIVE ;  /* 0x00000000000079c5 */ /* 0x000fe20000000000 */
[----:B------:R-:W-:Y:S01]  /*cce0*/  UMOV UR7, 0x40000040 ;  /* 0x4000004000077882 */ /* 0x000fe20000000000 */
[----:B--2---:R-:W2:Y:S01]  /*ccf0*/  SHFL.BFLY PT, R3, R12, 0x2, 0x1f ;  /* 0x0c401f000c037f89 */ /* 0x004ea200000e0000 */
[----:B------:R-:W-:Y:S01]  /*cd00*/  USHF.R.U32.HI UR37, URZ, 0x4, UR37 ;  /* 0x000000043f257899 */ /* 0x000fe20008011625 */
[----:B------:R-:W-:Y:S02]  /*cd10*/  CS2R R8, SRZ ;  /* 0x0000000000087805 */ /* 0x000fe4000001ff00 */
[----:B------:R-:W-:Y:S01]  /*cd20*/  R2UR UR8, R197 ;  /* 0x00000000c50872ca */ /* 0x000fe200000e0000 */
[----:B-1----:R-:W1:Y:S01]  /*cd30*/  SHFL.BFLY PT, R2, R13, 0x2, 0x1f ;  /* 0x0c401f000d027f89 */ /* 0x002e6200000e0000 */
[----:B------:R-:W-:Y:S01]  /*cd40*/  ULOP3.LUT UR37, UR37, 0x3fff, URZ, 0xc0, !UPT ;  /* 0x00003fff25257892 */ /* 0x000fe2000f8ec03f */
[----:B------:R-:W3:Y:S03]  /*cd50*/  S2R R11, SR_TID.X ;  /* 0x00000000000b7919 */ /* 0x000ee60000002100 */
[----:B------:R-:W-:-:S04]  /*cd60*/  ULOP3.LUT UR4, UR37, 0x3000000, URZ, 0xfc, !UPT ;  /* 0x0300000025047892 */ /* 0x000fc8000f8efc3f */
[----:B------:R-:W-:Y:S02]  /*cd70*/  UIMAD UR4, UR36, 0x900, UR4 ;  /* 0x00000900240478a4 */ /* 0x000fe4000f8e0204 */
[----:B------:R-:W-:Y:S02]  /*cd80*/  UIADD3 UR36, UR36, 0x1, URZ ;  /* 0x0000000124247890 */ /* 0x000fe4000fffe03f */
[----:B------:R-:W-:Y:S02]  /*cd90*/  UIADD3 UR8, UR8, 0x1, URZ ;  /* 0x0000000108087890 */ /* 0x000fe4000fffe03f */
[----:B------:R-:W-:Y:S01]  /*cda0*/  UISETP.NE.AND UP0, UPT, UR36, 0x2, UPT ;  /* 0x000000022400788c */ /* 0x000fe2000bf05270 */
[----:B------:R-:W-:Y:S02]  /*cdb0*/  UMOV UR6, UR4 ;  /* 0x0000000400067c82 */ /* 0x000fe40008000000 */
[----:B------:R-:W-:Y:S01]  /*cdc0*/  HGMMA.64x192x16.F32 R24, R188, gdesc[UR4].tnspB, R24, gsb0 ;  /* 0x42e00004bc187df0 */ /* 0x000fe20008000818 */
[----:B------:R-:W-:Y:S01]  /*cdd0*/  UIADD3 UR6, UR4, 0x80, URZ ;  /* 0x0000008004067890 */ /* 0x000fe2000fffe03f */
[----:B--2---:R-:W-:Y:S01]  /*cde0*/  FADD.FTZ R6, R3, R12 ;  /* 0x0000000c03067221 */ /* 0x004fe20000010000 */
[----:B------:R-:W-:Y:S01]  /*cdf0*/  UMOV UR7, 0x40000040 ;  /* 0x4000004000077882 */ /* 0x000fe20000000000 */
[----:B------:R-:W-:-:S02]  /*ce00*/  IMAD.U32 R197, RZ, RZ, UR8 ;  /* 0x00000008ffc57e24 */ /* 0x000fc4000f8e00ff */
[----:B-1----:R-:W-:Y:S01]  /*ce10*/  FADD.FTZ R2, R2, R13 ;  /* 0x0000000d02027221 */ /* 0x002fe20000010000 */
[----:B------:R-:W-:Y:S01]  /*ce20*/  IMAD.U32 R13, RZ, RZ, UR5 ;  /* 0x00000005ff0d7e24 */ /* 0x000fe2000f8e00ff */
[----:B------:R-:W1:Y:S01]  /*ce30*/  SHFL.BFLY PT, R7, R6, 0x1, 0x1f ;  /* 0x0c201f0006077f89 */ /* 0x000e6200000e0000 */
[----:B------:R-:W-:-:S03]  /*ce40*/  USEL UR36, UR36, URZ, UP0 ;  /* 0x0000003f24247287 */ /* 0x000fc60008000000 */
[----:B------:R-:W2:Y:S01]  /*ce50*/  SHFL.BFLY PT, R3, R2, 0x1, 0x1f ;  /* 0x0c201f0002037f89 */ /* 0x000ea200000e0000 */
[----:B---3--:R-:W-:Y:S01]  /*ce60*/  LOP3.LUT P2, RZ, R11, 0x7f, RZ, 0xc0, !PT ;  /* 0x0000007f0bff7812 */ /* 0x008fe2000784c0ff */
[----:B-1----:R-:W-:Y:S01]  /*ce70*/  FADD.FTZ R15, R6, R7 ;  /* 0x00000007060f7221 */ /* 0x002fe20000010000 */
[----:B--2---:R-:W-:-:S04]  /*ce80*/  FADD.FTZ R14, R2, R3 ;  /* 0x00000003020e7221 */ /* 0x004fc80000010000 */
[----:B------:R-:W-:Y:S01]  /*ce90*/  FSETP.NE.FTZ.AND P1, PT, R15, RZ, PT ;  /* 0x000000ff0f00720b */ /* 0x000fe20003f35000 */
[----:B------:R-:W-:Y:S02]  /*cea0*/  IMAD.MOV.U32 R3, RZ, RZ, -0x800000 ;  /* 0xff800000ff037424 */ /* 0x000fe400078e00ff */
[----:B------:R-:W-:Y:S01]  /*ceb0*/  IMAD.MOV.U32 R2, RZ, RZ, -0x800000 ;  /* 0xff800000ff027424 */ /* 0x000fe200078e00ff */
[----:B------:R-:W-:-:S09]  /*cec0*/  FSETP.NE.FTZ.AND P0, PT, R14, RZ, PT ;  /* 0x000000ff0e00720b */ /* 0x000fd20003f15000 */
[----:B------:R-:W1:Y:S01]  /*ced0*/  @P1 MUFU.LG2 R10, R15 ;  /* 0x0000000f000a1308 */ /* 0x000e620000000c00 */
[----:B------:R-:W-:-:S03]  /*cee0*/  @P1 FMUL.FTZ R12, R0, 0.69314718246459960938 ;  /* 0x3f317218000c1820 */ /* 0x000fc60000410000 */
[----:B------:R-:W-:Y:S01]  /*cef0*/  @P0 FMUL.FTZ R6, R0, 0.69314718246459960938 ;  /* 0x3f31721800060820 */ /* 0x000fe20000410000 */
[----:B------:R-:W-:-:S03]  /*cf00*/  @!P2 VIADD R0, R13, 0x30860 ;  /* 0x000308600d00a836 */ /* 0x000fc60000000000 */
[----:B------:R-:W2:Y:S08]  /*cf10*/  @P0 MUFU.LG2 R7, R14 ;  /* 0x0000000e00070308 */ /* 0x000eb00000000c00 */
[----:B------:R-:W3:Y:S01]  /*cf20*/  @P0 MUFU.RCP R8, R14 ;  /* 0x0000000e00080308 */ /* 0x000ee20000001000 */
[----:B-1----:R-:W-:-:S04]  /*cf30*/  @P1 FMUL.FTZ R11, R10, 0.69314718246459960938 ;  /* 0x3f3172180a0b1820 */ /* 0x002fc80000410000 */
[----:B------:R-:W-:Y:S01]  /*cf40*/  @P1 FFMA.FTZ R3, R12, R4, R11 ;  /* 0x000000040c031223 */ /* 0x000fe2000001000b */
[----:B------:R-:W-:Y:S02]  /*cf50*/  @!P2 PRMT R4, RZ, 0x654, R0 ;  /* 0x00000654ff04a816 */ /* 0x000fe40000000000 */
[----:B------:R-:W1:Y:S01]  /*cf60*/  @P1 MUFU.RCP R9, R15 ;  /* 0x0000000f00091308 */ /* 0x000e620000001000 */
[----:B--2---:R-:W-:-:S04]  /*cf70*/  @P0 FMUL.FTZ R7, R7, 0.69314718246459960938 ;  /* 0x3f31721807070820 */ /* 0x004fc80000410000 */
[----:B------:R-:W-:Y:S01]  /*cf80*/  @P0 FFMA.FTZ R2, R6, R5, R7 ;  /* 0x0000000506020223 */ /* 0x000fe20000010007 */
[----:B------:R-:W-:Y:S01]  /*cf90*/  PLOP3.LUT P0, PT, PT, PT, PT, 0x8, 0x0 ;  /* 0x000000000000781c */ /* 0x000fe20003f0e170 */
        /* <DEDUP_REMOVED lines=21> */
[----:B------:R-:W-:-:S04]  /*d0f0*/  USEL UR4, URZ, 0x1, UP0 ;  /* 0x000000013f047887 */ /* 0x000fc80008000000 */
[----:B------:R-:W-:Y:S01]  /*d100*/  ULOP3.LUT UR46, UR46, UR4, URZ, 0x3c, !UPT ;  /* 0x000000042e2e7292 */ /* 0x000fe2000f8e3c3f */
[----:B------:R-:W-:Y:S02]  /*d110*/  WARPGROUP.DEPBAR.LE gsb0, 0x0 ;  /* 0x00008000000079c5 */ /* 0x000fe40000010000 */
[----:B------:R-:W-:-:S10]  /*d120*/  WARPGROUP.ARRIVE ;  /* 0x00000000000079c5 */ /* 0x000fd40000000000 */
[----:B------:R-:W-:Y:S03]  /*d130*/  HGMMA.64x192x16.F32 R24, R168, gdesc[UR4].tnspB, R24, gsb0 ;  /* 0x42e00004a8187df0 */ /* 0x000fe60008000818 */
[----:B------:R-:W-:Y:S02]  /*d140*/  WARPGROUP.DEPBAR.LE gsb0, 0x0 ;  /* 0x00008000000079c5 */ /* 0x000fe40000010000 */
[----:B------:R2:W-:Y:S01]  /*d150*/  @!P2 SYNCS.ARRIVE.TRANS64.RED.A1T0 RZ, [R4+URZ], RZ ;  /* 0x000000ff04ffa9a7 */ /* 0x0005e2000810043f */
[-C--:B---3--:R-:W-:Y:S01]  /*d160*/  FMUL.FTZ R0, R32, R8.reuse ;  /* 0x0000000820007220 */ /* 0x088fe20000410000 */
[-C--:B-1----:R-:W-:Y:S01]  /*d170*/  FMUL.FTZ R32, R27, R9.reuse ;  /* 0x000000091b207220 */ /* 0x082fe20000410000 */
        /* <DEDUP_REMOVED lines=93> */
[----:B--2---:R-:W-:-:S07]  /*d750*/  FMUL.FTZ R119, R119, R9 ;  /* 0x0000000977777220 */ /* 0x004fce0000410000 */
.L_x_872:
[----:B------:R-:W1:Y:S08]  /*d760*/  S2UR UR4, SR_CgaCtaId ;  /* 0x00000000000479c3 */ /* 0x000e700000008800 */
[----:B------:R-:W-:Y:S06]  /*d770*/  BAR.SYNC.DEFER_BLOCKING 0x5, 0x120 ;  /* 0x0144800000007b1d */ /* 0x000fec0000010000 */
[----:B------:R-:W-:-:S02]  /*d780*/  UMOV UR37, 0x400 ;  /* 0x0000040000257882 */ /* 0x000fc40000000000 */
[----:B-1----:R-:W-:-:S09]  /*d790*/  ULEA UR37, UR4, UR37, 0x18 ;  /* 0x0000002504257291 */ /* 0x002fd2000f8ec03f */
[----:B------:R-:W1:Y:S02]  /*d7a0*/  LDS R4, [UR37+0x308d0] ;  /* 0x0308d025ff047984 */ /* 0x000e640008000800 */
[----:B-1----:R-:W-:Y:S01]  /*d7b0*/  R2UR UR4, R4 ;  /* 0x00000000040472ca */ /* 0x002fe200000e0000 */
[----:B------:R-:W-:Y:S06]  /*d7c0*/  BAR.ARV 0x4, 0x120 ;  /* 0x0104800000007b1d */ /* 0x000fec0000002000 */
[----:B------:R-:W-:Y:S08]  /*d7d0*/  @P0 BRA `(.L_x_943) ;  /* 0x0000000c00180947 */ /* 0x000ff00003800000 */
[----:B------:R-:W-:Y:S01]  /*d7e0*/  IADD3 R13, P4, R18, 0x60, RZ ;  /* 0x00000060120d7810 */ /* 0x000fe20007f9e0ff */
[----:B------:R-:W-:Y:S01]  /*d7f0*/  VIADD R129, R200, UR42 ;  /* 0x0000002ac8817c36 */ /* 0x000fe20008000000 */
[C---:B------:R-:W-:Y:S01]  /*d800*/  IADD3 R21, P5, R18.reuse, 0x4020, RZ ;  /* 0x0000402012157810 */ /* 0x040fe20007fbe0ff */
[----:B------:R-:W-:Y:S01]  /*d810*/  ULDC UR10, c[0x0][0xa88] ;  /* 0x0002a200000a7ab9 */ /* 0x000fe20000000800 */
[----:B------:R-:W-:Y:S01]  /*d820*/  LOP3.LUT R12, R13, 0x380, RZ, 0xc0, !PT ;  /* 0x000003800d0c7812 */ /* 0x000fe200078ec0ff */
[----:B------:R-:W-:Y:S01]  /*d830*/  VIADD R4, R129, 0x8 ;  /* 0x0000000881047836 */ /* 0x000fe20000000000 */
[----:B------:R-:W-:Y:S01]  /*d840*/  IADD3 R9, P3, R18, 0x20, RZ ;  /* 0x0000002012097810 */ /* 0x000fe20007f7e0ff */
[----:B------:R-:W-:Y:S01]  /*d850*/  USHF.R.S32.HI UR5, URZ, 0x1f, UR43 ;  /* 0x0000001f3f057899 */ /* 0x000fe2000801142b */
[----:B------:R-:W-:Y:S01]  /*d860*/  SHF.R.U64 R12, R12, 0x3, RZ ;  /* 0x000000030c0c7819 */ /* 0x000fe200000012ff */
[----:B------:R-:W-:Y:S01]  /*d870*/  ULDC.64 UR8, c[0x0][0xb70] ;  /* 0x0002dc0000087ab9 */ /* 0x000fe20000000a00 */
[----:B------:R-:W-:Y:S01]  /*d880*/  LOP3.LUT R5, R18, 0x380, RZ, 0xc0, !PT ;  /* 0x0000038012057812 */ /* 0x000fe200078ec0ff */
[----:B------:R-:W-:Y:S01]  /*d890*/  UIMAD UR5, UR5, UR8, URZ ;  /* 0x00000008050572a4 */ /* 0x000fe2000f8e023f */
[----:B------:R-:W-:Y:S01]  /*d8a0*/  LOP3.LUT R12, R12, R13, RZ, 0x3c, !PT ;  /* 0x0000000d0c0c7212 */ /* 0x000fe200078e3cff */
[----:B------:R-:W-:Y:S01]  /*d8b0*/  IMAD.X R13, RZ, RZ, R19, P4 ;  /* 0x000000ffff0d7224 */ /* 0x000fe200020e0613 */
[----:B------:R-:W-:Y:S01]  /*d8c0*/  LOP3.LUT R20, R21, 0x380, RZ, 0xc0, !PT ;  /* 0x0000038015147812 */ /* 0x000fe200078ec0ff */
[----:B------:R-:W-:Y:S01]  /*d8d0*/  UIMAD.WIDE.U32 UR6, UR43, UR8, URZ ;  /* 0x000000082b0672a5 */ /* 0x000fe2000f8e003f */
[C---:B------:R-:W-:Y:S01]  /*d8e0*/  IADD3 R17, P4, R18.reuse, 0x8000, RZ ;  /* 0x0000800012117810 */ /* 0x040fe20007f9e0ff */
[----:B------:R-:W-:Y:S01]  /*d8f0*/  UIMAD UR5, UR43, UR9, UR5 ;  /* 0x000000092b0572a4 */ /* 0x000fe2000f8e0205 */
[----:B------:R-:W-:-:S02]  /*d900*/  IADD3 R11, P2, R18, 0x40, RZ ;  /* 0x00000040120b7810 */ /* 0x000fc40007f5e0ff */
[----:B------:R-:W-:Y:S01]  /*d910*/  LOP3.LUT R8, R9, 0x380, RZ, 0xc0, !PT ;  /* 0x0000038009087812 */ /* 0x000fe200078ec0ff */
[----:B------:R-:W-:Y:S01]  /*d920*/  UIADD3 UR5, UR7, UR5, URZ ;  /* 0x0000000507057290 */ /* 0x000fe2000fffe03f */
[----:B------:R-:W-:Y:S02]  /*d930*/  LOP3.LUT P0, RZ, R199, 0x3, RZ, 0xc0, !PT ;  /* 0x00000003c7ff7812 */ /* 0x000fe4000780c0ff */
[----:B------:R-:W-:Y:S02]  /*d940*/  IADD3 R15, P6, R18, 0x4000, RZ ;  /* 0x00004000120f7810 */ /* 0x000fe40007fde0ff */
[----:B------:R-:W-:Y:S02]  /*d950*/  SHF.R.U64 R5, R5, 0x3, RZ ;  /* 0x0000000305057819 */ /* 0x000fe400000012ff */
[----:B------:R-:W-:Y:S02]  /*d960*/  SHF.R.U64 R20, R20, 0x3, RZ ;  /* 0x0000000314147819 */ /* 0x000fe400000012ff */
[----:B------:R-:W-:-:S02]  /*d970*/  LOP3.LUT R28, R17, 0x380, RZ, 0xc0, !PT ;  /* 0x00000380111c7812 */ /* 0x000fc400078ec0ff */
[----:B------:R-:W-:Y:S02]  /*d980*/  LOP3.LUT R10, R11, 0x380, RZ, 0xc0, !PT ;  /* 0x000003800b0a7812 */ /* 0x000fe400078ec0ff */
[----:B------:R-:W-:Y:S02]  /*d990*/  SHF.R.U64 R8, R8, 0x3, RZ ;  /* 0x0000000308087819 */ /* 0x000fe400000012ff */
[----:B------:R-:W-:Y:S02]  /*d9a0*/  ISETP.GE.OR P1, PT, R4, UR10, P0 ;  /* 0x0000000a04007c0c */ /* 0x000fe40008726670 */
[----:B------:R-:W-:Y:S02]  /*d9b0*/  LOP3.LUT R14, R15, 0x380, RZ, 0xc0, !PT ;  /* 0x000003800f0e7812 */ /* 0x000fe400078ec0ff */
[----:B------:R-:W-:Y:S01]  /*d9c0*/  LOP3.LUT R4, R5, R18, RZ, 0x3c, !PT ;  /* 0x0000001205047212 */ /* 0x000fe200078e3cff */
[--C-:B------:R-:W-:Y:S01]  /*d9d0*/  IMAD.MOV.U32 R5, RZ, RZ, R19.reuse ;  /* 0x000000ffff057224 */ /* 0x100fe200078e0013 */
[----:B------:R-:W-:Y:S01]  /*d9e0*/  LOP3.LUT R20, R20, R21, RZ, 0x3c, !PT ;  /* 0x0000001514147212 */ /* 0x000fe200078e3cff */
[----:B------:R-:W-:Y:S01]  /*d9f0*/  IMAD.X R21, RZ, RZ, R19, P5 ;  /* 0x000000ffff157224 */ /* 0x000fe200028e0613 */
[----:B------:R-:W-:-:S02]  /*da00*/  SHF.R.U64 R28, R28, 0x3, RZ ;  /* 0x000000031c1c7819 */ /* 0x000fc400000012ff */
[----:B------:R-:W-:Y:S02]  /*da10*/  SHF.R.U64 R10, R10, 0x3, RZ ;  /* 0x000000030a0a7819 */ /* 0x000fe400000012ff */
[----:B------:R-:W-:Y:S01]  /*da20*/  LOP3.LUT R8, R8, R9, RZ, 0x3c, !PT ;  /* 0x0000000908087212 */ /* 0x000fe200078e3cff */
[----:B------:R-:W-:Y:S01]  /*da30*/  IMAD.X R9, RZ, RZ, R19, P3 ;  /* 0x000000ffff097224 */ /* 0x000fe200018e0613 */
[----:B------:R-:W-:Y:S02]  /*da40*/  SHF.R.U64 R14, R14, 0x3, RZ ;  /* 0x000000030e0e7819 */ /* 0x000fe400000012ff */
[C---:B------:R-:W-:Y:S02]  /*da50*/  IADD3 R25, P3, R18.reuse, 0x4040, RZ ;  /* 0x0000404012197810 */ /* 0x040fe40007f7e0ff */
[----:B------:R-:W-:Y:S02]  /*da60*/  IADD3 R74, P5, R18, 0x8040, RZ ;  /* 0x00008040124a7810 */ /* 0x000fe40007fbe0ff */
[----:B------:R-:W-:-:S02]  /*da70*/  LOP3.LUT R28, R28, R17, RZ, 0x3c, !PT ;  /* 0x000000111c1c7212 */ /* 0x000fc400078e3cff */
[----:B------:R-:W-:Y:S01]  /*da80*/  LOP3.LUT R10, R10, R11, RZ, 0x3c, !PT ;  /* 0x0000000b0a0a7212 */ /* 0x000fe200078e3cff */
[----:B------:R-:W-:Y:S01]  /*da90*/  IMAD.X R11, RZ, RZ, R19, P2 ;  /* 0x000000ffff0b7224 */ /* 0x000fe200010e0613 */
[----:B------:R-:W-:Y:S02]  /*daa0*/  MOV R17, R4 ;  /* 0x0000000400117202 */ /* 0x000fe40000000f00 */
[----:B------:R-:W-:Y:S02]  /*dab0*/  MOV R86, R20 ;  /* 0x0000001400567202 */ /* 0x000fe40000000f00 */
[----:B------:R-:W-:Y:S01]  /*dac0*/  LOP3.LUT R14, R14, R15, RZ, 0x3c, !PT ;  /* 0x0000000f0e0e7212 */ /* 0x000fe200078e3cff */
[----:B------:R-:W1:Y:S01]  /*dad0*/  LDC.64 R20, c[0x0][0xb78] ;  /* 0x0002de00ff147b82 */ /* 0x000e620000000a00 */
[----:B------:R-:W-:Y:S02]  /*dae0*/  F2FP.F16.F32.PACK_AB R4, R120, R7 ;  /* 0x000000077804723e */ /* 0x000fe400000000ff */
[----:B------:R-:W-:-:S02]  /*daf0*/  IADD3 R15, P2, R18, 0x4060, RZ ;  /* 0x00004060120f7810 */ /* 0x000fc40007f5e0ff */
[----:B------:R-:W-:Y:S02]  /*db00*/  LOP3.LUT R24, R25, 0x380, RZ, 0xc0, !PT ;  /* 0x0000038019187812 */ /* 0x000fe400078ec0ff */
[----:B------:R-:W-:Y:S02]  /*db10*/  LOP3.LUT R7, R74, 0x380, RZ, 0xc0, !PT ;  /* 0x000003804a077812 */ /* 0x000fe400078ec0ff */
[----:B------:R-:W-:Y:S02]  /*db20*/  F2FP.F16.F32.PACK_AB R6, R29, R6 ;  /* 0x000000061d06723e */ /* 0x000fe400000000ff */
[----:B------:R-:W-:Y:S02]  /*db30*/  LOP3.LUT R26, R15, 0x380, RZ, 0xc0, !PT ;  /* 0x000003800f1a7812 */ /* 0x000fe400078ec0ff */
[----:B------:R-:W-:Y:S02]  /*db40*/  SHF.R.U64 R24, R24, 0x3, RZ ;  /* 0x0000000318187819 */ /* 0x000fe400000012ff */
[----:B------:R-:W-:-:S02]  /*db50*/  SHF.R.U64 R29, R7, 0x3, RZ ;  /* 0x00000003071d7819 */ /* 0x000fc400000012ff */
[----:B------:R-:W-:Y:S01]  /*db60*/  F2FP.F16.F32.PACK_AB R7, R27, R30 ;  /* 0x0000001e1b07723e */ /* 0x000fe200000000ff */
[--C-:B------:R-:W-:Y:S01]  /*db70*/  IMAD.X R27, RZ, RZ, R19.reuse, P2 ;  /* 0x000000ffff1b7224 */ /* 0x100fe200010e0613 */
[----:B------:R-:W-:Y:S02]  /*db80*/  SHF.R.U64 R26, R26, 0x3, RZ ;  /* 0x000000031a1a7819 */ /* 0x000fe400000012ff */
[----:B------:R-:W-:Y:S01]  /*db90*/  LOP3.LUT R24, R24, R25, RZ, 0x3c, !PT ;  /* 0x0000001918187212 */ /* 0x000fe200078e3cff */
[--C-:B------:R-:W-:Y:S01]  /*dba0*/  IMAD.X R25, RZ, RZ, R19.reuse, P3 ;  /* 0x000000ffff197224 */ /* 0x100fe200018e0613 */
[----:B------:R-:W-:Y:S01]  /*dbb0*/  F2FP.F16.F32.PACK_AB R5, R32, R125 ;  /* 0x0000007d2005723e */ /* 0x000fe200000000ff */
[----:B------:R-:W-:Y:S01]  /*dbc0*/  BAR.SYNC.DEFER_BLOCKING 0x1, 0x100 ;  /* 0x0044000000007b1d */ /* 0x000fe20000010000 */
[----:B------:R-:W-:Y:S01]  /*dbd0*/  LOP3.LUT R30, R29, R74, RZ, 0x3c, !PT ;  /* 0x0000004a1d1e7212 */ /* 0x000fe200078e3cff */
[----:B------:R-:W-:Y:S01]  /*dbe0*/  IMAD.X R29, RZ, RZ, R19, P4 ;  /* 0x000000ffff1d7224 */ /* 0x000fe200020e0613 */
[----:B------:R-:W-:-:S02]  /*dbf0*/  IADD3 R75, P3, R18, 0x8060, RZ ;  /* 0x00008060124b7810 */ /* 0x000fc40007f7e0ff */
[----:B------:R-:W-:Y:S01]  /*dc00*/  LOP3.LUT R26, R26, R15, RZ, 0x3c, !PT ;  /* 0x0000000f1a1a7212 */ /* 0x000fe200078e3cff */
[----:B------:R-:W-:Y:S01]  /*dc10*/  IMAD.X R15, RZ, RZ, R19, P6 ;  /* 0x000000ffff0f7224 */ /* 0x000fe200030e0613 */
[----:B------:R-:W-:Y:S02]  /*dc20*/  IADD3 R35, P6, R18, 0x8020, RZ ;  /* 0x0000802012237810 */ /* 0x000fe40007fde0ff */
[----:B------:R-:W-:Y:S02]  /*dc30*/  LOP3.LUT R32, R75, 0x380, RZ, 0xc0, !PT ;  /* 0x000003804b207812 */ /* 0x000fe400078ec0ff */
[----:B------:R-:W-:Y:S02]  /*dc40*/  LOP3.LUT R34, R35, 0x380, RZ, 0xc0, !PT ;  /* 0x0000038023227812 */ /* 0x000fe400078ec0ff */
[----:B------:R-:W-:Y:S02]  /*dc50*/  SHF.R.U64 R32, R32, 0x3, RZ ;  /* 0x0000000320207819 */ /* 0x000fe400000012ff */
[----:B------:R-:W-:-:S02]  /*dc60*/  SHF.R.U64 R34, R34, 0x3, RZ ;  /* 0x0000000322227819 */ /* 0x000fc400000012ff */
[----:B------:R-:W-:Y:S02]  /*dc70*/  LOP3.LUT R32, R32, R75, RZ, 0x3c, !PT ;  /* 0x0000004b20207212 */ /* 0x000fe400078e3cff */
[----:B------:R-:W-:Y:S02]  /*dc80*/  MOV R127, R8 ;  /* 0x00000008007f7202 */ /* 0x000fe40000000f00 */
[----:B------:R-:W-:Y:S02]  /*dc90*/  MOV R125, R10 ;  /* 0x0000000a007d7202 */ /* 0x000fe40000000f00 */
[----:B------:R-:W-:Y:S01]  /*dca0*/  MOV R120, R12 ;  /* 0x0000000c00787202 */ /* 0x000fe20000000f00 */
[----:B------:R2:W-:Y:S01]  /*dcb0*/  STSM.16.M88.4 [R17], R4 ;  /* 0x0000000411007844 */ /* 0x0005e20000000200 */
[----:B------:R-:W-:Y:S02]  /*dcc0*/  MOV R87, R14 ;  /* 0x0000000e00577202 */ /* 0x000fe40000000f00 */
[----:B------:R-:W-:-:S02]  /*dcd0*/  F2FP.F16.F32.PACK_AB R8, R41, R40 ;  /* 0x000000282908723e */ /* 0x000fc400000000ff */
[----:B------:R-:W-:Y:S02]  /*dce0*/  F2FP.F16.F32.PACK_AB R9, R122, R121 ;  /* 0x000000797a09723e */ /* 0x000fe400000000ff */
[----:B------:R-:W-:Y:S02]  /*dcf0*/  F2FP.F16.F32.PACK_AB R10, R45, R44 ;  /* 0x0000002c2d0a723e */ /* 0x000fe400000000ff */
[----:B------:R-:W-:Y:S02]  /*dd00*/  F2FP.F16.F32.PACK_AB R11, R47, R46 ;  /* 0x0000002e2f0b723e */ /* 0x000fe400000000ff */
[----:B------:R-:W-:Y:S01]  /*dd10*/  LOP3.LUT R34, R34, R35, RZ, 0x3c, !PT ;  /* 0x0000002322227212 */ /* 0x000fe200078e3cff */
[----:B------:R-:W-:Y:S01]  /*dd20*/  IMAD.X R35, RZ, RZ, R19, P6 ;  /* 0x000000ffff237224 */ /* 0x000fe200030e0613 */
[----:B------:R-:W-:Y:S02]  /*dd30*/  MOV R75, R24 ;  /* 0x00000018004b7202 */ /* 0x000fe40000000f00 */
[----:B------:R-:W-:-:S02]  /*dd40*/  MOV R74, R26 ;  /* 0x0000001a004a7202 */ /* 0x000fc40000000f00 */
[----:B--2---:R-:W-:Y:S01]  /*dd50*/  MOV R17, R28 ;  /* 0x0000001c00117202 */ /* 0x004fe20000000f00 */
[----:B------:R-:W-:Y:S01]  /*dd60*/  IMAD.U32 R29, RZ, RZ, UR7 ;  /* 0x00000007ff1d7e24 */ /* 0x000fe2000f8e00ff */
[----:B------:R-:W-:Y:S01]  /*dd70*/  F2FP.F16.F32.PACK_AB R7, R124, R31 ;  /* 0x0000001f7c07723e */ /* 0x000fe200000000ff */
[----:B------:R-:W-:Y:S01]  /*dd80*/  IMAD.U32 R29, RZ, RZ, UR5 ;  /* 0x00000005ff1d7e24 */ /* 0x000fe2000f8e00ff */
[----:B------:R-:W-:Y:S01]  /*dd90*/  USHF.R.S32.HI UR5, URZ, 0x1f, UR44 ;  /* 0x0000001f3f057899 */ /* 0x000fe2000801142c */
[--C-:B------:R-:W-:Y:S01]  /*dda0*/  IMAD.X R31, RZ, RZ, R19.reuse, P5 ;  /* 0x000000ffff1f7224 */ /* 0x100fe200028e0613 */
[----:B------:R-:W-:Y:S01]  /*ddb0*/  F2FP.F16.F32.PACK_AB R4, R33, R0 ;  /* 0x000000002104723e */ /* 0x000fe200000000ff */
[----:B------:R-:W-:Y:S01]  /*ddc0*/  IMAD.X R33, RZ, RZ, R19, P3 ;  /* 0x000000ffff217224 */ /* 0x000fe200018e0613 */
[----:B------:R-:W-:Y:S01]  /*ddd0*/  F2FP.F16.F32.PACK_AB R5, R126, R123 ;  /* 0x0000007b7e05723e */ /* 0x000fe200000000ff */
[----:B------:R-:W-:Y:S01]  /*dde0*/  IMAD.U32 R28, RZ, RZ, UR6 ;  /* 0x00000006ff1c7e24 */ /* 0x000fe2000f8e00ff */
[----:B------:R-:W-:Y:S01]  /*ddf0*/  F2FP.F16.F32.PACK_AB R6, R37, R36 ;  /* 0x000000242506723e */ /* 0x000fe200000000ff */
[----:B------:R-:W-:Y:S01]  /*de00*/  ULDC.64 UR6, c[0x0][0xb40] ;  /* 0x0002d00000067ab9 */ /* 0x000fe20000000a00 */
[----:B------:R-:W-:Y:S01]  /*de10*/  MOV R0, R30 ;  /* 0x0000001e00007202 */ /* 0x000fe20000000f00 */
[C---:B-1----:R-:W-:Y:S01]  /*de20*/  IMAD R30, R20.reuse, UR5, RZ ;  /* 0x00000005141e7c24 */ /* 0x042fe2000f8e02ff */
[----:B------:R-:W-:Y:S01]  /*de30*/  MOV R32, R32 ;  /* 0x0000002000207202 */ /* 0x000fe20000000f00 */
[----:B------:R1:W-:Y:S01]  /*de40*/  STSM.16.M88.4 [R127], R4 ;  /* 0x000000047f007844 */ /* 0x0003e20000000200 */
[----:B------:R-:W-:Y:S01]  /*de50*/  F2FP.F16.F32.PACK_AB R12, R49, R48 ;  /* 0x00000030310c723e */ /* 0x000fe200000000ff */
[----:B------:R-:W-:Y:S01]  /*de60*/  IMAD R33, R21, UR44, R30 ;  /* 0x0000002c15217c24 */ /* 0x000fe2000f8e021e */
[----:B------:R-:W-:Y:S01]  /*de70*/  F2FP.F16.F32.PACK_AB R13, R51, R50 ;  /* 0x00000032330d723e */ /* 0x000fe200000000ff */
[----:B------:R-:W-:Y:S01]  /*de80*/  IMAD.WIDE.U32 R20, R20, UR44, R28 ;  /* 0x0000002c14147c25 */ /* 0x000fe2000f8e001c */
[----:B------:R-:W-:Y:S01]  /*de90*/  F2FP.F16.F32.PACK_AB R14, R53, R52 ;  /* 0x00000034350e723e */ /* 0x000fe200000000ff */
[----:B------:R-:W-:Y:S01]  /*dea0*/  STSM.16.M88.4 [R125], R8 ;  /* 0x000000087d007844 */ /* 0x000fe20000000200 */
[----:B------:R-:W-:-:S02]  /*deb0*/  F2FP.F16.F32.PACK_AB R15, R55, R54 ;  /* 0x00000036370f723e */ /* 0x000fc400000000ff */
[----:B------:R-:W-:Y:S02]  /*dec0*/  F2FP.F16.F32.PACK_AB R24, R57, R56 ;  /* 0x000000383918723e */ /* 0x000fe400000000ff */
[----:B------:R-:W-:Y:S01]  /*ded0*/  F2FP.F16.F32.PACK_AB R25, R59, R58 ;  /* 0x0000003a3b19723e */ /* 0x000fe200000000ff */
[----:B------:R-:W-:Y:S01]  /*dee0*/  STSM.16.M88.4 [R120], R12 ;  /* 0x0000000c78007844 */ /* 0x000fe20000000200 */
[----:B------:R-:W-:Y:S02]  /*def0*/  F2FP.F16.F32.PACK_AB R26, R61, R60 ;  /* 0x0000003c3d1a723e */ /* 0x000fe400000000ff */
[----:B------:R-:W-:Y:S02]  /*df00*/  F2FP.F16.F32.PACK_AB R27, R63, R62 ;  /* 0x0000003e3f1b723e */ /* 0x000fe400000000ff */
[----:B-1----:R-:W-:Y:S02]  /*df10*/  F2FP.F16.F32.PACK_AB R4, R65, R64 ;  /* 0x000000404104723e */ /* 0x002fe400000000ff */
[----:B------:R-:W-:Y:S01]  /*df20*/  F2FP.F16.F32.PACK_AB R5, R67, R66 ;  /* 0x000000424305723e */ /* 0x000fe200000000ff */
[----:B------:R-:W-:Y:S01]  /*df30*/  STSM.16.M88.4 [R87], R24 ;  /* 0x0000001857007844 */ /* 0x000fe20000000200 */
[----:B------:R-:W-:-:S02]  /*df40*/  F2FP.F16.F32.PACK_AB R6, R69, R68 ;  /* 0x000000444506723e */ /* 0x000fc400000000ff */
[----:B------:R-:W-:Y:S02]  /*df50*/  F2FP.F16.F32.PACK_AB R7, R71, R70 ;  /* 0x000000464707723e */ /* 0x000fe400000000ff */
[----:B------:R-:W-:Y:S02]  /*df60*/  F2FP.F16.F32.PACK_AB R80, R81, R80 ;  /* 0x000000505150723e */ /* 0x000fe400000000ff */
[----:B------:R-:W-:Y:S01]  /*df70*/  F2FP.F16.F32.PACK_AB R28, R73, R72 ;  /* 0x00000048491c723e */ /* 0x000fe200000000ff */
[----:B------:R1:W-:Y:S01]  /*df80*/  STSM.16.M88.4 [R86], R4 ;  /* 0x0000000456007844 */ /* 0x0003e20000000200 */
[----:B------:R-:W-:Y:S02]  /*df90*/  F2FP.F16.F32.PACK_AB R29, R43, R38 ;  /* 0x000000262b1d723e */ /* 0x000fe400000000ff */
[----:B------:R-:W-:Y:S02]  /*dfa0*/  F2FP.F16.F32.PACK_AB R30, R77, R76 ;  /* 0x0000004c4d1e723e */ /* 0x000fe400000000ff */
[----:B------:R-:W-:-:S02]  /*dfb0*/  F2FP.F16.F32.PACK_AB R31, R79, R78 ;  /* 0x0000004e4f1f723e */ /* 0x000fc400000000ff */
[----:B------:R-:W-:Y:S02]  /*dfc0*/  F2FP.F16.F32.PACK_AB R81, R39, R82 ;  /* 0x000000522751723e */ /* 0x000fe400000000ff */
        /* <DEDUP_REMOVED lines=12> */
[----:B------:R-:W-:Y:S02]  /*e090*/  MOV R34, R34 ;  /* 0x0000002200227202 */ /* 0x000fe40000000f00 */
        /* <DEDUP_REMOVED lines=11> */
[----:B-1----:R-:W-:Y:S02]  /*e150*/  SHF.R.S32.HI R5, RZ, 0x1f, R129 ;  /* 0x0000001fff057819 */ /* 0x002fe40000011481 */
[C---:B------:R-:W-:Y:S01]  /*e160*/  IADD3 R6, P2, R129.reuse, R20, RZ ;  /* 0x0000001481067210 */ /* 0x040fe20007f5e0ff */
[----:B------:R-:W-:Y:S01]  /*e170*/  STSM.16.M88.4 [R32], R112 ;  /* 0x0000007020007844 */ /* 0x000fe20000000200 */
[----:B------:R-:W-:Y:S02]  /*e180*/  ISETP.GE.OR P0, PT, R129, UR10, P0 ;  /* 0x0000000a81007c0c */ /* 0x000fe40008706670 */
[----:B------:R-:W-:Y:S01]  /*e190*/  IADD3.X R5, R5, R21, R33, P2, !PT ;  /* 0x0000001505057210 */ /* 0x000fe200017fe421 */
[----:B------:R-:W-:Y:S01]  /*e1a0*/  @!PT LDS RZ, [RZ] ;  /* 0x00000000fffff984 */ /* 0x000fe20000000800 */
[----:B------:R-:W-:Y:S01]  /*e1b0*/  @!PT LDS RZ, [RZ] ;  /* 0x00000000fffff984 */ /* 0x000fe20000000800 */
[----:B------:R-:W-:Y:S01]  /*e1c0*/  @!PT LDS RZ, [RZ] ;  /* 0x00000000fffff984 */ /* 0x000fe20000000800 */
[----:B------:R-:W-:Y:S01]  /*e1d0*/  @!PT LDS RZ, [RZ] ;  /* 0x00000000fffff984 */ /* 0x000fe20000000800 */
[----:B------:R1:W-:Y:S06]  /*e1e0*/  MEMBAR.ALL.CTA ;  /* 0x0000000000007992 */ /* 0x0003ec0000008000 */
[----:B-1----:R-:W1:Y:S02]  /*e1f0*/  FENCE.VIEW.ASYNC.S ;  /* 0x00000000000073c6 */ /* 0x002e640000000000 */
[----:B-1----:R-:W-:Y:S06]  /*e200*/  BAR.ARV 0x1, 0x120 ;  /* 0x0044800000007b1d */ /* 0x002fec0000002000 */
[----:B------:R-:W-:-:S04]  /*e210*/  LEA R4, P2, R6, UR6, 0x2 ;  /* 0x0000000606047c11 */ /* 0x000fc8000f8410ff */
[----:B------:R-:W-:Y:S02]  /*e220*/  LEA.HI.X R5, R6, UR7, R5, 0x2, P2 ;  /* 0x0000000706057c11 */ /* 0x000fe400090f1405 */
[----:B------:R-:W1:Y:S04]  /*e230*/  SHFL.IDX PT, R6, R202, RZ, 0x1f ;  /* 0x00001fffca067589 */ /* 0x000e6800000e0000 */
[----:B------:R2:W-:Y:S04]  /*e240*/  @!P1 STG.E desc[UR60][R4.64+0x20], R3 ;  /* 0x0000200304009986 */ /* 0x0005e8000c10193c */
[----:B------:R2:W-:Y:S01]  /*e250*/  @!P0 STG.E desc[UR60][R4.64], R2 ;  /* 0x0000000204008986 */ /* 0x0005e2000c10193c */
[----:B-1----:R-:W-:-:S13]  /*e260*/  ISETP.NE.AND P0, PT, R6, 0x7, PT ;  /* 0x000000070600780c */ /* 0x002fda0003f05270 */
[----:B--2---:R-:W-:Y:S05]  /*e270*/  @P0 BRA `(.L_x_944) ;  /* 0x0000000800bc0947 */ /* 0x004fea0003800000 */
[----:B------:R-:W-:Y:S01]  /*e280*/  BAR.SYNC.DEFER_BLOCKING 0x1, 0x120 ;  /* 0x0044800000007b1d */ /* 0x000fe20000010000 */
[----:B------:R-:W-:-:S05]  /*e290*/  ELECT P0, URZ, PT ;  /* 0x00000000003f782f */ /* 0x000fca0003800000 */
[----:B------:R-:W-:Y:S08]  /*e2a0*/  BSSY B0, `(.L_x_945) ;  /* 0x0000018000007945 */ /* 0x000ff00003800000 */
[----:B------:R-:W-:Y:S05]  /*e2b0*/  @!P0 BRA `(.L_x_946) ;  /* 0x0000000000588947 */ /* 0x000fea0003800000 */
[----:B------:R-:W-:Y:S01]  /*e2c0*/  ULDC.64 UR10, c[0x0][0x198] ;  /* 0x00006600000a7ab9 */ /* 0x000fe20000000a00 */
[----:B------:R-:W-:Y:S02]  /*e2d0*/  UIADD3 UR5, UR37, 0x4000, URZ ;  /* 0x0000400025057890 */ /* 0x000fe4000fffe03f */
[----:B------:R-:W-:Y:S02]  /*e2e0*/  UIADD3 UR6, UP0, UR10, 0x9f0, URZ ;  /* 0x000009f00a067890 */ /* 0x000fe4000ff1e03f */
[----:B------:R-:W-:Y:S02]  /*e2f0*/  UIADD3 UR9, UR37, 0x8000, URZ ;  /* 0x0000800025097890 */ /* 0x000fe4000fffe03f */
[----:B------:R-:W-:Y:S01]  /*e300*/  UIADD3.X UR7, URZ, UR11, URZ, UP0, !UPT ;  /* 0x0000000b3f077290 */ /* 0x000fe200087fe43f */
[----:B------:R-:W-:Y:S01]  /*e310*/  UMOV UR41, URZ ;  /* 0x0000003f00297c82 */ /* 0x000fe20008000000 */
[----:B------:R-:W-:Y:S01]  /*e320*/  UMOV UR45, URZ ;  /* 0x0000003f002d7c82 */ /* 0x000fe20008000000 */
[----:B------:R-:W-:Y:S01]  /*e330*/  UMOV UR40, UR37 ;  /* 0x0000002500287c82 */ /* 0x000fe20008000000 */
[----:B------:R-:W-:-:S05]  /*e340*/  UMOV UR8, 0x40 ;  /* 0x0000004000087882 */ /* 0x000fca0000000000 */
        /* <DEDUP_REMOVED lines=13> */
.L_x_946:
[----:B------:R-:W-:Y:S05]  /*e420*/  BSYNC B0 ;  /* 0x0000000000007941 */ /* 0x000fea0003800000 */
.L_x_945:
[----:B------:R-:W-:Y:S05]  /*e430*/  BRA `(.L_x_944) ;  /* 0x00000008004c7947 */ /* 0x000fea0003800000 */
.L_x_943:
[----:B------:R-:W1:Y:S01]  /*e440*/  LDC R12, c[0x0][0xdac] ;  /* 0x00036b00ff0c7b82 */ /* 0x000e620000000800 */
[----:B------:R-:W-:Y:S01]  /*e450*/  ISETP.GT.AND P0, PT, R204, 0x7f, PT ;  /* 0x0000007fcc00780c */ /* 0x000fe20003f04270 */
[----:B------:R-:W-:Y:S01]  /*e460*/  USHF.R.S32.HI UR6, URZ, 0x1f, UR43 ;  /* 0x0000001f3f067899 */ /* 0x000fe2000801142b */
[----:B------:R-:W-:Y:S01]  /*e470*/  BSSY B0, `(.L_x_947) ;  /* 0x000001b000007945 */ /* 0x000fe20003800000 */
[----:B------:R-:W-:Y:S01]  /*e480*/  USHF.R.S32.HI UR7, URZ, 0x1f, UR44 ;  /* 0x0000001f3f077899 */ /* 0x000fe2000801142c */
[----:B------:R-:W-:-:S03]  /*e490*/  SHF.R.S32.HI R23, RZ, 0x1f, R22 ;  /* 0x0000001fff177819 */ /* 0x000fc60000011416 */
[----:B------:R-:W2:Y:S08]  /*e4a0*/  LDC.64 R6, c[0x0][0xae0] ;  /* 0x0002b800ff067b82 */ /* 0x000eb00000000a00 */
[----:B------:R-:W3:Y:S01]  /*e4b0*/  LDC.64 R8, c[0x0][0xae8] ;  /* 0x0002ba00ff087b82 */ /* 0x000ee20000000a00 */
[----:B------:R-:W-:Y:S05]  /*e4c0*/  @P0 BRA `(.L_x_948) ;  /* 0x0000000000540947 */ /* 0x000fea0003800000 */
[----:B------:R-:W4:Y:S01]  /*e4d0*/  S2R R0, SR_TID.X ;  /* 0x0000000000007919 */ /* 0x000f220000002100 */
[----:B------:R-:W-:Y:S01]  /*e4e0*/  ULDC UR5, c[0x0][0xa88] ;  /* 0x0002a20000057ab9 */ /* 0x000fe20000000800 */
[----:B----4-:R-:W-:-:S04]  /*e4f0*/  IADD3 R2, R198, -0x80, R0 ;  /* 0xffffff80c6027810 */ /* 0x010fc80007ffe000 */
[----:B------:R-:W-:-:S13]  /*e500*/  ISETP.GE.AND P0, PT, R2, UR5, PT ;  /* 0x0000000502007c0c */ /* 0x000fda000bf06270 */
[----:B------:R-:W-:Y:S05]  /*e510*/  @P0 BRA `(.L_x_948) ;  /* 0x0000000000400947 */ /* 0x000fea0003800000 */
[----:B------:R-:W4:Y:S01]  /*e520*/  LDC.64 R4, c[0x0][0xb70] ;  /* 0x0002dc00ff047b82 */ /* 0x000f220000000a00 */
[----:B------:R-:W-:Y:S01]  /*e530*/  SHF.R.S32.HI R3, RZ, 0x1f, R2 ;  /* 0x0000001fff037819 */ /* 0x000fe20000011402 */
[----:B------:R-:W-:-:S06]  /*e540*/  ULDC.64 UR8, c[0x0][0xb40] ;  /* 0x0002d00000087ab9 */ /* 0x000fcc0000000a00 */
[----:B------:R-:W5:Y:S01]  /*e550*/  LDC.64 R10, c[0x0][0xb78] ;  /* 0x0002de00ff0a7b82 */ /* 0x000f620000000a00 */
[C---:B----4-:R-:W-:Y:S02]  /*e560*/  IMAD R0, R4.reuse, UR6, RZ ;  /* 0x0000000604007c24 */ /* 0x050fe4000f8e02ff */
[----:B------:R-:W-:-:S04]  /*e570*/  IMAD.WIDE.U32 R2, R4, UR43, R2 ;  /* 0x0000002b04027c25 */ /* 0x000fc8000f8e0002 */
[----:B------:R-:W-:Y:S02]  /*e580*/  IMAD R5, R5, UR43, R0 ;  /* 0x0000002b05057c24 */ /* 0x000fe4000f8e0200 */
[C---:B-----5:R-:W-:Y:S02]  /*e590*/  IMAD R0, R10.reuse, UR7, RZ ;  /* 0x000000070a007c24 */ /* 0x060fe4000f8e02ff */
[----:B------:R-:W-:Y:S02]  /*e5a0*/  IMAD.IADD R3, R3, 0x1, R5 ;  /* 0x0000000103037824 */ /* 0x000fe400078e0205 */
[----:B------:R-:W-:Y:S02]  /*e5b0*/  IMAD R5, R11, UR44, R0 ;  /* 0x0000002c0b057c24 */ /* 0x000fe4000f8e0200 */
[----:B------:R-:W-:-:S04]  /*e5c0*/  IMAD.WIDE.U32 R2, R10, UR44, R2 ;  /* 0x0000002c0a027c25 */ /* 0x000fc8000f8e0002 */
[----:B------:R-:W-:Y:S01]  /*e5d0*/  IMAD.IADD R3, R3, 0x1, R5 ;  /* 0x0000000103037824 */ /* 0x000fe200078e0205 */
[----:B------:R-:W-:-:S04]  /*e5e0*/  LEA R4, P0, R2, UR8, 0x2 ;  /* 0x0000000802047c11 */ /* 0x000fc8000f8010ff */
[----:B------:R-:W-:Y:S01]  /*e5f0*/  LEA.HI.X R5, R2, UR9, R3, 0x2, P0 ;  /* 0x0000000902057c11 */ /* 0x000fe200080f1403 */
[----:B------:R-:W-:-:S05]  /*e600*/  IMAD.MOV.U32 R3, RZ, RZ, -0x800000 ;  /* 0xff800000ff037424 */ /* 0x000fca00078e00ff */
[----:B------:R4:W-:Y:S03]  /*e610*/  STG.E desc[UR60][R4.64], R3 ;  /* 0x0000000304007986 */ /* 0x0009e6000c10193c */
.L_x_948:
[----:B------:R-:W-:Y:S05]  /*e620*/  BSYNC B0 ;  /* 0x0000000000007941 */ /* 0x000fea0003800000 */
.L_x_947:
[----:B------:R-:W-:Y:S01]  /*e630*/  R2UR UR8, R196 ;  /* 0x00000000c40872ca */ /* 0x000fe200000e0000 */
[----:B------:R-:W-:Y:S01]  /*e640*/  ULDC UR5, c[0x0][0xa88] ;  /* 0x0002a20000057ab9 */ /* 0x000fe20000000800 */
[C---:B--2---:R-:W-:Y:S01]  /*e650*/  IMAD R0, R6.reuse, UR6, RZ ;  /* 0x0000000606007c24 */ /* 0x044fe2000f8e02ff */
[----:B------:R-:W-:Y:S01]  /*e660*/  UIADD3 UR42, -UR42, UR5, URZ ;  /* 0x000000052a2a7290 */ /* 0x000fe2000fffe13f */
[----:B----4-:R-:W-:Y:S01]  /*e670*/  IMAD.WIDE.U32 R2, R6, UR43, R22 ;  /* 0x0000002b06027c25 */ /* 0x010fe2000f8e0016 */
[----:B------:R-:W-:Y:S01]  /*e680*/  SHF.R.S32.HI R195, RZ, 0x1f, R194 ;  /* 0x0000001fffc37819 */ /* 0x000fe200000114c2 */
[----:B------:R-:W-:Y:S02]  /*e690*/  BSSY B0, `(.L_x_949) ;  /* 0x0000025000007945 */ /* 0x000fe40003800000 */
[----:B------:R-:W-:Y:S01]  /*e6a0*/  IMAD R5, R7, UR43, R0 ;  /* 0x0000002b07057c24 */ /* 0x000fe2000f8e0200 */
[C---:B------:R-:W-:Y:S01]  /*e6b0*/  ISETP.GE.AND P3, PT, R194.reuse, UR42, PT ;  /* 0x0000002ac2007c0c */ /* 0x040fe2000bf66270 */
[----:B------:R-:W-:-:S02]  /*e6c0*/  VIADD R0, R194, 0x40 ;  /* 0x00000040c2007836 */ /* 0x000fc40000000000 */
[----:B------:R-:W-:Y:S01]  /*e6d0*/  VIADD R4, R194, 0x20 ;  /* 0x00000020c2047836 */ /* 0x000fe20000000000 */
[----:B------:R-:W-:Y:S01]  /*e6e0*/  ULOP3.LUT UR5, URZ, UR8, URZ, 0x33, !UPT ;  /* 0x000000083f057292 */ /* 0x000fe2000f8e333f */
[----:B------:R-:W-:Y:S01]  /*e6f0*/  IMAD.IADD R3, R3, 0x1, R5 ;  /* 0x0000000103037824 */ /* 0x000fe200078e0205 */
[----:B------:R-:W-:Y:S01]  /*e700*/  ISETP.GE.AND P1, PT, R0, UR42, PT ;  /* 0x0000002a00007c0c */ /* 0x000fe2000bf26270 */
[----:B---3--:R-:W-:Y:S01]  /*e710*/  IMAD R0, R8, UR7, RZ ;  /* 0x0000000708007c24 */ /* 0x008fe2000f8e02ff */
[----:B------:R-:W-:Y:S01]  /*e720*/  ISETP.GE.AND P0, PT, R4, UR42, PT ;  /* 0x0000002a04007c0c */ /* 0x000fe2000bf06270 */
[----:B------:R-:W-:Y:S02]  /*e730*/  VIADD R4, R194, 0x60 ;  /* 0x00000060c2047836 */ /* 0x000fe40000000000 */
[----:B------:R-:W-:Y:S02]  /*e740*/  IMAD R9, R9, UR44, R0 ;  /* 0x0000002c09097c24 */ /* 0x000fe4000f8e0200 */
[----:B-1----:R-:W-:Y:S01]  /*e750*/  VIADD R5, R12, UR5 ;  /* 0x000000050c057c36 */ /* 0x002fe20008000000 */
[----:B------:R-:W-:Y:S01]  /*e760*/  ISETP.GE.AND P2, PT, R4, UR42, PT ;  /* 0x0000002a04007c0c */ /* 0x000fe2000bf46270 */
[----:B------:R-:W-:-:S04]  /*e770*/  IMAD.WIDE.U32 R6, R8, UR44, R2 ;  /* 0x0000002c08067c25 */ /* 0x000fc8000f8e0002 */
[----:B------:R-:W-:-:S04]  /*e780*/  IMAD.WIDE R4, R5, 0x80, R194 ;  /* 0x0000008005047825 */ /* 0x000fc800078e02c2 */
[----:B------:R-:W-:Y:S01]  /*e790*/  IMAD.IADD R11, R7, 0x1, R9 ;  /* 0x00000001070b7824 */ /* 0x000fe200078e0209 */
        /* <DEDUP_REMOVED lines=20> */
.L_x_950:
[----:B------:R-:W-:Y:S05]  /*e8e0*/  BSYNC B0 ;  /* 0x0000000000007941 */ /* 0x000fea0003800000 */
.L_x_949:
[----:B------:R-:W-:Y:S04]  /*e8f0*/  BSSY B0, `(.L_x_951) ;  /* 0x0000017000007945 */ /* 0x000fe80003800000 */
[----:B------:R-:W-:Y:S05]  /*e900*/  @P0 BRA `(.L_x_952) ;  /* 0x0000000000540947 */ /* 0x000fea0003800000 */
[----:B-1----:R-:W-:Y:S01]  /*e910*/  IADD3 R9, P0, R4, 0x20, RZ ;  /* 0x0000002004097810 */ /* 0x002fe20007f1e0ff */
        /* <DEDUP_REMOVED lines=20> */
.L_x_952:
[----:B------:R-:W-:Y:S05]  /*ea60*/  BSYNC B0 ;  /* 0x0000000000007941 */ /* 0x000fea0003800000 */
.L_x_951:
[----:B------:R-:W-:Y:S04]  /*ea70*/  BSSY B0, `(.L_x_953) ;  /* 0x0000017000007945 */ /* 0x000fe80003800000 */
[----:B------:R-:W-:Y:S05]  /*ea80*/  @P1 BRA `(.L_x_954) ;  /* 0x0000000000541947 */ /* 0x000fea0003800000 */
[----:B-12---:R-:W-:Y:S01]  /*ea90*/  IADD3 R9, P0, R4, 0x40, RZ ;  /* 0x0000004004097810 */ /* 0x006fe20007f1e0ff */
        /* <DEDUP_REMOVED lines=20> */
.L_x_954:
[----:B------:R-:W-:Y:S05]  /*ebe0*/  BSYNC B0 ;  /* 0x0000000000007941 */ /* 0x000fea0003800000 */
.L_x_953:
[----:B------:R-:W-:Y:S04]  /*ebf0*/  BSSY B0, `(.L_x_944) ;  /* 0x0000017000007945 */ /* 0x000fe80003800000 */
        /* <DEDUP_REMOVED lines=22> */
.L_x_955:
[----:B------:R-:W-:Y:S05]  /*ed60*/  BSYNC B0 ;  /* 0x0000000000007941 */ /* 0x000fea0003800000 */
.L_x_944:
[----:B------:R-:W5:Y:S02]  /*ed70*/  LDC R0, c[0x0][0xda8] ;  /* 0x00036a00ff007b82 */ /* 0x000f640000000800 */
[----:B-----5:R-:W-:-:S13]  /*ed80*/  ISETP.LE.AND P0, PT, R0, UR4, PT ;  /* 0x0000000400007c0c */ /* 0x020fda000bf03270 */
[----:B------:R-:W-:Y:S05]  /*ed90*/  @!P0 BRA `(.L_x_956) ;  /* 0xffffff2000148947 */ /* 0x000fea000383ffff */
[----:B------:R-:W-:Y:S05]  /*eda0*/  EXIT ;  /* 0x000000000000794d */ /* 0x000fea0003800000 */
.L_x_862:
[----:B------:R-:W-:-:S08]  /*edb0*/  NOP ;  /* 0x0000000000007918 */ /* 0x000fd00000000000 */
[----:B-1----:R-:W1:-:S00]  /*edc0*/  USETMAXREG.DEALLOC.CTAPOOL 0x18 ;  /* 0x00000018000079c8 */ /* 0x002e4000080e0500 */
[----:B-1----:R-:W-:-:S06]  /*edd0*/  LOP3.LUT R0, R0, 0x3, RZ, 0xc0, !PT ;  /* 0x0000000300007812 */ /* 0x002fcc00078ec0ff */
[----:B------:R-:W1:Y:S02]  /*ede0*/  SHFL.IDX PT, R0, R0, RZ, 0x1f ;  /* 0x00001fff00007589 */ /* 0x000e6400000e0000 */
[----:B-1----:R-:W-:-:S13]  /*edf0*/  ISETP.NE.AND P0, PT, R0, RZ, PT ;  /* 0x000000ff0000720c */ /* 0x002fda0003f05270 */
[----:B------:R-:W-:Y:S05]  /*ee00*/  @P0 EXIT ;  /* 0x000000000000094d */ /* 0x000fea0003800000 */
[----:B------:R-:W1:Y:S01]  /*ee10*/  S2UR UR4, SR_CTAID.X ;  /* 0x00000000000479c3 */ /* 0x000e620000002500 */
[----:B------:R-:W-:Y:S01]  /*ee20*/  UMOV UR47, URZ ;  /* 0x0000003f002f7c82 */ /* 0x000fe20008000000 */
[----:B------:R-:W-:Y:S02]  /*ee30*/  IMAD.MOV.U32 R16, RZ, RZ, RZ ;  /* 0x000000ffff107224 */ /* 0x000fe400078e00ff */
[----:B------:R-:W-:-:S04]  /*ee40*/  IMAD.MOV.U32 R17, RZ, RZ, 0x1 ;  /* 0x00000001ff117424 */ /* 0x000fc800078e00ff */
[----:B------:R-:W1:Y:S02]  /*ee50*/  LDC R0, c[0x0][0xda8] ;  /* 0x00036a00ff007b82 */ /* 0x000e640000000800 */
[----:B-1----:R-:W-:-:S13]  /*ee60*/  ISETP.LE.AND P0, PT, R0, UR4, PT ;  /* 0x0000000400007c0c */ /* 0x002fda000bf03270 */
[----:B------:R-:W-:Y:S05]  /*ee70*/  @P0 BRA `(.L_x_957) ;  /* 0x00000030004c0947 */ /* 0x000fea0003800000 */
[----:B------:R-:W-:Y:S01]  /*ee80*/  IMAD.U32 R19, RZ, RZ, UR4 ;  /* 0x00000004ff137e24 */ /* 0x000fe2000f8e00ff */
[----:B------:R-:W-:Y:S01]  /*ee90*/  ULDC UR48, c[0x0][0xc] ;  /* 0x0000030000307ab9 */ /* 0x000fe20000000800 */
[----:B------:R-:W-:Y:S01]  /*eea0*/  IMAD.MOV.U32 R17, RZ, RZ, 0x1 ;  /* 0x00000001ff117424 */ /* 0x000fe200078e00ff */
[----:B------:R-:W-:Y:S01]  /*eeb0*/  ULDC.64 UR44, c[0x0][0x198] ;  /* 0x00006600002c7ab9 */ /* 0x000fe20000000a00 */
[----:B------:R-:W-:Y:S01]  /*eec0*/  IMAD.MOV.U32 R16, RZ, RZ, RZ ;  /* 0x000000ffff107224 */ /* 0x000fe200078e00ff */
[----:B------:R-:W-:-:S06]  /*eed0*/  UMOV UR47, URZ ;  /* 0x0000003f002f7c82 */ /* 0x000fcc0008000000 */
.L_x_1011:
[----:B------:R-:W-:Y:S01]  /*eee0*/  ULDC UR7, c[0x0][0xdd0] ;  /* 0x0003740000077ab9 */ /* 0x000fe20000000800 */
[----:B-1----:R-:W1:Y:S01]  /*eef0*/  LDC R0, c[0x0][0xde8] ;  /* 0x00037a00ff007b82 */ /* 0x002e620000000800 */
[C---:B------:R-:W-:Y:S01]  /*ef00*/  R2UR UR8, R19.reuse ;  /* 0x00000000130872ca */ /* 0x040fe200000e0000 */
[----:B------:R-:W-:Y:S01]  /*ef10*/  UISETP.NE.AND UP0, UPT, UR7, 0x1, UPT ;  /* 0x000000010700788c */ /* 0x000fe2000bf05270 */
[----:B------:R-:W-:-:S10]  /*ef20*/  R2UR UR6, R19 ;  /* 0x00000000130672ca */ /* 0x000fd400000e0000 */
[----:B------:R-:W-:Y:S01]  /*ef30*/  @UP0 ULDC UR4, c[0x0][0xdd4] ;  /* 0x0003750000040ab9 */ /* 0x000fe20000000800 */
[----:B------:R-:W-:Y:S01]  /*ef40*/  @UP0 ULDC UR9, c[0x0][0xdd8] ;  /* 0x0003760000090ab9 */ /* 0x000fe20000000800 */
[----:B------:R-:W-:-:S04]  /*ef50*/  UIMAD.WIDE.U32 UR4, UR8, UR4, URZ ;  /* 0x00000004080472a5 */ /* 0x000fc8000f8e003f */
[----:B------:R-:W-:-:S04]  /*ef60*/  @UP0 USHF.R.U32.HI UR8, URZ, UR9, UR5 ;  /* 0x000000093f080299 */ /* 0x000fc80008011605 */
[----:B------:R-:W-:Y:S02]  /*ef70*/  UIADD3 UR4, -UR8, URZ, URZ ;  /* 0x0000003f08047290 */ /* 0x000fe4000fffe13f */
[----:B-1----:R-:W-:Y:S02]  /*ef80*/  ISETP.LE.AND P0, PT, R0, UR8, PT ;  /* 0x0000000800007c0c */ /* 0x002fe4000bf03270 */
[----:B------:R-:W-:-:S11]  /*ef90*/  UIMAD UR7, UR7, UR4, UR6 ;  /* 0x00000004070772a4 */ /* 0x000fd6000f8e0206 */
[----:B------:R-:W-:Y:S05]  /*efa0*/  @!P0 BRA `(.L_x_958) ;  /* 0x0000000000208947 */ /* 0x000fea0003800000 */
[----:B------:R-:W-:Y:S01]  /*efb0*/  ULDC UR9, c[0x0][0xddc] ;  /* 0x0003770000097ab9 */ /* 0x000fe20000000800 */
[----:B------:R-:W-:Y:S01]  /*efc0*/  UMOV UR6, UR7 ;  /* 0x0000000700067c82 */ /* 0x000fe20008000000 */
[----:B------:R-:W-:-:S11]  /*efd0*/  UISETP.NE.AND UP0, UPT, UR9, 0x1, UPT ;  /* 0x000000010900788c */ /* 0x000fd6000bf05270 */
[----:B------:R-:W-:Y:S02]  /*efe0*/  @UP0 ULDC.64 UR10, c[0x0][0xde0] ;  /* 0x00037800000a0ab9 */ /* 0x000fe40000000a00 */
[----:B------:R-:W-:-:S04]  /*eff0*/  UIMAD.WIDE.U32 UR4, UR7, UR10, URZ ;  /* 0x0000000a070472a5 */ /* 0x000fc8000f8e003f */
[----:B------:R-:W-:-:S04]  /*f000*/  @UP0 USHF.R.U32.HI UR6, URZ, UR11, UR5 ;  /* 0x0000000b3f060299 */ /* 0x000fc80008011605 */
[----:B------:R-:W-:Y:S01]  /*f010*/  UIMAD UR4, UR6, UR9, URZ ;  /* 0x00000009060472a4 */ /* 0x000fe2000f8e023f */
[----:B------:R-:W-:Y:S11]  /*f020*/  BRA `(.L_x_959) ;  /* 0x00000000001c7947 */ /* 0x000ff60003800000 */
.L_x_958:
[----:B------:R-:W-:Y:S01]  /*f030*/  ULDC UR9, c[0x0][0xdc4] ;  /* 0x0003710000097ab9 */ /* 0x000fe20000000800 */
[----:B------:R-:W-:Y:S01]  /*f040*/  UMOV UR6, UR7 ;  /* 0x0000000700067c82 */ /* 0x000fe20008000000 */
[----:B------:R-:W-:-:S11]  /*f050*/  UISETP.NE.AND UP0, UPT, UR9, 0x1, UPT ;  /* 0x000000010900788c */ /* 0x000fd6000bf05270 */
[----:B------:R-:W-:Y:S02]  /*f060*/  @UP0 ULDC.64 UR10, c[0x0][0xdc8] ;  /* 0x00037200000a0ab9 */ /* 0x000fe40000000a00 */
[----:B------:R-:W-:-:S04]  /*f070*/  UIMAD.WIDE.U32 UR4, UR7, UR10, URZ ;  /* 0x0000000a070472a5 */ /* 0x000fc8000f8e003f */
[----:B------:R-:W-:-:S04]  /*f080*/  @UP0 USHF.R.U32.HI UR6, URZ, UR11, UR5 ;  /* 0x0000000b3f060299 */ /* 0x000fc80008011605 */
[----:B------:R-:W-:-:S12]  /*f090*/  UIMAD UR4, UR6, UR9, URZ ;  /* 0x00000009060472a4 */ /* 0x000fd8000f8e023f */
.L_x_959:
[----:B------:R-:W-:Y:S01]  /*f0a0*/  ULDC.64 UR12, c[0x0][0x3f8] ;  /* 0x0000fe00000c7ab9 */ /* 0x000fe20000000a00 */
[----:B------:R-:W-:Y:S02]  /*f0b0*/  UIADD3 UR9, UR7, -UR4, URZ ;  /* 0x8000000407097290 */ /* 0x000fe4000fffe03f */
[----:B------:R-:W-:Y:S02]  /*f0c0*/  UISETP.NE.U32.AND UP0, UPT, UR12, URZ, UPT ;  /* 0x0000003f0c00728c */ /* 0x000fe4000bf05070 */
[----:B------:R-:W-:Y:S01]  /*f0d0*/  ULOP3.LUT UR10, URZ, UR6, URZ, 0x33, !UPT ;  /* 0x000000063f0a7292 */ /* 0x000fe2000f8e333f */
[----:B------:R-:W-:Y:S01]  /*f0e0*/  ULDC UR12, c[0x0][0xdb8] ;  /* 0x00036e00000c7ab9 */ /* 0x000fe20000000800 */
[----:B------:R-:W-:Y:S01]  /*f0f0*/  ULDC.64 UR4, c[0x0][0x9e0] ;  /* 0x0002780000047ab9 */ /* 0x000fe20000000a00 */
[----:B------:R-:W-:Y:S02]  /*f100*/  UISETP.NE.AND UP1, UPT, UR12, 0x1, UPT ;  /* 0x000000010c00788c */ /* 0x000fe4000bf25270 */
[----:B------:R-:W-:Y:S01]  /*f110*/  UISETP.NE.AND.EX UP0, UPT, UR13, URZ, UPT, UP0 ;  /* 0x0000003f0d00728c */ /* 0x000fe2000bf05300 */
[----:B------:R-:W-:-:S02]  /*f120*/  ULDC UR11, c[0x0][0xdc4] ;  /* 0x00037100000b7ab9 */ /* 0x000fc40000000800 */
[----:B------:R-:W-:Y:S01]  /*f130*/  ULDC UR13, c[0x0][0xdac] ;  /* 0x00036b00000d7ab9 */ /* 0x000fe20000000800 */
[----:B------:R-:W-:Y:S02]  /*f140*/  UISETP.GE.AND UP2, UPT, UR5, 0x1, UPT ;  /* 0x000000010500788c */ /* 0x000fe4000bf46270 */
[----:B------:R-:W-:Y:S02]  /*f150*/  UIMAD UR11, UR8, UR11, UR9 ;  /* 0x0000000b080b72a4 */ /* 0x000fe4000f8e0209 */
[----:B------:R-:W-:Y:S01]  /*f160*/  UIADD3 UR10, UR10, UR13, URZ ;  /* 0x0000000d0a0a7290 */ /* 0x000fe2000fffe03f */
[----:B------:R-:W-:Y:S01]  /*f170*/  @UP1 ULDC UR8, c[0x0][0xdbc] ;  /* 0x00036f0000081ab9 */ /* 0x000fe20000000800 */
[----:B------:R-:W-:Y:S01]  /*f180*/  PLOP3.LUT P1, PT, PT, PT, UP2, 0x80, 0x0 ;  /* 0x000000000000781c */ /* 0x000fe20003f2f028 */
[----:B------:R-:W-:Y:S02]  /*f190*/  UIMAD.WIDE.U32 UR8, UR11, UR8, URZ ;  /* 0x000000080b0872a5 */ /* 0x000fe4000f8e003f */
[----:B------:R-:W-:Y:S01]  /*f1a0*/  USHF.L.U32 UR41, UR10, 0x7, URZ ;  /* 0x000000070a297899 */ /* 0x000fe2000800063f */
[----:B------:R-:W-:Y:S01]  /*f1b0*/  ULDC UR14, c[0x0][0x404] ;  /* 0x00010100000e7ab9 */ /* 0x000fe20000000800 */
[----:B------:R-:W-:Y:S01]  /*f1c0*/  ULDC UR7, c[0x0][0x288] ;  /* 0x0000a20000077ab9 */ /* 0x000fe20000000800 */
[----:B------:R-:W-:Y:S01]  /*f1d0*/  @UP1 ULDC UR13, c[0x0][0xdc0] ;  /* 0x00037000000d1ab9 */ /* 0x000fe20000000800 */
[----:B------:R-:W-:Y:S01]  /*f1e0*/  UMOV UR43, UR11 ;  /* 0x0000000b002b7c82 */ /* 0x000fe20008000000 */
[----:B------:R-:W-:-:S02]  /*f1f0*/  USEL UR14, UR14, 0x1, UP0 ;  /* 0x000000010e0e7887 */ /* 0x000fc40008000000 */
[----:B------:R-:W-:Y:S02]  /*f200*/  UIADD3 UR10, UR41, 0x80, -UR7 ;  /* 0x00000080290a7890 */ /* 0x000fe4000fffe807 */
[----:B------:R-:W-:Y:S01]  /*f210*/  @UP1 USHF.R.U32.HI UR43, URZ, UR13, UR9 ;  /* 0x0000000d3f2b1299 */ /* 0x000fe20008011609 */
[----:B------:R-:W-:Y:S02]  /*f220*/  ULDC UR6, c[0x0][0x2e0] ;  /* 0x0000b80000067ab9 */ /* 0x000fe40000000800 */
[----:B------:R-:W-:Y:S02]  /*f230*/  UIMAD UR8, UR14, UR6, UR10 ;  /* 0x000000060e0872a4 */ /* 0x000fe4000f8e020a */
[----:B------:R-:W-:Y:S02]  /*f240*/  UIADD3 UR42, -UR43, URZ, URZ ;  /* 0x0000003f2b2a7290 */ /* 0x000fe4000fffe13f */
[----:B------:R-:W-:Y:S02]  /*f250*/  UIADD3 UR4, UR8, UR4, URZ ;  /* 0x0000000408047290 */ /* 0x000fe4000fffe03f */
[----:B------:R-:W-:Y:S01]  /*f260*/  UIMAD UR42, UR12, UR42, UR11 ;  /* 0x0000002a0c2a72a4 */ /* 0x000fe2000f8e020b */
[----:B------:R-:W-:Y:S11]  /*f270*/  @!P1 BRA `(.L_x_960) ;  /* 0x0000000000449947 */ /* 0x000ff60003800000 */
[----:B------:R-:W-:Y:S01]  /*f280*/  ISETP.LT.AND P0, PT, RZ, UR8, PT ;  /* 0x00000008ff007c0c */ /* 0x000fe2000bf01270 */
[----:B------:R-:W-:-:S12]  /*f290*/  UIADD3 UR10, UR8, -0x1, URZ ;  /* 0xffffffff080a7890 */ /* 0x000fd8000fffe03f */
[----:B------:R-:W-:Y:S05]  /*f2a0*/  @P0 BRA `(.L_x_961) ;  /* 0x00000000001c0947 */ /* 0x000fea0003800000 */
[----:B------:R-:W-:Y:S02]  /*f2b0*/  UISETP.NE.AND UP0, UPT, UR5, 0x1, UPT ;  /* 0x000000010500788c */ /* 0x000fe4000bf05270 */
[----:B------:R-:W-:-:S09]  /*f2c0*/  UIADD3 UR10, -UR8, URZ, URZ ;  /* 0x0000003f080a7290 */ /* 0x000fd2000fffe13f */
[----:B------:R-:W-:Y:S02]  /*f2d0*/  @UP0 ULDC.64 UR12, c[0x0][0x9e8] ;  /* 0x00027a00000c0ab9 */ /* 0x000fe40000000a00 */
[----:B------:R-:W-:-:S04]  /*f2e0*/  UIMAD.WIDE.U32 UR8, UR10, UR12, URZ ;  /* 0x0000000c0a0872a5 */ /* 0x000fc8000f8e003f */
[----:B------:R-:W-:-:S04]  /*f2f0*/  @UP0 USHF.R.U32.HI UR10, URZ, UR13, UR9 ;  /* 0x0000000d3f0a0299 */ /* 0x000fc80008011609 */
[----:B------:R-:W-:Y:S01]  /*f300*/  ULOP3.LUT UR10, URZ, UR10, URZ, 0x33, !UPT ;  /* 0x0000000a3f0a7292 */ /* 0x000fe2000f8e333f */
[----:B------:R-:W-:Y:S11]  /*f310*/  BRA `(.L_x_962) ;  /* 0x0000000000107947 */ /* 0x000ff60003800000 */
.L_x_961:
[----:B------:R-:W-:-:S11]  /*f320*/  UISETP.NE.AND UP0, UPT, UR5, 0x1, UPT ;  /* 0x000000010500788c */ /* 0x000fd6000bf05270 */
[----:B------:R-:W-:Y:S02]  /*f330*/  @UP0 ULDC.64 UR12, c[0x0][0x9e8] ;  /* 0x00027a00000c0ab9 */ /* 0x000fe40000000a00 */
[----:B------:R-:W-:-:S04]  /*f340*/  UIMAD.WIDE.U32 UR8, UR10, UR12, URZ ;  /* 0x0000000c0a0872a5 */ /* 0x000fc8000f8e003f */
[----:B------:R-:W-:-:S12]  /*f350*/  @UP0 USHF.R.U32.HI UR10, URZ, UR13, UR9 ;  /* 0x0000000d3f0a0299 */ /* 0x000fd80008011609 */
.L_x_962:
[----:B------:R-:W-:-:S04]  /*f360*/  UIMAD UR10, UR10, UR5, UR5 ;  /* 0x000000050a0a72a4 */ /* 0x000fc8000f8e0205 */
[----:B------:R-:W-:-:S04]  /*f370*/  UISETP.LT.AND UP0, UPT, UR4, UR10, UPT ;  /* 0x0000000a0400728c */ /* 0x000fc8000bf01270 */
[----:B------:R-:W-:-:S12]  /*f380*/  USEL UR4, UR4, UR10, UP0 ;  /* 0x0000000a04047287 */ /* 0x000fd80008000000 */
.L_x_960:
[----:B------:R-:W-:Y:S02]  /*f390*/  UIMAD UR8, UR14, UR6, 0x5f ;  /* 0x0000005f0e0874a4 */ /* 0x000fe4000f8e0206 */
[----:B------:R-:W-:Y:S02]  /*f3a0*/  UIADD3 UR10, UR4, 0x5f, URZ ;  /* 0x0000005f040a7890 */ /* 0x000fe4000fffe03f */
[----:B------:R-:W-:Y:S02]  /*f3b0*/  UIMAD.WIDE UR8, UR8, 0x2aaaaaab, URZ ;  /* 0x2aaaaaab080878a5 */ /* 0x000fe4000f8e023f */
[----:B------:R-:W-:Y:S02]  /*f3c0*/  UIMAD.WIDE UR10, UR10, 0x2aaaaaab, URZ ;  /* 0x2aaaaaab0a0a78a5 */ /* 0x000fe4000f8e023f */
[----:B------:R-:W-:Y:S02]  /*f3d0*/  USHF.R.U32.HI UR8, URZ, 0x1f, UR9 ;  /* 0x0000001f3f087899 */ /* 0x000fe40008011609 */
[----:B------:R-:W-:-:S02]  /*f3e0*/  USHF.R.U32.HI UR4, URZ, 0x1f, UR11 ;  /* 0x0000001f3f047899 */ /* 0x000fc4000801160b */
[----:B------:R-:W-:Y:S02]  /*f3f0*/  UIADD3 UR7, UR41, -UR7, URZ ;  /* 0x8000000729077290 */ /* 0x000fe4000fffe03f */
[----:B------:R-:W-:Y:S02]  /*f400*/  ULEA.HI.SX32 UR9, UR9, UR8, 0x1c ;  /* 0x0000000809097291 */ /* 0x000fe4000f8fe23f */
[----:B------:R-:W-:Y:S02]  /*f410*/  ULEA.HI.SX32 UR4, UR11, UR4, 0x1c ;  /* 0x000000040b047291 */ /* 0x000fe4000f8fe23f */
[----:B------:R-:W-:Y:S02]  /*f420*/  UIMAD UR7, UR14, UR6, UR7 ;  /* 0x000000060e0772a4 */ /* 0x000fe4000f8e0207 */
[----:B------:R-:W-:Y:S01]  /*f430*/  UISETP.LT.AND UP0, UPT, UR9, UR4, UPT ;  /* 0x000000040900728c */ /* 0x000fe2000bf01270 */
[----:B------:R-:W-:Y:S02]  /*f440*/  ULDC UR8, c[0x0][0x9dc] ;  /* 0x0002770000087ab9 */ /* 0x000fe40000000800 */
[----:B------:R-:W-:-:S02]  /*f450*/  UIADD3 UR8, UR7, -UR8, URZ ;  /* 0x8000000807087290 */ /* 0x000fc4000fffe03f */
[----:B------:R-:W-:Y:S01]  /*f460*/  USEL UR46, UR9, UR4, UP0 ;  /* 0x00000004092e7287 */ /* 0x000fe20008000000 */
[----:B------:R-:W-:Y:S11]  /*f470*/  @!P1 BRA `(.L_x_963) ;  /* 0x0000000000489947 */ /* 0x000ff60003800000 */
[----:B------:R-:W-:Y:S02]  /*f480*/  UMOV UR4, UR7 ;  /* 0x0000000700047c82 */ /* 0x000fe40008000000 */
[----:B------:R-:W-:-:S06]  /*f490*/  UISETP.GT.AND UP0, UPT, UR4, -0x1, UPT ;  /* 0xffffffff0400788c */ /* 0x000fcc000bf04270 */
[----:B------:R-:W-:-:S13]  /*f4a0*/  PLOP3.LUT P0, PT, PT, PT, UP0, 0x80, 0x0 ;  /* 0x000000000000781c */ /* 0x000fda0003f0f008 */
[----:B------:R-:W-:Y:S05]  /*f4b0*/  @P0 BRA `(.L_x_964) ;  /* 0x00000000001c0947 */ /* 0x000fea0003800000 */
[----:B------:R-:W-:Y:S02]  /*f4c0*/  UISETP.NE.AND UP0, UPT, UR5, 0x1, UPT ;  /* 0x000000010500788c */ /* 0x000fe4000bf05270 */
[----:B------:R-:W-:-:S09]  /*f4d0*/  ULOP3.LUT UR4, URZ, UR4, URZ, 0x33, !UPT ;  /* 0x000000043f047292 */ /* 0x000fd2000f8e333f */
[----:B------:R-:W-:Y:S02]  /*f4e0*/  @UP0 ULDC.64 UR10, c[0x0][0x9e8] ;  /* 0x00027a00000a0ab9 */ /* 0x000fe40000000a00 */
[----:B------:R-:W-:-:S04]  /*f4f0*/  UIMAD.WIDE.U32 UR6, UR4, UR10, URZ ;  /* 0x0000000a040672a5 */ /* 0x000fc8000f8e003f */
[----:B------:R-:W-:-:S04]  /*f500*/  @UP0 USHF.R.U32.HI UR4, URZ, UR11, UR7 ;  /* 0x0000000b3f040299 */ /* 0x000fc80008011607 */
[----:B------:R-:W-:Y:S01]  /*f510*/  ULOP3.LUT UR4, URZ, UR4, URZ, 0x33, !UPT ;  /* 0x000000043f047292 */ /* 0x000fe2000f8e333f */
[----:B------:R-:W-:Y:S11]  /*f520*/  BRA `(.L_x_965) ;  /* 0x0000000000107947 */ /* 0x000ff60003800000 */
.L_x_964:
[----:B------:R-:W-:-:S11]  /*f530*/  UISETP.NE.AND UP0, UPT, UR5, 0x1, UPT ;  /* 0x000000010500788c */ /* 0x000fd6000bf05270 */
[----:B------:R-:W-:Y:S02]  /*f540*/  @UP0 ULDC.64 UR10, c[0x0][0x9e8] ;  /* 0x00027a00000a0ab9 */ /* 0x000fe40000000a00 */
[----:B------:R-:W-:-:S04]  /*f550*/  UIMAD.WIDE.U32 UR6, UR4, UR10, URZ ;  /* 0x0000000a040672a5 */ /* 0x000fc8000f8e003f */
[----:B------:R-:W-:-:S12]  /*f560*/  @UP0 USHF.R.U32.HI UR4, URZ, UR11, UR7 ;  /* 0x0000000b3f040299 */ /* 0x000fd80008011607 */
.L_x_965:
[----:B------:R-:W-:-:S04]  /*f570*/  UIMAD UR4, UR4, UR5, URZ ;  /* 0x00000005040472a4 */ /* 0x000fc8000f8e023f */
[----:B------:R-:W-:-:S04]  /*f580*/  UISETP.LT.AND UP0, UPT, UR8, UR4, UPT ;  /* 0x000000040800728c */ /* 0x000fc8000bf01270 */
[----:B------:R-:W-:-:S12]  /*f590*/  USEL UR8, UR8, UR4, !UP0 ;  /* 0x0000000408087287 */ /* 0x000fd8000c000000 */
.L_x_963:
[----:B------:R-:W-:Y:S01]  /*f5a0*/  UIMAD.WIDE UR4, UR8, 0x2aaaaaab, URZ ;  /* 0x2aaaaaab080478a5 */ /* 0x000fe2000f8e023f */
[----:B------:R-:W-:Y:S03]  /*f5b0*/  BSSY B6, `(.L_x_966) ;  /* 0x000028e000067945 */ /* 0x000fe60003800000 */
[----:B------:R-:W-:-:S04]  /*f5c0*/  USHF.R.U32.HI UR4, URZ, 0x1f, UR5 ;  /* 0x0000001f3f047899 */ /* 0x000fc80008011605 */
[----:B------:R-:W-:-:S04]  /*f5d0*/  ULEA.HI.SX32 UR4, UR5, UR4, 0x1c ;  /* 0x0000000405047291 */ /* 0x000fc8000f8fe23f */
[----:B------:R-:W-:-:S04]  /*f5e0*/  UISETP.LT.AND UP0, UPT, URZ, UR4, UPT ;  /* 0x000000043f00728c */ /* 0x000fc8000bf01270 */
[----:B------:R-:W-:-:S04]  /*f5f0*/  USEL UR39, URZ, UR4, !UP0 ;  /* 0x000000043f277287 */ /* 0x000fc8000c000000 */
[----:B------:R-:W-:-:S06]  /*f600*/  UISETP.GT.AND UP0, UPT, UR46, UR39, UPT ;  /* 0x000000272e00728c */ /* 0x000fcc000bf04270 */
[----:B------:R-:W-:-:S13]  /*f610*/  PLOP3.LUT P0, PT, PT, PT, UP0, 0x80, 0x0 ;  /* 0x000000000000781c */ /* 0x000fda0003f0f008 */
[----:B------:R-:W-:Y:S05]  /*f620*/  @P0 BRA `(.L_x_967) ;  /* 0x0000000000480947 */ /* 0x000fea0003800000 */
[----:B------:R-:W1:Y:S01]  /*f630*/  S2R R0, SR_TID.X ;  /* 0x0000000000007919 */ /* 0x000e620000002100 */
[----:B------:R-:W-:Y:S01]  /*f640*/  IMAD.MOV.U32 R13, RZ, RZ, R19 ;  /* 0x000000ffff0d7224 */ /* 0x000fe200078e0013 */
        /* <DEDUP_REMOVED lines=14> */
[----:B-1----:R-:W-:Y:S01]  /*f730*/  IADD3 R13, R0, UR48, R13 ;  /* 0x00000030000d7c10 */ /* 0x002fe2000fffe00d */
[----:B------:R-:W-:Y:S06]  /*f740*/  BRA `(.L_x_968) ;  /* 0x0000002400d07947 */ /* 0x000fec0003800000 */
.L_x_967:
[----:B------:R-:W1:Y:S01]  /*f750*/  S2UR UR4, SR_CgaCtaId ;  /* 0x00000000000479c3 */ /* 0x000e620000008800 */
[----:B------:R-:W-:Y:S02]  /*f760*/  UMOV UR38, 0x400 ;  /* 0x0000040000267882 */ /* 0x000fe40000000000 */
[----:B-1----:R-:W-:-:S04]  /*f770*/  ULEA UR38, UR4, UR38, 0x18 ;  /* 0x0000002604267291 */ /* 0x002fc8000f8ec03f */
[----:B------:R-:W-:-:S04]  /*f780*/  UIADD3 UR4, UR38, 0x1e400, URZ ;  /* 0x0001e40026047890 */ /* 0x000fc8000fffe03f */
[----:B------:R-:W-:-:S06]  /*f790*/  ULOP3.LUT UP0, URZ, UR4, 0x3ff, URZ, 0xc0, !UPT ;  /* 0x000003ff043f7892 */ /* 0x000fcc000f80c03f */
[----:B------:R-:W-:-:S13]  /*f7a0*/  PLOP3.LUT P0, PT, PT, PT, UP0, 0x80, 0x0 ;  /* 0x000000000000781c */ /* 0x000fda0003f0f008 */
[----:B------:R-:W-:Y:S05]  /*f7b0*/  @!P0 BRA `(.L_x_969) ;  /* 0x0000000000408947 */ /* 0x000fea0003800000 */
        /* <DEDUP_REMOVED lines=16> */
.L_x_969:
        /* <DEDUP_REMOVED lines=20> */
.L_x_971:
[----:B------:R1:W2:Y:S01]  /*fa00*/  LDC.64 R2, c[0x4][R18] ;  /* 0x0100000012027b82 */ /* 0x0002a20000000a00 */
[----:B------:R-:W-:Y:S01]  /*fa10*/  ULDC.64 UR6, c[0x4][0xa8] ;  /* 0x01002a0000067ab9 */ /* 0x000fe20000000a00 */
[----:B------:R-:W-:Y:S01]  /*fa20*/  ULDC.64 UR8, c[0x4][0xb0] ;  /* 0x01002c0000087ab9 */ /* 0x000fe20000000a00 */
[----:B------:R-:W-:Y:S01]  /*fa30*/  ULDC.64 UR4, c[0x4][0x40] ;  /* 0x0100100000047ab9 */ /* 0x000fe20000000a00 */
        /* <DEDUP_REMOVED lines=11> */
.L_x_970:
[----:B------:R-:W-:Y:S01]  /*faf0*/  ULDC.64 UR4, c[0x0][0x9f8] ;  /* 0x00027e0000047ab9 */ /* 0x000fe20000000a00 */
[----:B------:R-:W-:Y:S01]  /*fb00*/  IMAD.U32 R5, RZ, RZ, UR43 ;  /* 0x0000002bff057e24 */ /* 0x000fe2000f8e00ff */
[----:B------:R-:W-:Y:S01]  /*fb10*/  ISETP.NE.U32.AND P0, PT, RZ, UR4, PT ;  /* 0x00000004ff007c0c */ /* 0x000fe2000bf05070 */
[----:B------:R-:W-:Y:S01]  /*fb20*/  IMAD.U32 R0, RZ, RZ, UR43 ;  /* 0x0000002bff007e24 */ /* 0x000fe2000f8e00ff */
[----:B------:R-:W1:Y:S01]  /*fb30*/  LDC R4, c[0x0][0x428] ;  /* 0x00010a00ff047b82 */ /* 0x000e620000000800 */
[----:B------:R-:W2:Y:S01]  /*fb40*/  S2R R18, SR_TID.X ;  /* 0x0000000000127919 */ /* 0x000ea20000002100 */
[----:B------:R-:W-:-:S13]  /*fb50*/  ISETP.NE.AND.EX P0, PT, RZ, UR5, PT, P0 ;  /* 0x00000005ff007c0c */ /* 0x000fda000bf05300 */
[----:B------:R-:W3:Y:S02]  /*fb60*/  @P0 LDC.64 R2, c[0x0][0x9f8] ;  /* 0x00027e00ff020b82 */ /* 0x000ee40000000a00 */
[----:B---3--:R-:W-:-:S05]  /*fb70*/  @P0 IMAD.WIDE R2, R5, 0x4, R2 ;  /* 0x0000000405020825 */ /* 0x008fca00078e0202 */
[----:B------:R3:W4:Y:S01]  /*fb80*/  @P0 LDG.E R0, desc[UR60][R2.64] ;  /* 0x0000003c02000981 */ /* 0x000722000c1e1900 */
[----:B-1----:R-:W-:Y:S01]  /*fb90*/  ISETP.NE.AND P0, PT, R4, 0x1, PT ;  /* 0x000000010400780c */ /* 0x002fe20003f05270 */
[----:B------:R-:W-:Y:S01]  /*fba0*/  IMAD.U32 R4, RZ, RZ, UR42 ;  /* 0x0000002aff047e24 */ /* 0x000fe2000f8e00ff */
[----:B--2---:R-:W-:Y:S01]  /*fbb0*/  LOP3.LUT R18, R18, 0x1f, RZ, 0xc0, !PT ;  /* 0x0000001f12127812 */ /* 0x004fe200078ec0ff */
[----:B------:R-:W-:Y:S01]  /*fbc0*/  UMOV UR40, URZ ;  /* 0x0000003f00287c82 */ /* 0x000fe20008000000 */
[----:B------:R-:W-:Y:S01]  /*fbd0*/  UMOV UR8, 0x40 ;  /* 0x0000004000087882 */ /* 0x000fe20000000000 */
[----:B------:R-:W-:Y:S01]  /*fbe0*/  UMOV UR9, UR41 ;  /* 0x0000002900097c82 */ /* 0x000fe20008000000 */
[----:B------:R-:W-:Y:S01]  /*fbf0*/  ISETP.NE.AND P1, PT, R18, RZ, PT ;  /* 0x000000ff1200720c */ /* 0x000fe20003f25270 */
[----:B------:R-:W-:Y:S01]  /*fc00*/  UMOV UR10, UR42 ;  /* 0x0000002a000a7c82 */ /* 0x000fe20008000000 */
[----:B------:R-:W-:Y:S01]  /*fc10*/  UMOV UR11, UR43 ;  /* 0x0000002b000b7c82 */ /* 0x000fe20008000000 */
[----:B---3--:R-:W1:Y:S01]  /*fc20*/  LDC.64 R2, c[0x0][0x3f8] ;  /* 0x0000fe00ff027b82 */ /* 0x008e620000000a00 */
[----:B------:R-:W-:Y:S01]  /*fc30*/  UMOV UR12, 0x80 ;  /* 0x00000080000c7882 */ /* 0x000fe20000000000 */
[----:B------:R-:W-:Y:S01]  /*fc40*/  UMOV UR13, UR41 ;  /* 0x00000029000d7c82 */ /* 0x000fe20008000000 */
[----:B------:R-:W-:Y:S01]  /*fc50*/  UMOV UR14, UR42 ;  /* 0x0000002a000e7c82 */ /* 0x000fe20008000000 */
[----:B------:R-:W-:Y:S01]  /*fc60*/  UMOV UR15, UR43 ;  /* 0x0000002b000f7c82 */ /* 0x000fe20008000000 */
[----:B------:R-:W-:-:S03]  /*fc70*/  UMOV UR6, 0xffffffff ;  /* 0xffffffff00067882 */ /* 0x000fc60000000000 */
[----:B------:R-:W2:Y:S02]  /*fc80*/  @P0 LDC R5, c[0x0][0x42c] ;  /* 0x00010b00ff050b82 */ /* 0x000ea40000000800 */
[----:B------:R-:W-:-:S05]  /*fc90*/  VOTEU.ALL UP1, P1 ;  /* 0x00000000003f7886 */ /* 0x000fca0000820000 */
[----:B------:R-:W-:Y:S01]  /*fca0*/  @!UP1 UIADD3 UR4, UP0, UR44, 0x270, URZ ;  /* 0x000002702c049890 */ /* 0x000fe2000ff1e03f */
[----:B------:R-:W3:Y:S03]  /*fcb0*/  @P0 LDC R6, c[0x0][0x430] ;  /* 0x00010c00ff060b82 */ /* 0x000ee60000000800 */
[----:B------:R-:W-:-:S09]  /*fcc0*/  @!UP1 UIADD3.X UR5, URZ, UR45, URZ, UP0, !UPT ;  /* 0x0000002d3f059290 */ /* 0x000fd200087fe43f */
[----:B------:R1:W-:Y:S01]  /*fcd0*/  @!UP1 UTMAPF.L2.4D [UR40], [UR4] ;  /* 0x00000028040095b8 */ /* 0x0003e20008018000 */
[----:B--2---:R-:W-:Y:S01]  /*fce0*/  @P0 IMAD.HI.U32 R5, R5, UR42, RZ ;  /* 0x0000002a05050c27 */ /* 0x004fe2000f8e00ff */
[----:B------:R2:W-:Y:S04]  /*fcf0*/  @!UP1 UTMAPF.L2.4D [UR8], [UR4] ;  /* 0x00000008040095b8 */ /* 0x0005e80008018000 */
[----:B---3--:R-:W-:Y:S01]  /*fd00*/  @P0 SHF.R.U32.HI R4, RZ, R6, R5 ;  /* 0x00000006ff040219 */ /* 0x008fe20000011605 */
[----:B------:R-:W-:Y:S01]  /*fd10*/  IMAD.U32 R5, RZ, RZ, UR46 ;  /* 0x0000002eff057e24 */ /* 0x000fe2000f8e00ff */
[----:B-1----:R-:W-:Y:S01]  /*fd20*/  ISETP.NE.U32.AND P0, PT, R2, RZ, PT ;  /* 0x000000ff0200720c */ /* 0x002fe20003f05070 */
[----:B------:R2:W-:Y:S02]  /*fd30*/  @!UP1 UTMAPF.L2.4D [UR12], [UR4] ;  /* 0x0000000c040095b8 */ /* 0x0005e40008018000 */
[----:B------:R-:W-:Y:S01]  /*fd40*/  VIADD R5, R5, 0xffffffff ;  /* 0xffffffff05057836 */ /* 0x000fe20000000000 */
[----:B------:R-:W-:-:S04]  /*fd50*/  ISETP.NE.AND.EX P0, PT, R3, RZ, PT, P0 ;  /* 0x000000ff0300720c */ /* 0x000fc80003f05300 */
[----:B----4-:R-:W-:Y:S01]  /*fd60*/  SEL R6, R0, RZ, !P0 ;  /* 0x000000ff00067207 */ /* 0x010fe20004000000 */
[----:B--2---:R-:W-:Y:S08]  /*fd70*/  BRA.DIV UR6, `(.L_x_972) ;  /* 0x0000002a06387947 */ /* 0x004ff0000b800000 */
.L_x_1023:
[----:B------:R-:W-:Y:S01]  /*fd80*/  UMOV UR4, 0xffffffff ;  /* 0xffffffff00047882 */ /* 0x000fe20000000000 */
[----:B------:R-:W-:Y:S02]  /*fd90*/  SHF.R.S32.HI R18, RZ, 0x1f, R0 ;  /* 0x0000001fff127819 */ /* 0x000fe40000011400 */
[----:B------:R-:W-:Y:S05]  /*fda0*/  BRA.DIV UR4, `(.L_x_973) ;  /* 0x0000002a04587947 */ /* 0x000fea000b800000 */
[----:B------:R-:W-:-:S13]  /*fdb0*/  ELECT P6, URZ, PT ;  /* 0x00000000003f782f */ /* 0x000fda00038c0000 */
.L_x_1026:
[----:B------:R-:W-:Y:S05]  /*fdc0*/  @!P6 BRA `(.L_x_974) ;  /* 0x0000000000f8e947 */ /* 0x000fea0003800000 */
[----:B------:R-:W-:Y:S01]  /*fdd0*/  IMAD.MOV.U32 R6, RZ, RZ, R0 ;  /* 0x000000ffff067224 */ /* 0x000fe200078e0000 */
[----:B------:R-:W-:Y:S06]  /*fde0*/  @!P0 BRA `(.L_x_975) ;  /* 0x0000000000488947 */ /* 0x000fec0003800000 */
[----:B------:R-:W1:Y:S01]  /*fdf0*/  LDC R11, c[0x0][0x41c] ;  /* 0x00010700ff0b7b82 */ /* 0x000e620000000800 */
[----:B------:R-:W-:Y:S01]  /*fe00*/  IMAD.MOV.U32 R10, RZ, RZ, R5 ;  /* 0x000000ffff0a7224 */ /* 0x000fe200078e0005 */
[----:B------:R-:W-:Y:S02]  /*fe10*/  ULDC.64 UR4, c[0x0][0x408] ;  /* 0x0001020000047ab9 */ /* 0x000fe40000000a00 */
[----:B------:R-:W-:-:S04]  /*fe20*/  IMAD R9, R18, UR4, RZ ;  /* 0x0000000412097c24 */ /* 0x000fc8000f8e02ff */
[----:B------:R-:W-:Y:S01]  /*fe30*/  IMAD R9, R0, UR5, R9 ;  /* 0x0000000500097c24 */ /* 0x000fe2000f8e0209 */
[----:B-1----:R-:W-:-:S13]  /*fe40*/  ISETP.NE.AND P2, PT, R11, 0x1, PT ;  /* 0x000000010b00780c */ /* 0x002fda0003f45270 */
[----:B------:R-:W1:Y:S02]  /*fe50*/  @P2 LDC.64 R6, c[0x0][0x420] ;  /* 0x00010800ff062b82 */ /* 0x000e640000000a00 */
[----:B-1----:R-:W-:-:S05]  /*fe60*/  @P2 IMAD.HI.U32 R6, R5, R6, RZ ;  /* 0x0000000605062227 */ /* 0x002fca00078e00ff */
[----:B------:R-:W-:-:S04]  /*fe70*/  @P2 SHF.R.U32.HI R10, RZ, R7, R6 ;  /* 0x00000007ff0a2219 */ /* 0x000fc80000011606 */
[--C-:B------:R-:W-:Y:S01]  /*fe80*/  SHF.R.S32.HI R7, RZ, 0x1f, R10.reuse ;  /* 0x0000001fff077819 */ /* 0x100fe2000001140a */
[----:B------:R-:W-:-:S04]  /*fe90*/  IMAD.MOV.U32 R6, RZ, RZ, R10 ;  /* 0x000000ffff067224 */ /* 0x000fc800078e000a */
[----:B------:R-:W-:-:S04]  /*fea0*/  IMAD.WIDE.U32 R6, R0, UR4, R6 ;  /* 0x0000000400067c25 */ /* 0x000fc8000f8e0006 */
[----:B------:R-:W-:Y:S01]  /*feb0*/  IMAD.IADD R7, R7, 0x1, R9 ;  /* 0x0000000107077824 */ /* 0x000fe200078e0209 */
[----:B------:R-:W-:-:S04]  /*fec0*/  LEA R8, P2, R6, R2, 0x2 ;  /* 0x0000000206087211 */ /* 0x000fc800078410ff */
[----:B------:R-:W-:-:S05]  /*fed0*/  LEA.HI.X R9, R6, R3, R7, 0x2, P2 ;  /* 0x0000000306097211 */ /* 0x000fca00010f1407 */
[----:B------:R1:W5:Y:S01]  /*fee0*/  LDG.E R6, desc[UR60][R8.64] ;  /* 0x0000003c08067981 */ /* 0x000362000c1e1900 */
[----:B------:R-:W-:-:S04]  /*fef0*/  IMAD.MOV R10, RZ, RZ, -R10 ;  /* 0x000000ffff0a7224 */ /* 0x000fc800078e0a0a */
[----:B------:R-:W-:-:S07]  /*ff00*/  IMAD R5, R11, R10, R5 ;  /* 0x0000000a0b057224 */ /* 0x000fce00078e0205 */
.L_x_975:
[----:B------:R-:W2:Y:S01]  /*ff10*/  S2R R7, SR_TID.X ;  /* 0x0000000000077919 */ /* 0x000ea20000002100 */
[----:B-1----:R-:W-:Y:S02]  /*ff20*/  LEA R8, R16, UR38, 0x3 ;  /* 0x0000002610087c11 */ /* 0x002fe4000f8e18ff */
[----:B--2---:R-:W-:Y:S02]  /*ff30*/  LOP3.LUT R9, R7, 0x7f, RZ, 0xc0, !PT ;  /* 0x0000007f07097812 */ /* 0x004fe400078ec0ff */
[----:B------:R-:W-:Y:S02]  /*ff40*/  SHF.L.U32 R7, R17, 0x1f, RZ ;  /* 0x0000001f11077819 */ /* 0x000fe400000006ff */
[----:B------:R-:W-:Y:S02]  /*ff50*/  ISETP.NE.AND P3, PT, R9, RZ, PT ;  /* 0x000000ff0900720c */ /* 0x000fe40003f65270 */
[----:B------:R-:W1:Y:S02]  /*ff60*/  SYNCS.PHASECHK.TRANS64.TRYWAIT P2, [R8+URZ+0x30840], R7 ;  /* 0x03084007080075a7 */ /* 0x000e64000804017f */
[----:B-1----:R-:W-:Y:S09]  /*ff70*/  @!P2 BRA `(.L_x_976) ;  /* 0x000000280004a947 */ /* 0x002ff20003800000 */
.L_x_1027:
        /* <DEDUP_REMOVED lines=8> */
.L_x_977:
        /* <DEDUP_REMOVED lines=10> */
[----:B------:R-:W-:-:S03]  /*100a0*/  UMOV UR16, 0x40 ;  /* 0x0000004000107882 */ /* 0x000fc60000000000 */
[----:B------:R-:W-:Y:S02]  /*100b0*/  UIMAD UR8, UR8, 0x9000, UR38 ;  /* 0x00009000080878a4 */ /* 0x000fe4000f8e0226 */
[----:B------:R-:W-:Y:S02]  /*100c0*/  UIADD3 UR9, UR9, 0x30830, URZ ;  /* 0x0003083009097890 */ /* 0x000fe4000fffe03f */
[----:B------:R-:W-:Y:S02]  /*100d0*/  UIMAD UR11, UR11, 0x60, URZ ;  /* 0x000000600b0b78a4 */ /* 0x000fe4000f8e023f */
        /* <DEDUP_REMOVED lines=13> */
.L_x_974:
[----:B------:R-:W-:Y:S05]  /*101b0*/  WARPSYNC.ALL ;  /* 0x0000000000007948 */ /* 0x000fea0003800000 */
[----:B------:R-:W-:Y:S01]  /*101c0*/  BAR.SYNC.DEFER_BLOCKING 0x8, 0x120 ;  /* 0x0204800000007b1d */ /* 0x000fe20000010000 */
[----:B------:R-:W-:Y:S01]  /*101d0*/  ELECT P2, URZ, PT ;  /* 0x00000000003f782f */ /* 0x000fe20003840000 */
[----:B------:R-:W-:Y:S02]  /*101e0*/  UIADD3 UR47, UR47, 0x1, URZ ;  /* 0x000000012f2f7890 */ /* 0x000fe4000fffe03f */
[----:B------:R-:W-:Y:S02]  /*101f0*/  UIADD3 UR4, UP0, UR44, 0x270, URZ ;  /* 0x000002702c047890 */ /* 0x000fe4000ff1e03f */
[----:B------:R-:W-:-:S02]  /*10200*/  ULEA.HI UR5, UR47, UR47, URZ, 0x1 ;  /* 0x0000002f2f057291 */ /* 0x000fc4000f8f083f */
[----:B------:R-:W-:Y:S02]  /*10210*/  UIADD3 UR8, UR38, 0x12400, URZ ;  /* 0x0001240026087890 */ /* 0x000fe4000fffe03f */
[----:B------:R-:W-:Y:S02]  /*10220*/  ULOP3.LUT UR5, UR5, 0xfffffffe, URZ, 0xc0, !UPT ;  /* 0xfffffffe05057892 */ /* 0x000fe4000f8ec03f */
[----:B------:R-:W-:Y:S02]  /*10230*/  UIADD3 UR9, UR38, 0x30800, URZ ;  /* 0x0003080026097890 */ /* 0x000fe4000fffe03f */
[----:B-1----:R-:W-:Y:S01]  /*10240*/  @P2 IMAD.MOV.U32 R7, RZ, RZ, 0xc000 ;  /* 0x0000c000ff072424 */ /* 0x002fe200078e00ff */
[----:B------:R-:W-:Y:S02]  /*10250*/  UIADD3 UR14, UR47, -UR5, URZ ;  /* 0x800000052f0e7290 */ /* 0x000fe4000fffe03f */
[----:B------:R-:W-:Y:S02]  /*10260*/  UIADD3.X UR5, URZ, UR45, URZ, UP0, !UPT ;  /* 0x0000002d3f057290 */ /* 0x000fe400087fe43f */
[----:B------:R-:W-:-:S02]  /*10270*/  UIADD3 UR24, UR38, 0x16400, URZ ;  /* 0x0001640026187890 */ /* 0x000fc4000fffe03f */
[----:B------:R-:W-:Y:S01]  /*10280*/  UIADD3 UR16, UR38, 0x1a400, URZ ;  /* 0x0001a40026107890 */ /* 0x000fe2000fffe03f */
[----:B------:R-:W-:Y:S01]  /*10290*/  UMOV UR11, UR41 ;  /* 0x00000029000b7c82 */ /* 0x000fe20008000000 */
[----:B------:R1:W-:Y:S01]  /*102a0*/  @P2 SYNCS.ARRIVE.TRANS64 RZ, [UR38+0x30800], R7 ;  /* 0x03080007ffff29a7 */ /* 0x0003e20008000026 */
[----:B------:R-:W-:Y:S01]  /*102b0*/  UMOV UR12, UR42 ;  /* 0x0000002a000c7c82 */ /* 0x000fe20008000000 */
[----:B------:R-:W-:Y:S01]  /*102c0*/  UMOV UR13, UR43 ;  /* 0x0000002b000d7c82 */ /* 0x000fe20008000000 */
[----:B------:R-:W-:Y:S01]  /*102d0*/  UMOV UR6, 0x0 ;  /* 0x0000000000067882 */ /* 0x000fe20000000000 */
[----:B------:R-:W-:Y:S01]  /*102e0*/  UMOV UR7, 0x12f00000 ;  /* 0x12f0000000077882 */ /* 0x000fe20000000000 */
[----:B------:R-:W-:Y:S01]  /*102f0*/  UMOV UR10, URZ ;  /* 0x0000003f000a7c82 */ /* 0x000fe20008000000 */
[----:B------:R-:W-:Y:S01]  /*10300*/  UMOV UR27, UR41 ;  /* 0x00000029001b7c82 */ /* 0x000fe20008000000 */
[----:B------:R-:W-:Y:S01]  /*10310*/  UMOV UR28, UR42 ;  /* 0x0000002a001c7c82 */ /* 0x000fe20008000000 */
[----:B-1----:R-:W-:Y:S01]  /*10320*/  IMAD.U32 R7, RZ, RZ, UR14 ;  /* 0x0000000eff077e24 */ /* 0x002fe2000f8e00ff */
[----:B------:R-:W-:Y:S01]  /*10330*/  UMOV UR29, UR43 ;  /* 0x0000002b001d7c82 */ /* 0x000fe20008000000 */
[----:B------:R-:W-:Y:S01]  /*10340*/  UMOV UR26, 0x40 ;  /* 0x00000040001a7882 */ /* 0x000fe20000000000 */
[----:B------:R-:W-:Y:S01]  /*10350*/  UMOV UR25, UR9 ;  /* 0x0000000900197c82 */ /* 0x000fe20008000000 */
[----:B------:R-:W-:Y:S01]  /*10360*/  UMOV UR19, UR41 ;  /* 0x0000002900137c82 */ /* 0x000fe20008000000 */
[----:B------:R-:W-:Y:S01]  /*10370*/  SHF.L.U32 R7, R7, 0x1f, RZ ;  /* 0x0000001f07077819 */ /* 0x000fe200000006ff */
[----:B------:R-:W-:Y:S01]  /*10380*/  UMOV UR20, UR42 ;  /* 0x0000002a00147c82 */ /* 0x000fe20008000000 */
[----:B------:R-:W-:Y:S01]  /*10390*/  UMOV UR21, UR43 ;  /* 0x0000002b00157c82 */ /* 0x000fe20008000000 */
[----:B------:R-:W-:Y:S01]  /*103a0*/  UMOV UR18, 0x80 ;  /* 0x0000008000127882 */ /* 0x000fe20000000000 */
[----:B------:R1:W-:Y:S01]  /*103b0*/  UTMALDG.4D [UR8], [UR4], desc[UR6] ;  /* 0x00000608040075b4 */ /* 0x0003e20008019000 */
[----:B------:R-:W-:Y:S01]  /*103c0*/  UMOV UR17, UR9 ;  /* 0x0000000900117c82 */ /* 0x000fe20008000000 */
[----:B------:R1:W-:Y:S01]  /*103d0*/  UTMALDG.4D [UR24], [UR4], desc[UR6] ;  /* 0x00000618040075b4 */ /* 0x0003e20008019000 */
[----:B------:R1:W-:Y:S01]  /*103e0*/  UTMALDG.4D [UR16], [UR4], desc[UR6] ;  /* 0x00000610040075b4 */ /* 0x0003e20008019000 */
[----:B------:R-:W2:Y:S02]  /*103f0*/  SYNCS.PHASECHK.TRANS64.TRYWAIT P2, [UR38+0x30820], R7 ;  /* 0x03082007ff0075a7 */ /* 0x000ea40008040166 */
[----:B-12---:R-:W-:Y:S05]  /*10400*/  @!P2 BRA `(.L_x_978) ;  /* 0x0000002000f4a947 */ /* 0x006fea0003800000 */
.L_x_1028:
[----:B------:R-:W-:-:S04]  /*10410*/  UIADD3 UR4, UR46, -0x2, URZ ;  /* 0xfffffffe2e047890 */ /* 0x000fc8000fffe03f */
[----:B------:R-:W-:-:S06]  /*10420*/  UISETP.GE.AND UP0, UPT, UR4, UR39, UPT ;  /* 0x000000270400728c */ /* 0x000fcc000bf06270 */
[----:B------:R-:W-:-:S13]  /*10430*/  PLOP3.LUT P2, PT, PT, PT, UP0, 0x80, 0x0 ;  /* 0x000000000000781c */ /* 0x000fda0003f4f008 */
[----:B------:R-:W-:Y:S05]  /*10440*/  @!P2 BRA `(.L_x_979) ;  /* 0x000000140088a947 */ /* 0x000fea0003800000 */
[----:B-1----:R-:W-:Y:S01]  /*10450*/  IMAD R8, RZ, RZ, -UR46 ;  /* 0x8000002eff087e24 */ /* 0x002fe2000f8e02ff */
[----:B------:R-:W-:Y:S01]  /*10460*/  LOP3.LUT R11, RZ, UR39, RZ, 0x33, !PT ;  /* 0x00000027ff0b7c12 */ /* 0x000fe2000f8e33ff */
[----:B------:R-:W-:-:S03]  /*10470*/  ULDC.64 UR36, c[0x0][0x408] ;  /* 0x0001020000247ab9 */ /* 0x000fc60000000a00 */
[----:B------:R-:W-:-:S05]  /*10480*/  VIADDMNMX R11, R8, 0x1, R11, !PT ;  /* 0x00000001080b7846 */ /* 0x000fca000780010b */
[----:B------:R-:W-:-:S05]  /*10490*/  VIADD R7, R11, UR46 ;  /* 0x0000002e0b077c36 */ /* 0x000fca0008000000 */
[----:B------:R-:W-:-:S04]  /*104a0*/  LOP3.LUT R7, R7, 0x1, RZ, 0xc0, !PT ;  /* 0x0000000107077812 */ /* 0x000fc800078ec0ff */
[----:B------:R-:W-:Y:S01]  /*104b0*/  ISETP.NE.U32.AND P2, PT, R7, 0x1, PT ;  /* 0x000000010700780c */ /* 0x000fe20003f45070 */
[----:B------:R-:W-:-:S12]  /*104c0*/  IMAD.U32 R7, RZ, RZ, UR4 ;  /* 0x00000004ff077e24 */ /* 0x000fd8000f8e00ff */
        /* <DEDUP_REMOVED lines=27> */
.L_x_983:
[----:B-1----:R-:W1:Y:S01]  /*10680*/  S2R R2, SR_TID.X ;  /* 0x0000000000027919 */ /* 0x002e620000002100 */
[----:B------:R-:W-:Y:S02]  /*10690*/  LEA R3, R10, UR38, 0x3 ;  /* 0x000000260a037c11 */ /* 0x000fe4000f8e18ff */
[----:B-1----:R-:W-:Y:S02]  /*106a0*/  LOP3.LUT R9, R2, 0x7f, RZ, 0xc0, !PT ;  /* 0x0000007f02097812 */ /* 0x002fe400078ec0ff */
[----:B------:R-:W-:Y:S02]  /*106b0*/  SHF.L.U32 R2, R12, 0x1f, RZ ;  /* 0x0000001f0c027819 */ /* 0x000fe400000006ff */
[----:B------:R-:W-:Y:S02]  /*106c0*/  ISETP.NE.AND P2, PT, R9, RZ, PT ;  /* 0x000000ff0900720c */ /* 0x000fe40003f45270 */
[----:B------:R-:W1:Y:S02]  /*106d0*/  SYNCS.PHASECHK.TRANS64.TRYWAIT P3, [R3+URZ+0x30840], R2 ;  /* 0x03084002030075a7 */ /* 0x000e64000806017f */
[----:B-1----:R-:W-:Y:S09]  /*106e0*/  @!P3 BRA `(.L_x_984) ;  /* 0x000000200054b947 */ /* 0x002ff20003800000 */
.L_x_1029:
        /* <DEDUP_REMOVED lines=8> */
.L_x_985:
[----:B------:R-:W-:Y:S01]  /*10770*/  R2UR UR8, R10 ;  /* 0x000000000a0872ca */ /* 0x000fe200000e0000 */
[----:B------:R-:W-:Y:S01]  /*10780*/  UIADD3 UR4, UP0, UR44, 0x370, URZ ;  /* 0x000003702c047890 */ /* 0x000fe2000ff1e03f */
[----:B------:R-:W-:Y:S01]  /*10790*/  R2UR UR9, R3 ;  /* 0x00000000030972ca */ /* 0x000fe200000e0000 */
[----:B------:R-:W-:Y:S01]  /*107a0*/  UIADD3 UR19, UR38, 0x30800, URZ ;  /* 0x0003080026137890 */ /* 0x000fe2000fffe03f */
[----:B------:R-:W-:Y:S01]  /*107b0*/  R2UR UR11, R7 ;  /* 0x00000000070b72ca */ /* 0x000fe200000e0000 */
[----:B------:R-:W-:Y:S01]  /*107c0*/  UIADD3.X UR5, URZ, UR45, URZ, UP0, !UPT ;  /* 0x0000002d3f057290 */ /* 0x000fe200087fe43f */
[----:B------:R-:W-:Y:S01]  /*107d0*/  R2UR UR12, R4 ;  /* 0x00000000040c72ca */ /* 0x000fe200000e0000 */
[----:B------:R-:W-:Y:S01]  /*107e0*/  UMOV UR10, URZ ;  /* 0x0000003f000a7c82 */ /* 0x000fe20008000000 */
[----:B-----5:R-:W-:Y:S01]  /*107f0*/  R2UR UR13, R8 ;  /* 0x00000000080d72ca */ /* 0x020fe200000e0000 */
[----:B------:R-:W-:Y:S01]  /*10800*/  UMOV UR6, 0x0 ;  /* 0x0000000000067882 */ /* 0x000fe20000000000 */
[----:B------:R-:W-:Y:S01]  /*10810*/  UMOV UR7, 0x14f00000 ;  /* 0x14f0000000077882 */ /* 0x000fe20000000000 */
[----:B------:R-:W-:Y:S01]  /*10820*/  UMOV UR17, 0x40 ;  /* 0x0000004000117882 */ /* 0x000fe20000000000 */
[----:B------:R-:W-:Y:S01]  /*10830*/  UMOV UR18, 0x80 ;  /* 0x0000008000127882 */ /* 0x000fe20000000000 */
[----:B------:R-:W-:Y:S01]  /*10840*/  UIMAD UR8, UR8, 0x9000, UR38 ;  /* 0x00009000080878a4 */ /* 0x000fe2000f8e0226 */
[----:B-1----:R-:W-:Y:S01]  /*10850*/  SHF.L.U32 R3, R17, 0x1f, RZ ;  /* 0x0000001f11037819 */ /* 0x002fe200000006ff */
[----:B------:R-:W-:Y:S01]  /*10860*/  UIADD3 UR9, UR9, 0x30830, URZ ;  /* 0x0003083009097890 */ /* 0x000fe2000fffe03f */
[----:B------:R-:W-:Y:S01]  /*10870*/  LEA R2, R16, UR19, 0x3 ;  /* 0x0000001310027c11 */ /* 0x000fe2000f8e18ff */
[----:B------:R-:W-:-:S02]  /*10880*/  UIMAD UR11, UR11, 0x60, URZ ;  /* 0x000000600b0b78a4 */ /* 0x000fc4000f8e023f */
        /* <DEDUP_REMOVED lines=13> */
.L_x_1030:
[----:B------:R-:W-:Y:S05]  /*10960*/  @P2 BRA `(.L_x_987) ;  /* 0x0000000000202947 */ /* 0x000fea0003800000 */
[----:B------:R-:W2:Y:S01]  /*10970*/  S2R R9, SR_TID.X ;  /* 0x0000000000097919 */ /* 0x000ea20000002100 */
[----:B-1----:R-:W-:Y:S01]  /*10980*/  LEA R2, R16, UR38, 0x3 ;  /* 0x0000002610027c11 */ /* 0x002fe2000f8e18ff */
[----:B------:R-:W-:-:S04]  /*10990*/  IMAD.MOV.U32 R3, RZ, RZ, 0x9000 ;  /* 0x00009000ff037424 */ /* 0x000fc800078e00ff */
[----:B------:R3:W-:Y:S01]  /*109a0*/  SYNCS.ARRIVE.TRANS64 RZ, [R2+URZ+0x30850], R3 ;  /* 0x0308500302ff79a7 */ /* 0x0007e2000800003f */
[----:B--2---:R-:W-:-:S04]  /*109b0*/  LOP3.LUT R9, R9, 0x1f, RZ, 0xc0, !PT ;  /* 0x0000001f09097812 */ /* 0x004fc800078ec0ff */
[----:B------:R-:W-:-:S13]  /*109c0*/  ISETP.NE.AND P2, PT, R9, RZ, PT ;  /* 0x000000ff0900720c */ /* 0x000fda0003f45270 */
[----:B---3--:R-:W-:Y:S05]  /*109d0*/  @!P2 BRA `(.L_x_987) ;  /* 0x000000000004a947 */ /* 0x008fea0003800000 */
[----:B------:R-:W-:Y:S01]  /*109e0*/  BPT.TRAP 0x1 ;  /* 0x000000040000795c */ /* 0x000fe20000300000 */
.L_x_987:
        /* <DEDUP_REMOVED lines=10> */
[----:B------:R-:W-:-:S02]  /*10a90*/  IMAD.MOV.U32 R6, RZ, RZ, R8 ;  /* 0x000000ffff067224 */ /* 0x000fc400078e0008 */
[----:B------:R-:W-:Y:S01]  /*10aa0*/  IMAD.MOV.U32 R5, RZ, RZ, R7 ;  /* 0x000000ffff057224 */ /* 0x000fe200078e0007 */
[----:B------:R-:W-:Y:S02]  /*10ab0*/  UIMAD UR15, UR9, 0x9000, UR38 ;  /* 0x00009000090f78a4 */ /* 0x000fe4000f8e0226 */
[----:B------:R-:W-:Y:S02]  /*10ac0*/  ULEA UR9, UR9, UR38, 0x3 ;  /* 0x0000002609097291 */ /* 0x000fe4000f8e183f */
[----:B------:R-:W-:Y:S02]  /*10ad0*/  UIMAD UR11, UR11, 0x60, URZ ;  /* 0x000000600b0b78a4 */ /* 0x000fe4000f8e023f */
[----:B------:R-:W-:Y:S02]  /*10ae0*/  UIADD3 UR8, UR15, 0x400, URZ ;  /* 0x000004000f087890 */ /* 0x000fe4000fffe03f */
[----:B------:R-:W-:Y:S02]  /*10af0*/  UIADD3 UR9, UR9, 0x30850, URZ ;  /* 0x0003085009097890 */ /* 0x000fe4000fffe03f */
[----:B------:R-:W-:-:S02]  /*10b00*/  UIADD3 UR14, UR15, 0x3400, URZ ;  /* 0x000034000f0e7890 */ /* 0x000fc4000fffe03f */
        /* <DEDUP_REMOVED lines=10> */
.L_x_982:
[----:B------:R-:W-:Y:S05]  /*10bb0*/  BSYNC B0 ;  /* 0x0000000000007941 */ /* 0x000fea0003800000 */
.L_x_981:
[----:B------:R-:W-:Y:S01]  /*10bc0*/  UIADD3 UR4, UR46, -0x3, URZ ;  /* 0xfffffffd2e047890 */ /* 0x000fe2000fffe03f */
[----:B------:R-:W-:Y:S02]  /*10bd0*/  IMAD.MOV.U32 R16, RZ, RZ, R10 ;  /* 0x000000ffff107224 */ /* 0x000fe400078e000a */
[----:B------:R-:W-:-:S03]  /*10be0*/  IMAD.MOV.U32 R17, RZ, RZ, R12 ;  /* 0x000000ffff117224 */ /* 0x000fc600078e000c */
[----:B------:R-:W-:-:S07]  /*10bf0*/  IMAD.U32 R7, RZ, RZ, UR4 ;  /* 0x00000004ff077e24 */ /* 0x000fce000f8e00ff */
.L_x_980:
[----:B------:R-:W-:Y:S01]  /*10c00*/  ULOP3.LUT UR4, URZ, UR46, URZ, 0x33, !UPT ;  /* 0x0000002e3f047292 */ /* 0x000fe2000f8e333f */
[----:B------:R-:W-:Y:S01]  /*10c10*/  VIADD R11, R11, 0xfffffffe ;  /* 0xfffffffe0b0b7836 */ /* 0x000fe20000000000 */
[----:B------:R-:W-:Y:S04]  /*10c20*/  BSSY B0, `(.L_x_979) ;  /* 0x00000e4000007945 */ /* 0x000fe80003800000 */
[----:B------:R-:W-:-:S13]  /*10c30*/  ISETP.NE.AND P2, PT, R11, UR4, PT ;  /* 0x000000040b007c0c */ /* 0x000fda000bf45270 */
[----:B------:R-:W-:Y:S05]  /*10c40*/  @!P2 BRA `(.L_x_988) ;  /* 0x0000000c0084a947 */ /* 0x000fea0003800000 */
[----:B------:R-:W-:-:S07]  /*10c50*/  IMAD.MOV.U32 R8, RZ, RZ, R6 ;  /* 0x000000ffff087224 */ /* 0x000fce00078e0006 */
.L_x_1003:
[----:B------:R-:W-:Y:S01]  /*10c60*/  VIADD R10, R16, 0x1 ;  /* 0x00000001100a7836 */ /* 0x000fe20000000000 */
[----:B------:R-:W-:Y:S05]  /*10c70*/  YIELD ;  /* 0x0000000000007946 */ /* 0x000fea0003800000 */
[----:B------:R-:W-:Y:S01]  /*10c80*/  ISETP.NE.AND P2, PT, R10, 0x2, PT ;  /* 0x000000020a00780c */ /* 0x000fe20003f45270 */
[----:B------:R-:W-:Y:S03]  /*10c90*/  BSSY B1, `(.L_x_989) ;  /* 0x000006b000017945 */ /* 0x000fe60003800000 */
[----:B-1----:R-:W-:-:S02]  /*10ca0*/  SEL R2, RZ, 0x1, P2 ;  /* 0x00000001ff027807 */ /* 0x002fc40001000000 */
[----:B------:R-:W-:Y:S02]  /*10cb0*/  SEL R10, R10, RZ, P2 ;  /* 0x000000ff0a0a7207 */ /* 0x000fe40001000000 */
[----:B------:R-:W-:Y:S01]  /*10cc0*/  LOP3.LUT R11, R17, R2, RZ, 0x3c, !PT ;  /* 0x00000002110b7212 */ /* 0x000fe200078e3cff */
[----:B------:R-:W-:Y:S06]  /*10cd0*/  @!P6 BRA `(.L_x_990) ;  /* 0x000000040098e947 */ /* 0x000fec0003800000 */
[----:B------:R-:W-:Y:S01]  /*10ce0*/  IMAD.MOV.U32 R12, RZ, RZ, R7 ;  /* 0x000000ffff0c7224 */ /* 0x000fe200078e0007 */
[----:B------:R-:W-:Y:S06]  /*10cf0*/  @!P0 BRA `(.L_x_991) ;  /* 0x0000000000448947 */ /* 0x000fec0003800000 */
[----:B------:R-:W1:Y:S01]  /*10d00*/  LDC R9, c[0x0][0x41c] ;  /* 0x00010700ff097b82 */ /* 0x000e620000000800 */
        /* <DEDUP_REMOVED lines=16> */
.L_x_991:
[----:B------:R-:W1:Y:S01]  /*10e10*/  S2R R2, SR_TID.X ;  /* 0x0000000000027919 */ /* 0x000e620000002100 */
[----:B------:R-:W-:Y:S02]  /*10e20*/  LEA R3, R10, UR38, 0x3 ;  /* 0x000000260a037c11 */ /* 0x000fe4000f8e18ff */
[----:B-1----:R-:W-:Y:S02]  /*10e30*/  LOP3.LUT R9, R2, 0x7f, RZ, 0xc0, !PT ;  /* 0x0000007f02097812 */ /* 0x002fe400078ec0ff */
[----:B------:R-:W-:Y:S02]  /*10e40*/  SHF.L.U32 R2, R11, 0x1f, RZ ;  /* 0x0000001f0b027819 */ /* 0x000fe400000006ff */
[----:B------:R-:W-:Y:S02]  /*10e50*/  ISETP.NE.AND P2, PT, R9, RZ, PT ;  /* 0x000000ff0900720c */ /* 0x000fe40003f45270 */
[----:B------:R-:W1:Y:S02]  /*10e60*/  SYNCS.PHASECHK.TRANS64.TRYWAIT P3, [R3+URZ+0x30840], R2 ;  /* 0x03084002030075a7 */ /* 0x000e64000806017f */
[----:B-1----:R-:W-:Y:S09]  /*10e70*/  @!P3 BRA `(.L_x_992) ;  /* 0x000000180098b947 */ /* 0x002ff20003800000 */
.L_x_1031:
        /* <DEDUP_REMOVED lines=8> */
.L_x_993:
        /* <DEDUP_REMOVED lines=14> */
[----:B------:R-:W-:Y:S01]  /*10fe0*/  SHF.L.U32 R17, R17, 0x1f, RZ ;  /* 0x0000001f11117819 */ /* 0x000fe200000006ff */
[----:B------:R-:W-:Y:S01]  /*10ff0*/  UIADD3 UR9, UR9, 0x30830, URZ ;  /* 0x0003083009097890 */ /* 0x000fe2000fffe03f */
[----:B-1----:R-:W-:Y:S01]  /*11000*/  LEA R2, R16, UR19, 0x3 ;  /* 0x0000001310027c11 */ /* 0x002fe2000f8e18ff */
        /* <DEDUP_REMOVED lines=14> */
.L_x_1032:
[----:B------:R-:W-:Y:S05]  /*110f0*/  @P2 BRA `(.L_x_995) ;  /* 0x00000000001c2947 */ /* 0x000fea0003800000 */
[----:B------:R-:W2:Y:S02]  /*11100*/  S2R R3, SR_TID.X ;  /* 0x0000000000037919 */ /* 0x000ea40000002100 */
[----:B--2---:R-:W-:Y:S01]  /*11110*/  LOP3.LUT R9, R3, 0x1f, RZ, 0xc0, !PT ;  /* 0x0000001f03097812 */ /* 0x004fe200078ec0ff */
[----:B------:R-:W-:-:S03]  /*11120*/  IMAD.MOV.U32 R3, RZ, RZ, 0x9000 ;  /* 0x00009000ff037424 */ /* 0x000fc600078e00ff */
[----:B------:R-:W-:Y:S01]  /*11130*/  ISETP.NE.AND P2, PT, R9, RZ, PT ;  /* 0x000000ff0900720c */ /* 0x000fe20003f45270 */
[----:B------:R2:W-:-:S12]  /*11140*/  SYNCS.ARRIVE.TRANS64 RZ, [R2+URZ+0x50], R3 ;  /* 0x0000500302ff79a7 */ /* 0x0005d8000800003f */
[----:B--2---:R-:W-:Y:S05]  /*11150*/  @!P2 BRA `(.L_x_995) ;  /* 0x000000000004a947 */ /* 0x004fea0003800000 */
[----:B------:R-:W-:Y:S01]  /*11160*/  BPT.TRAP 0x1 ;  /* 0x000000040000795c */ /* 0x000fe20000300000 */
.L_x_995:
        /* <DEDUP_REMOVED lines=12> */
[----:B------:R-:W-:Y:S01]  /*11230*/  UIMAD UR8, UR8, 0x9000, UR38 ;  /* 0x00009000080878a4 */ /* 0x000fe2000f8e0226 */
[----:B------:R-:W-:Y:S01]  /*11240*/  IMAD.MOV.U32 R6, RZ, RZ, R8 ;  /* 0x000000ffff067224 */ /* 0x000fe200078e0008 */
[----:B------:R-:W-:Y:S02]  /*11250*/  UIMAD UR11, UR11, 0x60, URZ ;  /* 0x000000600b0b78a4 */ /* 0x000fe4000f8e023f */
[----:B------:R-:W-:Y:S02]  /*11260*/  UIADD3 UR9, UR9, 0x50, URZ ;  /* 0x0000005009097890 */ /* 0x000fe4000fffe03f */
        /* <DEDUP_REMOVED lines=13> */
.L_x_990:
[----:B------:R-:W-:Y:S05]  /*11340*/  BSYNC B1 ;  /* 0x0000000000017941 */ /* 0x000fea0003800000 */
.L_x_989:
[----:B------:R-:W-:Y:S01]  /*11350*/  VIADD R16, R10, 0x1 ;  /* 0x000000010a107836 */ /* 0x000fe20000000000 */
[----:B------:R-:W-:Y:S01]  /*11360*/  BSSY B1, `(.L_x_996) ;  /* 0x000006c000017945 */ /* 0x000fe20003800000 */
[----:B------:R-:W-:-:S03]  /*11370*/  VIADD R12, R7, 0xffffffff ;  /* 0xffffffff070c7836 */ /* 0x000fc60000000000 */
[----:B------:R-:W-:-:S04]  /*11380*/  ISETP.NE.AND P2, PT, R16, 0x2, PT ;  /* 0x000000021000780c */ /* 0x000fc80003f45270 */
[----:B-1----:R-:W-:Y:S02]  /*11390*/  SEL R2, RZ, 0x1, P2 ;  /* 0x00000001ff027807 */ /* 0x002fe40001000000 */
[----:B------:R-:W-:Y:S02]  /*113a0*/  SEL R16, R16, RZ, P2 ;  /* 0x000000ff10107207 */ /* 0x000fe40001000000 */
[----:B------:R-:W-:Y:S01]  /*113b0*/  LOP3.LUT R17, R11, R2, RZ, 0x3c, !PT ;  /* 0x000000020b117212 */ /* 0x000fe200078e3cff */
[----:B------:R-:W-:Y:S06]  /*113c0*/  @!P6 BRA `(.L_x_997) ;  /* 0x000000040094e947 */ /* 0x000fec0003800000 */
[----:B------:R-:W-:Y:S01]  /*113d0*/  IMAD.MOV.U32 R13, RZ, RZ, R12 ;  /* 0x000000ffff0d7224 */ /* 0x000fe200078e000c */
[----:B------:R-:W-:Y:S06]  /*113e0*/  @!P0 BRA `(.L_x_998) ;  /* 0x0000000000448947 */ /* 0x000fec0003800000 */
[----:B------:R-:W1:Y:S02]  /*113f0*/  LDC R8, c[0x0][0x41c] ;  /* 0x00010700ff087b82 */ /* 0x000e640000000800 */
        /* <DEDUP_REMOVED lines=16> */
.L_x_998:
[----:B------:R-:W-:Y:S02]  /*11500*/  LEA R2, R16, UR38, 0x3 ;  /* 0x0000002610027c11 */ /* 0x000fe4000f8e18ff */
[----:B------:R-:W-:-:S04]  /*11510*/  SHF.L.U32 R3, R17, 0x1f, RZ ;  /* 0x0000001f11037819 */ /* 0x000fc800000006ff */
[----:B------:R-:W2:Y:S02]  /*11520*/  SYNCS.PHASECHK.TRANS64.TRYWAIT P2, [R2+URZ+0x30840], R3 ;  /* 0x03084003020075a7 */ /* 0x000ea4000804017f */
[----:B--2---:R-:W-:Y:S05]  /*11530*/  @!P2 BRA `(.L_x_999) ;  /* 0x000000140010a947 */ /* 0x004fea0003800000 */
.L_x_1033:
        /* <DEDUP_REMOVED lines=11> */
.L_x_1000:
[----:B------:R-:W-:Y:S01]  /*115f0*/  R2UR UR9, R16 ;  /* 0x00000000100972ca */ /* 0x000fe200000e0000 */
[----:B------:R-:W-:Y:S01]  /*11600*/  UIADD3 UR19, UR38, 0x30800, URZ ;  /* 0x0003080026137890 */ /* 0x000fe2000fffe03f */
[----:B------:R-:W-:Y:S01]  /*11610*/  R2UR UR11, R13 ;  /* 0x000000000d0b72ca */ /* 0x000fe200000e0000 */
[----:B------:R-:W-:Y:S01]  /*11620*/  UIADD3 UR4, UP0, UR44, 0x370, URZ ;  /* 0x000003702c047890 */ /* 0x000fe2000ff1e03f */
[----:B------:R-:W-:Y:S01]  /*11630*/  R2UR UR12, R4 ;  /* 0x00000000040c72ca */ /* 0x000fe200000e0000 */
[----:B------:R-:W-:Y:S01]  /*11640*/  UMOV UR10, URZ ;  /* 0x0000003f000a7c82 */ /* 0x000fe20008000000 */
[----:B-----5:R-:W-:Y:S01]  /*11650*/  R2UR UR13, R8 ;  /* 0x00000000080d72ca */ /* 0x020fe200000e0000 */
[----:B------:R-:W-:Y:S01]  /*11660*/  UIADD3.X UR5, URZ, UR45, URZ, UP0, !UPT ;  /* 0x0000002d3f057290 */ /* 0x000fe200087fe43f */
[----:B------:R-:W-:Y:S01]  /*11670*/  SHF.L.U32 R11, R11, 0x1f, RZ ;  /* 0x0000001f0b0b7819 */ /* 0x000fe200000006ff */
[----:B------:R-:W-:Y:S01]  /*11680*/  UMOV UR6, 0x0 ;  /* 0x0000000000067882 */ /* 0x000fe20000000000 */
[----:B------:R-:W-:Y:S01]  /*11690*/  UMOV UR7, 0x14f00000 ;  /* 0x14f0000000077882 */ /* 0x000fe20000000000 */
[----:B------:R-:W-:Y:S01]  /*116a0*/  UMOV UR17, 0x40 ;  /* 0x0000004000117882 */ /* 0x000fe20000000000 */
[----:B------:R-:W-:Y:S01]  /*116b0*/  UMOV UR18, 0x80 ;  /* 0x0000008000127882 */ /* 0x000fe20000000000 */
[----:B------:R-:W-:Y:S01]  /*116c0*/  UIMAD UR8, UR9, 0x9000, UR38 ;  /* 0x00009000090878a4 */ /* 0x000fe2000f8e0226 */
[----:B--2---:R-:W-:Y:S01]  /*116d0*/  LEA R2, R10, UR19, 0x3 ;  /* 0x000000130a027c11 */ /* 0x004fe2000f8e18ff */
[----:B------:R-:W-:-:S02]  /*116e0*/  ULEA UR9, UR9, UR19, 0x3 ;  /* 0x0000001309097291 */ /* 0x000fc4000f8e183f */
[----:B------:R-:W-:Y:S02]  /*116f0*/  UIMAD UR11, UR11, 0x60, URZ ;  /* 0x000000600b0b78a4 */ /* 0x000fe4000f8e023f */
[----:B------:R-:W-:Y:S02]  /*11700*/  UIADD3 UR14, UR8, 0x1e400, URZ ;  /* 0x0001e400080e7890 */ /* 0x000fe4000fffe03f */
        /* <DEDUP_REMOVED lines=13> */
.L_x_1034:
        /* <DEDUP_REMOVED lines=8> */
.L_x_1002:
        /* <DEDUP_REMOVED lines=28> */
.L_x_997:
[----:B------:R-:W-:Y:S05]  /*11a20*/  BSYNC B1 ;  /* 0x0000000000017941 */ /* 0x000fea0003800000 */
.L_x_996:
[----:B------:R-:W-:Y:S01]  /*11a30*/  ISETP.GT.AND P2, PT, R12, UR39, PT ;  /* 0x000000270c007c0c */ /* 0x000fe2000bf44270 */
[----:B------:R-:W-:-:S12]  /*11a40*/  VIADD R7, R7, 0xfffffffe ;  /* 0xfffffffe07077836 */ /* 0x000fd80000000000 */
[----:B------:R-:W-:Y:S05]  /*11a50*/  @P2 BRA `(.L_x_1003) ;  /* 0xfffffff000802947 */ /* 0x000fea000383ffff */
.L_x_988:
[----:B------:R-:W-:Y:S05]  /*11a60*/  BSYNC B0 ;  /* 0x0000000000007941 */ /* 0x000fea0003800000 */
.L_x_979:
[----:B------:R-:W-:Y:S04]  /*11a70*/  BSSY B0, `(.L_x_1004) ;  /* 0x000000e000007945 */ /* 0x000fe80003800000 */
[----:B------:R-:W-:Y:S05]  /*11a80*/  @P1 BRA `(.L_x_1005) ;  /* 0x0000000000301947 */ /* 0x000fea0003800000 */
[----:B-1----:R-:W1:Y:S01]  /*11a90*/  S2R R7, SR_LANEID ;  /* 0x0000000000077919 */ /* 0x002e620000000000 */
        /* <DEDUP_REMOVED lines=11> */
.L_x_1005:
[----:B------:R-:W-:Y:S05]  /*11b50*/  BSYNC B0 ;  /* 0x0000000000007941 */ /* 0x000fea0003800000 */
.L_x_1004:
[----:B------:R-:W-:Y:S04]  /*11b60*/  BSSY B0, `(.L_x_1006) ;  /* 0x000002c000007945 */ /* 0x000fe80003800000 */
[----:B------:R-:W-:Y:S05]  /*11b70*/  @!P6 BRA `(.L_x_1007) ;  /* 0x0000000000a8e947 */ /* 0x000fea0003800000 */
[----:B------:R-:W2:Y:S01]  /*11b80*/  S2R R0, SR_TID.X ;  /* 0x0000000000007919 */ /* 0x000ea20000002100 */
[----:B-1----:R-:W-:Y:S02]  /*11b90*/  LEA R3, R16, UR38, 0x3 ;  /* 0x0000002610037c11 */ /* 0x002fe4000f8e18ff */
[----:B--2---:R-:W-:Y:S02]  /*11ba0*/  LOP3.LUT R2, R0, 0x7f, RZ, 0xc0, !PT ;  /* 0x0000007f00027812 */ /* 0x004fe400078ec0ff */
[----:B------:R-:W-:Y:S02]  /*11bb0*/  SHF.L.U32 R0, R17, 0x1f, RZ ;  /* 0x0000001f11007819 */ /* 0x000fe400000006ff */
[----:B------:R-:W-:Y:S02]  /*11bc0*/  ISETP.NE.AND P1, PT, R2, RZ, PT ;  /* 0x000000ff0200720c */ /* 0x000fe40003f25270 */
[----:B------:R-:W1:Y:S02]  /*11bd0*/  SYNCS.PHASECHK.TRANS64.TRYWAIT P0, [R3+URZ+0x30860], R0 ;  /* 0x03086000030075a7 */ /* 0x000e64000800017f */
[----:B-1----:R-:W-:Y:S09]  /*11be0*/  @!P0 BRA `(.L_x_1008) ;  /* 0x0000000c008c8947 */ /* 0x002ff20003800000 */
.L_x_1035:
        /* <DEDUP_REMOVED lines=8> */
.L_x_1009:
        /* <DEDUP_REMOVED lines=11> */
[----:B------:R-:W-:Y:S02]  /*11d20*/  UIMAD UR8, UR8, 0x9000, UR38 ;  /* 0x00009000080878a4 */ /* 0x000fe4000f8e0226 */
        /* <DEDUP_REMOVED lines=15> */
.L_x_1007:
[----:B------:R-:W-:Y:S05]  /*11e20*/  BSYNC B0 ;  /* 0x0000000000007941 */ /* 0x000fea0003800000 */
.L_x_1006:
[----:B------:R-:W-:Y:S02]  /*11e30*/  VIADD R16, R16, 0x1 ;  /* 0x0000000110107836 */ /* 0x000fe40000000000 */
[----:B------:R-:W-:-:S03]  /*11e40*/  IMAD.MOV.U32 R13, RZ, RZ, R19 ;  /* 0x000000ffff0d7224 */ /* 0x000fc600078e0013 */
[----:B------:R-:W-:-:S04]  /*11e50*/  ISETP.NE.AND P0, PT, R16, 0x2, PT ;  /* 0x000000021000780c */ /* 0x000fc80003f05270 */
[----:B-1----:R-:W-:Y:S02]  /*11e60*/  SEL R0, RZ, 0x1, P0 ;  /* 0x00000001ff007807 */ /* 0x002fe40000000000 */
[----:B------:R-:W-:Y:S02]  /*11e70*/  SEL R16, R16, RZ, P0 ;  /* 0x000000ff10107207 */ /* 0x000fe40000000000 */
[----:B------:R-:W-:-:S07]  /*11e80*/  LOP3.LUT R17, R17, R0, RZ, 0x3c, !PT ;  /* 0x0000000011117212 */ /* 0x000fce00078e3cff */
.L_x_968:
[----:B------:R-:W-:Y:S05]  /*11e90*/  BSYNC B6 ;  /* 0x0000000000067941 */ /* 0x000fea0003800000 */
.L_x_966:
[----:B------:R-:W-:-:S03]  /*11ea0*/  UMOV UR4, 0xffffffff ;  /* 0xffffffff00047882 */ /* 0x000fc60000000000 */
[----:B------:R-:W-:Y:S05]  /*11eb0*/  BRA.DIV UR4, `(.L_x_1010) ;  /* 0x0000000a04ec7947 */ /* 0x000fea000b800000 */
[----:B------:R1:W2:Y:S02]  /*11ec0*/  SHFL.IDX PT, R14, R13, RZ, 0x1f ;  /* 0x00001fff0d0e7589 */ /* 0x0002a400000e0000 */
.L_x_1038:
[----:B------:R-:W3:Y:S01]  /*11ed0*/  S2R R0, SR_TID.X ;  /* 0x0000000000007919 */ /* 0x000ee20000002100 */
[----:B------:R-:W-:Y:S05]  /*11ee0*/  WARPSYNC.ALL ;  /* 0x0000000000007948 */ /* 0x000fea0003800000 */
[----:B------:R-:W-:Y:S01]  /*11ef0*/  BAR.SYNC.DEFER_BLOCKING 0x4, 0x120 ;  /* 0x0104800000007b1d */ /* 0x000fe20000010000 */
[----:B--2---:R-:W-:-:S05]  /*11f00*/  IMAD.MOV.U32 R19, RZ, RZ, R14 ;  /* 0x000000ffff137224 */ /* 0x004fca00078e000e */
[----:B------:R-:W-:Y:S01]  /*11f10*/  ULDC UR4, c[0x0][0xda8] ;  /* 0x00036a0000047ab9 */ /* 0x000fe20000000800 */
[----:B---3--:R-:W-:-:S04]  /*11f20*/  LOP3.LUT R0, R0, 0x1f, RZ, 0xc0, !PT ;  /* 0x0000001f00007812 */ /* 0x008fc800078ec0ff */
[----:B------:R-:W-:-:S13]  /*11f30*/  ISETP.NE.AND P0, PT, R0, RZ, PT ;  /* 0x000000ff0000720c */ /* 0x000fda0003f05270 */
[----:B------:R-:W2:Y:S01]  /*11f40*/  @!P0 S2R R3, SR_CgaCtaId ;  /* 0x0000000000038919 */ /* 0x000ea20000008800 */
[----:B------:R-:W-:-:S04]  /*11f50*/  @!P0 MOV R0, 0x400 ;  /* 0x0000040000008802 */ /* 0x000fc80000000f00 */
[----:B--2---:R-:W-:-:S05]  /*11f60*/  @!P0 LEA R0, R3, R0, 0x18 ;  /* 0x0000000003008211 */ /* 0x004fca00078ec0ff */
[----:B------:R2:W-:Y:S01]  /*11f70*/  @!P0 STS [R0+0x308d0], R13 ;  /* 0x0308d00d00008388 */ /* 0x0005e20000000800 */
[----:B------:R-:W-:Y:S06]  /*11f80*/  BAR.ARV 0x5, 0x120 ;  /* 0x0144800000007b1d */ /* 0x000fec0000002000 */
[----:B------:R-:W-:-:S13]  /*11f90*/  ISETP.GE.AND P0, PT, R19, UR4, PT ;  /* 0x0000000413007c0c */ /* 0x000fda000bf06270 */
[----:B--2---:R-:W-:Y:S05]  /*11fa0*/  @!P0 BRA `(.L_x_1011) ;  /* 0xffffffcc00cc8947 */ /* 0x004fea000383ffff */
.L_x_957:
[----:B------:R-:W2:Y:S01]  /*11fb0*/  S2R R3, SR_CgaCtaId ;  /* 0x0000000000037919 */ /* 0x000ea20000008800 */
[----:B------:R-:W-:Y:S01]  /*11fc0*/  UIADD3 UR47, UR47, 0x1, URZ ;  /* 0x000000012f2f7890 */ /* 0x000fe2000fffe03f */
[----:B------:R-:W-:-:S03]  /*11fd0*/  MOV R0, 0x400 ;  /* 0x0000040000007802 */ /* 0x000fc60000000f00 */
[----:B------:R-:W-:-:S04]  /*11fe0*/  ULEA.HI UR4, UR47, UR47, URZ, 0x1 ;  /* 0x0000002f2f047291 */ /* 0x000fc8000f8f083f */
[----:B------:R-:W-:-:S04]  /*11ff0*/  ULOP3.LUT UR4, UR4, 0xfffffffe, URZ, 0xc0, !UPT ;  /* 0xfffffffe04047892 */ /* 0x000fc8000f8ec03f */
[----:B------:R-:W-:Y:S01]  /*12000*/  UIADD3 UR4, UR47, -UR4, URZ ;  /* 0x800000042f047290 */ /* 0x000fe2000fffe03f */
[----:B--2---:R-:W-:-:S05]  /*12010*/  LEA R7, R3, R0, 0x18 ;  /* 0x0000000003077211 */ /* 0x004fca00078ec0ff */
[----:B------:R-:W-:-:S05]  /*12020*/  IMAD.U32 R0, RZ, RZ, UR4 ;  /* 0x00000004ff007e24 */ /* 0x000fca000f8e00ff */
[----:B------:R-:W-:-:S04]  /*12030*/  SHF.L.U32 R0, R0, 0x1f, RZ ;  /* 0x0000001f00007819 */ /* 0x000fc800000006ff */
[----:B------:R-:W2:Y:S02]  /*12040*/  SYNCS.PHASECHK.TRANS64.TRYWAIT P0, [R7+URZ+0x30820], R0 ;  /* 0x03082000070075a7 */ /* 0x000ea4000800017f */
[----:B--2---:R-:W-:Y:S05]  /*12050*/  @!P0 BRA `(.L_x_1012) ;  /* 0x0000000800a88947 */ /* 0x004fea0003800000 */
.L_x_1039:
[----:B------:R-:W3:Y:S02]  /*12060*/  S2R R2, SR_TID.X ;  /* 0x0000000000027919 */ /* 0x000ee40000002100 */
[----:B---3--:R-:W-:-:S04]  /*12070*/  SHF.R.U32.HI R2, RZ, 0x5, R2 ;  /* 0x00000005ff027819 */ /* 0x008fc80000011602 */
[----:B------:R-:W-:-:S05]  /*12080*/  LOP3.LUT R2, R2, 0x3, RZ, 0xc0, !PT ;  /* 0x0000000302027812 */ /* 0x000fca00078ec0ff */
[----:B--2---:R-:W2:Y:S02]  /*12090*/  SHFL.IDX PT, R0, R2, RZ, 0x1f ;  /* 0x00001fff02007589 */ /* 0x004ea400000e0000 */
[----:B--2---:R-:W-:-:S13]  /*120a0*/  ISETP.NE.AND P0, PT, R0, RZ, PT ;  /* 0x000000ff0000720c */ /* 0x004fda0003f05270 */
[----:B------:R-:W-:Y:S05]  /*120b0*/  @P0 EXIT ;  /* 0x000000000000094d */ /* 0x000fea0003800000 */
[----:B------:R-:W-:Y:S01]  /*120c0*/  ELECT P0, URZ, PT ;  /* 0x00000000003f782f */ /* 0x000fe20003800000 */
[----:B------:R-:W-:-:S12]  /*120d0*/  BSSY B0, `(.L_x_1013) ;  /* 0x0000022000007945 */ /* 0x000fd80003800000 */
[----:B------:R-:W-:Y:S05]  /*120e0*/  @!P0 BRA `(.L_x_1014) ;  /* 0x0000000000808947 */ /* 0x000fea0003800000 */
[----:B------:R-:W2:Y:S02]  /*120f0*/  LDL R2, [R1] ;  /* 0x0000000001027983 */ /* 0x000ea40000100800 */
[----:B--2---:R-:W-:-:S13]  /*12100*/  R2UR UR4, R2 ;  /* 0x00000000020472ca */ /* 0x004fda00000e0000 */
[----:B------:R-:W-:-:S06]  /*12110*/  ULOP3.LUT UR4, UR4, 0x2, URZ, 0xfc, !UPT ;  /* 0x0000000204047892 */ /* 0x000fcc000f8efc3f */
[----:B------:R-:W-:-:S05]  /*12120*/  IMAD.U32 R0, RZ, RZ, UR4 ;  /* 0x00000004ff007e24 */ /* 0x000fca000f8e00ff */
[----:B------:R-:W-:-:S13]  /*12130*/  ISETP.NE.AND P2, PT, R0, 0x3, PT ;  /* 0x000000030000780c */ /* 0x000fda0003f45270 */
[----:B------:R-:W-:Y:S05]  /*12140*/  @!P2 BRA `(.L_x_1015) ;  /* 0x000000000004a947 */ /* 0x000fea0003800000 */
[----:B------:R-:W-:Y:S01]  /*12150*/  BPT.TRAP 0x1 ;  /* 0x000000040000795c */ /* 0x000fe20000300000 */
.L_x_1015:
[----:B------:R-:W-:Y:S01]  /*12160*/  VIADD R3, R7, 0x30840 ;  /* 0x0003084007037836 */ /* 0x000fe20000000000 */
[----:B------:R-:W-:Y:S01]  /*12170*/  SHF.L.U32 R4, R17, 0x1f, RZ ;  /* 0x0000001f11047819 */ /* 0x000fe200000006ff */
[C---:B------:R-:W-:Y:S02]  /*12180*/  VIADD R0, R16.reuse, 0x1 ;  /* 0x0000000110007836 */ /* 0x040fe40000000000 */
[----:B------:R-:W-:-:S03]  /*12190*/  IMAD R5, R16, 0x8, R3 ;  /* 0x0000000810057824 */ /* 0x000fc600078e0203 */
[----:B------:R-:W-:Y:S01]  /*121a0*/  ISETP.NE.AND P1, PT, R0, 0x2, PT ;  /* 0x000000020000780c */ /* 0x000fe20003f25270 */
[----:B------:R-:W2:Y:S03]  /*121b0*/  SYNCS.PHASECHK.TRANS64.TRYWAIT P0, [R5+URZ], R4 ;  /* 0x00000004050075a7 */ /* 0x000ea6000800017f */
[----:B------:R-:W-:-:S04]  /*121c0*/  SEL R2, RZ, 0x1, P1 ;  /* 0x00000001ff027807 */ /* 0x000fc80000800000 */
[----:B------:R-:W-:Y:S02]  /*121d0*/  LOP3.LUT R17, R17, R2, RZ, 0x3c, !PT ;  /* 0x0000000211117212 */ /* 0x000fe400078e3cff */
[----:B------:R-:W-:Y:S02]  /*121e0*/  SEL R2, R0, RZ, P1 ;  /* 0x000000ff00027207 */ /* 0x000fe40000800000 */
[----:B------:R-:W-:-:S03]  /*121f0*/  SHF.L.U32 R0, R17, 0x1f, RZ ;  /* 0x0000001f11007819 */ /* 0x000fc600000006ff */
[----:B------:R-:W-:Y:S01]  /*12200*/  IMAD R3, R2, 0x8, R3 ;  /* 0x0000000802037824 */ /* 0x000fe200078e0203 */
[----:B--2---:R-:W-:Y:S06]  /*12210*/  @!P0 BRA `(.L_x_1016) ;  /* 0x00000008004c8947 */ /* 0x004fec0003800000 */
.L_x_1040:
[----:B------:R-:W3:Y:S02]  /*12220*/  SYNCS.PHASECHK.TRANS64.TRYWAIT P0, [R3+URZ], R0 ;  /* 0x00000000030075a7 */ /* 0x000ee4000800017f */
[----:B---3--:R-:W-:Y:S05]  /*12230*/  @!P0 BRA `(.L_x_1017) ;  /* 0x0000000800588947 */ /* 0x008fea0003800000 */
.L_x_1041:
[----:B------:R-:W-:Y:S05]  /*12240*/  @!P2 BRA `(.L_x_1018) ;  /* 0x000000000004a947 */ /* 0x000fea0003800000 */
[----:B------:R-:W-:Y:S01]  /*12250*/  BPT.TRAP 0x1 ;  /* 0x000000040000795c */ /* 0x000fe20000300000 */
.L_x_1018:
[----:B---3--:R-:W-:-:S04]  /*12260*/  VIADD R3, R7, 0x30860 ;  /* 0x0003086007037836 */ /* 0x008fc80000000000 */
[----:B--2---:R-:W-:-:S04]  /*12270*/  IMAD R5, R16, 0x8, R3 ;  /* 0x0000000810057824 */ /* 0x004fc800078e0203 */
[----:B------:R-:W2:Y:S02]  /*12280*/  SYNCS.PHASECHK.TRANS64.TRYWAIT P0, [R5+URZ], R4 ;  /* 0x00000004050075a7 */ /* 0x000ea4000800017f */
[----:B--2---:R-:W-:Y:S05]  /*12290*/  @!P0 BRA `(.L_x_1019) ;  /* 0x0000000800548947 */ /* 0x004fea0003800000 */
.L_x_1042:
[----:B------:R-:W-:-:S07]  /*122a0*/  IMAD R3, R2, 0x8, R3 ;  /* 0x0000000802037824 */ /* 0x000fce00078e0203 */
.L_x_1020:
[----:B---3--:R3:W4:Y:S02]  /*122b0*/  SYNCS.PHASECHK.TRANS64.TRYWAIT P0, [R3+URZ], R0 ;  /* 0x00000000030075a7 */ /* 0x008724000800017f */
[----:B----4-:R-:W-:Y:S05]  /*122c0*/  @!P0 NANOSLEEP.SYNCS 0x989680 ;  /* 0x009896800000895d */ /* 0x010fea0003900000 */
[----:B------:R-:W4:Y:S02]  /*122d0*/  @!P0 SYNCS.PHASECHK.TRANS64 P0, [R3+URZ], R0 ;  /* 0x00000000030085a7 */ /* 0x000f24000800007f */
[----:B----4-:R-:W-:Y:S05]  /*122e0*/  @!P0 BRA `(.L_x_1020) ;  /* 0xfffffffc00f08947 */ /* 0x010fea000383ffff */
.L_x_1014:
[----:B------:R-:W-:Y:S05]  /*122f0*/  BSYNC B0 ;  /* 0x0000000000007941 */ /* 0x000fea0003800000 */
.L_x_1013:
[----:B------:R-:W-:Y:S05]  /*12300*/  EXIT ;  /* 0x000000000000794d */ /* 0x000fea0003800000 */
.L_x_874:
[----:B-1----:R-:W-:-:S04]  /*12310*/  IMAD.U32 R3, RZ, RZ, UR37 ;  /* 0x00000025ff037e24 */ /* 0x002fc8000f8e00ff */
[----:B------:R1:W2:Y:S03]  /*12320*/  SYNCS.PHASECHK.TRANS64.TRYWAIT P1, [R3+URZ+0x30800], R0 ;  /* 0x03080000030075a7 */ /* 0x0002a6000802017f */
[----:B--2---:R-:W-:Y:S05]  /*12330*/  @!P1 NANOSLEEP.SYNCS 0x989680 ;  /* 0x009896800000995d */ /* 0x004fea0003900000 */
[----:B------:R-:W2:Y:S02]  /*12340*/  @!P1 SYNCS.PHASECHK.TRANS64 P1, [R3+URZ+0x30800], R0 ;  /* 0x03080000030095a7 */ /* 0x000ea4000802007f */
[----:B--2---:R-:W-:Y:S05]  /*12350*/  @!P1 BRA `(.L_x_874) ;  /* 0xfffffffc00ec9947 */ /* 0x004fea000383ffff */
[----:B------:R-:W-:Y:S05]  /*12360*/  BRA `(.L_x_1021) ;  /* 0xfffffef400dc7947 */ /* 0x000fea000383ffff */
.L_x_878:
[----:B--2---:R2:W3:Y:S02]  /*12370*/  SYNCS.PHASECHK.TRANS64.TRYWAIT P1, [R3+URZ+0x30830], R0 ;  /* 0x03083000030075a7 */ /* 0x0044e4000802017f */
[----:B---3--:R-:W-:Y:S05]  /*12380*/  @!P1 NANOSLEEP.SYNCS 0x989680 ;  /* 0x009896800000995d */ /* 0x008fea0003900000 */
[----:B------:R-:W3:Y:S02]  /*12390*/  @!P1 SYNCS.PHASECHK.TRANS64 P1, [R3+URZ+0x30830], R0 ;  /* 0x03083000030095a7 */ /* 0x000ee4000802007f */
[----:B---3--:R-:W-:Y:S05]  /*123a0*/  @!P1 BRA `(.L_x_878) ;  /* 0xfffffffc00f09947 */ /* 0x008fea000383ffff */
[----:B------:R-:W-:Y:S05]  /*123b0*/  BRA `(.L_x_877) ;  /* 0xfffffef800087947 */ /* 0x000fea000383ffff */
.L_x_894:
[----:B--2---:R-:W-:-:S04]  /*123c0*/  IMAD.U32 R21, RZ, RZ, UR38 ;  /* 0x00000026ff157e24 */ /* 0x004fc8000f8e00ff */
[----:B------:R2:W3:Y:S03]  /*123d0*/  SYNCS.PHASECHK.TRANS64.TRYWAIT P1, [R21+URZ+0x30830], R0 ;  /* 0x03083000150075a7 */ /* 0x0004e6000802017f */
[----:B---3--:R-:W-:Y:S05]  /*123e0*/  @!P1 NANOSLEEP.SYNCS 0x989680 ;  /* 0x009896800000995d */ /* 0x008fea0003900000 */
[----:B------:R-:W3:Y:S02]  /*123f0*/  @!P1 SYNCS.PHASECHK.TRANS64 P1, [R21+URZ+0x30830], R0 ;  /* 0x03083000150095a7 */ /* 0x000ee4000802007f */
[----:B---3--:R-:W-:Y:S05]  /*12400*/  @!P1 BRA `(.L_x_894) ;  /* 0xfffffffc00ec9947 */ /* 0x008fea000383ffff */
[----:B------:R-:W-:Y:S05]  /*12410*/  BRA `(.L_x_893) ;  /* 0xffffff2400087947 */ /* 0x000fea000383ffff */
.L_x_898:
[----:B--2---:R-:W-:-:S04]  /*12420*/  IMAD.U32 R3, RZ, RZ, UR6 ;  /* 0x00000006ff037e24 */ /* 0x004fc8000f8e00ff */
[----:B------:R2:W3:Y:S03]  /*12430*/  SYNCS.PHASECHK.TRANS64.TRYWAIT P1, [R3+URZ+0x30850], R0 ;  /* 0x03085000030075a7 */ /* 0x0004e6000802017f */
[----:B---3--:R-:W-:Y:S05]  /*12440*/  @!P1 NANOSLEEP.SYNCS 0x989680 ;  /* 0x009896800000995d */ /* 0x008fea0003900000 */
[----:B------:R-:W3:Y:S02]  /*12450*/  @!P1 SYNCS.PHASECHK.TRANS64 P1, [R3+URZ+0x30850], R0 ;  /* 0x03085000030095a7 */ /* 0x000ee4000802007f */
[----:B---3--:R-:W-:Y:S05]  /*12460*/  @!P1 BRA `(.L_x_898) ;  /* 0xfffffffc00ec9947 */ /* 0x008fea000383ffff */
[----:B------:R-:W-:Y:S05]  /*12470*/  BRA `(.L_x_897) ;  /* 0xffffff2c00a87947 */ /* 0x000fea000383ffff */
.L_x_915:
[----:B--2---:R-:W-:-:S04]  /*12480*/  IMAD.U32 R5, RZ, RZ, UR6 ;  /* 0x00000006ff057e24 */ /* 0x004fc8000f8e00ff */
[----:B------:R2:W3:Y:S03]  /*12490*/  SYNCS.PHASECHK.TRANS64.TRYWAIT P1, [R5+URZ+0x30830], R0 ;  /* 0x03083000050075a7 */ /* 0x0004e6000802017f */
[----:B---3--:R-:W-:Y:S05]  /*124a0*/  @!P1 NANOSLEEP.SYNCS 0x989680 ;  /* 0x009896800000995d */ /* 0x008fea0003900000 */
[----:B------:R-:W3:Y:S02]  /*124b0*/  @!P1 SYNCS.PHASECHK.TRANS64 P1, [R5+URZ+0x30830], R0 ;  /* 0x03083000050095a7 */ /* 0x000ee4000802007f */
[----:B---3--:R-:W-:Y:S05]  /*124c0*/  @!P1 BRA `(.L_x_915) ;  /* 0xfffffffc00ec9947 */ /* 0x008fea000383ffff */
[----:B------:R-:W-:Y:S05]  /*124d0*/  BRA `(.L_x_914) ;  /* 0xffffff5400387947 */ /* 0x000fea000383ffff */
.L_x_919:
[----:B--2---:R-:W-:-:S04]  /*124e0*/  IMAD.U32 R3, RZ, RZ, UR11 ;  /* 0x0000000bff037e24 */ /* 0x004fc8000f8e00ff */
[----:B------:R2:W3:Y:S03]  /*124f0*/  SYNCS.PHASECHK.TRANS64.TRYWAIT P1, [R3+URZ+0x30850], R0 ;  /* 0x03085000030075a7 */ /* 0x0004e6000802017f */
[----:B---3--:R-:W-:Y:S05]  /*12500*/  @!P1 NANOSLEEP.SYNCS 0x989680 ;  /* 0x009896800000995d */ /* 0x008fea0003900000 */
[----:B------:R-:W3:Y:S02]  /*12510*/  @!P1 SYNCS.PHASECHK.TRANS64 P1, [R3+URZ+0x30850], R0 ;  /* 0x03085000030095a7 */ /* 0x000ee4000802007f */
[----:B---3--:R-:W-:Y:S05]  /*12520*/  @!P1 BRA `(.L_x_919) ;  /* 0xfffffffc00ec9947 */ /* 0x008fea000383ffff */
[----:B------:R-:W-:Y:S05]  /*12530*/  BRA `(.L_x_918) ;  /* 0xffffff5c00d87947 */ /* 0x000fea000383ffff */
.L_x_925:
[----:B--2---:R-:W-:-:S04]  /*12540*/  IMAD.U32 R5, RZ, RZ, UR6 ;  /* 0x00000006ff057e24 */ /* 0x004fc8000f8e00ff */
[----:B------:R2:W3:Y:S03]  /*12550*/  SYNCS.PHASECHK.TRANS64.TRYWAIT P1, [R5+URZ+0x30830], R0 ;  /* 0x03083000050075a7 */ /* 0x0004e6000802017f */
[----:B---3--:R-:W-:Y:S05]  /*12560*/  @!P1 NANOSLEEP.SYNCS 0x989680 ;  /* 0x009896800000995d */ /* 0x008fea0003900000 */
[----:B------:R-:W3:Y:S02]  /*12570*/  @!P1 SYNCS.PHASECHK.TRANS64 P1, [R5+URZ+0x30830], R0 ;  /* 0x03083000050095a7 */ /* 0x000ee4000802007f */
[----:B---3--:R-:W-:Y:S05]  /*12580*/  @!P1 BRA `(.L_x_925) ;  /* 0xfffffffc00ec9947 */ /* 0x008fea000383ffff */
[----:B------:R-:W-:Y:S05]  /*12590*/  BRA `(.L_x_924) ;  /* 0xffffff7000a07947 */ /* 0x000fea000383ffff */
.L_x_929:
[----:B--2---:R-:W-:-:S04]  /*125a0*/  IMAD.U32 R3, RZ, RZ, UR10 ;  /* 0x0000000aff037e24 */ /* 0x004fc8000f8e00ff */
[----:B------:R2:W3:Y:S03]  /*125b0*/  SYNCS.PHASECHK.TRANS64.TRYWAIT P1, [R3+URZ+0x30850], R0 ;  /* 0x03085000030075a7 */ /* 0x0004e6000802017f */
[----:B---3--:R-:W-:Y:S05]  /*125c0*/  @!P1 NANOSLEEP.SYNCS 0x989680 ;  /* 0x009896800000995d */ /* 0x008fea0003900000 */
[----:B------:R-:W3:Y:S02]  /*125d0*/  @!P1 SYNCS.PHASECHK.TRANS64 P1, [R3+URZ+0x30850], R0 ;  /* 0x03085000030095a7 */ /* 0x000ee4000802007f */
[----:B---3--:R-:W-:Y:S05]  /*125e0*/  @!P1 BRA `(.L_x_929) ;  /* 0xfffffffc00ec9947 */ /* 0x008fea000383ffff */
[----:B------:R-:W-:Y:S05]  /*125f0*/  BRA `(.L_x_928) ;  /* 0xffffff7c00407947 */ /* 0x000fea000383ffff */
.L_x_942:
[----:B--2---:R-:W-:-:S04]  /*12600*/  IMAD.U32 R3, RZ, RZ, UR5 ;  /* 0x00000005ff037e24 */ /* 0x004fc8000f8e00ff */
[----:B------:R2:W3:Y:S03]  /*12610*/  SYNCS.PHASECHK.TRANS64.TRYWAIT P0, [R3+URZ+0x30850], R2 ;  /* 0x03085002030075a7 */ /* 0x0004e6000800017f */
[----:B---3--:R-:W-:Y:S05]  /*12620*/  @!P0 NANOSLEEP.SYNCS 0x989680 ;  /* 0x009896800000895d */ /* 0x008fea0003900000 */
[----:B------:R-:W3:Y:S02]  /*12630*/  @!P0 SYNCS.PHASECHK.TRANS64 P0, [R3+URZ+0x30850], R2 ;  /* 0x03085002030085a7 */ /* 0x000ee4000800007f */
[----:B---3--:R-:W-:Y:S05]  /*12640*/  @!P0 BRA `(.L_x_942) ;  /* 0xfffffffc00ec8947 */ /* 0x008fea000383ffff */
[----:B------:R-:W-:Y:S05]  /*12650*/  BRA `(.L_x_941) ;  /* 0xffffffa400987947 */ /* 0x000fea000383ffff */
.L_x_972:
[----:B------:R-:W1:Y:S01]  /*12660*/  S2R R18, SR_TID.X ;  /* 0x0000000000127919 */ /* 0x000e620000002100 */
        /* <DEDUP_REMOVED lines=9> */
.L_x_1022:
[----:B------:R-:W-:Y:S05]  /*12700*/  BRA `(.L_x_1023) ;  /* 0xffffffd4009c7947 */ /* 0x000fea000383ffff */
.L_x_973:
[----:B------:R-:W-:Y:S01]  /*12710*/  BSSY B0, `(.L_x_1024) ;  /* 0x0000006000007945 */ /* 0x000fe20003800000 */
[----:B------:R-:W-:-:S07]  /*12720*/  IMAD.MOV.U32 R15, RZ, RZ, -0x1 ;  /* 0xffffffffff0f7424 */ /* 0x000fce00078e00ff */
[----:B------:R-:W-:Y:S05]  /*12730*/  WARPSYNC.COLLECTIVE R15, `(.L_x_1025) ;  /* 0x000000000f0c7348 */ /* 0x000fea0003c00000 */
[----:B------:R-:W-:Y:S02]  /*12740*/  ELECT P6, UR62, PT ;  /* 0x00000000003e782f */ /* 0x000fe400038c0000 */
[----:B------:R-:W-:Y:S01]  /*12750*/  MOV R14, UR62 ;  /* 0x0000003e000e7c02 */ /* 0x000fe20008000f00 */
[----:B------:R-:W-:Y:S10]  /*12760*/  ENDCOLLECTIVE ;  /* 0x000000000000791b */ /* 0x000ff40003800000 */
.L_x_1025:
[----:B------:R-:W-:Y:S05]  /*12770*/  BSYNC B0 ;  /* 0x0000000000007941 */ /* 0x000fea0003800000 */
.L_x_1024:
[----:B------:R-:W-:Y:S05]  /*12780*/  BRA `(.L_x_1026) ;  /* 0xffffffd4008c7947 */ /* 0x000fea000383ffff */
.L_x_976:
[----:B-1----:R1:W2:Y:S02]  /*12790*/  SYNCS.PHASECHK.TRANS64.TRYWAIT P2, [R8+URZ+0x30840], R7 ;  /* 0x03084007080075a7 */ /* 0x0022a4000804017f */
[----:B--2---:R-:W-:Y:S05]  /*127a0*/  @!P2 NANOSLEEP.SYNCS 0x989680 ;  /* 0x009896800000a95d */ /* 0x004fea0003900000 */
[----:B------:R-:W2:Y:S02]  /*127b0*/  @!P2 SYNCS.PHASECHK.TRANS64 P2, [R8+URZ+0x30840], R7 ;  /* 0x030840070800a5a7 */ /* 0x000ea4000804007f */
[----:B--2---:R-:W-:Y:S05]  /*127c0*/  @!P2 BRA `(.L_x_976) ;  /* 0xfffffffc00f0a947 */ /* 0x004fea000383ffff */
[----:B------:R-:W-:Y:S05]  /*127d0*/  BRA `(.L_x_1027) ;  /* 0xffffffd400e87947 */ /* 0x000fea000383ffff */
.L_x_978:
[----:B-1----:R-:W-:-:S04]  /*127e0*/  IMAD.U32 R8, RZ, RZ, UR38 ;  /* 0x00000026ff087e24 */ /* 0x002fc8000f8e00ff */
[----:B------:R1:W2:Y:S03]  /*127f0*/  SYNCS.PHASECHK.TRANS64.TRYWAIT P2, [R8+URZ+0x30820], R7 ;  /* 0x03082007080075a7 */ /* 0x0002a6000804017f */
[----:B--2---:R-:W-:Y:S05]  /*12800*/  @!P2 NANOSLEEP.SYNCS 0x989680 ;  /* 0x009896800000a95d */ /* 0x004fea0003900000 */
[----:B------:R-:W2:Y:S02]  /*12810*/  @!P2 SYNCS.PHASECHK.TRANS64 P2, [R8+URZ+0x30820], R7 ;  /* 0x030820070800a5a7 */ /* 0x000ea4000804007f */
[----:B--2---:R-:W-:Y:S05]  /*12820*/  @!P2 BRA `(.L_x_978) ;  /* 0xfffffffc00eca947 */ /* 0x004fea000383ffff */
[----:B------:R-:W-:Y:S05]  /*12830*/  BRA `(.L_x_1028) ;  /* 0xffffffd800f47947 */ /* 0x000fea000383ffff */
.L_x_984:
[----:B-1----:R1:W2:Y:S02]  /*12840*/  SYNCS.PHASECHK.TRANS64.TRYWAIT P3, [R3+URZ+0x30840], R2 ;  /* 0x03084002030075a7 */ /* 0x0022a4000806017f */
[----:B--2---:R-:W-:Y:S05]  /*12850*/  @!P3 NANOSLEEP.SYNCS 0x989680 ;  /* 0x009896800000b95d */ /* 0x004fea0003900000 */
[----:B------:R-:W2:Y:S02]  /*12860*/  @!P3 SYNCS.PHASECHK.TRANS64 P3, [R3+URZ+0x30840], R2 ;  /* 0x030840020300b5a7 */ /* 0x000ea4000806007f */
[----:B--2---:R-:W-:Y:S05]  /*12870*/  @!P3 BRA `(.L_x_984) ;  /* 0xfffffffc00f0b947 */ /* 0x004fea000383ffff */
[----:B------:R-:W-:Y:S05]  /*12880*/  BRA `(.L_x_1029) ;  /* 0xffffffdc00987947 */ /* 0x000fea000383ffff */
.L_x_986:
[----:B-1----:R1:W2:Y:S02]  /*12890*/  SYNCS.PHASECHK.TRANS64.TRYWAIT P3, [R2+URZ+0x60], R3 ;  /* 0x00006003020075a7 */ /* 0x0022a4000806017f */
[----:B--2---:R-:W-:Y:S05]  /*128a0*/  @!P3 NANOSLEEP.SYNCS 0x989680 ;  /* 0x009896800000b95d */ /* 0x004fea0003900000 */
[----:B------:R-:W2:Y:S02]  /*128b0*/  @!P3 SYNCS.PHASECHK.TRANS64 P3, [R2+URZ+0x60], R3 ;  /* 0x000060030200b5a7 */ /* 0x000ea4000806007f */
[----:B--2---:R-:W-:Y:S05]  /*128c0*/  @!P3 BRA `(.L_x_986) ;  /* 0xfffffffc00f0b947 */ /* 0x004fea000383ffff */
[----:B------:R-:W-:Y:S05]  /*128d0*/  BRA `(.L_x_1030) ;  /* 0xffffffe000207947 */ /* 0x000fea000383ffff */
.L_x_992:
[----:B-1----:R1:W2:Y:S02]  /*128e0*/  SYNCS.PHASECHK.TRANS64.TRYWAIT P3, [R3+URZ+0x30840], R2 ;  /* 0x03084002030075a7 */ /* 0x0022a4000806017f */
[----:B--2---:R-:W-:Y:S05]  /*128f0*/  @!P3 NANOSLEEP.SYNCS 0x989680 ;  /* 0x009896800000b95d */ /* 0x004fea0003900000 */
[----:B------:R-:W2:Y:S02]  /*12900*/  @!P3 SYNCS.PHASECHK.TRANS64 P3, [R3+URZ+0x30840], R2 ;  /* 0x030840020300b5a7 */ /* 0x000ea4000806007f */
[----:B--2---:R-:W-:Y:S05]  /*12910*/  @!P3 BRA `(.L_x_992) ;  /* 0xfffffffc00f0b947 */ /* 0x004fea000383ffff */
[----:B------:R-:W-:Y:S05]  /*12920*/  BRA `(.L_x_1031) ;  /* 0xffffffe400547947 */ /* 0x000fea000383ffff */
.L_x_994:
[----:B-1----:R1:W2:Y:S02]  /*12930*/  SYNCS.PHASECHK.TRANS64.TRYWAIT P3, [R2+URZ+0x60], R17 ;  /* 0x00006011020075a7 */ /* 0x0022a4000806017f */
[----:B--2---:R-:W-:Y:S05]  /*12940*/  @!P3 NANOSLEEP.SYNCS 0x989680 ;  /* 0x009896800000b95d */ /* 0x004fea0003900000 */
[----:B------:R-:W2:Y:S02]  /*12950*/  @!P3 SYNCS.PHASECHK.TRANS64 P3, [R2+URZ+0x60], R17 ;  /* 0x000060110200b5a7 */ /* 0x000ea4000806007f */
[----:B--2---:R-:W-:Y:S05]  /*12960*/  @!P3 BRA `(.L_x_994) ;  /* 0xfffffffc00f0b947 */ /* 0x004fea000383ffff */
[----:B------:R-:W-:Y:S05]  /*12970*/  BRA `(.L_x_1032) ;  /* 0xffffffe400dc7947 */ /* 0x000fea000383ffff */
.L_x_999:
[----:B--2---:R2:W3:Y:S02]  /*12980*/  SYNCS.PHASECHK.TRANS64.TRYWAIT P2, [R2+URZ+0x30840], R3 ;  /* 0x03084003020075a7 */ /* 0x0044e4000804017f */
[----:B---3--:R-:W-:Y:S05]  /*12990*/  @!P2 NANOSLEEP.SYNCS 0x989680 ;  /* 0x009896800000a95d */ /* 0x008fea0003900000 */
[----:B------:R-:W3:Y:S02]  /*129a0*/  @!P2 SYNCS.PHASECHK.TRANS64 P2, [R2+URZ+0x30840], R3 ;  /* 0x030840030200a5a7 */ /* 0x000ee4000804007f */
[----:B---3--:R-:W-:Y:S05]  /*129b0*/  @!P2 BRA `(.L_x_999) ;  /* 0xfffffffc00f0a947 */ /* 0x008fea000383ffff */
[----:B------:R-:W-:Y:S05]  /*129c0*/  BRA `(.L_x_1033) ;  /* 0xffffffe800dc7947 */ /* 0x000fea000383ffff */
.L_x_1001:
[----:B-1----:R1:W2:Y:S02]  /*129d0*/  SYNCS.PHASECHK.TRANS64.TRYWAIT P2, [R2+URZ+0x60], R11 ;  /* 0x0000600b020075a7 */ /* 0x0022a4000804017f */
[----:B--2---:R-:W-:Y:S05]  /*129e0*/  @!P2 NANOSLEEP.SYNCS 0x989680 ;  /* 0x009896800000a95d */ /* 0x004fea0003900000 */
[----:B------:R-:W2:Y:S02]  /*129f0*/  @!P2 SYNCS.PHASECHK.TRANS64 P2, [R2+URZ+0x60], R11 ;  /* 0x0000600b0200a5a7 */ /* 0x000ea4000804007f */
[----:B--2---:R-:W-:Y:S05]  /*12a00*/  @!P2 BRA `(.L_x_1001) ;  /* 0xfffffffc00f0a947 */ /* 0x004fea000383ffff */
[----:B------:R-:W-:Y:S05]  /*12a10*/  BRA `(.L_x_1034) ;  /* 0xffffffec00707947 */ /* 0x000fea000383ffff */
.L_x_1008:
[----:B-1----:R1:W2:Y:S02]  /*12a20*/  SYNCS.PHASECHK.TRANS64.TRYWAIT P0, [R3+URZ+0x30860], R0 ;  /* 0x03086000030075a7 */ /* 0x0022a4000800017f */
[----:B--2---:R-:W-:Y:S05]  /*12a30*/  @!P0 NANOSLEEP.SYNCS 0x989680 ;  /* 0x009896800000895d */ /* 0x004fea0003900000 */
[----:B------:R-:W2:Y:S02]  /*12a40*/  @!P0 SYNCS.PHASECHK.TRANS64 P0, [R3+URZ+0x30860], R0 ;  /* 0x03086000030085a7 */ /* 0x000ea4000800007f */
[----:B--2---:R-:W-:Y:S05]  /*12a50*/  @!P0 BRA `(.L_x_1008) ;  /* 0xfffffffc00f08947 */ /* 0x004fea000383ffff */
[----:B------:R-:W-:Y:S05]  /*12a60*/  BRA `(.L_x_1035) ;  /* 0xfffffff000607947 */ /* 0x000fea000383ffff */
.L_x_1010:
[----:B------:R-:W-:Y:S01]  /*12a70*/  BSSY B0, `(.L_x_1036) ;  /* 0x0000007000007945 */ /* 0x000fe20003800000 */
[----:B------:R-:W-:Y:S02]  /*12a80*/  IMAD.MOV.U32 R12, RZ, RZ, RZ ;  /* 0x000000ffff0c7224 */ /* 0x000fe400078e00ff */
[----:B------:R-:W-:Y:S02]  /*12a90*/  IMAD.MOV.U32 R11, RZ, RZ, 0x1f ;  /* 0x0000001fff0b7424 */ /* 0x000fe400078e00ff */
[----:B------:R-:W-:-:S07]  /*12aa0*/  IMAD.MOV.U32 R15, RZ, RZ, -0x1 ;  /* 0xffffffffff0f7424 */ /* 0x000fce00078e00ff */
[----:B------:R-:W-:Y:S05]  /*12ab0*/  WARPSYNC.COLLECTIVE R15, `(.L_x_1037) ;  /* 0x000000000f087348 */ /* 0x000fea0003c00000 */
[----:B------:R1:W2:Y:S02]  /*12ac0*/  SHFL.IDX P6, R14, R13, R12, R11 ;  /* 0x0000000c0d0e7389 */ /* 0x0002a400000c000b */
[----:B-12---:R-:W-:Y:S01]  /*12ad0*/  ENDCOLLECTIVE ;  /* 0x000000000000791b */ /* 0x006fe20003800000 */
.L_x_1037:
[----:B------:R-:W-:Y:S05]  /*12ae0*/  BSYNC B0 ;  /* 0x0000000000007941 */ /* 0x000fea0003800000 */
.L_x_1036:
[----:B------:R-:W-:Y:S05]  /*12af0*/  BRA `(.L_x_1038) ;  /* 0xfffffff000f47947 */ /* 0x000fea000383ffff */
.L_x_1012:
[----:B--2---:R2:W3:Y:S02]  /*12b00*/  SYNCS.PHASECHK.TRANS64.TRYWAIT P0, [R7+URZ+0x30820], R0 ;  /* 0x03082000070075a7 */ /* 0x0044e4000800017f */
[----:B---3--:R-:W-:Y:S05]  /*12b10*/  @!P0 NANOSLEEP.SYNCS 0x989680 ;  /* 0x009896800000895d */ /* 0x008fea0003900000 */
[----:B------:R-:W3:Y:S02]  /*12b20*/  @!P0 SYNCS.PHASECHK.TRANS64 P0, [R7+URZ+0x30820], R0 ;  /* 0x03082000070085a7 */ /* 0x000ee4000800007f */
[----:B---3--:R-:W-:Y:S05]  /*12b30*/  @!P0 BRA `(.L_x_1012) ;  /* 0xfffffffc00f08947 */ /* 0x008fea000383ffff */
[----:B------:R-:W-:Y:S05]  /*12b40*/  BRA `(.L_x_1039) ;  /* 0xfffffff400447947 */ /* 0x000fea000383ffff */
.L_x_1016:
[----:B--2---:R2:W3:Y:S02]  /*12b50*/  SYNCS.PHASECHK.TRANS64.TRYWAIT P0, [R5+URZ], R4 ;  /* 0x00000004050075a7 */ /* 0x0044e4000800017f */
[----:B---3--:R-:W-:Y:S05]  /*12b60*/  @!P0 NANOSLEEP.SYNCS 0x989680 ;  /* 0x009896800000895d */ /* 0x008fea0003900000 */
[----:B------:R-:W3:Y:S02]  /*12b70*/  @!P0 SYNCS.PHASECHK.TRANS64 P0, [R5+URZ], R4 ;  /* 0x00000004050085a7 */ /* 0x000ee4000800007f */
[----:B---3--:R-:W-:Y:S05]  /*12b80*/  @!P0 BRA `(.L_x_1016) ;  /* 0xfffffffc00f08947 */ /* 0x008fea000383ffff */
[----:B------:R-:W-:Y:S05]  /*12b90*/  BRA `(.L_x_1040) ;  /* 0xfffffff400a07947 */ /* 0x000fea000383ffff */
.L_x_1017:
[----:B---3--:R3:W4:Y:S02]  /*12ba0*/  SYNCS.PHASECHK.TRANS64.TRYWAIT P0, [R3+URZ], R0 ;  /* 0x00000000030075a7 */ /* 0x008724000800017f */
[----:B----4-:R-:W-:Y:S05]  /*12bb0*/  @!P0 NANOSLEEP.SYNCS 0x989680 ;  /* 0x009896800000895d */ /* 0x010fea0003900000 */
[----:B------:R-:W4:Y:S02]  /*12bc0*/  @!P0 SYNCS.PHASECHK.TRANS64 P0, [R3+URZ], R0 ;  /* 0x00000000030085a7 */ /* 0x000f24000800007f */
[----:B----4-:R-:W-:Y:S05]  /*12bd0*/  @!P0 BRA `(.L_x_1017) ;  /* 0xfffffffc00f08947 */ /* 0x010fea000383ffff */
[----:B------:R-:W-:Y:S05]  /*12be0*/  BRA `(.L_x_1041) ;  /* 0xfffffff400947947 */ /* 0x000fea000383ffff */
.L_x_1019:
[----:B--2---:R2:W3:Y:S02]  /*12bf0*/  SYNCS.PHASECHK.TRANS64.TRYWAIT P0, [R5+URZ], R4 ;  /* 0x00000004050075a7 */ /* 0x0044e4000800017f */
[----:B---3--:R-:W-:Y:S05]  /*12c00*/  @!P0 NANOSLEEP.SYNCS 0x989680 ;  /* 0x009896800000895d */ /* 0x008fea0003900000 */
[----:B------:R-:W3:Y:S02]  /*12c10*/  @!P0 SYNCS.PHASECHK.TRANS64 P0, [R5+URZ], R4 ;  /* 0x00000004050085a7 */ /* 0x000ee4000800007f */
[----:B---3--:R-:W-:Y:S05]  /*12c20*/  @!P0 BRA `(.L_x_1019) ;  /* 0xfffffffc00f08947 */ /* 0x008fea000383ffff */
[----:B------:R-:W-:Y:S05]  /*12c30*/  BRA `(.L_x_1042) ;  /* 0xfffffff400987947 */ /* 0x000fea000383ffff */
.L_x_1043:
        /* <DEDUP_REMOVED lines=12> */
.L_x_2659:


//--------------------- .text._ZN7cutlass13device_kernelIN5flash11enable_sm90INS1_16FlashAttnFwdSm90INS1_25CollectiveMainloopFwdSm90ILi2EN4cute5tupleIJNS5_1CILi1EEES8_S8_EEENS6_IJNS7_ILi128EEENS7_ILi96EEENS7_ILi192EEEEEELi192ENS_6half_tEfNS_4arch4Sm90ELb0ELb1ELb0ELb1ELb0ELb0ELb0ELb1ELb1ELb0ELb0ELb0EEENS1_21CollectiveEpilogueFwdINS6_IJSA_SC_SB_EEES9_SE_SG_Li256ELb1ELb0ELb0ELb0EEENS1_36VarlenDynamicPersistentTileSchedulerILi128ELi96ELi256ELi32ELb0ELb0ELb1ELb1ELb0ELb1EEEEEEEEEvNT_6ParamsE --------------------------
	.section	.text._ZN7cutlass13device_kernelIN5flash11enable_sm90INS1_16FlashAttnFwdSm90INS1_25CollectiveMainloopFwdSm90ILi2EN4cute5tupleIJNS5_1CILi1EEES8_S8_EEENS6_IJNS7_ILi128EEENS7_ILi96EEENS7_ILi192EEEEEELi192ENS_6half_tEfNS_4arch4Sm90ELb0ELb1ELb0ELb1ELb0ELb0ELb0ELb1ELb1ELb0ELb0ELb0EEENS1_21CollectiveEpilogueFwdINS6_IJSA_SC_SB_EEES9_SE_SG_Li256ELb1ELb0ELb0ELb0EEENS1_36VarlenDynamicPersistentTileSchedulerILi128ELi96ELi256ELi32ELb0ELb0ELb1ELb1ELb0ELb1EEEEEEEEEvNT_6ParamsE,"ax",@progbits
	.align	128
.text._ZN7cutlass13device_kernelIN5flash11enable_sm90INS1_16FlashAttnFwdSm90INS1_25CollectiveMainloopFwdSm90ILi2EN4cute5tupleIJNS5_1CILi1EEES8_S8_EEENS6_IJNS7_ILi128EEENS7_ILi96EEENS7_ILi192EEEEEELi192ENS_6half_tEfNS_4arch4Sm90ELb0ELb1ELb0ELb1ELb0ELb0ELb0ELb1ELb1ELb0ELb0ELb0EEENS1_21CollectiveEpilogueFwdINS6_IJSA_SC_SB_EEES9_SE_SG_Li256ELb1ELb0ELb0ELb0EEENS1_36VarlenDynamicPersistentTileSchedulerILi128ELi96ELi256ELi32ELb0ELb0ELb1ELb1ELb0ELb1EEEEEEEEEvNT_6ParamsE:
        .type           _ZN7cutlass13device_kernelIN5flash11enable_sm90INS1_16FlashAttnFwdSm90INS1_25CollectiveMainloopFwdSm90ILi2EN4cute5tupleIJNS5_1CILi1EEES8_S8_EEENS6_IJNS7_ILi128EEENS7_ILi96EEENS7_ILi192EEEEEELi192ENS_6half_tEfNS_4arch4Sm90ELb0ELb1ELb0ELb1ELb0ELb0ELb0ELb1ELb1ELb0ELb0ELb0EEENS1_21CollectiveEpilogueFwdINS6_IJSA_SC_SB_EEES9_SE_SG_Li256ELb1ELb0ELb0ELb0EEENS1_36VarlenDynamicPersistentTileSchedulerILi128ELi96ELi256ELi32ELb0ELb0ELb1ELb1ELb0ELb1EEEEEEEEEvNT_6ParamsE,@function
        .size           _ZN7cutlass13device_kernelIN5flash11enable_sm90INS1_16FlashAttnFwdSm90INS1_25CollectiveMainloopFwdSm90ILi2EN4cute5tupleIJNS5_1CILi1EEES8_S8_EEENS6_IJNS7_ILi128EEENS7_ILi96EEENS7_ILi192EEEEEELi192ENS_6half_tEfNS_4arch4Sm90ELb0ELb1ELb0ELb1ELb0ELb0ELb0ELb1ELb1ELb0ELb0ELb0EEENS1_21CollectiveEpilogueFwdINS6_IJSA_SC_SB_EEES9_SE_SG_Li256ELb1ELb0ELb0ELb0EEENS1_36VarlenDynamicPersistentTileSchedulerILi128ELi96ELi256ELi32ELb0ELb0ELb1ELb1ELb0ELb1EEEEEEEEEvNT_6ParamsE,(.L_x_2660 - _ZN7cutlass13device_kernelIN5flash11enable_sm90INS1_16FlashAttnFwdSm90INS1_25CollectiveMainloopFwdSm90ILi2EN4cute5tupleIJNS5_1CILi1EEES8_S8_EEENS6_IJNS7_ILi128EEENS7_ILi96EEENS7_ILi192EEEEEELi192ENS_6half_tEfNS_4arch4Sm90ELb0ELb1ELb0ELb1ELb0ELb0ELb0ELb1ELb1ELb0ELb0ELb0EEENS1_21CollectiveEpilogueFwdINS6_IJSA_SC_SB_EEES9_SE_SG_Li256ELb1ELb0ELb0ELb0EEENS1_36VarlenDynamicPersistentTileSchedulerILi128ELi96ELi256ELi32ELb0ELb0ELb1ELb1ELb0ELb1EEEEEEEEEvNT_6ParamsE)
        .other          _ZN7cutlass13device_kernelIN5flash11enable_sm90INS1_16FlashAttnFwdSm90INS1_25CollectiveMainloopFwdSm90ILi2EN4cute5tupleIJNS5_1CILi1EEES8_S8_EEENS6_IJNS7_ILi128EEENS7_ILi96EEENS7_ILi192EEEEEELi192ENS_6half_tEfNS_4arch4Sm90ELb0ELb1ELb0ELb1ELb0ELb0ELb0ELb1ELb1ELb0ELb0ELb0EEENS1_21CollectiveEpilogueFwdINS6_IJSA_SC_SB_EEES9_SE_SG_Li256ELb1ELb0ELb0ELb0EEENS1_36VarlenDynamicPersistentTileSchedulerILi128ELi96ELi256ELi32ELb0ELb0ELb1ELb1ELb0ELb1EEEEEEEEEvNT_6ParamsE,@"STO_CUDA_ENTRY STV_DEFAULT"
_ZN7cutlass13device_kernelIN5flash11enable_sm90INS1_16FlashAttnFwdSm90INS1_25CollectiveMainloopFwdSm90ILi2EN4cute5tupleIJNS5_1CILi1EEES8_S8_EEENS6_IJNS7_ILi128EEENS7_ILi96EEENS7_ILi192EEEEEELi192ENS_6half_tEfNS_4arch4Sm90ELb0ELb1ELb0ELb1ELb0ELb0ELb0ELb1ELb1ELb0ELb0ELb0EEENS1_21CollectiveEpilogueFwdINS6_IJSA_SC_SB_EEES9_SE_SG_Li256ELb1ELb0ELb0ELb0EEENS1_36VarlenDynamicPersistentTileSchedulerILi128ELi96ELi256ELi32ELb0ELb0ELb1ELb1ELb0ELb1EEEEEEEEEvNT_6ParamsE:
        /* <DEDUP_REMOVED lines=21> */
.L_x_1045:
[----:B------:R-:W-:Y:S05]  /*0150*/  BSYNC B0 ;  /* 0x0000000000007941 */ /* 0x000fea0003800000 */
.L_x_1044:
        /* <DEDUP_REMOVED lines=41> */
.L_x_1046:
        /* <DEDUP_REMOVED lines=22> */
.L_x_1047:
        /* <DEDUP_REMOVED lines=18> */
.L_x_1048:
        /* <DEDUP_REMOVED lines=22> */
.L_x_1049:
        /* <DEDUP_REMOVED lines=22> */
.L_x_1050:
[----:B0-----:R-:W-:Y:S01]  /*0930*/  UMOV UR4, 0x1 ;  /* 0x0000000100047882 */ /* 0x001fe20000000000 */
[----:B------:R-:W-:Y:S01]  /*0940*/  PLOP3.LUT P0, PT, PT, PT, UP0, 0x80, 0x0 ;  /* 0x000000000000781c */ /* 0x000fe20003f0f008 */
[----:B------:R-:W-:Y:S01]  /*0950*/  USEL UR4, UR4, 0x2, !UP0 ;  /* 0x0000000204047887 */ /* 0x000fe2000c000000 */
[----:B------:R-:W-:Y:S01]  /*0960*/  NOP ;  /* 0x0000000000007918 */ /* 0x000fe20000000000 */
[----:B------:R-:W-:-:S04]  /*0970*/  ULDC.64 UR60, c[0x0][0x208] ;  /* 0x00008200003c7ab9 */ /* 0x000fc80000000a00 */
[----:B------:R-:W-:-:S05]  /*0980*/  IMAD.U32 R2, RZ, RZ, UR4 ;  /* 0x00000004ff027e24 */ /* 0x000fca000f8e00ff */
[----:B------:R0:W-:Y:S01]  /*0990*/  STL [R1+0x20], R2 ;  /* 0x0000200201007387 */ /* 0x0001e20000100800 */
[----:B-12-4-:R-:W-:Y:S06]  /*09a0*/  BAR.SYNC.DEFER_BLOCKING 0x0 ;  /* 0x0000000000007b1d */ /* 0x016fec0000010000 */
[----:B------:R-:W-:Y:S05]  /*09b0*/  @!P0 BRA `(.L_x_1051) ;  /* 0x000000f000dc8947 */ /* 0x000fea0003800000 */
.L_x_1052:
        /* <DEDUP_REMOVED lines=14> */
[----:B0-----:R-:W2:Y:S01]  /*0aa0*/  LDL R2, [R1+0x20] ;  /* 0x0000200001027983 */ /* 0x001ea20000100800 */
[----:B------:R-:W-:Y:S01]  /*0ab0*/  R2UR UR6, R194 ;  /* 0x00000000c20672ca */ /* 0x000fe200000e0000 */
[----:B------:R-:W-:Y:S01]  /*0ac0*/  UMOV UR37, URZ ;  /* 0x0000003f00257c82 */ /* 0x000fe20008000000 */
[----:B------:R-:W-:Y:S01]  /*0ad0*/  R2UR UR5, R195 ;  /* 0x00000000c30572ca */ /* 0x000fe200000e0000 */
[----:B------:R-:W0:Y:S01]  /*0ae0*/  S2R R0, SR_TID.X ;  /* 0x0000000000007919 */ /* 0x000e220000002100 */
[----:B------:R-:W-:Y:S01]  /*0af0*/  UMOV UR36, URZ ;  /* 0x0000003f00247c82 */ /* 0x000fe20008000000 */
[----:B0-----:R-:W-:-:S05]  /*0b00*/  VIADD R205, R0, 0xffffff80 ;  /* 0xffffff8000cd7836 */ /* 0x001fca0000000000 */
[----:B------:R-:W-:-:S04]  /*0b10*/  SHF.R.S32.HI R0, RZ, 0x1f, R205 ;  /* 0x0000001fff007819 */ /* 0x000fc800000114cd */
[CC--:B------:R-:W-:Y:S02]  /*0b20*/  LEA.HI R3, R0.reuse, R205.reuse, RZ, 0x7 ;  /* 0x000000cd00037211 */ /* 0x0c0fe400078f38ff */
[----:B------:R-:W-:Y:S02]  /*0b30*/  LEA.HI R4, R0, R205, RZ, 0x5 ;  /* 0x000000cd00047211 */ /* 0x000fe400078f28ff */
[----:B------:R-:W-:Y:S02]  /*0b40*/  LOP3.LUT R200, R3, 0xffffff80, RZ, 0xc0, !PT ;  /* 0xffffff8003c87812 */ /* 0x000fe400078ec0ff */
[----:B------:R-:W-:-:S03]  /*0b50*/  SHF.R.S32.HI R202, RZ, 0x7, R3 ;  /* 0x00000007ffca7819 */ /* 0x000fc60000011403 */
[----:B------:R-:W-:Y:S01]  /*0b60*/  IMAD.IADD R200, R205, 0x1, -R200 ;  /* 0x00000001cdc87824 */ /* 0x000fe200078e0ac8 */
[----:B------:R-:W-:-:S04]  /*0b70*/  LEA.HI R3, R3, R202, RZ, 0x1 ;  /* 0x000000ca03037211 */ /* 0x000fc800078f08ff */
[----:B------:R-:W-:Y:S02]  /*0b80*/  SHF.R.S32.HI R9, RZ, 0x1f, R200 ;  /* 0x0000001fff097819 */ /* 0x000fe400000114c8 */
[----:B------:R-:W-:Y:S02]  /*0b90*/  LOP3.LUT R3, R3, 0x3fffffe, RZ, 0xc0, !PT ;  /* 0x03fffffe03037812 */ /* 0x000fe400078ec0ff */
[CC--:B------:R-:W-:Y:S02]  /*0ba0*/  LEA.HI R8, R9.reuse, R200.reuse, RZ, 0x2 ;  /* 0x000000c809087211 */ /* 0x0c0fe400078f10ff */
[----:B------:R-:W-:Y:S01]  /*0bb0*/  LEA.HI R9, R9, R200, RZ, 0x5 ;  /* 0x000000c809097211 */ /* 0x000fe200078f28ff */
[----:B------:R-:W-:Y:S01]  /*0bc0*/  IMAD.IADD R3, R202, 0x1, -R3 ;  /* 0x00000001ca037824 */ /* 0x000fe200078e0a03 */
[----:B------:R-:W-:Y:S02]  /*0bd0*/  SHF.R.S32.HI R5, RZ, 0x2, R8 ;  /* 0x00000002ff057819 */ /* 0x000fe40000011408 */
[----:B------:R-:W-:-:S02]  /*0be0*/  SHF.R.S32.HI R9, RZ, 0x5, R9 ;  /* 0x00000005ff097819 */ /* 0x000fc40000011409 */
[----:B--2---:R-:W-:Y:S02]  /*0bf0*/  R2UR UR4, R2 ;  /* 0x00000000020472ca */ /* 0x004fe400000e0000 */
[----:B------:R-:W-:-:S04]  /*0c00*/  SHF.R.S32.HI R2, RZ, 0x1f, R8 ;  /* 0x0000001fff027819 */ /* 0x000fc80000011408 */
[----:B------:R-:W-:-:S04]  /*0c10*/  LEA.HI R2, R2, R5, RZ, 0x3 ;  /* 0x0000000502027211 */ /* 0x000fc800078f18ff */
[----:B------:R-:W-:Y:S02]  /*0c20*/  LOP3.LUT R6, R2, 0xfffffff8, RZ, 0xc0, !PT ;  /* 0xfffffff802067812 */ /* 0x000fe400078ec0ff */
[CC--:B------:R-:W-:Y:S01]  /*0c30*/  LEA.HI R2, R0.reuse, R205.reuse, RZ, 0x4 ;  /* 0x000000cd00027211 */ /* 0x0c0fe200078f20ff */
[----:B------:R-:W-:Y:S01]  /*0c40*/  ULOP3.LUT UR4, UR4, 0x1, URZ, 0xfc, !UPT ;  /* 0x0000000104047892 */ /* 0x000fe2000f8efc3f */
[----:B------:R-:W-:Y:S01]  /*0c50*/  LEA.HI R0, R0, R205, RZ, 0x3 ;  /* 0x000000cd00007211 */ /* 0x000fe200078f18ff */
[----:B------:R-:W-:Y:S01]  /*0c60*/  IMAD.IADD R10, R5, 0x1, -R6 ;  /* 0x00000001050a7824 */ /* 0x000fe200078e0a06 */
[----:B------:R-:W-:Y:S01]  /*0c70*/  SHF.R.S32.HI R5, RZ, 0x4, R2 ;  /* 0x00000004ff057819 */ /* 0x000fe20000011402 */
[----:B------:R-:W-:Y:S01]  /*0c80*/  IMAD.SHL.U32 R6, R4, 0x20, RZ ;  /* 0x0000002004067824 */ /* 0x000fe200078e00ff */
[C---:B------:R-:W-:Y:S01]  /*0c90*/  LOP3.LUT R4, R2.reuse, 0x3fffff0, RZ, 0xc0, !PT ;  /* 0x03fffff002047812 */ /* 0x040fe200078ec0ff */
[----:B------:R-:W-:Y:S01]  /*0ca0*/  IMAD R10, R9, 0x10, R10 ;  /* 0x00000010090a7824 */ /* 0x000fe200078e020a */
[----:B------:R-:W-:Y:S01]  /*0cb0*/  LEA.HI R2, R2, R5, RZ, 0x1 ;  /* 0x0000000502027211 */ /* 0x000fe200078f08ff */
[----:B------:R-:W-:Y:S01]  /*0cc0*/  IMAD.U32 R204, RZ, RZ, UR4 ;  /* 0x00000004ffcc7e24 */ /* 0x000fe2000f8e00ff */
[----:B------:R-:W-:Y:S01]  /*0cd0*/  LOP3.LUT R7, R6, 0xfffffc00, RZ, 0xc0, !PT ;  /* 0xfffffc0006077812 */ /* 0x000fe200078ec0ff */
[----:B------:R-:W-:Y:S01]  /*0ce0*/  IMAD.IADD R4, R205, 0x1, -R4 ;  /* 0x00000001cd047824 */ /* 0x000fe200078e0a04 */
[----:B------:R-:W-:Y:S01]  /*0cf0*/  LOP3.LUT R2, R2, 0x1ffffffe, RZ, 0xc0, !PT ;  /* 0x1ffffffe02027812 */ /* 0x000fe200078ec0ff */
[----:B------:R-:W-:Y:S01]  /*0d00*/  IMAD R201, R3, 0x40, R10 ;  /* 0x0000004003c97824 */ /* 0x000fe200078e020a */
[----:B------:R-:W-:Y:S01]  /*0d10*/  LOP3.LUT R3, R8, 0x7ffffffc, RZ, 0xc0, !PT ;  /* 0x7ffffffc08037812 */ /* 0x000fe200078ec0ff */
[----:B------:R-:W-:Y:S01]  /*0d20*/  IMAD R7, R4, 0x40, R7 ;  /* 0x0000004004077824 */ /* 0x000fe200078e0207 */
[----:B------:R-:W-:Y:S01]  /*0d30*/  UMOV UR4, URZ ;  /* 0x0000003f00047c82 */ /* 0x000fe20008000000 */
[----:B------:R-:W-:Y:S01]  /*0d40*/  IMAD.IADD R2, R5, 0x1, -R2 ;  /* 0x0000000105027824 */ /* 0x000fe200078e0a02 */
[----:B------:R-:W-:Y:S01]  /*0d50*/  SHF.R.S32.HI R22, RZ, 0x3, R0 ;  /* 0x00000003ff167819 */ /* 0x000fe20000011400 */
[----:B------:R-:W-:-:S02]  /*0d60*/  IMAD.U32 R199, RZ, RZ, UR4 ;  /* 0x00000004ffc77e24 */ /* 0x000fc4000f8e00ff */
[----:B------:R-:W-:Y:S01]  /*0d70*/  IMAD R203, R2, 0x8, R7 ;  /* 0x0000000802cb7824 */ /* 0x000fe200078e0207 */
[----:B------:R-:W-:Y:S01]  /*0d80*/  LOP3.LUT R2, R0, 0x1ffffff8, RZ, 0xc0, !PT ;  /* 0x1ffffff800027812 */ /* 0x000fe200078ec0ff */
[----:B------:R-:W-:-:S04]  /*0d90*/  IMAD.IADD R18, R200, 0x1, -R3 ;  /* 0x00000001c8127824 */ /* 0x000fc800078e0a03 */
[----:B------:R-:W-:-:S04]  /*0da0*/  IMAD.IADD R2, R205, 0x1, -R2 ;  /* 0x00000001cd027824 */ /* 0x000fc800078e0a02 */
[----:B------:R-:W-:-:S07]  /*0db0*/  IMAD.SHL.U32 R19, R2, 0x8, RZ ;  /* 0x0000000802137824 */ /* 0x000fce00078e00ff */
.L_x_1152:
[----:B------:R-:W-:Y:S01]  /*0dc0*/  ULDC.64 UR8, c[0x0][0xa28] ;  /* 0x00028a0000087ab9 */ /* 0x000fe20000000a00 */
[----:B0-----:R-:W0:Y:S01]  /*0dd0*/  LDC R17, c[0x0][0x288] ;  /* 0x0000a200ff117b82 */ /* 0x001e220000000800 */
[----:B------:R-:W-:Y:S01]  /*0de0*/  UISETP.NE.U32.AND UP0, UPT, UR8, URZ, UPT ;  /* 0x0000003f0800728c */ /* 0x000fe2000bf05070 */
[----:B---3-5:R-:W-:-:S03]  /*0df0*/  IMAD.MOV.U32 R7, RZ, RZ, RZ ;  /* 0x000000ffff077224 */ /* 0x028fc600078e00ff */
[----:B------:R-:W-:-:S03]  /*0e00*/  UISETP.NE.AND.EX UP0, UPT, UR9, URZ, UPT, UP0 ;  /* 0x0000003f0900728c */ /* 0x000fc6000bf05300 */
[----:B------:R-:W-:Y:S01]  /*0e10*/  ULDC.64 UR8, c[0x0][0xa18] ;  /* 0x0002860000087ab9 */ /* 0x000fe20000000a00 */
[----:B-12-4-:R-:W1:Y:S01]  /*0e20*/  LDC.64 R8, c[0x0][0x3f8] ;  /* 0x0000fe00ff087b82 */ /* 0x016e620000000a00 */
[----:B------:R-:W-:Y:S01]  /*0e30*/  UISETP.NE.U32.AND UP1, UPT, UR8, URZ, UPT ;  /* 0x0000003f0800728c */ /* 0x000fe2000bf25070 */
[----:B------:R-:W-:-:S03]  /*0e40*/  PLOP3.LUT P0, PT, PT, PT, UP0, 0x80, 0x0 ;  /* 0x000000000000781c */ /* 0x000fc60003f0f008 */
[----:B------:R-:W-:-:S03]  /*0e50*/  UISETP.NE.AND.EX UP1, UPT, UR9, URZ, UPT, UP1 ;  /* 0x0000003f0900728c */ /* 0x000fc6000bf25310 */
[----:B------:R-:W-:Y:S01]  /*0e60*/  @UP0 ULDC.64 UR8, c[0x0][0xa28] ;  /* 0x00028a0000080ab9 */ /* 0x000fe20000000a00 */
[----:B------:R-:W2:Y:S01]  /*0e70*/  LDC R0, c[0x0][0x404] ;  /* 0x00010100ff007b82 */ /* 0x000ea20000000800 */
[----:B------:R-:W-:Y:S01]  /*0e80*/  @UP0 UIMAD.WIDE UR8, UR5, 0x4, UR8 ;  /* 0x00000004050808a5 */ /* 0x000fe2000f8e0208 */
[----:B------:R-:W-:-:S05]  /*0e90*/  PLOP3.LUT P2, PT, PT, PT, UP1, 0x80, 0x0 ;  /* 0x000000000000781c */ /* 0x000fca0003f4f018 */
[----:B------:R-:W-:Y:S01]  /*0ea0*/  @UP1 ULDC.64 UR10, c[0x0][0xa18] ;  /* 0x00028600000a1ab9 */ /* 0x000fe20000000a00 */
[----:B------:R-:W-:Y:S01]  /*0eb0*/  IMAD.U32 R2, RZ, RZ, UR8 ;  /* 0x00000008ff027e24 */ /* 0x000fe2000f8e00ff */
[----:B------:R-:W3:Y:S01]  /*0ec0*/  LDC R11, c[0x0][0x2e0] ;  /* 0x0000b800ff0b7b82 */ /* 0x000ee20000000800 */
[----:B------:R-:W-:Y:S01]  /*0ed0*/  IMAD.U32 R3, RZ, RZ, UR9 ;  /* 0x00000009ff037e24 */ /* 0x000fe2000f8e00ff */
[----:B------:R-:W-:-:S04]  /*0ee0*/  @UP1 UIMAD.WIDE UR8, UR5, 0x4, UR10 ;  /* 0x00000004050818a5 */ /* 0x000fc8000f8e020a */
[----:B------:R4:W5:Y:S02]  /*0ef0*/  @P0 LDG.E R7, desc[UR60][R2.64] ;  /* 0x0000003c02070981 */ /* 0x000964000c1e1900 */
[----:B------:R-:W-:Y:S02]  /*0f00*/  IMAD.U32 R4, RZ, RZ, UR8 ;  /* 0x00000008ff047e24 */ /* 0x000fe4000f8e00ff */
[----:B------:R-:W-:Y:S01]  /*0f10*/  IMAD.U32 R5, RZ, RZ, UR9 ;  /* 0x00000009ff057e24 */ /* 0x000fe2000f8e00ff */
[----:B------:R-:W-:-:S04]  /*0f20*/  ULDC.64 UR8, c[0x0][0xa20] ;  /* 0x0002880000087ab9 */ /* 0x000fc80000000a00 */
[----:B0-----:R4:W5:Y:S01]  /*0f30*/  @P2 LDG.E R17, desc[UR60][R4.64] ;  /* 0x0000003c04112981 */ /* 0x001962000c1e1900 */
[----:B-1----:R-:W-:Y:S01]  /*0f40*/  ISETP.NE.U32.AND P0, PT, R8, RZ, PT ;  /* 0x000000ff0800720c */ /* 0x002fe20003f05070 */
[----:B------:R-:W-:Y:S01]  /*0f50*/  IMAD.U32 R197, RZ, RZ, UR6 ;  /* 0x00000006ffc57e24 */ /* 0x000fe2000f8e00ff */
[----:B------:R-:W-:Y:S02]  /*0f60*/  ISETP.NE.U32.AND P1, PT, RZ, UR8, PT ;  /* 0x00000008ff007c0c */ /* 0x000fe4000bf25070 */
[----:B------:R-:W-:Y:S02]  /*0f70*/  ISETP.NE.AND.EX P0, PT, R9, RZ, PT, P0 ;  /* 0x000000ff0900720c */ /* 0x000fe40003f05300 */
[----:B------:R-:W-:Y:S02]  /*0f80*/  ISETP.NE.AND.EX P1, PT, RZ, UR9, PT, P1 ;  /* 0x00000009ff007c0c */ /* 0x000fe4000bf25310 */
[----:B--2---:R-:W-:Y:S01]  /*0f90*/  SEL R0, R0, 0x1, P0 ;  /* 0x0000000100007807 */ /* 0x004fe20000000000 */
[----:B----4-:R-:W-:Y:S10]  /*0fa0*/  @P2 BRA `(.L_x_1053) ;  /* 0x00000000002c2947 */ /* 0x010ff40003800000 */
[----:B------:R-:W-:Y:S02]  /*0fb0*/  ULDC.64 UR6, c[0x0][0xa00] ;  /* 0x0002800000067ab9 */ /* 0x000fe40000000a00 */
[----:B------:R-:W-:-:S04]  /*0fc0*/  ISETP.NE.U32.AND P0, PT, RZ, UR6, PT ;  /* 0x00000006ff007c0c */ /* 0x000fc8000bf05070 */
[----:B------:R-:W-:-:S13]  /*0fd0*/  ISETP.NE.AND.EX P0, PT, RZ, UR7, PT, P0 ;  /* 0x00000007ff007c0c */ /* 0x000fda000bf05300 */
[----:B------:R-:W-:Y:S05]  /*0fe0*/  @!P0 BRA `(.L_x_1053) ;  /* 0x00000000001c8947 */ /* 0x000fea0003800000 */
[----:B------:R-:W-:Y:S02]  /*0ff0*/  ULDC.64 UR6, c[0x0][0xa00] ;  /* 0x0002800000067ab9 */ /* 0x000fe40000000a00 */
[----:B------:R-:W-:-:S06]  /*1000*/  UIMAD.WIDE UR6, UR5, 0x4, UR6 ;  /* 0x00000004050678a5 */ /* 0x000fcc000f8e0206 */
[----:B------:R-:W-:Y:S02]  /*1010*/  IMAD.U32 R2, RZ, RZ, UR6 ;  /* 0x00000006ff027e24 */ /* 0x000fe4000f8e00ff */
[----:B------:R-:W-:-:S05]  /*1020*/  IMAD.U32 R3, RZ, RZ, UR7 ;  /* 0x00000007ff037e24 */ /* 0x000fca000f8e00ff */
[----:B-----5:R-:W2:Y:S04]  /*1030*/  LDG.E R17, desc[UR60][R2.64] ;  /* 0x0000003c02117981 */ /* 0x020ea8000c1e1900 */
[----:B------:R-:W2:Y:S02]  /*1040*/  LDG.E R4, desc[UR60][R2.64+0x4] ;  /* 0x0000043c02047981 */ /* 0x000ea4000c1e1900 */
[----:B--2---:R-:W-:-:S07]  /*1050*/  IMAD.IADD R17, R4, 0x1, -R17 ;  /* 0x0000000104117824 */ /* 0x004fce00078e0a11 */
.L_x_1053:
[----:B---3--:R-:W-:Y:S02]  /*1060*/  IMAD R16, R0, R11, RZ ;  /* 0x0000000b00107224 */ /* 0x008fe400078e02ff */
[----:B------:R-:W-:Y:S02]  /*1070*/  IMAD.MOV.U32 R196, RZ, RZ, R193 ;  /* 0x000000ffffc47224 */ /* 0x000fe400078e00c1 */
[----:B------:R-:W-:Y:S01]  /*1080*/  IMAD.U32 R198, RZ, RZ, UR5 ;  /* 0x00000005ffc67e24 */ /* 0x000fe2000f8e00ff */
[----:B------:R-:W-:Y:S06]  /*1090*/  @!P1 BRA `(.L_x_1054) ;  /* 0x0000000000189947 */ /* 0x000fec0003800000 */
[----:B------:R-:W-:Y:S02]  /*10a0*/  ULDC.64 UR6, c[0x0][0xa20] ;  /* 0x0002880000067ab9 */ /* 0x000fe40000000a00 */
[----:B------:R-:W-:-:S06]  /*10b0*/  UIMAD.WIDE UR4, UR5, 0x4, UR6 ;  /* 0x00000004050478a5 */ /* 0x000fcc000f8e0206 */
[----:B------:R-:W-:Y:S02]  /*10c0*/  IMAD.U32 R2, RZ, RZ, UR4 ;  /* 0x00000004ff027e24 */ /* 0x000fe4000f8e00ff */
[----:B------:R-:W-:-:S05]  /*10d0*/  IMAD.U32 R3, RZ, RZ, UR5 ;  /* 0x00000005ff037e24 */ /* 0x000fca000f8e00ff */
[----:B------:R0:W5:Y:S01]  /*10e0*/  LDG.E R16, desc[UR60][R2.64] ;  /* 0x0000003c02107981 */ /* 0x000162000c1e1900 */
[----:B------:R-:W-:Y:S05]  /*10f0*/  BRA `(.L_x_1055) ;  /* 0x00000000002c7947 */ /* 0x000fea0003800000 */
.L_x_1054:
        /* <DEDUP_REMOVED lines=8> */
[----:B------:R-:W2:Y:S04]  /*1180*/  LDG.E R16, desc[UR60][R2.64] ;  /* 0x0000003c02107981 */ /* 0x000ea8000c1e1900 */
[----:B------:R-:W2:Y:S02]  /*1190*/  LDG.E R5, desc[UR60][R2.64+0x4] ;  /* 0x0000043c02057981 */ /* 0x000ea4000c1e1900 */
[----:B--2---:R-:W-:-:S07]  /*11a0*/  IMAD.IADD R16, R5, 0x1, -R16 ;  /* 0x0000000105107824 */ /* 0x004fce00078e0a10 */
.L_x_1055:
[----:B------:R-:W1:Y:S01]  /*11b0*/  LDC.64 R8, c[0x0][0x9e0] ;  /* 0x00027800ff087b82 */ /* 0x000e620000000a00 */
[----:B-----5:R-:W-:Y:S01]  /*11c0*/  IMAD.IADD R16, R16, 0x1, -R7 ;  /* 0x0000000110107824 */ /* 0x020fe200078e0a07 */
[----:B------:R-:W-:-:S04]  /*11d0*/  LEA R0, R193, 0x80, 0x7 ;  /* 0x00000080c1007811 */ /* 0x000fc800078e38ff */
[----:B0-----:R-:W-:Y:S02]  /*11e0*/  IADD3 R3, R16, R0, -R17 ;  /* 0x0000000010037210 */ /* 0x001fe40007ffe811 */
[----:B-1----:R-:W-:-:S03]  /*11f0*/  ISETP.GE.AND P1, PT, R9, 0x1, PT ;  /* 0x000000010900780c */ /* 0x002fc60003f26270 */
[----:B------:R-:W-:-:S10]  /*1200*/  IMAD.IADD R0, R3, 0x1, R8 ;  /* 0x0000000103007824 */ /* 0x000fd400078e0208 */
[----:B------:R-:W-:Y:S05]  /*1210*/  @!P1 BRA `(.L_x_1056) ;  /* 0x0000000000409947 */ /* 0x000fea0003800000 */
[C---:B------:R-:W-:Y:S01]  /*1220*/  ISETP.GT.AND P0, PT, R3.reuse, RZ, PT ;  /* 0x000000ff0300720c */ /* 0x040fe20003f04270 */
[----:B------:R-:W-:-:S12]  /*1230*/  VIADD R2, R3, 0xffffffff ;  /* 0xffffffff03027836 */ /* 0x000fd80000000000 */
[----:B------:R-:W-:Y:S05]  /*1240*/  @P0 BRA `(.L_x_1057) ;  /* 0x00000000001c0947 */ /* 0x000fea0003800000 */
[----:B------:R-:W-:Y:S01]  /*1250*/  ISETP.NE.AND P0, PT, R9, 0x1, PT ;  /* 0x000000010900780c */ /* 0x000fe20003f05270 */
[----:B------:R-:W-:-:S12]  /*1260*/  IMAD.MOV R3, RZ, RZ, -R3 ;  /* 0x000000ffff037224 */ /* 0x000fd800078e0a03 */
[----:B------:R-:W0:Y:S02]  /*1270*/  @P0 LDC.64 R4, c[0x0][0x9e8] ;  /* 0x00027a00ff040b82 */ /* 0x000e240000000a00 */
[----:B0-----:R-:W-:-:S05]  /*1280*/  @P0 IMAD.HI.U32 R2, R3, R4, RZ ;  /* 0x0000000403020227 */ /* 0x001fca00078e00ff */
[----:B------:R-:W-:-:S04]  /*1290*/  @P0 SHF.R.U32.HI R3, RZ, R5, R2 ;  /* 0x00000005ff030219 */ /* 0x000fc80000011602 */
[----:B------:R-:W-:Y:S01]  /*12a0*/  LOP3.LUT R2, RZ, R3, RZ, 0x33, !PT ;  /* 0x00000003ff027212 */ /* 0x000fe200078e33ff */
[----:B------:R-:W-:Y:S06]  /*12b0*/  BRA `(.L_x_1058) ;  /* 0x0000000000107947 */ /* 0x000fec0003800000 */
.L_x_1057:
[----:B------:R-:W-:-:S13]  /*12c0*/  ISETP.NE.AND P0, PT, R9, 0x1, PT ;  /* 0x000000010900780c */ /* 0x000fda0003f05270 */
[----:B------:R-:W0:Y:S02]  /*12d0*/  @P0 LDC.64 R4, c[0x0][0x9e8] ;  /* 0x00027a00ff040b82 */ /* 0x000e240000000a00 */
[----:B0-----:R-:W-:-:S05]  /*12e0*/  @P0 IMAD.HI.U32 R4, R2, R4, RZ ;  /* 0x0000000402040227 */ /* 0x001fca00078e00ff */
[----:B------:R-:W-:-:S07]  /*12f0*/  @P0 SHF.R.U32.HI R2, RZ, R5, R4 ;  /* 0x00000005ff020219 */ /* 0x000fce0000011604 */
.L_x_1058:
[----:B------:R-:W-:-:S05]  /*1300*/  IMAD R3, R2, R9, R9 ;  /* 0x0000000902037224 */ /* 0x000fca00078e0209 */
[----:B------:R-:W-:-:S07]  /*1310*/  VIMNMX R0, R0, R3, PT ;  /* 0x0000000300007248 */ /* 0x000fce0003fe0100 */
.L_x_1056:
[----:B------:R-:W-:Y:S01]  /*1320*/  VIADD R2, R0, 0x5f ;  /* 0x0000005f00027836 */ /* 0x000fe20000000000 */
[----:B------:R-:W-:Y:S01]  /*1330*/  ULDC UR4, c[0x0][0x9dc] ;  /* 0x0002770000047ab9 */ /* 0x000fe20000000800 */
[----:B------:R-:W-:Y:S02]  /*1340*/  VIADD R0, R16, 0x5f ;  /* 0x0000005f10007836 */ /* 0x000fe40000000000 */
[----:B------:R-:W-:Y:S02]  /*1350*/  IMAD R3, R193, 0x80, -R17 ;  /* 0x00000080c1037824 */ /* 0x000fe400078e0a11 */
[----:B------:R-:W-:-:S04]  /*1360*/  IMAD.HI R2, R2, 0x2aaaaaab, RZ ;  /* 0x2aaaaaab02027827 */ /* 0x000fc800078e02ff */
[----:B------:R-:W-:Y:S01]  /*1370*/  IMAD.HI R0, R0, 0x2aaaaaab, RZ ;  /* 0x2aaaaaab00007827 */ /* 0x000fe200078e02ff */
[----:B------:R-:W-:-:S03]  /*1380*/  SHF.R.U32.HI R5, RZ, 0x1f, R2 ;  /* 0x0000001fff057819 */ /* 0x000fc60000011602 */
[----:B------:R-:W-:Y:S01]  /*1390*/  IMAD.IADD R4, R16, 0x1, R3 ;  /* 0x0000000110047824 */ /* 0x000fe200078e0203 */
        /* <DEDUP_REMOVED lines=11> */
[----:B------:R-:W0:Y:S02]  /*1450*/  @P0 LDC.64 R6, c[0x0][0x9e8] ;  /* 0x00027a00ff060b82 */ /* 0x000e240000000a00 */
[----:B0-----:R-:W-:-:S05]  /*1460*/  @P0 IMAD.HI.U32 R0, R3, R6, RZ ;  /* 0x0000000603000227 */ /* 0x001fca00078e00ff */
[----:B------:R-:W-:-:S04]  /*1470*/  @P0 SHF.R.U32.HI R3, RZ, R7, R0 ;  /* 0x00000007ff030219 */ /* 0x000fc80000011600 */
[----:B------:R-:W-:Y:S01]  /*1480*/  LOP3.LUT R4, RZ, R3, RZ, 0x33, !PT ;  /* 0x00000003ff047212 */ /* 0x000fe200078e33ff */
[----:B------:R-:W-:Y:S06]  /*1490*/  BRA `(.L_x_1061) ;  /* 0x0000000000107947 */ /* 0x000fec0003800000 */
.L_x_1060:
[----:B------:R-:W-:-:S13]  /*14a0*/  ISETP.NE.AND P0, PT, R9, 0x1, PT ;  /* 0x000000010900780c */ /* 0x000fda0003f05270 */
[----:B------:R-:W0:Y:S02]  /*14b0*/  @P0 LDC.64 R2, c[0x0][0x9e8] ;  /* 0x00027a00ff020b82 */ /* 0x000e240000000a00 */
[----:B0-----:R-:W-:-:S05]  /*14c0*/  @P0 IMAD.HI.U32 R0, R4, R2, RZ ;  /* 0x0000000204000227 */ /* 0x001fca00078e00ff */
[----:B------:R-:W-:-:S07]  /*14d0*/  @P0 SHF.R.U32.HI R4, RZ, R3, R0 ;  /* 0x00000003ff040219 */ /* 0x000fce0000011600 */
.L_x_1061:
[----:B------:R-:W-:-:S05]  /*14e0*/  IMAD R4, R4, R9, RZ ;  /* 0x0000000904047224 */ /* 0x000fca00078e02ff */
[----:B------:R-:W-:-:S13]  /*14f0*/  R2UR UR5, R4 ;  /* 0x00000000040572ca */ /* 0x000fda00000e0000 */
[----:B------:R-:W-:-:S04]  /*1500*/  UISETP.LT.AND UP0, UPT, UR4, UR5, UPT ;  /* 0x000000050400728c */ /* 0x000fc8000bf01270 */
[----:B------:R-:W-:-:S12]  /*1510*/  USEL UR4, UR4, UR5, !UP0 ;  /* 0x0000000504047287 */ /* 0x000fd8000c000000 */
.L_x_1059:
        /* <DEDUP_REMOVED lines=22> */
[----:B------:R-:W-:Y:S01]  /*1680*/  ISETP.GT.AND P1, PT, R74, UR6, PT ;  /* 0x000000064a007c0c */ /* 0x000fe2000bf24270 */
[----:B------:R-:W-:Y:S01]  /*1690*/  IMAD.U32 R192, RZ, RZ, UR6 ;  /* 0x00000006ffc07e24 */ /* 0x000fe2000f8e00ff */
        /* <DEDUP_REMOVED lines=32> */
[----:B------:R-:W-:Y:S02]  /*18a0*/  IMAD.MOV.U32 R131, RZ, RZ, RZ ;  /* 0x000000ffff837224 */ /* 0x000fe400078e00ff */
        /* <DEDUP_REMOVED lines=35> */
.L_x_1063:
        /* <DEDUP_REMOVED lines=9> */
[----:B------:R-:W0:Y:S02]  /*1b70*/  SYNCS.PHASECHK.TRANS64.TRYWAIT P1, [UR38+0x30800], R0 ;  /* 0x03080000ff0075a7 */ /* 0x000e240008020166 */
[----:B0-----:R-:W-:Y:S05]  /*1b80*/  @!P1 BRA `(.L_x_1064) ;  /* 0x0000013400dc9947 */ /* 0x001fea0003800000 */
.L_x_1248:
[----:B------:R-:W-:Y:S05]  /*1b90*/  @!P0 BRA `(.L_x_1065) ;  /* 0x0000000000048947 */ /* 0x000fea0003800000 */
[----:B------:R-:W-:Y:S01]  /*1ba0*/  BPT.TRAP 0x1 ;  /* 0x000000040000795c */ /* 0x000fe20000300000 */
.L_x_1065:
[----:B0-----:R-:W-:Y:S02]  /*1bb0*/  IMAD.U32 R3, RZ, RZ, UR36 ;  /* 0x00000024ff037e24 */ /* 0x001fe4000f8e00ff */
[----:B------:R-:W-:-:S03]  /*1bc0*/  IMAD.U32 R0, RZ, RZ, UR37 ;  /* 0x00000025ff007e24 */ /* 0x000fc6000f8e00ff */
[----:B------:R-:W-:Y:S02]  /*1bd0*/  LEA R3, R3, UR38, 0x3 ;  /* 0x0000002603037c11 */ /* 0x000fe4000f8e18ff */
[----:B------:R-:W-:-:S04]  /*1be0*/  SHF.L.U32 R0, R0, 0x1f, RZ ;  /* 0x0000001f00007819 */ /* 0x000fc800000006ff */
[----:B------:R0:W1:Y:S01]  /*1bf0*/  SYNCS.PHASECHK.TRANS64.TRYWAIT P1, [R3+URZ+0x30830], R0 ;  /* 0x03083000030075a7 */ /* 0x000062000802017f */
[----:B------:R-:W-:Y:S05]  /*1c00*/  @!P0 BRA `(.L_x_1066) ;  /* 0x0000000000048947 */ /* 0x000fea0003800000 */
[----:B------:R-:W-:Y:S01]  /*1c10*/  BPT.TRAP 0x1 ;  /* 0x000000040000795c */ /* 0x000fe20000300000 */
.L_x_1066:
[----:B------:R-:W2:Y:S01]  /*1c20*/  LDL.LU R2, [R1] ;  /* 0x0000000001027983 */ /* 0x000ea20000300800 */
[----:B------:R-:W3:Y:S02]  /*1c30*/  S2R R4, SR_TID.X ;  /* 0x0000000000047919 */ /* 0x000ee40000002100 */
[----:B---3--:R-:W-:Y:S02]  /*1c40*/  LOP3.LUT P2, RZ, R4, 0x7f, RZ, 0xc0, !PT ;  /* 0x0000007f04ff7812 */ /* 0x008fe4000784c0ff */
[----:B--2---:R-:W-:-:S11]  /*1c50*/  LOP3.LUT R2, R2, 0xfff7ffff, RZ, 0xc0, !PT ;  /* 0xfff7ffff02027812 */ /* 0x004fd600078ec0ff */
[----:B------:R-:W-:-:S05]  /*1c60*/  @P2 LOP3.LUT R2, R2, 0x80000, RZ, 0xfc, !PT ;  /* 0x0008000002022812 */ /* 0x000fca00078efcff */
[----:B------:R2:W-:Y:S01]  /*1c70*/  STL [R1], R2 ;  /* 0x0000000201007387 */ /* 0x0005e20000100800 */
[----:B-1----:R-:W-:Y:S05]  /*1c80*/  @P1 BRA `(.L_x_1067) ;  /* 0x0000000000081947 */ /* 0x002fea0003800000 */
[----:B------:R-:W1:Y:S02]  /*1c90*/  SYNCS.PHASECHK.TRANS64.TRYWAIT P1, [R3+URZ+0x30830], R0 ;  /* 0x03083000030075a7 */ /* 0x000e64000802017f */
[----:B-1----:R-:W-:Y:S05]  /*1ca0*/  @!P1 BRA `(.L_x_1068) ;  /* 0x0000013400ac9947 */ /* 0x002fea0003800000 */
.L_x_1067:
[----:B------:R-:W-:Y:S05]  /*1cb0*/  WARPSYNC.ALL ;  /* 0x0000000000007948 */ /* 0x000fea0003800000 */
[----:B------:R-:W-:Y:S01]  /*1cc0*/  UIADD3 UR4, UR38, 0x1e400, URZ ;  /* 0x0001e40026047890 */ /* 0x000fe2000fffe03f */
[----:B------:R-:W-:Y:S01]  /*1cd0*/  WARPGROUP.ARRIVE ;  /* 0x00000000000079c5 */ /* 0x000fe20000000000 */
[----:B------:R-:W-:Y:S01]  /*1ce0*/  UMOV UR9, 0x40000040 ;  /* 0x4000004000097882 */ /* 0x000fe20000000000 */
[----:B------:R-:W-:Y:S01]  /*1cf0*/  UMOV UR11, 0x40000040 ;  /* 0x40000040000b7882 */ /* 0x000fe20000000000 */
[----:B------:R-:W-:Y:S01]  /*1d00*/  USHF.R.U32.HI UR4, URZ, 0x4, UR4 ;  /* 0x000000043f047899 */ /* 0x000fe20008011604 */
[----:B------:R-:W-:Y:S01]  /*1d10*/  IMAD.U32 R9, RZ, RZ, UR9 ;  /* 0x00000009ff097e24 */ /* 0x000fe2000f8e00ff */
[----:B------:R-:W-:Y:S01]  /*1d20*/  UMOV UR13, 0x40000040 ;  /* 0x40000040000d7882 */ /* 0x000fe20000000000 */
[----:B------:R-:W-:Y:S01]  /*1d30*/  UMOV UR15, 0x40000040 ;  /* 0x40000040000f7882 */ /* 0x000fe20000000000 */
[----:B------:R-:W-:Y:S01]  /*1d40*/  ULOP3.LUT UR4, UR4, 0x3fff, URZ, 0xc0, !UPT ;  /* 0x00003fff04047892 */ /* 0x000fe2000f8ec03f */
[----:B--2---:R-:W2:Y:S01]  /*1d50*/  S2R R2, SR_TID.X ;  /* 0x0000000000027919 */ /* 0x004ea20000002100 */
[----:B------:R-:W-:Y:S01]  /*1d60*/  UMOV UR17, 0x40000040 ;  /* 0x4000004000117882 */ /* 0x000fe20000000000 */
[----:B------:R-:W-:Y:S01]  /*1d70*/  UMOV UR19, 0x40000040 ;  /* 0x4000004000137882 */ /* 0x000fe20000000000 */
[----:B------:R-:W-:Y:S01]  /*1d80*/  ULOP3.LUT UR39, UR4, 0x10000, URZ, 0xfc, !UPT ;  /* 0x0001000004277892 */ /* 0x000fe2000f8efc3f */
[----:B------:R-:W-:Y:S01]  /*1d90*/  IMAD.MOV.U32 R5, RZ, RZ, -0x60 ;  /* 0xffffffa0ff057424 */ /* 0x000fe200078e00ff */
[----:B------:R-:W-:Y:S01]  /*1da0*/  ULOP3.LUT UR4, UR40, 0x10000, URZ, 0xfc, !UPT ;  /* 0x0001000028047892 */ /* 0x000fe2000f8efc3f */
[----:B------:R-:W-:Y:S01]  /*1db0*/  IMAD R6, R193, 0x80, R201 ;  /* 0x00000080c1067824 */ /* 0x000fe200078e02c9 */
[----:B------:R-:W-:Y:S01]  /*1dc0*/  UIMAD UR5, UR36, 0x900, UR39 ;  /* 0x00000900240578a4 */ /* 0x000fe2000f8e0227 */
[----:B------:R-:W-:Y:S01]  /*1dd0*/  IMAD R5, R74, R5, 0x60 ;  /* 0x000000604a057424 */ /* 0x000fe200078e0205 */
[----:B------:R-:W-:-:S02]  /*1de0*/  UIADD3 UR12, UR4, 0x4, URZ ;  /* 0x00000004040c7890 */ /* 0x000fc4000fffe03f */
[----:B------:R-:W-:Y:S01]  /*1df0*/  UIADD3 UR14, UR5, 0x4, URZ ;  /* 0x00000004050e7890 */ /* 0x000fe2000fffe03f */
[----:B------:R-:W-:Y:S01]  /*1e00*/  IMAD R10, R18, -0x2, R5 ;  /* 0xfffffffe120a7824 */ /* 0x000fe200078e0205 */
[----:B------:R-:W-:Y:S01]  /*1e10*/  UMOV UR8, UR4 ;  /* 0x0000000400087c82 */ /* 0x000fe20008000000 */
[----:B------:R-:W-:Y:S01]  /*1e20*/  UMOV UR10, UR5 ;  /* 0x00000005000a7c82 */ /* 0x000fe20008000000 */
[----:B------:R-:W-:Y:S01]  /*1e30*/  IMAD.U32 R8, RZ, RZ, UR8 ;  /* 0x00000008ff087e24 */ /* 0x000fe2000f8e00ff */
[----:B------:R-:W-:Y:S01]  /*1e40*/  HGMMA.64x96x16.F32 R24, gdesc[UR8], RZ, !UPT, gsb0 ;  /* 0x01600000081879f0 */ /* 0x000fe2000c0008ff */
[----:B------:R-:W-:Y:S02]  /*1e50*/  UIADD3 UR8, UR4, 0x2, URZ ;  /* 0x0000000204087890 */ /* 0x000fe4000fffe03f */
[----:B------:R-:W-:Y:S01]  /*1e60*/  UIADD3 UR10, UR5, 0x2, URZ ;  /* 0x00000002050a7890 */ /* 0x000fe2000fffe03f */
[----:B------:R-:W-:Y:S01]  /*1e70*/  UMOV UR9, 0x40000040 ;  /* 0x4000004000097882 */ /* 0x000fe20000000000 */
[----:B------:R-:W-:Y:S01]  /*1e80*/  UMOV UR11, 0x40000040 ;  /* 0x40000040000b7882 */ /* 0x000fe20000000000 */
[----:B------:R-:W-:-:S02]  /*1e90*/  UIADD3 UR16, UR4, 0x6, URZ ;  /* 0x0000000604107890 */ /* 0x000fc4000fffe03f */
[----:B------:R-:W-:Y:S02]  /*1ea0*/  UIADD3 UR18, UR5, 0x6, URZ ;  /* 0x0000000605127890 */ /* 0x000fe4000fffe03f */
[----:B------:R-:W-:Y:S02]  /*1eb0*/  UIADD3 UR20, UR4, 0x400, URZ ;  /* 0x0000040004147890 */ /* 0x000fe4000fffe03f */
[----:B------:R-:W-:Y:S01]  /*1ec0*/  UIADD3 UR22, UR5, 0x300, URZ ;  /* 0x0000030005167890 */ /* 0x000fe2000fffe03f */
[----:B------:R-:W-:Y:S01]  /*1ed0*/  UMOV UR21, 0x40000040 ;  /* 0x4000004000157882 */ /* 0x000fe20000000000 */
[----:B------:R-:W-:Y:S01]  /*1ee0*/  UMOV UR23, 0x40000040 ;  /* 0x4000004000177882 */ /* 0x000fe20000000000 */
[----:B------:R-:W-:Y:S01]  /*1ef0*/  UIADD3 UR24, UR4, 0x402, URZ ;  /* 0x0000040204187890 */ /* 0x000fe2000fffe03f */
[----:B--2---:R-:W-:Y:S01]  /*1f00*/  LOP3.LUT P1, RZ, R2, 0x7f, RZ, 0xc0, !PT ;  /* 0x0000007f02ff7812 */ /* 0x004fe2000782c0ff */
[----:B------:R-:W-:Y:S01]  /*1f10*/  UIADD3 UR26, UR5, 0x302, URZ ;  /* 0x00000302051a7890 */ /* 0x000fe2000fffe03f */
[----:B------:R-:W-:Y:S01]  /*1f20*/  IMAD.IADD R2, R16, 0x1, R5 ;  /* 0x0000000110027824 */ /* 0x000fe200078e0205 */
[----:B------:R-:W-:Y:S01]  /*1f30*/  UMOV UR25, 0x40000040 ;  /* 0x4000004000197882 */ /* 0x000fe20000000000 */
[----:B------:R-:W-:Y:S01]  /*1f40*/  UMOV UR27, 0x40000040 ;  /* 0x40000040001b7882 */ /* 0x000fe20000000000 */
[----:B------:R-:W-:Y:S01]  /*1f50*/  UIADD3 UR28, UR4, 0x404, URZ ;  /* 0x00000404041c7890 */ /* 0x000fe2000fffe03f */
[----:B------:R-:W-:Y:S01]  /*1f60*/  IMAD R7, R18, -0x2, R2 ;  /* 0xfffffffe12077824 */ /* 0x000fe200078e0202 */
[----:B------:R-:W-:Y:S01]  /*1f70*/  UIADD3 UR30, UR5, 0x304, URZ ;  /* 0x00000304051e7890 */ /* 0x000fe2000fffe03f */
[----:B------:R-:W-:Y:S01]  /*1f80*/  UMOV UR29, 0x40000040 ;  /* 0x40000040001d7882 */ /* 0x000fe20000000000 */
[----:B------:R-:W-:Y:S01]  /*1f90*/  UMOV UR31, 0x40000040 ;  /* 0x40000040001f7882 */ /* 0x000fe20000000000 */
[----:B------:R-:W-:-:S02]  /*1fa0*/  UIADD3 UR32, UR4, 0x406, URZ ;  /* 0x0000040604207890 */ /* 0x000fc4000fffe03f */
[----:B------:R-:W-:Y:S01]  /*1fb0*/  UIADD3 UR34, UR5, 0x306, URZ ;  /* 0x0000030605227890 */ /* 0x000fe2000fffe03f */
[----:B01----:R-:W-:Y:S01]  /*1fc0*/  @!P1 VIADD R0, R3, 0x30840 ;  /* 0x0003084003009836 */ /* 0x003fe20000000000 */
[----:B------:R-:W-:Y:S01]  /*1fd0*/  UMOV UR33, 0x40000040 ;  /* 0x4000004000217882 */ /* 0x000fe20000000000 */
[----:B------:R-:W-:Y:S01]  /*1fe0*/  UMOV UR35, 0x40000040 ;  /* 0x4000004000237882 */ /* 0x000fe20000000000 */
[----:B------:R-:W-:Y:S01]  /*1ff0*/  UIADD3 UR40, UR4, 0x800, URZ ;  /* 0x0000080004287890 */ /* 0x000fe2000fffe03f */
[----:B------:R-:W-:Y:S01]  /*2000*/  IADD3 R3, -R17, 0x1, R2 ;  /* 0x0000000111037810 */ /* 0x000fe20007ffe102 */
[----:B------:R-:W-:Y:S01]  /*2010*/  UIADD3 UR42, UR5, 0x600, URZ ;  /* 0x00000600052a7890 */ /* 0x000fe2000fffe03f */
[----:B------:R-:W-:Y:S01]  /*2020*/  @!P1 PRMT R0, RZ, 0x654, R0 ;  /* 0x00000654ff009816 */ /* 0x000fe20000000000 */
        /* <DEDUP_REMOVED lines=15> */
[----:B------:R-:W-:Y:S02]  /*2120*/  ULDC.64 UR4, c[0x0][0x9e0] ;  /* 0x0002780000047ab9 */ /* 0x000fe40000000a00 */
[----:B------:R-:W-:Y:S01]  /*2130*/  UISETP.GE.AND UP0, UPT, UR5, 0x1, UPT ;  /* 0x000000010500788c */ /* 0x000fe2000bf06270 */
[----:B------:R-:W-:Y:S01]  /*2140*/  VIADD R4, R3, UR4 ;  /* 0x0000000403047c36 */ /* 0x000fe20008000000 */
[----:B------:R-:W-:-:S02]  /*2150*/  WARPGROUP.DEPBAR.LE gsb0, 0x0 ;  /* 0x00008000000079c5 */ /* 0x000fc40000010000 */
[----:B------:R-:W-:-:S06]  /*2160*/  WARPGROUP.ARRIVE ;  /* 0x00000000000079c5 */ /* 0x000fcc0000000000 */
[----:B------:R-:W-:Y:S01]  /*2170*/  HGMMA.64x96x16.F32 R24, gdesc[UR8], R24, gsb0 ;  /* 0x01600000081879f0 */ /* 0x000fe20008000818 */
[----:B------:R-:W-:Y:S02]  /*2180*/  ULDC UR10, c[0x0][0x9dc] ;  /* 0x00027700000a7ab9 */ /* 0x000fe40000000800 */
[----:B------:R-:W-:-:S06]  /*2190*/  ULOP3.LUT UR6, URZ, UR10, URZ, 0x33, !UPT ;  /* 0x0000000a3f067292 */ /* 0x000fcc000f8e333f */
[----:B------:R-:W-:-:S04]  /*21a0*/  VIADD R11, R3, UR6 ;  /* 0x00000006030b7c36 */ /* 0x000fc80008000000 */
[----:B------:R-:W-:Y:S01]  /*21b0*/  IMAD.IADD R2, R11, 0x1, R6 ;  /* 0x000000010b027824 */ /* 0x000fe200078e0206 */
        /* <DEDUP_REMOVED lines=32> */
[----:B------:R-:W-:Y:S02]  /*23c0*/  PLOP3.LUT P1, PT, PT, PT, UP0, 0x40, 0x0 ;  /* 0x000000000000781c */ /* 0x000fe40003f2e808 */
[----:B0-----:R-:W-:-:S11]  /*23d0*/  VIADDMNMX R0, R6, R4, R7, PT ;  /* 0x0000000406007246 */ /* 0x001fd60003800107 */
[----:B------:R-:W-:Y:S05]  /*23e0*/  @P1 BRA `(.L_x_1069) ;  /* 0x0000000000541947 */ /* 0x000fea0003800000 */
[----:B------:R-:W-:Y:S01]  /*23f0*/  IADD3 R3, -R17, R16, R6 ;  /* 0x0000001011037210 */ /* 0x000fe20007ffe106 */
[----:B------:R-:W-:Y:S03]  /*2400*/  BSSY B0, `(.L_x_1070) ;  /* 0x0000010000007945 */ /* 0x000fe60003800000 */
        /* <DEDUP_REMOVED lines=10> */
.L_x_1071:
[----:B------:R-:W-:-:S06]  /*24b0*/  UISETP.NE.AND UP1, UPT, UR5, 0x1, UPT ;  /* 0x000000010500788c */ /* 0x000fcc000bf25270 */
[----:B------:R-:W-:-:S05]  /*24c0*/  PLOP3.LUT P1, PT, PT, PT, UP1, 0x80, 0x0 ;  /* 0x000000000000781c */ /* 0x000fca0003f2f018 */
[----:B------:R-:W-:-:S08]  /*24d0*/  @UP1 ULDC.64 UR6, c[0x0][0x9e8] ;  /* 0x00027a0000061ab9 */ /* 0x000fd00000000a00 */
[----:B------:R-:W-:-:S05]  /*24e0*/  @P1 IMAD.HI.U32 R12, R3, UR6, RZ ;  /* 0x00000006030c1c27 */ /* 0x000fca000f8e00ff */
[----:B------:R-:W-:-:S07]  /*24f0*/  @P1 SHF.R.U32.HI R3, RZ, UR7, R12 ;  /* 0x00000007ff031c19 */ /* 0x000fce000801160c */
.L_x_1072:
[----:B------:R-:W-:Y:S05]  /*2500*/  BSYNC B0 ;  /* 0x0000000000007941 */ /* 0x000fea0003800000 */
.L_x_1070:
[----:B------:R-:W-:-:S05]  /*2510*/  IMAD R3, R3, UR5, R10 ;  /* 0x0000000503037c24 */ /* 0x000fca000f8e020a */
[----:B------:R-:W-:Y:S02]  /*2520*/  VIMNMX R2, R2, R3, !PT ;  /* 0x0000000302027248 */ /* 0x000fe40007fe0100 */
[----:B------:R-:W-:-:S07]  /*2530*/  VIADDMNMX R0, R3, UR5, R0, PT ;  /* 0x0000000503007c46 */ /* 0x000fce000b800100 */
.L_x_1069:
[C---:B------:R-:W-:Y:S02]  /*2540*/  ISETP.GE.AND P1, PT, R5.reuse, 0x2, PT ;  /* 0x000000020500780c */ /* 0x040fe40003f26270 */
[C---:B------:R-:W-:Y:S02]  /*2550*/  ISETP.GE.AND P5, PT, R5.reuse, 0xa, PT ;  /* 0x0000000a0500780c */ /* 0x040fe40003fa6270 */
        /* <DEDUP_REMOVED lines=34> */
[C---:B------:R-:W-:Y:S02]  /*2780*/  ISETP.GE.AND P4, PT, R5.reuse, 0x22, PT ;  /* 0x000000220500780c */ /* 0x040fe40003f86270 */
        /* <DEDUP_REMOVED lines=73> */
[----:B------:R-:W-:-:S04]  /*2c20*/  ISETP.GE.AND P5, PT, R5, 0x5a, PT ;  /* 0x0000005a0500780c */ /* 0x000fc80003fa6270 */
[----:B------:R-:W-:Y:S02]  /*2c30*/  P2R R65, PR, RZ, 0x20 ;  /* 0x00000020ff417803 */ /* 0x000fe40000000000 */
[----:B------:R-:W-:-:S04]  /*2c40*/  ISETP.GT.AND P5, PT, R2, 0x59, !P5 ;  /* 0x000000590200780c */ /* 0x000fc80006fa4270 */
[----:B------:R-:W-:Y:S01]  /*2c50*/  ISETP.LT.OR P5, PT, R0, 0x5a, P5 ;  /* 0x0000005a0000780c */ /* 0x000fe20002fa1670 */
[----:B------:R-:W-:-:S03]  /*2c60*/  VIADD R0, R6, 0x8 ;  /* 0x0000000806007836 */ /* 0x000fc60000000000 */
[----:B------:R-:W-:Y:S02]  /*2c70*/  FSEL R94, R69, -INF , !P5 ;  /* 0xff800000455e7808 */ /* 0x000fe40006800000 */
[----:B------:R-:W-:Y:S02]  /*2c80*/  PLOP3.LUT P5, PT, PT, PT, UP0, 0x40, 0x0 ;  /* 0x000000000000781c */ /* 0x000fe40003fae808 */
[----:B------:R-:W-:Y:S02]  /*2c90*/  VIADDMNMX R2, R0, R4, R7, PT ;  /* 0x0000000400027246 */ /* 0x000fe40003800107 */
[----:B------:R-:W-:-:S09]  /*2ca0*/  IADD3 R4, R11, 0x8, R6 ;  /* 0x000000080b047810 */ /* 0x000fd20007ffe006 */
[----:B------:R-:W-:Y:S05]  /*2cb0*/  @P5 BRA `(.L_x_1073) ;  /* 0x0000000000605947 */ /* 0x000fea0003800000 */
[----:B------:R-:W-:Y:S01]  /*2cc0*/  IADD3 R0, R16, 0x8, R6 ;  /* 0x0000000810007810 */ /* 0x000fe20007ffe006 */
[----:B------:R-:W-:Y:S04]  /*2cd0*/  BSSY B0, `(.L_x_1074) ;  /* 0x0000013000007945 */ /* 0x000fe80003800000 */
        /* <DEDUP_REMOVED lines=12> */
.L_x_1075:
[----:B------:R-:W-:-:S06]  /*2da0*/  UISETP.NE.AND UP1, UPT, UR5, 0x1, UPT ;  /* 0x000000010500788c */ /* 0x000fcc000bf25270 */
[----:B------:R-:W-:-:S05]  /*2db0*/  PLOP3.LUT P5, PT, PT, PT, UP1, 0x80, 0x0 ;  /* 0x000000000000781c */ /* 0x000fca0003faf018 */
[----:B------:R-:W-:-:S08]  /*2dc0*/  @UP1 ULDC.64 UR6, c[0x0][0x9e8] ;  /* 0x00027a0000061ab9 */ /* 0x000fd00000000a00 */
[----:B------:R-:W-:Y:S01]  /*2dd0*/  @P5 IMAD.HI.U32 R3, R0, UR6, RZ ;  /* 0x0000000600035c27 */ /* 0x000fe2000f8e00ff */
[----:B------:R-:W-:-:S13]  /*2de0*/  PLOP3.LUT P5, PT, PT, PT, UP1, 0x80, 0x0 ;  /* 0x000000000000781c */ /* 0x000fda0003faf018 */
[----:B------:R-:W-:-:S07]  /*2df0*/  @P5 SHF.R.U32.HI R0, RZ, UR7, R3 ;  /* 0x00000007ff005c19 */ /* 0x000fce0008011603 */
.L_x_1076:
[----:B------:R-:W-:Y:S05]  /*2e00*/  BSYNC B0 ;  /* 0x0000000000007941 */ /* 0x000fea0003800000 */
.L_x_1074:
[----:B------:R-:W-:-:S05]  /*2e10*/  IMAD R3, R0, UR5, R10 ;  /* 0x0000000500037c24 */ /* 0x000fca000f8e020a */
[----:B------:R-:W-:Y:S02]  /*2e20*/  VIMNMX R4, R4, R3, !PT ;  /* 0x0000000304047248 */ /* 0x000fe40007fe0100 */
[----:B------:R-:W-:-:S07]  /*2e30*/  VIADDMNMX R2, R3, UR5, R2, PT ;  /* 0x0000000503027c46 */ /* 0x000fce000b800102 */
.L_x_1073:
[C---:B------:R-:W-:Y:S01]  /*2e40*/  ISETP.GT.AND P1, PT, R4.reuse, 0x1, !P1 ;  /* 0x000000010400780c */ /* 0x040fe20004f24270 */
[----:B------:R-:W-:Y:S01]  /*2e50*/  ULDC UR6, c[0x0][0x988] ;  /* 0x0002620000067ab9 */ /* 0x000fe20000000800 */
[----:B------:R-:W-:Y:S02]  /*2e60*/  ISETP.GT.AND P2, PT, R4, 0x8, !P2 ;  /* 0x000000080400780c */ /* 0x000fe40005744270 */
        /* <DEDUP_REMOVED lines=64> */
[----:B------:R-:W0:Y:S01]  /*3270*/  SHFL.BFLY PT, R5, R10, 0x2, 0x1f ;  /* 0x0c401f000a057f89 */ /* 0x000e2200000e0000 */
        /* <DEDUP_REMOVED lines=13> */
[----:B0-----:R-:W-:Y:S02]  /*3350*/  FMNMX.FTZ R12, R10, R5, !PT ;  /* 0x000000050a0c7209 */ /* 0x001fe40007810000 */
[----:B------:R-:W-:Y:S02]  /*3360*/  FMNMX.FTZ R10, R7, R27, !PT ;  /* 0x0000001b070a7209 */ /* 0x000fe40007810000 */
[----:B------:R-:W-:Y:S01]  /*3370*/  FSEL R51, R51, -INF , !P1 ;  /* 0xff80000033337808 */ /* 0x000fe20004800000 */
[----:B------:R-:W0:Y:S01]  /*3380*/  SHFL.BFLY PT, R5, R12, 0x1, 0x1f ;  /* 0x0c201f000c057f89 */ /* 0x000e2200000e0000 */
        /* <DEDUP_REMOVED lines=21> */
[----:B0-----:R-:W-:Y:S02]  /*34e0*/  FMNMX.FTZ R5, R12, R5, !PT ;  /* 0x000000050c057209 */ /* 0x001fe40007810000 */
        /* <DEDUP_REMOVED lines=25> */
[----:B------:R0:W-:Y:S01]  /*3680*/  MUFU.EX2 R57, R14 ;  /* 0x0000000e00397308 */ /* 0x0001e20000000800 */
        /* <DEDUP_REMOVED lines=9> */
[--C-:B0-----:R-:W-:Y:S01]  /*3720*/  FFMA.FTZ R14, R76, R0, -R53.reuse ;  /* 0x000000004c0e7223 */ /* 0x101fe20000010835 */
[----:B------:R-:W-:Y:S01]  /*3730*/  FMNMX.FTZ R10, R37, R10, !PT ;  /* 0x0000000a250a7209 */ /* 0x000fe20007810000 */
[-CC-:B------:R-:W-:Y:S01]  /*3740*/  FFMA.FTZ R34, R56, R0.reuse, -R53.reuse ;  /* 0x0000000038227223 */ /* 0x180fe20000010835 */
[----:B------:R-:W-:Y:S01]  /*3750*/  ISETP.NE.AND P5, PT, R65, RZ, PT ;  /* 0x000000ff4100720c */ /* 0x000fe20003fa5270 */
[----:B------:R-:W-:Y:S01]  /*3760*/  FFMA.FTZ R32, R86, R0, -R53 ;  /* 0x0000000056207223 */ /* 0x000fe20000010835 */
[----:B------:R-:W-:Y:S01]  /*3770*/  ISETP.GT.AND P4, PT, R4, 0x58, !P4 ;  /* 0x000000580400780c */ /* 0x000fe20006784270 */
[----:B------:R0:W1:Y:S01]  /*3780*/  MUFU.EX2 R61, R24 ;  /* 0x00000018003d7308 */ /* 0x0000620000000800 */
[----:B------:R-:W-:-:S02]  /*3790*/  ISETP.LT.OR P3, PT, R2, 0x52, P3 ;  /* 0x000000520200780c */ /* 0x000fc40001f61670 */
[----:B------:R-:W-:Y:S02]  /*37a0*/  FSEL R41, R66, -INF , !P2 ;  /* 0xff80000042297808 */ /* 0x000fe40005000000 */
[----:B------:R-:W-:Y:S02]  /*37b0*/  FMNMX.FTZ R10, R63, R10, !PT ;  /* 0x0000000a3f0a7209 */ /* 0x000fe40007810000 */
        /* <DEDUP_REMOVED lines=8> */
[----:B------:R-:W-:Y:S01]  /*3840*/  ISETP.LT.OR P5, PT, R2, 0x5a, P5 ;  /* 0x0000005a0200780c */ /* 0x000fe20002fa1670 */
[----:B------:R-:W-:Y:S01]  /*3850*/  FFMA.FTZ R2, R44, R0, -R53 ;  /* 0x000000002c027223 */ /* 0x000fe20000010835 */
[----:B------:R-:W-:Y:S01]  /*3860*/  FSEL R45, R70, -INF , !P4 ;  /* 0xff800000462d7808 */ /* 0x000fe20006000000 */
[----:B------:R0:W-:Y:S01]  /*3870*/  MUFU.EX2 R180, R4 ;  /* 0x0000000400b47308 */ /* 0x0001e20000000800 */
[----:B------:R-:W-:-:S02]  /*3880*/  FMNMX.FTZ R10, R67, R10, !PT ;  /* 0x0000000a430a7209 */ /* 0x000fc40007810000 */
[----:B------:R-:W-:Y:S02]  /*3890*/  FSEL R71, R71, -INF , !P5 ;  /* 0xff80000047477808 */ /* 0x000fe40006800000 */
[----:B------:R-:W-:Y:S02]  /*38a0*/  FMNMX.FTZ R10, R45, R10, !PT ;  /* 0x0000000a2d0a7209 */ /* 0x000fe40007810000 */
[----:B-1----:R-:W-:Y:S01]  /*38b0*/  F2FP.F16.F32.PACK_AB R190, R61, R20 ;  /* 0x000000143dbe723e */ /* 0x002fe200000000ff */
[----:B------:R1:W2:Y:S01]  /*38c0*/  MUFU.EX2 R65, R14 ;  /* 0x0000000e00417308 */ /* 0x0002a20000000800 */
[----:B------:R-:W-:Y:S01]  /*38d0*/  FMNMX.FTZ R10, R71, R10, !PT ;  /* 0x0000000a470a7209 */ /* 0x000fe20007810000 */
[----:B0-----:R-:W-:Y:S01]  /*38e0*/  FFMA.FTZ R4, R82, R0, -R53 ;  /* 0x0000000052047223 */ /* 0x001fe20000010835 */
[----:B------:R-:W-:-:S03]  /*38f0*/  F2FP.F16.F32.PACK_AB R188, R57, R12 ;  /* 0x0000000c39bc723e */ /* 0x000fc600000000ff */
[----:B------:R-:W0:Y:S02]  /*3900*/  SHFL.BFLY PT, R49, R10, 0x2, 0x1f ;  /* 0x0c401f000a317f89 */ /* 0x000e2400000e0000 */
[----:B------:R3:W-:Y:S01]  /*3910*/  MUFU.EX2 R75, R4 ;  /* 0x00000004004b7308 */ /* 0x0007e20000000800 */
[----:B-1----:R-:W-:-:S07]  /*3920*/  FFMA.FTZ R14, R80, R0, -R53 ;  /* 0x00000000500e7223 */ /* 0x002fce0000010835 */
[----:B------:R-:W-:Y:S01]  /*3930*/  MUFU.EX2 R83, R36 ;  /* 0x0000002400537308 */ /* 0x000fe20000000800 */
[----:B--2---:R-:W-:-:S07]  /*3940*/  F2FP.F16.F32.PACK_AB R184, R65, R26 ;  /* 0x0000001a41b8723e */ /* 0x004fce00000000ff */
[----:B------:R-:W-:Y:S01]  /*3950*/  MUFU.EX2 R28, R28 ;  /* 0x0000001c001c7308 */ /* 0x000fe20000000800 */
[----:B0-----:R-:W-:Y:S01]  /*3960*/  FMNMX.FTZ R49, R10, R49, !PT ;  /* 0x000000310a317209 */ /* 0x001fe20007810000 */
[----:B------:R-:W-:-:S06]  /*3970*/  FFMA.FTZ R10, R88, R0, -R53 ;  /* 0x00000000580a7223 */ /* 0x000fcc0000010835 */
[----:B------:R0:W1:Y:S01]  /*3980*/  MUFU.EX2 R69, R24 ;  /* 0x0000001800457308 */ /* 0x0000620000000800 */
[----:B---3--:R-:W2:Y:S07]  /*3990*/  SHFL.BFLY PT, R4, R49, 0x1, 0x1f ;  /* 0x0c201f0031047f89 */ /* 0x008eae00000e0000 */
[----:B------:R3:W-:Y:S01]  /*39a0*/  MUFU.EX2 R81, R10 ;  /* 0x0000000a00517308 */ /* 0x0007e20000000800 */
[----:B0-----:R-:W-:-:S07]  /*39b0*/  FFMA.FTZ R24, R48, R0, -R53 ;  /* 0x0000000030187223 */ /* 0x001fce0000010835 */
[----:B------:R-:W-:Y:S01]  /*39c0*/  MUFU.EX2 R85, R38 ;  /* 0x0000002600557308 */ /* 0x000fe20000000800 */
[----:B-1----:R-:W-:-:S07]  /*39d0*/  F2FP.F16.F32.PACK_AB R186, R69, R28 ;  /* 0x0000001c45ba723e */ /* 0x002fce00000000ff */
[----:B------:R0:W-:Y:S01]  /*39e0*/  MUFU.EX2 R73, R14 ;  /* 0x0000000e00497308 */ /* 0x0001e20000000800 */
[----:B--2---:R-:W-:-:S04]  /*39f0*/  FMNMX.FTZ R4, R49, R4, !PT ;  /* 0x0000000431047209 */ /* 0x004fc80007810000 */
[C---:B------:R-:W-:Y:S01]  /*3a00*/  FSETP.NEU.FTZ.AND P1, PT, R4.reuse, -INF , PT ;  /* 0xff8000000400780b */ /* 0x040fe20003f3d000 */
[-C--:B---3--:R-:W-:Y:S02]  /*3a10*/  FMUL.FTZ R10, R4, R0.reuse ;  /* 0x00000000040a7220 */ /* 0x088fe40000410000 */
[----:B------:R-:W1:Y:S01]  /*3a20*/  MUFU.EX2 R2, R2 ;  /* 0x0000000200027308 */ /* 0x000e620000000800 */
[----:B0-----:R-:W-:Y:S02]  /*3a30*/  FFMA.FTZ R14, R84, R0, -R53 ;  /* 0x00000000540e7223 */ /* 0x001fe40000010835 */
[----:B------:R-:W-:Y:S02]  /*3a40*/  FSEL R10, R10, RZ, P1 ;  /* 0x000000ff0a0a7208 */ /* 0x000fe40000800000 */
[----:B------:R-:W-:-:S03]  /*3a50*/  PLOP3.LUT P1, PT, PT, PT, UP0, 0x40, 0x0 ;  /* 0x000000000000781c */ /* 0x000fc60003f2e808 */
        /* <DEDUP_REMOVED lines=17> */
[----:B0-----:R-:W-:Y:S01]  /*3b70*/  FADD.FTZ R13, R12, R57 ;  /* 0x000000390c0d7221 */ /* 0x001fe20000010000 */
[-CC-:B------:R-:W-:Y:S01]  /*3b80*/  FFMA.FTZ R33, R33, R0.reuse, -R10.reuse ;  /* 0x0000000021217223 */ /* 0x180fe2000001080a */
[-CC-:B------:R-:W-:Y:S01]  /*3b90*/  FFMA.FTZ R55, R55, R0.reuse, -R10.reuse ;  /* 0x0000000037377223 */ /* 0x180fe2000001080a */
[-CC-:B------:R-:W-:Y:S01]  /*3ba0*/  FFMA.FTZ R3, R3, R0.reuse, -R10.reuse ;  /* 0x0000000003037223 */ /* 0x180fe2000001080a */
[----:B------:R-:W-:Y:S01]  /*3bb0*/  FADD.FTZ R50, R20, R13 ;  /* 0x0000000d14327221 */ /* 0x000fe20000010000 */
[-CC-:B------:R-:W-:Y:S01]  /*3bc0*/  FFMA.FTZ R59, R59, R0.reuse, -R10.reuse ;  /* 0x000000003b3b7223 */ /* 0x180fe2000001080a */
[-C--:B------:R-:W-:Y:S01]  /*3bd0*/  FFMA.FTZ R37, R37, R0.reuse, -R10 ;  /* 0x0000000025257223 */ /* 0x080fe2000001080a */
[----:B------:R-:W0:Y:S01]  /*3be0*/  MUFU.EX2 R36, R27 ;  /* 0x0000001b00247308 */ /* 0x000e220000000800 */
[----:B------:R-:W-:Y:S01]  /*3bf0*/  FADD.FTZ R13, R61, R50 ;  /* 0x000000323d0d7221 */ /* 0x000fe20000010000 */
[-CC-:B------:R-:W-:Y:S01]  /*3c00*/  FFMA.FTZ R63, R63, R0.reuse, -R10.reuse ;  /* 0x000000003f3f7223 */ /* 0x180fe2000001080a */
[-CC-:B------:R-:W-:Y:S01]  /*3c10*/  FFMA.FTZ R41, R41, R0.reuse, -R10.reuse ;  /* 0x0000000029297223 */ /* 0x180fe2000001080a */
[-CC-:B------:R-:W-:Y:S01]  /*3c20*/  FFMA.FTZ R67, R67, R0.reuse, -R10.reuse ;  /* 0x0000000043437223 */ /* 0x180fe2000001080a */
[----:B------:R-:W-:Y:S01]  /*3c30*/  FADD.FTZ R52, R26, R13 ;  /* 0x0000000d1a347221 */ /* 0x000fe20000010000 */
[-CC-:B------:R-:W-:Y:S01]  /*3c40*/  FFMA.FTZ R45, R45, R0.reuse, -R10.reuse ;  /* 0x000000002d2d7223 */ /* 0x180fe2000001080a */
[----:B------:R-:W-:Y:S01]  /*3c50*/  FFMA.FTZ R71, R71, R0, -R10 ;  /* 0x0000000047477223 */ /* 0x000fe2000001080a */
[----:B------:R-:W2:Y:S01]  /*3c60*/  MUFU.EX2 R11, R11 ;  /* 0x0000000b000b7308 */ /* 0x000ea20000000800 */
[----:B------:R-:W-:Y:S01]  /*3c70*/  FADD.FTZ R13, R65, R52 ;  /* 0x00000034410d7221 */ /* 0x000fe20000010000 */
[----:B-1----:R-:W-:-:S03]  /*3c80*/  F2FP.F16.F32.PACK_AB R182, R75, R2 ;  /* 0x000000024bb6723e */ /* 0x002fc600000000ff */
[----:B------:R-:W-:-:S03]  /*3c90*/  FADD.FTZ R54, R28, R13 ;  /* 0x0000000d1c367221 */ /* 0x000fc60000010000 */
[----:B------:R-:W1:Y:S01]  /*3ca0*/  MUFU.EX2 R38, R31 ;  /* 0x0000001f00267308 */ /* 0x000e620000000800 */
[----:B0-----:R-:W-:Y:S01]  /*3cb0*/  FADD.FTZ R52, R7, R36 ;  /* 0x0000002407347221 */ /* 0x001fe20000010000 */
[----:B------:R-:W-:Y:S01]  /*3cc0*/  FADD.FTZ R27, R69, R54 ;  /* 0x00000036451b7221 */ /* 0x000fe20000010000 */
[----:B------:R-:W-:-:S03]  /*3cd0*/  F2FP.F16.F32.PACK_AB R189, R36, R7 ;  /* 0x0000000724bd723e */ /* 0x000fc600000000ff */
[----:B------:R-:W-:Y:S01]  /*3ce0*/  FADD.FTZ R56, R180, R27 ;  /* 0x0000001bb4387221 */ /* 0x000fe20000010000 */
[----:B------:R-:W-:Y:S01]  /*3cf0*/  F2FP.F16.F32.PACK_AB R180, R73, R180 ;  /* 0x000000b449b4723e */ /* 0x000fe200000000ff */
[----:B------:R-:W0:Y:S01]  /*3d00*/  MUFU.EX2 R42, R35 ;  /* 0x00000023002a7308 */ /* 0x000e220000000800 */
[----:B--2---:R-:W-:Y:S01]  /*3d10*/  FADD.FTZ R13, R11, R52 ;  /* 0x000000340b0d7221 */ /* 0x004fe20000010000 */
[----:B------:R-:W-:-:S04]  /*3d20*/  FADD.FTZ R27, R73, R56 ;  /* 0x00000038491b7221 */ /* 0x000fc80000010000 */
[----:B------:R-:W-:Y:S02]  /*3d30*/  FADD.FTZ R56, R2, R27 ;  /* 0x0000001b02387221 */ /* 0x000fe40000010000 */
[----:B------:R-:W2:Y:S01]  /*3d40*/  MUFU.EX2 R15, R15 ;  /* 0x0000000f000f7308 */ /* 0x000ea20000000800 */
[C---:B-1----:R-:W-:Y:S01]  /*3d50*/  FADD.FTZ R54, R38.reuse, R13 ;  /* 0x0000000d26367221 */ /* 0x042fe20000010000 */
[----:B------:R-:W-:Y:S01]  /*3d60*/  FADD.FTZ R27, R75, R56 ;  /* 0x000000384b1b7221 */ /* 0x000fe20000010000 */
[----:B------:R-:W-:Y:S01]  /*3d70*/  F2FP.F16.F32.PACK_AB R191, R38, R11 ;  /* 0x0000000b26bf723e */ /* 0x000fe200000000ff */
[----:B------:R-:W-:Y:S02]  /*3d80*/  VIADD R11, R74, 0xfffffffe ;  /* 0xfffffffe4a0b7836 */ /* 0x000fe40000000000 */
[----:B------:R-:W-:Y:S01]  /*3d90*/  FADD.FTZ R13, R185, R54 ;  /* 0x00000036b90d7221 */ /* 0x000fe20000010000 */
[----:B------:R-:W-:Y:S01]  /*3da0*/  FADD.FTZ R58, R24, R27 ;  /* 0x0000001b183a7221 */ /* 0x000fe20000010000 */
[----:B------:R-:W1:Y:S02]  /*3db0*/  MUFU.EX2 R44, R39 ;  /* 0x00000027002c7308 */ /* 0x000e640000000800 */
[C---:B0-----:R-:W-:Y:S01]  /*3dc0*/  FADD.FTZ R54, R42.reuse, R13 ;  /* 0x0000000d2a367221 */ /* 0x041fe20000010000 */
[----:B------:R-:W-:-:S05]  /*3dd0*/  F2FP.F16.F32.PACK_AB R185, R42, R185 ;  /* 0x000000b92ab9723e */ /* 0x000fca00000000ff */
[----:B------:R-:W0:Y:S01]  /*3de0*/  MUFU.EX2 R21, R21 ;  /* 0x0000001500157308 */ /* 0x000e220000000800 */
[----:B--2---:R-:W-:-:S07]  /*3df0*/  FADD.FTZ R13, R15, R54 ;  /* 0x000000360f0d7221 */ /* 0x004fce0000010000 */
[----:B------:R2:W3:Y:S01]  /*3e00*/  MUFU.EX2 R77, R14 ;  /* 0x0000000e004d7308 */ /* 0x0004e20000000800 */
[C---:B-1----:R-:W-:Y:S01]  /*3e10*/  FADD.FTZ R56, R44.reuse, R13 ;  /* 0x0000000d2c387221 */ /* 0x042fe20000010000 */
[----:B------:R-:W-:-:S06]  /*3e20*/  F2FP.F16.F32.PACK_AB R187, R44, R15 ;  /* 0x0000000f2cbb723e */ /* 0x000fcc00000000ff */
[----:B------:R-:W1:Y:S01]  /*3e30*/  MUFU.EX2 R46, R43 ;  /* 0x0000002b002e7308 */ /* 0x000e620000000800 */
[----:B--2---:R-:W-:Y:S01]  /*3e40*/  FFMA.FTZ R14, R60, R0, -R53 ;  /* 0x000000003c0e7223 */ /* 0x004fe20000010835 */
[----:B0-----:R-:W-:-:S06]  /*3e50*/  FADD.FTZ R13, R21, R56 ;  /* 0x00000038150d7221 */ /* 0x001fcc0000010000 */
[----:B------:R-:W0:Y:S01]  /*3e60*/  MUFU.EX2 R30, R30 ;  /* 0x0000001e001e7308 */ /* 0x000e220000000800 */
[C---:B---3--:R-:W-:Y:S01]  /*3e70*/  FADD.FTZ R27, R77.reuse, R58 ;  /* 0x0000003a4d1b7221 */ /* 0x048fe20000010000 */
[----:B------:R-:W-:-:S06]  /*3e80*/  F2FP.F16.F32.PACK_AB R176, R77, R24 ;  /* 0x000000184db0723e */ /* 0x000fcc00000000ff */
[----:B------:R-:W2:Y:S01]  /*3e90*/  MUFU.EX2 R25, R25 ;  /* 0x0000001900197308 */ /* 0x000ea20000000800 */
[C---:B-1----:R-:W-:Y:S01]  /*3ea0*/  FADD.FTZ R10, R46.reuse, R13 ;  /* 0x0000000d2e0a7221 */ /* 0x042fe20000010000 */
[----:B------:R-:W-:-:S06]  /*3eb0*/  F2FP.F16.F32.PACK_AB R181, R46, R21 ;  /* 0x000000152eb5723e */ /* 0x000fcc00000000ff */
[----:B------:R1:W3:Y:S01]  /*3ec0*/  MUFU.EX2 R79, R32 ;  /* 0x00000020004f7308 */ /* 0x0002e20000000800 */
[----:B0-----:R-:W-:-:S07]  /*3ed0*/  FADD.FTZ R56, R30, R27 ;  /* 0x0000001b1e387221 */ /* 0x001fce0000010000 */
[----:B------:R-:W0:Y:S01]  /*3ee0*/  MUFU.EX2 R48, R47 ;  /* 0x0000002f00307308 */ /* 0x000e220000000800 */
[-CC-:B-1----:R-:W-:Y:S01]  /*3ef0*/  FFMA.FTZ R32, R64, R0.reuse, -R53.reuse ;  /* 0x0000000040207223 */ /* 0x182fe20000010835 */
[----:B--2---:R-:W-:Y:S01]  /*3f00*/  FADD.FTZ R13, R25, R10 ;  /* 0x0000000a190d7221 */ /* 0x004fe20000010000 */
[----:B------:R-:W-:-:S05]  /*3f10*/  FFMA.FTZ R53, R94, R0, -R53 ;  /* 0x000000005e357223 */ /* 0x000fca0000010835 */
[----:B------:R-:W1:Y:S01]  /*3f20*/  MUFU.EX2 R34, R34 ;  /* 0x0000002200227308 */ /* 0x000e620000000800 */
[C---:B---3--:R-:W-:Y:S01]  /*3f30*/  FADD.FTZ R27, R79.reuse, R56 ;  /* 0x000000384f1b7221 */ /* 0x048fe20000010000 */
[----:B------:R-:W-:-:S06]  /*3f40*/  F2FP.F16.F32.PACK_AB R178, R79, R30 ;  /* 0x0000001e4fb2723e */ /* 0x000fcc00000000ff */
[----:B------:R-:W2:Y:S01]  /*3f50*/  MUFU.EX2 R29, R29 ;  /* 0x0000001d001d7308 */ /* 0x000ea20000000800 */
[C---:B0-----:R-:W-:Y:S01]  /*3f60*/  FADD.FTZ R10, R48.reuse, R13 ;  /* 0x0000000d300a7221 */ /* 0x041fe20000010000 */
[----:B------:R-:W-:-:S06]  /*3f70*/  F2FP.F16.F32.PACK_AB R183, R48, R25 ;  /* 0x0000001930b7723e */ /* 0x000fcc00000000ff */
[----:B------:R-:W0:Y:S01]  /*3f80*/  MUFU.EX2 R50, R51 ;  /* 0x0000003300327308 */ /* 0x000e220000000800 */
[----:B-1----:R-:W-:Y:S01]  /*3f90*/  FADD.FTZ R20, R34, R27 ;  /* 0x0000001b22147221 */ /* 0x002fe20000010000 */
[----:B------:R-:W-:-:S03]  /*3fa0*/  F2FP.F16.F32.PACK_AB R172, R81, R34 ;  /* 0x0000002251ac723e */ /* 0x000fc600000000ff */
[----:B------:R-:W-:-:S03]  /*3fb0*/  FADD.FTZ R27, R81, R20 ;  /* 0x00000014511b7221 */ /* 0x000fc60000010000 */
[----:B------:R-:W1:Y:S01]  /*3fc0*/  MUFU.EX2 R14, R14 ;  /* 0x0000000e000e7308 */ /* 0x000e620000000800 */
[----:B--2---:R-:W-:-:S07]  /*3fd0*/  FADD.FTZ R13, R29, R10 ;  /* 0x0000000a1d0d7221 */ /* 0x004fce0000010000 */
        /* <DEDUP_REMOVED lines=10> */
[----:B0-----:R-:W-:Y:S01]  /*4080*/  FADD.FTZ R10, R52, R13 ;  /* 0x0000000d340a7221 */ /* 0x001fe20000010000 */
[----:B------:R-:W-:Y:S01]  /*4090*/  IMAD.IADD R13, R16, 0x1, -R17 ;  /* 0x00000001100d7824 */ /* 0x000fe200078e0a11 */
[----:B------:R-:W-:-:S03]  /*40a0*/  F2FP.F16.F32.PACK_AB R179, R52, R33 ;  /* 0x0000002134b3723e */ /* 0x000fc600000000ff */
[----:B------:R-:W-:Y:S02]  /*40b0*/  IMAD R24, R193, 0x80, R13 ;  /* 0x00000080c1187824 */ /* 0x000fe400078e020d */
[----:B------:R-:W0:Y:S01]  /*40c0*/  MUFU.EX2 R54, R59 ;  /* 0x0000003b00367308 */ /* 0x000e220000000800 */
[----:B-1----:R-:W-:Y:S01]  /*40d0*/  FADD.FTZ R20, R32, R27 ;  /* 0x0000001b20147221 */ /* 0x002fe20000010000 */
[C---:B------:R-:W-:Y:S02]  /*40e0*/  F2FP.F16.F32.PACK_AB R168, R85.reuse, R32 ;  /* 0x0000002055a8723e */ /* 0x040fe400000000ff */
[----:B------:R-:W-:Y:S01]  /*40f0*/  R2UR UR6, R24 ;  /* 0x00000000180672ca */ /* 0x000fe200000e0000 */
[----:B------:R-:W-:-:S03]  /*4100*/  FADD.FTZ R31, R85, R20 ;  /* 0x00000014551f7221 */ /* 0x000fc60000010000 */
[----:B------:R-:W1:Y:S01]  /*4110*/  MUFU.EX2 R37, R37 ;  /* 0x0000002500257308 */ /* 0x000e620000000800 */
[----:B--2---:R-:W-:-:S07]  /*4120*/  FADD.FTZ R27, R3, R10 ;  /* 0x0000000a031b7221 */ /* 0x004fce0000010000 */
[----:B------:R-:W2:Y:S01]  /*4130*/  MUFU.EX2 R12, R63 ;  /* 0x0000003f000c7308 */ /* 0x000ea20000000800 */
[C---:B0-----:R-:W-:Y:S01]  /*4140*/  FADD.FTZ R14, R54.reuse, R27 ;  /* 0x0000001b360e7221 */ /* 0x041fe20000010000 */
[----:B------:R-:W-:Y:S01]  /*4150*/  UIADD3 UR4, UR6, UR4, URZ ;  /* 0x0000000406047290 */ /* 0x000fe2000fffe03f */
[----:B------:R-:W-:-:S05]  /*4160*/  F2FP.F16.F32.PACK_AB R173, R54, R3 ;  /* 0x0000000336ad723e */ /* 0x000fca00000000ff */
[----:B------:R-:W0:Y:S01]  /*4170*/  MUFU.EX2 R41, R41 ;  /* 0x0000002900297308 */ /* 0x000e220000000800 */
[----:B-1----:R-:W-:-:S07]  /*4180*/  FADD.FTZ R27, R37, R14 ;  /* 0x0000000e251b7221 */ /* 0x002fce0000010000 */
[----:B------:R-:W1:Y:S01]  /*4190*/  MUFU.EX2 R2, R67 ;  /* 0x0000004300027308 */ /* 0x000e620000000800 */
[C---:B--2---:R-:W-:Y:S01]  /*41a0*/  FADD.FTZ R20, R12.reuse, R27 ;  /* 0x0000001b0c147221 */ /* 0x044fe20000010000 */
[----:B------:R-:W-:-:S06]  /*41b0*/  F2FP.F16.F32.PACK_AB R175, R12, R37 ;  /* 0x000000250caf723e */ /* 0x000fcc00000000ff */
[----:B------:R-:W2:Y:S01]  /*41c0*/  MUFU.EX2 R40, R40 ;  /* 0x0000002800287308 */ /* 0x000ea20000000800 */
[----:B0-----:R-:W-:-:S07]  /*41d0*/  FADD.FTZ R7, R41, R20 ;  /* 0x0000001429077221 */ /* 0x001fce0000010000 */
[----:B------:R-:W0:Y:S01]  /*41e0*/  MUFU.EX2 R45, R45 ;  /* 0x0000002d002d7308 */ /* 0x000e220000000800 */
[C---:B-1----:R-:W-:Y:S01]  /*41f0*/  FADD.FTZ R20, R2.reuse, R7 ;  /* 0x0000000702147221 */ /* 0x042fe20000010000 */
[----:B------:R-:W-:-:S06]  /*4200*/  F2FP.F16.F32.PACK_AB R169, R2, R41 ;  /* 0x0000002902a9723e */ /* 0x000fcc00000000ff */
[----:B------:R-:W1:Y:S01]  /*4210*/  MUFU.EX2 R53, R53 ;  /* 0x0000003500357308 */ /* 0x000e620000000800 */
[----:B--2---:R-:W-:-:S07]  /*4220*/  FADD.FTZ R10, R40, R31 ;  /* 0x0000001f280a7221 */ /* 0x004fce0000010000 */
[----:B------:R-:W2:Y:S01]  /*4230*/  MUFU.EX2 R14, R71 ;  /* 0x00000047000e7308 */ /* 0x000ea20000000800 */
[----:B0-----:R-:W-:Y:S01]  /*4240*/  FADD.FTZ R7, R45, R20 ;  /* 0x000000142d077221 */ /* 0x001fe20000010000 */
[C---:B-1----:R-:W-:Y:S01]  /*4250*/  FADD.FTZ R10, R53.reuse, R10 ;  /* 0x0000000a350a7221 */ /* 0x042fe20000010000 */
[----:B------:R-:W-:Y:S02]  /*4260*/  F2FP.F16.F32.PACK_AB R170, R53, R40 ;  /* 0x0000002835aa723e */ /* 0x000fe400000000ff */
[C---:B--2---:R-:W-:Y:S01]  /*4270*/  FADD.FTZ R7, R14.reuse, R7 ;  /* 0x000000070e077221 */ /* 0x044fe20000010000 */
        /* <DEDUP_REMOVED lines=13> */
.L_x_1078:
[----:B------:R-:W-:-:S11]  /*4350*/  UISETP.NE.AND UP1, UPT, UR5, 0x1, UPT ;  /* 0x000000010500788c */ /* 0x000fd6000bf25270 */
[----:B------:R-:W-:Y:S02]  /*4360*/  @UP1 ULDC.64 UR6, c[0x0][0x9e8] ;  /* 0x00027a0000061ab9 */ /* 0x000fe40000000a00 */
[----:B------:R-:W-:-:S04]  /*4370*/  UIMAD.WIDE.U32 UR14, UR11, UR6, URZ ;  /* 0x000000060b0e72a5 */ /* 0x000fc8000f8e003f */
[----:B------:R-:W-:-:S12]  /*4380*/  @UP1 USHF.R.U32.HI UR11, URZ, UR7, UR15 ;  /* 0x000000073f0b1299 */ /* 0x000fd8000801160f */
.L_x_1079:
[----:B------:R-:W-:-:S04]  /*4390*/  UIMAD UR5, UR11, UR5, UR5 ;  /* 0x000000050b0572a4 */ /* 0x000fc8000f8e0205 */
[----:B------:R-:W-:-:S04]  /*43a0*/  UISETP.LT.AND UP1, UPT, UR4, UR5, UPT ;  /* 0x000000050400728c */ /* 0x000fc8000bf21270 */
[----:B------:R-:W-:-:S12]  /*43b0*/  USEL UR4, UR4, UR5, UP1 ;  /* 0x0000000504047287 */ /* 0x000fd80008800000 */
.L_x_1077:
[----:B------:R-:W-:Y:S01]  /*43c0*/  R2UR UR6, R192 ;  /* 0x00000000c00672ca */ /* 0x000fe200000e0000 */
        /* <DEDUP_REMOVED lines=60> */
[----:B------:R-:W-:Y:S02]  /*4790*/  VIADD R21, R15, 0x8 ;  /* 0x000000080f157836 */ /* 0x000fe40000000000 */
[----:B------:R-:W-:-:S03]  /*47a0*/  IMAD.MOV.U32 R119, RZ, RZ, RZ ;  /* 0x000000ffff777224 */ /* 0x000fc600078e00ff */
[----:B------:R-:W-:-:S07]  /*47b0*/  LOP3.LUT R195, RZ, R21, RZ, 0x33, !PT ;  /* 0x00000015ffc37212 */ /* 0x000fce00078e33ff */
.L_x_1097:
[----:B------:R-:W-:-:S04]  /*47c0*/  UIADD3 UR4, UR36, 0x1, URZ ;  /* 0x0000000124047890 */ /* 0x000fc8000fffe03f */
[----:B------:R-:W-:-:S04]  /*47d0*/  UISETP.NE.AND UP1, UPT, UR4, 0x2, UPT ;  /* 0x000000020400788c */ /* 0x000fc8000bf25270 */
[----:B------:R-:W-:Y:S02]  /*47e0*/  USEL UR7, URZ, 0x1, UP1 ;  /* 0x000000013f077887 */ /* 0x000fe40008800000 */
[----:B------:R-:W-:Y:S02]  /*47f0*/  USEL UR4, UR4, URZ, UP1 ;  /* 0x0000003f04047287 */ /* 0x000fe40008800000 */
[----:B------:R-:W-:Y:S01]  /*4800*/  ULOP3.LUT UR7, UR37, UR7, URZ, 0x3c, !UPT ;  /* 0x0000000725077292 */ /* 0x000fe2000f8e3c3f */
[----:B------:R-:W-:Y:S11]  /*4810*/  @!P0 BRA `(.L_x_1081) ;  /* 0x0000000000048947 */ /* 0x000ff60003800000 */
[----:B------:R-:W-:Y:S01]  /*4820*/  BPT.TRAP 0x1 ;  /* 0x000000040000795c */ /* 0x000fe20000300000 */
.L_x_1081:
[----:B------:R-:W-:Y:S01]  /*4830*/  ULEA UR5, UR4, UR38, 0x3 ;  /* 0x0000002604057291 */ /* 0x000fe2000f8e183f */
[----:B------:R-:W-:-:S05]  /*4840*/  IMAD.U32 R0, RZ, RZ, UR7 ;  /* 0x00000007ff007e24 */ /* 0x000fca000f8e00ff */
[----:B------:R-:W-:-:S04]  /*4850*/  SHF.L.U32 R0, R0, 0x1f, RZ ;  /* 0x0000001f00007819 */ /* 0x000fc800000006ff */
[----:B------:R0:W1:Y:S01]  /*4860*/  SYNCS.PHASECHK.TRANS64.TRYWAIT P1, [UR5+0x30830], R0 ;  /* 0x03083000ff0075a7 */ /* 0x0000620008020145 */
[----:B------:R-:W-:Y:S05]  /*4870*/  @!P0 BRA `(.L_x_1082) ;  /* 0x0000000000048947 */ /* 0x000fea0003800000 */
[----:B------:R-:W-:Y:S01]  /*4880*/  BPT.TRAP 0x1 ;  /* 0x000000040000795c */ /* 0x000fe20000300000 */
.L_x_1082:
[----:B-1----:R-:W-:Y:S05]  /*4890*/  @P1 BRA `(.L_x_1083) ;  /* 0x0000000000081947 */ /* 0x002fea0003800000 */
[----:B------:R-:W1:Y:S02]  /*48a0*/  SYNCS.PHASECHK.TRANS64.TRYWAIT P1, [UR5+0x30830], R0 ;  /* 0x03083000ff0075a7 */ /* 0x000e640008020145 */
[----:B-1----:R-:W-:Y:S05]  /*48b0*/  @!P1 BRA `(.L_x_1084) ;  /* 0x0000010800bc9947 */ /* 0x002fea0003800000 */
.L_x_1083:
[----:B------:R-:W-:Y:S01]  /*48c0*/  R2UR UR52, R8 ;  /* 0x00000000083472ca */ /* 0x000fe200000e0000 */
[----:B------:R-:W-:Y:S01]  /*48d0*/  UIMAD UR6, UR4, 0x900, UR39 ;  /* 0x00000900040678a4 */ /* 0x000fe2000f8e0227 */
[----:B------:R-:W-:Y:S01]  /*48e0*/  R2UR UR53, R9 ;  /* 0x00000000093572ca */ /* 0x000fe200000e0000 */
[----:B-1----:R-:W-:Y:S01]  /*48f0*/  WARPGROUP.ARRIVE ;  /* 0x00000000000079c5 */ /* 0x002fe20000000000 */
        /* <DEDUP_REMOVED lines=35> */
[----:B------:R-:W-:Y:S01]  /*4b30*/  UMOV UR52, UR56 ;  /* 0x0000003800347c82 */ /* 0x000fe20008000000 */
[----:B------:R-:W-:Y:S01]  /*4b40*/  UMOV UR53, UR57 ;  /* 0x0000003900357c82 */ /* 0x000fe20008000000 */
        /* <DEDUP_REMOVED lines=84> */
[-C--:B------:R-:W-:Y:S01]  /*5090*/  FMUL.FTZ R111, R111, R3.reuse ;  /* 0x000000036f6f7220 */ /* 0x080fe20000410000 */
[-C--:B------:R-:W-:Y:S01]  /*50a0*/  FMUL.FTZ R114, R114, R3.reuse ;  /* 0x0000000372727220 */ /* 0x080fe20000410000 */
        /* <DEDUP_REMOVED lines=36> */
.L_x_1085:
[----:B------:R-:W-:Y:S01]  /*52f0*/  ULEA UR14, UR36, UR38, 0x3 ;  /* 0x00000026240e7291 */ /* 0x000fe2000f8e183f */
[----:B0-----:R-:W-:-:S05]  /*5300*/  IMAD.U32 R0, RZ, RZ, UR37 ;  /* 0x00000025ff007e24 */ /* 0x001fca000f8e00ff */
[----:B------:R-:W-:-:S04]  /*5310*/  SHF.L.U32 R0, R0, 0x1f, RZ ;  /* 0x0000001f00007819 */ /* 0x000fc800000006ff */
[----:B------:R0:W1:Y:S01]  /*5320*/  SYNCS.PHASECHK.TRANS64.TRYWAIT P1, [UR14+0x30850], R0 ;  /* 0x03085000ff0075a7 */ /* 0x000062000802014e */
[----:B------:R-:W-:Y:S05]  /*5330*/  @!P0 BRA `(.L_x_1086) ;  /* 0x0000000000048947 */ /* 0x000fea0003800000 */
[----:B------:R-:W-:Y:S01]  /*5340*/  BPT.TRAP 0x1 ;  /* 0x000000040000795c */ /* 0x000fe20000300000 */
.L_x_1086:
[----:B-1----:R-:W-:Y:S05]  /*5350*/  @P1 BRA `(.L_x_1087) ;  /* 0x0000000000081947 */ /* 0x002fea0003800000 */
[----:B------:R-:W1:Y:S02]  /*5360*/  SYNCS.PHASECHK.TRANS64.TRYWAIT P1, [UR14+0x30850], R0 ;  /* 0x03085000ff0075a7 */ /* 0x000e64000802014e */
[----:B-1----:R-:W-:Y:S05]  /*5370*/  @!P1 BRA `(.L_x_1088) ;  /* 0x0000010000249947 */ /* 0x002fea0003800000 */
.L_x_1087:
[----:B------:R-:W-:Y:S01]  /*5380*/  UIADD3 UR6, UR38, 0x400, URZ ;  /* 0x0000040026067890 */ /* 0x000fe2000fffe03f */
[----:B------:R-:W-:Y:S01]  /*5390*/  WARPGROUP.ARRIVE ;  /* 0x00000000000079c5 */ /* 0x000fe20000000000 */
[----:B------:R-:W-:-:S05]  /*53a0*/  UMOV UR11, 0x40000040 ;  /* 0x40000040000b7882 */ /* 0x000fca0000000000 */
[----:B------:R-:W2:Y:S01]  /*53b0*/  S2R R194, SR_TID.X ;  /* 0x0000000000c27919 */ /* 0x000ea20000002100 */
[----:B------:R-:W-:Y:S01]  /*53c0*/  USHF.R.U32.HI UR6, URZ, 0x4, UR6 ;  /* 0x000000043f067899 */ /* 0x000fe20008011606 */
[----:B01----:R-:W-:Y:S01]  /*53d0*/  IMAD.U32 R0, RZ, RZ, UR5 ;  /* 0x00000005ff007e24 */ /* 0x003fe2000f8e00ff */
[----:B------:R-:W-:Y:S01]  /*53e0*/  ULDC UR15, c[0x0][0x9dc] ;  /* 0x00027700000f7ab9 */ /* 0x000fe20000000800 */
[----:B------:R-:W-:Y:S01]  /*53f0*/  IMAD R3, R11, -0x60, RZ ;  /* 0xffffffa00b037824 */ /* 0x000fe200078e02ff */
[----:B------:R-:W-:-:S04]  /*5400*/  ULOP3.LUT UR6, UR6, 0x3fff, URZ, 0xc0, !UPT ;  /* 0x00003fff06067892 */ /* 0x000fc8000f8ec03f */
[----:B------:R-:W-:Y:S01]  /*5410*/  ULOP3.LUT UR6, UR6, 0x3000000, URZ, 0xfc, !UPT ;  /* 0x0300000006067892 */ /* 0x000fe2000f8efc3f */
[----:B------:R-:W-:-:S03]  /*5420*/  IADD3 R2, R3, 0x1, R16 ;  /* 0x0000000103027810 */ /* 0x000fc60007ffe010 */
[----:B------:R-:W-:-:S07]  /*5430*/  UIMAD UR6, UR36, 0x900, UR6 ;  /* 0x00000900240678a4 */ /* 0x000fce000f8e0206 */
[----:B------:R-:W-:Y:S02]  /*5440*/  UMOV UR10, UR6 ;  /* 0x00000006000a7c82 */ /* 0x000fe40008000000 */
[----:B------:R-:W-:Y:S01]  /*5450*/  HGMMA.64x192x16.F32 R24, R188, gdesc[UR8].tnspB, R24, gsb0 ;  /* 0x42e00008bc187df0 */ /* 0x000fe20008000818 */
[----:B------:R-:W-:Y:S01]  /*5460*/  UIADD3 UR10, UR6, 0x80, URZ ;  /* 0x00000080060a7890 */ /* 0x000fe2000fffe03f */
[----:B------:R-:W-:Y:S01]  /*5470*/  UMOV UR11, 0x40000040 ;  /* 0x40000040000b7882 */ /* 0x000fe20000000000 */
[----:B--2---:R-:W-:-:S13]  /*5480*/  LOP3.LUT P1, RZ, R194, 0x7f, RZ, 0xc0, !PT ;  /* 0x0000007fc2ff7812 */ /* 0x004fda000782c0ff */
        /* <DEDUP_REMOVED lines=29> */
[----:B------:R0:W-:Y:S01]  /*5660*/  @!P1 SYNCS.ARRIVE.TRANS64.RED.A1T0 RZ, [R0+URZ], RZ ;  /* 0x000000ff00ff99a7 */ /* 0x0001e2000810043f */
[----:B------:R-:W-:Y:S01]  /*5670*/  PLOP3.LUT P1, PT, PT, PT, UP0, 0x40, 0x0 ;  /* 0x000000000000781c */ /* 0x000fe20003f2e808 */
[----:B------:R-:W-:-:S04]  /*5680*/  IMAD.IADD R169, R2, 0x1, -R17 ;  /* 0x0000000102a97824 */ /* 0x000fc800078e0a11 */
[C---:B------:R-:W-:Y:S02]  /*5690*/  IMAD R169, R18.reuse, -0x2, R169 ;  /* 0xfffffffe12a97824 */ /* 0x040fe400078e02a9 */
[----:B0-----:R-:W-:Y:S02]  /*56a0*/  IMAD R0, R18, -0x2, R3 ;  /* 0xfffffffe12007824 */ /* 0x001fe400078e0203 */
        /* <DEDUP_REMOVED lines=8> */
[----:B------:R-:W-:Y:S02]  /*5730*/  IMAD.U32 R20, RZ, RZ, UR59 ;  /* 0x0000003bff147e24 */ /* 0x000fe4000f8e00ff */
[----:B------:R-:W-:-:S03]  /*5740*/  IMAD.IADD R169, R6, 0x1, R13 ;  /* 0x0000000106a97824 */ /* 0x000fc600078e020d */
[----:B------:R-:W-:Y:S02]  /*5750*/  ISETP.NE.AND P1, PT, R20, 0x1, PT ;  /* 0x000000011400780c */ /* 0x000fe40003f25270 */
[----:B------:R-:W-:-:S11]  /*5760*/  LOP3.LUT R169, RZ, R169, RZ, 0x33, !PT ;  /* 0x000000a9ffa97212 */ /* 0x000fd600078e33ff */
[----:B------:R-:W0:Y:S02]  /*5770*/  @P1 LDC.64 R170, c[0x0][0x9e8] ;  /* 0x00027a00ffaa1b82 */ /* 0x000e240000000a00 */
[----:B0-----:R-:W-:-:S05]  /*5780*/  @P1 IMAD.HI.U32 R14, R169, R170, RZ ;  /* 0x000000aaa90e1227 */ /* 0x001fca00078e00ff */
[----:B------:R-:W-:-:S04]  /*5790*/  @P1 SHF.R.U32.HI R169, RZ, R171, R14 ;  /* 0x000000abffa91219 */ /* 0x000fc8000001160e */
[----:B------:R-:W-:Y:S01]  /*57a0*/  LOP3.LUT R169, RZ, R169, RZ, 0x33, !PT ;  /* 0x000000a9ffa97212 */ /* 0x000fe200078e33ff */
[----:B------:R-:W-:Y:S06]  /*57b0*/  BRA `(.L_x_1092) ;  /* 0x0000000000187947 */ /* 0x000fec0003800000 */
.L_x_1091:
[----:B------:R-:W-:Y:S02]  /*57c0*/  IMAD.U32 R20, RZ, RZ, UR59 ;  /* 0x0000003bff147e24 */ /* 0x000fe4000f8e00ff */
[----:B------:R-:W-:-:S03]  /*57d0*/  IMAD.MOV.U32 R169, RZ, RZ, R15 ;  /* 0x000000ffffa97224 */ /* 0x000fc600078e000f */
[----:B------:R-:W-:-:S13]  /*57e0*/  ISETP.NE.AND P1, PT, R20, 0x1, PT ;  /* 0x000000011400780c */ /* 0x000fda0003f25270 */
[----:B------:R-:W0:Y:S02]  /*57f0*/  @P1 LDC.64 R170, c[0x0][0x9e8] ;  /* 0x00027a00ffaa1b82 */ /* 0x000e240000000a00 */
[----:B0-----:R-:W-:-:S05]  /*5800*/  @P1 IMAD.HI.U32 R14, R15, R170, RZ ;  /* 0x000000aa0f0e1227 */ /* 0x001fca00078e00ff */
[----:B------:R-:W-:-:S07]  /*5810*/  @P1 SHF.R.U32.HI R169, RZ, R171, R14 ;  /* 0x000000abffa91219 */ /* 0x000fce000001160e */
.L_x_1092:
[----:B------:R-:W-:Y:S05]  /*5820*/  BSYNC B0 ;  /* 0x0000000000007941 */ /* 0x000fea0003800000 */
.L_x_1090:
[----:B------:R-:W-:-:S05]  /*5830*/  IMAD R169, R169, R20, R0 ;  /* 0x00000014a9a97224 */ /* 0x000fca00078e0200 */
[----:B------:R-:W-:Y:S02]  /*5840*/  VIADDMNMX R2, R169, R20, R2, PT ;  /* 0x00000014a9027246 */ /* 0x000fe40003800102 */
[----:B------:R-:W-:-:S07]  /*5850*/  VIMNMX R12, R12, R169, !PT ;  /* 0x000000a90c0c7248 */ /* 0x000fce0007fe0100 */
.L_x_1089:
        /* <DEDUP_REMOVED lines=93> */
[----:B------:R-:W-:Y:S02]  /*5e30*/  ISETP.GE.AND P3, PT, R3, 0x51, PT ;  /* 0x000000510300780c */ /* 0x000fe40003f66270 */
[----:B------:R-:W-:Y:S02]  /*5e40*/  IADD3 R14, R207, 0x8, R6 ;  /* 0x00000008cf0e7810 */ /* 0x000fe40007ffe006 */
        /* <DEDUP_REMOVED lines=15> */
[----:B------:R-:W-:Y:S02]  /*5f40*/  FSEL R120, R120, -INF , !P6 ;  /* 0xff80000078787808 */ /* 0x000fe40007000000 */
[----:B------:R-:W-:-:S04]  /*5f50*/  ISETP.GE.AND P6, PT, R3, 0x5a, PT ;  /* 0x0000005a0300780c */ /* 0x000fc80003fc6270 */
[----:B------:R-:W-:Y:S02]  /*5f60*/  P2R R124, PR, RZ, 0x40 ;  /* 0x00000040ff7c7803 */ /* 0x000fe40000000000 */
[----:B------:R-:W-:Y:S02]  /*5f70*/  ISETP.GT.AND P6, PT, R12, 0x59, !P6 ;  /* 0x000000590c00780c */ /* 0x000fe400077c4270 */
[----:B------:R-:W-:Y:S02]  /*5f80*/  IADD3 R12, R209, 0x8, R6 ;  /* 0x00000008d10c7810 */ /* 0x000fe40007ffe006 */
[----:B------:R-:W-:-:S04]  /*5f90*/  ISETP.LT.OR P6, PT, R2, 0x5a, P6 ;  /* 0x0000005a0200780c */ /* 0x000fc800037c1670 */
[----:B------:R-:W-:Y:S02]  /*5fa0*/  FSEL R165, R165, -INF , !P6 ;  /* 0xff800000a5a57808 */ /* 0x000fe40007000000 */
[----:B------:R-:W-:-:S13]  /*5fb0*/  PLOP3.LUT P6, PT, PT, PT, UP0, 0x40, 0x0 ;  /* 0x000000000000781c */ /* 0x000fda0003fce808 */
[----:B------:R-:W-:Y:S05]  /*5fc0*/  @P6 BRA `(.L_x_1093) ;  /* 0x0000000000546947 */ /* 0x000fea0003800000 */
[----:B------:R-:W-:Y:S01]  /*5fd0*/  ISETP.GT.AND P6, PT, R21, -0x1, PT ;  /* 0xffffffff1500780c */ /* 0x000fe20003fc4270 */
[----:B------:R-:W-:-:S12]  /*5fe0*/  BSSY B0, `(.L_x_1094) ;  /* 0x0000010000007945 */ /* 0x000fd80003800000 */
[----:B------:R-:W-:Y:S05]  /*5ff0*/  @P6 BRA `(.L_x_1095) ;  /* 0x0000000000206947 */ /* 0x000fea0003800000 */
[----:B------:R-:W-:-:S05]  /*6000*/  IMAD.U32 R128, RZ, RZ, UR59 ;  /* 0x0000003bff807e24 */ /* 0x000fca000f8e00ff */
[----:B------:R-:W-:-:S13]  /*6010*/  ISETP.NE.AND P6, PT, R128, 0x1, PT ;  /* 0x000000018000780c */ /* 0x000fda0003fc5270 */
[----:B------:R-:W0:Y:S02]  /*6020*/  @P6 LDC.64 R2, c[0x0][0x9e8] ;  /* 0x00027a00ff026b82 */ /* 0x000e240000000a00 */
[----:B0-----:R-:W-:-:S04]  /*6030*/  @P6 IMAD.HI.U32 R20, R195, R2, RZ ;  /* 0x00000002c3146227 */ /* 0x001fc800078e00ff */
[----:B------:R-:W-:Y:S01]  /*6040*/  IMAD.MOV.U32 R2, RZ, RZ, R195 ;  /* 0x000000ffff027224 */ /* 0x000fe200078e00c3 */
[----:B------:R-:W-:-:S04]  /*6050*/  @P6 SHF.R.U32.HI R2, RZ, R3, R20 ;  /* 0x00000003ff026219 */ /* 0x000fc80000011614 */
[----:B------:R-:W-:Y:S01]  /*6060*/  LOP3.LUT R121, RZ, R2, RZ, 0x33, !PT ;  /* 0x00000002ff797212 */ /* 0x000fe200078e33ff */
[----:B------:R-:W-:Y:S06]  /*6070*/  BRA `(.L_x_1096) ;  /* 0x0000000000187947 */ /* 0x000fec0003800000 */
.L_x_1095:
[----:B------:R-:W-:Y:S02]  /*6080*/  IMAD.U32 R128, RZ, RZ, UR59 ;  /* 0x0000003bff807e24 */ /* 0x000fe4000f8e00ff */
[----:B------:R-:W-:-:S03]  /*6090*/  IMAD.MOV.U32 R121, RZ, RZ, R21 ;  /* 0x000000ffff797224 */ /* 0x000fc600078e0015 */
[----:B------:R-:W-:-:S13]  /*60a0*/  ISETP.NE.AND P6, PT, R128, 0x1, PT ;  /* 0x000000018000780c */ /* 0x000fda0003fc5270 */
[----:B------:R-:W0:Y:S02]  /*60b0*/  @P6 LDC.64 R2, c[0x0][0x9e8] ;  /* 0x00027a00ff026b82 */ /* 0x000e240000000a00 */
[----:B0-----:R-:W-:-:S05]  /*60c0*/  @P6 IMAD.HI.U32 R2, R21, R2, RZ ;  /* 0x0000000215026227 */ /* 0x001fca00078e00ff */
[----:B------:R-:W-:-:S07]  /*60d0*/  @P6 SHF.R.U32.HI R121, RZ, R3, R2 ;  /* 0x00000003ff796219 */ /* 0x000fce0000011602 */
.L_x_1096:
[----:B------:R-:W-:Y:S05]  /*60e0*/  BSYNC B0 ;  /* 0x0000000000007941 */ /* 0x000fea0003800000 */
.L_x_1094:
[----:B------:R-:W-:-:S05]  /*60f0*/  IMAD R3, R121, R128, R0 ;  /* 0x0000008079037224 */ /* 0x000fca00078e0200 */
[----:B------:R-:W-:Y:S02]  /*6100*/  VIADDMNMX R12, R3, R128, R12, PT ;  /* 0x00000080030c7246 */ /* 0x000fe4000380010c */
[----:B------:R-:W-:-:S07]  /*6110*/  VIMNMX R14, R14, R3, !PT ;  /* 0x000000030e0e7248 */ /* 0x000fce0007fe0100 */
.L_x_1093:
        /* <DEDUP_REMOVED lines=44> */
[----:B------:R-:W-:Y:S02]  /*63e0*/  FSEL R209, R138, -INF , !P1 ;  /* 0xff8000008ad17808 */ /* 0x000fe40004800000 */
[----:B------:R-:W-:Y:S01]  /*63f0*/  ISETP.NE.AND P1, PT, R132, RZ, PT ;  /* 0x000000ff8400720c */ /* 0x000fe20003f25270 */
[----:B------:R-:W-:Y:S01]  /*6400*/  IMAD.U32 R132, RZ, RZ, UR14 ;  /* 0x0000000eff847e24 */ /* 0x000fe2000f8e00ff */
        /* <DEDUP_REMOVED lines=27> */
[----:B------:R-:W0:Y:S01]  /*65c0*/  LDC R0, c[0x0][0x988] ;  /* 0x00026200ff007b82 */ /* 0x000e220000000800 */
[----:B------:R-:W-:Y:S01]  /*65d0*/  ISETP.NE.AND P1, PT, R144, RZ, PT ;  /* 0x000000ff9000720c */ /* 0x000fe20003f25270 */
[----:B------:R-:W1:Y:S01]  /*65e0*/  SHFL.BFLY PT, R121, R20, 0x2, 0x1f ;  /* 0x0c401f0014797f89 */ /* 0x000e6200000e0000 */
        /* <DEDUP_REMOVED lines=14> */
[----:B-1----:R-:W-:Y:S02]  /*66d0*/  FMNMX.FTZ R126, R20, R121, !PT ;  /* 0x00000079147e7209 */ /* 0x002fe40007810000 */
[----:B------:R-:W-:Y:S02]  /*66e0*/  ISETP.GT.AND P1, PT, R14, 0x39, !P1 ;  /* 0x000000390e00780c */ /* 0x000fe40004f24270 */
[C---:B------:R-:W-:Y:S01]  /*66f0*/  ISETP.LT.OR P5, PT, R12.reuse, 0x59, P5 ;  /* 0x000000590c00780c */ /* 0x040fe20002fa1670 */
[----:B------:R-:W1:Y:S01]  /*6700*/  SHFL.BFLY PT, R121, R126, 0x1, 0x1f ;  /* 0x0c201f007e797f89 */ /* 0x000e6200000e0000 */
[----:B------:R-:W-:-:S04]  /*6710*/  ISETP.LT.OR P1, PT, R12, 0x3a, P1 ;  /* 0x0000003a0c00780c */ /* 0x000fc80000f21670 */
[----:B------:R-:W-:Y:S02]  /*6720*/  FSEL R151, R151, -INF , !P1 ;  /* 0xff80000097977808 */ /* 0x000fe40004800000 */
[----:B------:R-:W-:-:S04]  /*6730*/  ISETP.NE.AND P1, PT, R180, RZ, PT ;  /* 0x000000ffb400720c */ /* 0x000fc80003f25270 */
[----:B------:R-:W-:-:S04]  /*6740*/  ISETP.GT.AND P1, PT, R14, 0x40, !P1 ;  /* 0x000000400e00780c */ /* 0x000fc80004f24270 */
[----:B------:R-:W-:-:S04]  /*6750*/  ISETP.LT.OR P1, PT, R12, 0x41, P1 ;  /* 0x000000410c00780c */ /* 0x000fc80000f21670 */
[----:B------:R-:W-:Y:S02]  /*6760*/  FSEL R127, R154, -INF , !P1 ;  /* 0xff8000009a7f7808 */ /* 0x000fe40004800000 */
[----:B------:R-:W-:Y:S02]  /*6770*/  ISETP.NE.AND P1, PT, R152, RZ, PT ;  /* 0x000000ff9800720c */ /* 0x000fe40003f25270 */
[----:B-1----:R-:W-:Y:S02]  /*6780*/  FMNMX.FTZ R121, R126, R121, !PT ;  /* 0x000000797e797209 */ /* 0x002fe40007810000 */
[----:B------:R-:W-:-:S03]  /*6790*/  ISETP.GT.AND P1, PT, R14, 0x41, !P1 ;  /* 0x000000410e00780c */ /* 0x000fc60004f24270 */
[----:B0-----:R-:W-:Y:S01]  /*67a0*/  FMUL.FTZ R2, R121, R0 ;  /* 0x0000000079027220 */ /* 0x001fe20000410000 */
        /* <DEDUP_REMOVED lines=29> */
[--C-:B------:R-:W-:Y:S01]  /*6980*/  FFMA.FTZ R172, R133, R0, -R2.reuse ;  /* 0x0000000085ac7223 */ /* 0x100fe20000010802 */
[----:B------:R-:W-:Y:S01]  /*6990*/  FSEL R185, R166, -INF , !P5 ;  /* 0xff800000a6b97808 */ /* 0x000fe20006800000 */
[----:B------:R0:W-:Y:S01]  /*69a0*/  MUFU.EX2 R163, R14 ;  /* 0x0000000e00a37308 */ /* 0x0001e20000000800 */
[----:B------:R-:W-:Y:S01]  /*69b0*/  FMNMX.FTZ R20, R217, R20, !PT ;  /* 0x00000014d9147209 */ /* 0x000fe20007810000 */
[-CC-:B------:R-:W-:Y:S01]  /*69c0*/  FFMA.FTZ R176, R125, R0.reuse, -R2.reuse ;  /* 0x000000007db07223 */ /* 0x180fe20000010802 */
[----:B------:R-:W-:Y:S01]  /*69d0*/  FSEL R167, R167, -INF , !P2 ;  /* 0xff800000a7a77808 */ /* 0x000fe20005000000 */
[--C-:B------:R-:W-:Y:S01]  /*69e0*/  FFMA.FTZ R223, R120, R0, -R2.reuse ;  /* 0x0000000078df7223 */ /* 0x100fe20000010802 */
[----:B------:R-:W-:Y:S01]  /*69f0*/  FMNMX.FTZ R20, R207, R20, !PT ;  /* 0x00000014cf147209 */ /* 0x000fe20007810000 */
[-CC-:B------:R-:W-:Y:S01]  /*6a00*/  FFMA.FTZ R125, R145, R0.reuse, -R2.reuse ;  /* 0x00000000917d7223 */ /* 0x180fe20000010802 */
[-CC-:B------:R-:W-:Y:S01]  /*6a10*/  FFMA.FTZ R145, R153, R0.reuse, -R2.reuse ;  /* 0x0000000099917223 */ /* 0x180fe20000010802 */
[--C-:B------:R-:W-:Y:S01]  /*6a20*/  FFMA.FTZ R188, R177, R0, -R2.reuse ;  /* 0x00000000b1bc7223 */ /* 0x100fe20000010802 */
[----:B------:R-:W-:Y:S01]  /*6a30*/  FMNMX.FTZ R20, R215, R20, !PT ;  /* 0x00000014d7147209 */ /* 0x000fe20007810000 */
[-CC-:B------:R-:W-:Y:S01]  /*6a40*/  FFMA.FTZ R178, R129, R0.reuse, -R2.reuse ;  /* 0x0000000081b27223 */ /* 0x180fe20000010802 */
[----:B0-----:R-:W-:Y:S01]  /*6a50*/  FSEL R14, R121, RZ, P1 ;  /* 0x000000ff790e7208 */ /* 0x001fe20000800000 */
[--C-:B------:R-:W-:Y:S01]  /*6a60*/  FFMA.FTZ R177, R181, R0, -R2.reuse ;  /* 0x00000000b5b17223 */ /* 0x100fe20000010802 */
[----:B------:R-:W-:Y:S01]  /*6a70*/  FMNMX.FTZ R20, R209, R20, !PT ;  /* 0x00000014d1147209 */ /* 0x000fe20007810000 */
[-CC-:B------:R-:W-:Y:S01]  /*6a80*/  FFMA.FTZ R129, R149, R0.reuse, -R2.reuse ;  /* 0x0000000095817223 */ /* 0x180fe20000010802 */
[--C-:B------:R-:W-:Y:S01]  /*6a90*/  FFMA.FTZ R174, R137, R0, -R2.reuse ;  /* 0x0000000089ae7223 */ /* 0x100fe20000010802 */
[----:B------:R-:W-:Y:S01]  /*6aa0*/  FADD.FTZ R153, -R14, R5 ;  /* 0x000000050e997221 */ /* 0x000fe20000010100 */
[----:B------:R-:W-:Y:S01]  /*6ab0*/  FMNMX.FTZ R20, R213, R20, !PT ;  /* 0x00000014d5147209 */ /* 0x000fe20007810000 */
[-CC-:B------:R-:W-:Y:S01]  /*6ac0*/  FFMA.FTZ R186, R187, R0.reuse, -R2.reuse ;  /* 0x00000000bbba7223 */ /* 0x180fe20000010802 */
[-CC-:B------:R-:W-:Y:S01]  /*6ad0*/  FFMA.FTZ R181, R189, R0.reuse, -R2.reuse ;  /* 0x00000000bdb57223 */ /* 0x180fe20000010802 */
[----:B------:R-:W-:Y:S01]  /*6ae0*/  FMUL.FTZ R153, R153, R0 ;  /* 0x0000000099997220 */ /* 0x000fe20000410000 */
        /* <DEDUP_REMOVED lines=14> */
[----:B------:R-:W0:Y:S03]  /*6bd0*/  MUFU.EX2 R2, R153 ;  /* 0x0000009900027308 */ /* 0x000e260000000800 */
[----:B------:R-:W-:-:S04]  /*6be0*/  FMNMX.FTZ R20, R151, R20, !PT ;  /* 0x0000001497147209 */ /* 0x000fc80007810000 */
[----:B------:R-:W-:Y:S01]  /*6bf0*/  FMNMX.FTZ R20, R127, R20, !PT ;  /* 0x000000147f147209 */ /* 0x000fe20007810000 */
[----:B------:R-:W1:Y:S03]  /*6c00*/  MUFU.EX2 R188, R188 ;  /* 0x000000bc00bc7308 */ /* 0x000e660000000800 */
[----:B------:R-:W-:-:S04]  /*6c10*/  FMNMX.FTZ R20, R155, R20, !PT ;  /* 0x000000149b147209 */ /* 0x000fc80007810000 */
[----:B------:R-:W-:Y:S01]  /*6c20*/  FMNMX.FTZ R20, R123, R20, !PT ;  /* 0x000000147b147209 */ /* 0x000fe20007810000 */
[----:B------:R-:W2:Y:S03]  /*6c30*/  MUFU.EX2 R190, R190 ;  /* 0x000000be00be7308 */ /* 0x000ea60000000800 */
[----:B------:R-:W-:-:S04]  /*6c40*/  FMNMX.FTZ R20, R159, R20, !PT ;  /* 0x000000149f147209 */ /* 0x000fc80007810000 */
[----:B------:R-:W-:Y:S01]  /*6c50*/  FMNMX.FTZ R20, R183, R20, !PT ;  /* 0x00000014b7147209 */ /* 0x000fe20007810000 */
[----:B------:R-:W3:Y:S03]  /*6c60*/  MUFU.EX2 R177, R177 ;  /* 0x000000b100b17308 */ /* 0x000ee60000000800 */
[----:B------:R-:W-:-:S04]  /*6c70*/  FMNMX.FTZ R20, R175, R20, !PT ;  /* 0x00000014af147209 */ /* 0x000fc80007810000 */
[----:B------:R-:W-:Y:S01]  /*6c80*/  FMNMX.FTZ R20, R185, R20, !PT ;  /* 0x00000014b9147209 */ /* 0x000fe20007810000 */
[----:B------:R-:W4:Y:S03]  /*6c90*/  MUFU.EX2 R184, R184 ;  /* 0x000000b800b87308 */ /* 0x000f260000000800 */
[----:B------:R-:W-:-:S05]  /*6ca0*/  FMNMX.FTZ R20, R167, R20, !PT ;  /* 0x00000014a7147209 */ /* 0x000fca0007810000 */
[----:B------:R-:W5:Y:S01]  /*6cb0*/  SHFL.BFLY PT, R173, R20, 0x2, 0x1f ;  /* 0x0c401f0014ad7f89 */ /* 0x000f6200000e0000 */
[----:B------:R-:W4:Y:S08]  /*6cc0*/  MUFU.EX2 R179, R179 ;  /* 0x000000b300b37308 */ /* 0x000f300000000800 */
[----:B------:R-:W4:Y:S08]  /*6cd0*/  MUFU.EX2 R186, R186 ;  /* 0x000000ba00ba7308 */ /* 0x000f300000000800 */
[----:B------:R-:W-:Y:S01]  /*6ce0*/  MUFU.EX2 R181, R181 ;  /* 0x000000b500b57308 */ /* 0x000fe20000000800 */
[----:B-----5:R-:W-:-:S07]  /*6cf0*/  FMNMX.FTZ R173, R20, R173, !PT ;  /* 0x000000ad14ad7209 */ /* 0x020fce0007810000 */
[----:B------:R-:W-:Y:S01]  /*6d00*/  MUFU.EX2 R180, R180 ;  /* 0x000000b400b47308 */ /* 0x000fe20000000800 */
[----:B------:R-:W5:Y:S07]  /*6d10*/  SHFL.BFLY PT, R12, R173, 0x1, 0x1f ;  /* 0x0c201f00ad0c7f89 */ /* 0x000f6e00000e0000 */
[----:B------:R-:W-:Y:S08]  /*6d20*/  MUFU.EX2 R182, R182 ;  /* 0x000000b600b67308 */ /* 0x000ff00000000800 */
[----:B------:R-:W-:Y:S08]  /*6d30*/  MUFU.EX2 R141, R141 ;  /* 0x0000008d008d7308 */ /* 0x000ff00000000800 */
[----:B------:R-:W-:Y:S01]  /*6d40*/  MUFU.EX2 R176, R176 ;  /* 0x000000b000b07308 */ /* 0x000fe20000000800 */
[----:B-----5:R-:W-:-:S04]  /*6d50*/  FMNMX.FTZ R133, R173, R12, !PT ;  /* 0x0000000cad857209 */ /* 0x020fc80007810000 */
[C---:B------:R-:W-:Y:S01]  /*6d60*/  FSETP.NEU.FTZ.AND P1, PT, R133.reuse, -INF , PT ;  /* 0xff8000008500780b */ /* 0x040fe20003f3d000 */
[----:B------:R-:W-:Y:S02]  /*6d70*/  FMUL.FTZ R120, R133, R0 ;  /* 0x0000000085787220 */ /* 0x000fe40000410000 */
[----:B------:R-:W-:Y:S03]  /*6d80*/  MUFU.EX2 R125, R125 ;  /* 0x0000007d007d7308 */ /* 0x000fe60000000800 */
[----:B------:R-:W-:-:S05]  /*6d90*/  FSEL R120, R120, RZ, P1 ;  /* 0x000000ff78787208 */ /* 0x000fca0000800000 */
[----:B------:R-:W-:Y:S01]  /*6da0*/  MUFU.EX2 R178, R178 ;  /* 0x000000b200b27308 */ /* 0x000fe20000000800 */
[-CC-:B------:R-:W-:Y:S01]  /*6db0*/  FFMA.FTZ R191, R3, R0.reuse, -R120.reuse ;  /* 0x0000000003bf7223 */ /* 0x180fe20000010878 */
[----:B------:R-:W-:Y:S01]  /*6dc0*/  FSEL R3, R133, RZ, P1 ;  /* 0x000000ff85037208 */ /* 0x000fe20000800000 */
[-CC-:B------:R-:W-:Y:S01]  /*6dd0*/  FFMA.FTZ R12, R225, R0.reuse, -R120.reuse ;  /* 0x00000000e10c7223 */ /* 0x180fe20000010878 */
[-CC-:B------:R-:W-:Y:S01]  /*6de0*/  FFMA.FTZ R189, R221, R0.reuse, -R120.reuse ;  /* 0x00000000ddbd7223 */ /* 0x180fe20000010878 */
[-CC-:B------:R-:W-:Y:S01]  /*6df0*/  FFMA.FTZ R126, R139, R0.reuse, -R120.reuse ;  /* 0x000000008b7e7223 */ /* 0x180fe20000010878 */
[----:B------:R-:W-:Y:S01]  /*6e00*/  FFMA.FTZ R139, R143, R0, -R120 ;  /* 0x000000008f8b7223 */ /* 0x000fe20000010878 */
[----:B------:R-:W-:Y:S01]  /*6e10*/  FADD.FTZ R3, -R3, R4 ;  /* 0x0000000403037221 */ /* 0x000fe20000010100 */
[----:B0-----:R-:W-:Y:S01]  /*6e20*/  FFMA.FTZ R143, R2, R10, R223 ;  /* 0x0000000a028f7223 */ /* 0x001fe200000100df */
[----:B------:R-:W-:Y:S01]  /*6e30*/  MUFU.EX2 R12, R12 ;  /* 0x0000000c000c7308 */ /* 0x000fe20000000800 */
[-CC-:B------:R-:W-:Y:S01]  /*6e40*/  FFMA.FTZ R14, R219, R0.reuse, -R120.reuse ;  /* 0x00000000db0e7223 */ /* 0x180fe20000010878 */
[-C--:B------:R-:W-:Y:S01]  /*6e50*/  FMUL.FTZ R3, R3, R0.reuse ;  /* 0x0000000003037220 */ /* 0x080fe20000410000 */
[----:B-1----:R-:W-:Y:S01]  /*6e60*/  FADD.FTZ R143, R188, R143 ;  /* 0x0000008fbc8f7221 */ /* 0x002fe20000010000 */
[-CC-:B------:R-:W-:Y:S01]  /*6e70*/  FFMA.FTZ R20, R211, R0.reuse, -R120.reuse ;  /* 0x00000000d3147223 */ /* 0x180fe20000010878 */
[-CC-:B------:R-:W-:Y:S01]  /*6e80*/  FFMA.FTZ R153, R217, R0.reuse, -R120.reuse ;  /* 0x00000000d9997223 */ /* 0x180fe20000010878 */
[-CC-:B------:R-:W-:Y:S01]  /*6e90*/  FFMA.FTZ R187, R207, R0.reuse, -R120.reuse ;  /* 0x00000000cfbb7223 */ /* 0x180fe20000010878 */
[----:B--2---:R-:W-:Y:S01]  /*6ea0*/  FADD.FTZ R10, R190, R143 ;  /* 0x0000008fbe0a7221 */ /* 0x004fe20000010000 */
[----:B------:R-:W0:Y:S01]  /*6eb0*/  MUFU.EX2 R3, R3 ;  /* 0x0000000300037308 */ /* 0x000e220000000800 */
[-CC-:B------:R-:W-:Y:S01]  /*6ec0*/  FFMA.FTZ R122, R215, R0.reuse, -R120.reuse ;  /* 0x00000000d77a7223 */ /* 0x180fe20000010878 */
[-C--:B------:R-:W-:Y:S01]  /*6ed0*/  FFMA.FTZ R124, R209, R0.reuse, -R120 ;  /* 0x00000000d17c7223 */ /* 0x080fe20000010878 */
[----:B---3--:R-:W-:Y:S01]  /*6ee0*/  FADD.FTZ R143, R177, R10 ;  /* 0x0000000ab18f7221 */ /* 0x008fe20000010000 */
[-CC-:B------:R-:W-:Y:S01]  /*6ef0*/  FFMA.FTZ R4, R135, R0.reuse, -R120.reuse ;  /* 0x0000000087047223 */ /* 0x180fe20000010878 */
[-CC-:B------:R-:W-:Y:S01]  /*6f00*/  FFMA.FTZ R135, R147, R0.reuse, -R120.reuse ;  /* 0x0000000093877223 */ /* 0x180fe20000010878 */
[-CC-:B------:R-:W-:Y:S01]  /*6f10*/  FFMA.FTZ R157, R213, R0.reuse, -R120.reuse ;  /* 0x00000000d59d7223 */ /* 0x180fe20000010878 */
[----:B----4-:R-:W-:Y:S01]  /*6f20*/  FADD.FTZ R128, R184, R143 ;  /* 0x0000008fb8807221 */ /* 0x010fe20000010000 */
[----:B------:R-:W1:Y:S01]  /*6f30*/  MUFU.EX2 R189, R189 ;  /* 0x000000bd00bd7308 */ /* 0x000e620000000800 */
[-CC-:B------:R-:W-:Y:S01]  /*6f40*/  FFMA.FTZ R173, R127, R0.reuse, -R120.reuse ;  /* 0x000000007fad7223 */ /* 0x180fe20000010878 */
[-C--:B------:R-:W-:Y:S01]  /*6f50*/  FFMA.FTZ R131, R131, R0.reuse, -R120 ;  /* 0x0000000083837223 */ /* 0x080fe20000010878 */
[----:B------:R-:W-:Y:S01]  /*6f60*/  FADD.FTZ R143, R179, R128 ;  /* 0x00000080b38f7221 */ /* 0x000fe20000010000 */
[-CC-:B------:R-:W-:Y:S01]  /*6f70*/  FFMA.FTZ R128, R151, R0.reuse, -R120.reuse ;  /* 0x0000000097807223 */ /* 0x180fe20000010878 */
[-CC-:B------:R-:W-:Y:S01]  /*6f80*/  FFMA.FTZ R123, R123, R0.reuse, -R120.reuse ;  /* 0x000000007b7b7223 */ /* 0x180fe20000010878 */
[-C--:B------:R-:W-:Y:S01]  /*6f90*/  FFMA.FTZ R159, R159, R0.reuse, -R120 ;  /* 0x000000009f9f7223 */ /* 0x080fe20000010878 */
[----:B------:R-:W-:Y:S01]  /*6fa0*/  FADD.FTZ R130, R186, R143 ;  /* 0x0000008fba827221 */ /* 0x000fe20000010000 */
[----:B------:R-:W2:Y:S01]  /*6fb0*/  MUFU.EX2 R191, R191 ;  /* 0x000000bf00bf7308 */ /* 0x000ea20000000800 */
[----:B0-----:R-:W-:Y:S01]  /*6fc0*/  FFMA.FTZ R10, R3, R7, R12 ;  /* 0x00000007030a7223 */ /* 0x001fe2000001000c */
[-C--:B------:R-:W-:Y:S01]  /*6fd0*/  FFMA.FTZ R183, R183, R0.reuse, -R120 ;  /* 0x00000000b7b77223 */ /* 0x080fe20000010878 */
[----:B------:R-:W-:Y:S01]  /*6fe0*/  FADD.FTZ R147, R181, R130 ;  /* 0x00000082b5937221 */ /* 0x000fe20000010000 */
[-CC-:B------:R-:W-:Y:S01]  /*6ff0*/  FFMA.FTZ R175, R175, R0.reuse, -R120.reuse ;  /* 0x00000000afaf7223 */ /* 0x180fe20000010878 */
[----:B------:R-:W-:Y:S01]  /*7000*/  FFMA.FTZ R185, R185, R0, -R120 ;  /* 0x00000000b9b97223 */ /* 0x000fe20000010878 */
[----:B------:R-:W-:Y:S01]  /*7010*/  ISETP.GT.AND P1, PT, R11, UR58, PT ;  /* 0x0000003a0b007c0c */ /* 0x000fe2000bf24270 */
[----:B------:R-:W-:Y:S01]  /*7020*/  FADD.FTZ R130, R180, R147 ;  /* 0x00000093b4827221 */ /* 0x000fe20000010000 */
[----:B------:R-:W0:Y:S01]  /*7030*/  MUFU.EX2 R14, R14 ;  /* 0x0000000e000e7308 */ /* 0x000e220000000800 */
[----:B-1----:R-:W-:Y:S01]  /*7040*/  FADD.FTZ R10, R189, R10 ;  /* 0x0000000abd0a7221 */ /* 0x002fe20000010000 */
[----:B------:R-:W-:Y:S01]  /*7050*/  F2FP.F16.F32.PACK_AB R190, R177, R190 ;  /* 0x000000beb1be723e */ /* 0x000fe200000000ff */
[----:B------:R-:W-:Y:S01]  /*7060*/  FADD.FTZ R127, R163, R130 ;  /* 0x00000082a37f7221 */ /* 0x000fe20000010000 */
[----:B------:R-:W-:Y:S01]  /*7070*/  @!P6 VIADD R130, R132, 0x30860 ;  /* 0x000308608482e836 */ /* 0x000fe20000000000 */
[----:B------:R-:W-:Y:S01]  /*7080*/  F2FP.F16.F32.PACK_AB R184, R179, R184 ;  /* 0x000000b8b3b8723e */ /* 0x000fe200000000ff */
[----:B------:R-:W-:-:S02]  /*7090*/  VIADD R11, R11, 0xffffffff ;  /* 0xffffffff0b0b7836 */ /* 0x000fc40000000000 */
[----:B------:R-:W-:Y:S01]  /*70a0*/  FADD.FTZ R132, R182, R127 ;  /* 0x0000007fb6847221 */ /* 0x000fe20000010000 */
[----:B------:R-:W1:Y:S01]  /*70b0*/  MUFU.EX2 R20, R20 ;  /* 0x0000001400147308 */ /* 0x000e620000000800 */
[----:B--2---:R-:W-:Y:S01]  /*70c0*/  FADD.FTZ R143, R191, R10 ;  /* 0x0000000abf8f7221 */ /* 0x004fe20000010000 */
[----:B------:R-:W-:Y:S01]  /*70d0*/  @!P6 PRMT R134, RZ, 0x654, R130 ;  /* 0x00000654ff86e816 */ /* 0x000fe20000000082 */
[-CC-:B------:R-:W-:Y:S01]  /*70e0*/  FFMA.FTZ R130, R155, R0.reuse, -R120.reuse ;  /* 0x000000009b827223 */ /* 0x180fe20000010878 */
[----:B------:R-:W-:Y:S01]  /*70f0*/  FFMA.FTZ R120, R167, R0, -R120 ;  /* 0x00000000a7787223 */ /* 0x000fe20000010878 */
[----:B------:R-:W-:Y:S01]  /*7100*/  F2FP.F16.F32.PACK_AB R186, R181, R186 ;  /* 0x000000bab5ba723e */ /* 0x000fe200000000ff */
[----:B------:R2:W-:Y:S01]  /*7110*/  @!P6 SYNCS.ARRIVE.TRANS64.RED.A1T0 RZ, [R134+URZ], RZ ;  /* 0x000000ff86ffe9a7 */ /* 0x0005e2000810043f */
[----:B------:R-:W-:Y:S01]  /*7120*/  F2FP.F16.F32.PACK_AB R188, R188, R223 ;  /* 0x000000dfbcbc723e */ /* 0x000fe200000000ff */
[----:B------:R-:W3:Y:S01]  /*7130*/  MUFU.EX2 R153, R153 ;  /* 0x0000009900997308 */ /* 0x000ee20000000800 */
[----:B0-----:R-:W-:Y:S01]  /*7140*/  FADD.FTZ R143, R14, R143 ;  /* 0x0000008f0e8f7221 */ /* 0x001fe20000010000 */
[----:B------:R-:W-:-:S02]  /*7150*/  F2FP.F16.F32.PACK_AB R180, R163, R180 ;  /* 0x000000b4a3b4723e */ /* 0x000fc400000000ff */
[----:B------:R-:W-:Y:S02]  /*7160*/  F2FP.F16.F32.PACK_AB R182, R141, R182 ;  /* 0x000000b68db6723e */ /* 0x000fe400000000ff */
[----:B------:R-:W-:Y:S02]  /*7170*/  F2FP.F16.F32.PACK_AB R189, R189, R12 ;  /* 0x0000000cbdbd723e */ /* 0x000fe400000000ff */
[----:B------:R-:W0:Y:S01]  /*7180*/  MUFU.EX2 R187, R187 ;  /* 0x000000bb00bb7308 */ /* 0x000e220000000800 */
[----:B-1----:R-:W-:Y:S01]  /*7190*/  FADD.FTZ R10, R20, R143 ;  /* 0x0000008f140a7221 */ /* 0x002fe20000010000 */
[----:B------:R-:W-:-:S06]  /*71a0*/  F2FP.F16.F32.PACK_AB R191, R14, R191 ;  /* 0x000000bf0ebf723e */ /* 0x000fcc00000000ff */
[----:B------:R-:W1:Y:S01]  /*71b0*/  MUFU.EX2 R122, R122 ;  /* 0x0000007a007a7308 */ /* 0x000e620000000800 */
[----:B---3--:R-:W-:-:S07]  /*71c0*/  FADD.FTZ R10, R153, R10 ;  /* 0x0000000a990a7221 */ /* 0x008fce0000010000 */
[----:B------:R-:W3:Y:S01]  /*71d0*/  MUFU.EX2 R124, R124 ;  /* 0x0000007c007c7308 */ /* 0x000ee20000000800 */
[----:B0-----:R-:W-:-:S07]  /*71e0*/  FADD.FTZ R127, R187, R10 ;  /* 0x0000000abb7f7221 */ /* 0x001fce0000010000 */
[----:B------:R-:W0:Y:S01]  /*71f0*/  MUFU.EX2 R157, R157 ;  /* 0x0000009d009d7308 */ /* 0x000e220000000800 */
[C---:B-1----:R-:W-:Y:S01]  /*7200*/  FADD.FTZ R127, R122.reuse, R127 ;  /* 0x0000007f7a7f7221 */ /* 0x042fe20000010000 */
[----:B------:R-:W-:-:S06]  /*7210*/  F2FP.F16.F32.PACK_AB R187, R122, R187 ;  /* 0x000000bb7abb723e */ /* 0x000fcc00000000ff */
[----:B------:R-:W1:Y:S01]  /*7220*/  MUFU.EX2 R126, R126 ;  /* 0x0000007e007e7308 */ /* 0x000e620000000800 */
[----:B---3--:R-:W-:-:S07]  /*7230*/  FADD.FTZ R10, R124, R127 ;  /* 0x0000007f7c0a7221 */ /* 0x008fce0000010000 */
[----:B------:R-:W3:Y:S01]  /*7240*/  MUFU.EX2 R129, R129 ;  /* 0x0000008100817308 */ /* 0x000ee20000000800 */
[C---:B0-----:R-:W-:Y:S01]  /*7250*/  FADD.FTZ R127, R157.reuse, R10 ;  /* 0x0000000a9d7f7221 */ /* 0x041fe20000010000 */
[----:B------:R-:W-:-:S06]  /*7260*/  F2FP.F16.F32.PACK_AB R181, R157, R124 ;  /* 0x0000007c9db5723e */ /* 0x000fcc00000000ff */
[----:B------:R0:W-:Y:S01]  /*7270*/  MUFU.EX2 R7, R131 ;  /* 0x0000008300077308 */ /* 0x0001e20000000800 */
[----:B-1----:R-:W-:-:S07]  /*7280*/  FADD.FTZ R10, R126, R127 ;  /* 0x0000007f7e0a7221 */ /* 0x002fce0000010000 */
[----:B------:R-:W1:Y:S01]  /*7290*/  MUFU.EX2 R139, R139 ;  /* 0x0000008b008b7308 */ /* 0x000e620000000800 */
[----:B0-----:R-:W-:-:S04]  /*72a0*/  FADD.FTZ R131, R141, R132 ;  /* 0x000000848d837221 */ /* 0x001fc80000010000 */
[----:B------:R-:W-:Y:S01]  /*72b0*/  FADD.FTZ R132, R176, R131 ;  /* 0x00000083b0847221 */ /* 0x000fe20000010000 */
[C---:B------:R-:W-:Y:S02]  /*72c0*/  F2FP.F16.F32.PACK_AB R176, R125.reuse, R176 ;  /* 0x000000b07db0723e */ /* 0x040fe400000000ff */
[----:B------:R-:W0:Y:S01]  /*72d0*/  MUFU.EX2 R172, R172 ;  /* 0x000000ac00ac7308 */ /* 0x000e220000000800 */
[----:B------:R-:W-:-:S04]  /*72e0*/  FADD.FTZ R131, R125, R132 ;  /* 0x000000847d837221 */ /* 0x000fc80000010000 */
[----:B------:R-:W-:Y:S01]  /*72f0*/  FADD.FTZ R132, R178, R131 ;  /* 0x00000083b2847221 */ /* 0x000fe20000010000 */
[C---:B---3--:R-:W-:Y:S02]  /*7300*/  F2FP.F16.F32.PACK_AB R178, R129.reuse, R178 ;  /* 0x000000b281b2723e */ /* 0x048fe400000000ff */
[----:B------:R-:W3:Y:S01]  /*7310*/  MUFU.EX2 R4, R4 ;  /* 0x0000000400047308 */ /* 0x000ee20000000800 */
[----:B------:R-:W-:Y:S01]  /*7320*/  FADD.FTZ R131, R129, R132 ;  /* 0x0000008481837221 */ /* 0x000fe20000010000 */
[----:B-1----:R-:W-:-:S06]  /*7330*/  FADD.FTZ R127, R139, R10 ;  /* 0x0000000a8b7f7221 */ /* 0x002fcc0000010000 */
[----:B------:R-:W1:Y:S01]  /*7340*/  MUFU.EX2 R145, R145 ;  /* 0x0000009100917308 */ /* 0x000e620000000800 */
[----:B0-----:R-:W-:-:S07]  /*7350*/  FADD.FTZ R132, R172, R131 ;  /* 0x00000083ac847221 */ /* 0x001fce0000010000 */
[----:B------:R-:W0:Y:S01]  /*7360*/  MUFU.EX2 R135, R135 ;  /* 0x0000008700877308 */ /* 0x000e220000000800 */
[----:B---3--:R-:W-:-:S07]  /*7370*/  FADD.FTZ R10, R4, R127 ;  /* 0x0000007f040a7221 */ /* 0x008fce0000010000 */
[----:B------:R-:W-:Y:S01]  /*7380*/  MUFU.EX2 R174, R174 ;  /* 0x000000ae00ae7308 */ /* 0x000fe20000000800 */
[----:B-1----:R-:W-:-:S07]  /*7390*/  F2FP.F16.F32.PACK_AB R172, R145, R172 ;  /* 0x000000ac91ac723e */ /* 0x002fce00000000ff */
[----:B------:R-:W1:Y:S01]  /*73a0*/  MUFU.EX2 R128, R128 ;  /* 0x0000008000807308 */ /* 0x000e620000000800 */
[C---:B0-----:R-:W-:Y:S01]  /*73b0*/  FADD.FTZ R10, R135.reuse, R10 ;  /* 0x0000000a870a7221 */ /* 0x041fe20000010000 */
[----:B------:R-:W-:Y:S01]  /*73c0*/  F2FP.F16.F32.PACK_AB R177, R135, R4 ;  /* 0x0000000487b1723e */ /* 0x000fe200000000ff */
[----:B------:R-:W-:-:S05]  /*73d0*/  IMAD.MOV.U32 R4, RZ, RZ, R133 ;  /* 0x000000ffff047224 */ /* 0x000fca00078e0085 */
[----:B------:R-:W0:Y:S08]  /*73e0*/  MUFU.EX2 R137, R137 ;  /* 0x0000008900897308 */ /* 0x000e300000000800 */
[----:B------:R-:W-:Y:S01]  /*73f0*/  MUFU.EX2 R173, R173 ;  /* 0x000000ad00ad7308 */ /* 0x000fe20000000800 */
[----:B-1----:R-:W-:-:S07]  /*7400*/  F2FP.F16.F32.PACK_AB R179, R128, R7 ;  /* 0x0000000780b3723e */ /* 0x002fce00000000ff */
[----:B------:R-:W1:Y:S08]  /*7410*/  MUFU.EX2 R168, R168 ;  /* 0x000000a800a87308 */ /* 0x000e700000000800 */
[----:B--2---:R2:W-:Y:S08]  /*7420*/  MUFU.EX2 R134, R123 ;  /* 0x0000007b00867308 */ /* 0x0045f00000000800 */
[----:B------:R-:W3:Y:S01]  /*7430*/  MUFU.EX2 R130, R130 ;  /* 0x0000008200827308 */ /* 0x000ee20000000800 */
[----:B--2---:R-:W-:-:S04]  /*7440*/  FADD.FTZ R123, R145, R132 ;  /* 0x00000084917b7221 */ /* 0x004fc80000010000 */
[----:B------:R-:W-:Y:S01]  /*7450*/  FADD.FTZ R132, R174, R123 ;  /* 0x0000007bae847221 */ /* 0x000fe20000010000 */
[----:B------:R-:W-:Y:S01]  /*7460*/  FADD.FTZ R123, R7, R10 ;  /* 0x0000000a077b7221 */ /* 0x000fe20000010000 */
[C---:B0-----:R-:W-:Y:S01]  /*7470*/  F2FP.F16.F32.PACK_AB R174, R137.reuse, R174 ;  /* 0x000000ae89ae723e */ /* 0x041fe200000000ff */
[----:B------:R-:W0:Y:S01]  /*7480*/  MUFU.EX2 R149, R149 ;  /* 0x0000009500957308 */ /* 0x000e220000000800 */
[----:B------:R-:W-:Y:S01]  /*7490*/  FADD.FTZ R127, R137, R132 ;  /* 0x00000084897f7221 */ /* 0x000fe20000010000 */
[----:B------:R-:W-:-:S03]  /*74a0*/  FADD.FTZ R10, R128, R123 ;  /* 0x0000007b800a7221 */ /* 0x000fc60000010000 */
[----:B-1----:R-:W-:Y:S01]  /*74b0*/  FADD.FTZ R132, R168, R127 ;  /* 0x0000007fa8847221 */ /* 0x002fe20000010000 */
[----:B------:R-:W-:Y:S02]  /*74c0*/  FADD.FTZ R123, R173, R10 ;  /* 0x0000000aad7b7221 */ /* 0x000fe40000010000 */
[----:B------:R-:W1:Y:S01]  /*74d0*/  MUFU.EX2 R159, R159 ;  /* 0x0000009f009f7308 */ /* 0x000e620000000800 */
[C---:B---3--:R-:W-:Y:S01]  /*74e0*/  F2FP.F16.F32.PACK_AB R173, R130.reuse, R173 ;  /* 0x000000ad82ad723e */ /* 0x048fe200000000ff */
[----:B------:R-:W-:-:S04]  /*74f0*/  FADD.FTZ R123, R130, R123 ;  /* 0x0000007b827b7221 */ /* 0x000fc80000010000 */
[----:B------:R-:W-:Y:S02]  /*7500*/  FADD.FTZ R123, R134, R123 ;  /* 0x0000007b867b7221 */ /* 0x000fe40000010000 */
[----:B------:R2:W3:Y:S01]  /*7510*/  MUFU.EX2 R136, R183 ;  /* 0x000000b700887308 */ /* 0x0004e20000000800 */
[C---:B0-----:R-:W-:Y:S01]  /*7520*/  FADD.FTZ R125, R149.reuse, R132 ;  /* 0x00000084957d7221 */ /* 0x041fe20000010000 */
[----:B------:R-:W-:-:S06]  /*7530*/  F2FP.F16.F32.PACK_AB R168, R149, R168 ;  /* 0x000000a895a8723e */ /* 0x000fcc00000000ff */
[----:B------:R0:W4:Y:S01]  /*7540*/  MUFU.EX2 R169, R175 ;  /* 0x000000af00a97308 */ /* 0x0001220000000800 */
[----:B-1----:R-:W-:Y:S01]  /*7550*/  FADD.FTZ R123, R159, R123 ;  /* 0x0000007b9f7b7221 */ /* 0x002fe20000010000 */
[----:B--2---:R-:W-:-:S06]  /*7560*/  F2FP.F16.F32.PACK_AB R183, R139, R126 ;  /* 0x0000007e8bb7723e */ /* 0x004fcc00000000ff */
[----:B------:R-:W1:Y:S01]  /*7570*/  MUFU.EX2 R170, R170 ;  /* 0x000000aa00aa7308 */ /* 0x000e620000000800 */
[----:B---3--:R-:W-:Y:S01]  /*7580*/  FADD.FTZ R123, R136, R123 ;  /* 0x0000007b887b7221 */ /* 0x008fe20000010000 */
[----:B0-----:R-:W-:-:S06]  /*7590*/  F2FP.F16.F32.PACK_AB R175, R159, R134 ;  /* 0x000000869faf723e */ /* 0x001fcc00000000ff */
[----:B------:R0:W2:Y:S01]  /*75a0*/  MUFU.EX2 R132, R185 ;  /* 0x000000b900847308 */ /* 0x0000a20000000800 */
[C---:B----4-:R-:W-:Y:S01]  /*75b0*/  FADD.FTZ R123, R169.reuse, R123 ;  /* 0x0000007ba97b7221 */ /* 0x050fe20000010000 */
[----:B------:R-:W-:-:S06]  /*75c0*/  F2FP.F16.F32.PACK_AB R169, R169, R136 ;  /* 0x00000088a9a9723e */ /* 0x000fcc00000000ff */
[----:B------:R-:W3:Y:S01]  /*75d0*/  MUFU.EX2 R5, R5 ;  /* 0x0000000500057308 */ /* 0x000ee20000000800 */
[----:B-1----:R-:W-:Y:S01]  /*75e0*/  FADD.FTZ R10, R170, R125 ;  /* 0x0000007daa0a7221 */ /* 0x002fe20000010000 */
[----:B0-----:R-:W-:-:S06]  /*75f0*/  F2FP.F16.F32.PACK_AB R185, R153, R20 ;  /* 0x0000001499b9723e */ /* 0x001fcc00000000ff */
[----:B------:R-:W0:Y:S01]  /*7600*/  MUFU.EX2 R120, R120 ;  /* 0x0000007800787308 */ /* 0x000e220000000800 */
[----:B--2---:R-:W-:Y:S01]  /*7610*/  FADD.FTZ R123, R132, R123 ;  /* 0x0000007b847b7221 */ /* 0x004fe20000010000 */
[C---:B---3--:R-:W-:Y:S01]  /*7620*/  FADD.FTZ R10, R5.reuse, R10 ;  /* 0x0000000a050a7221 */ /* 0x048fe20000010000 */
[----:B------:R-:W-:Y:S01]  /*7630*/  F2FP.F16.F32.PACK_AB R170, R5, R170 ;  /* 0x000000aa05aa723e */ /* 0x000fe200000000ff */
[----:B------:R-:W-:Y:S02]  /*7640*/  IMAD.MOV.U32 R5, RZ, RZ, R121 ;  /* 0x000000ffff057224 */ /* 0x000fe400078e0079 */
[C---:B0-----:R-:W-:Y:S01]  /*7650*/  FADD.FTZ R7, R120.reuse, R123 ;  /* 0x0000007b78077221 */ /* 0x041fe20000010000 */
[----:B------:R-:W-:Y:S01]  /*7660*/  F2FP.F16.F32.PACK_AB R171, R120, R132 ;  /* 0x0000008478ab723e */ /* 0x000fe200000000ff */
[----:B------:R-:W-:Y:S06]  /*7670*/  @P1 BRA `(.L_x_1097) ;  /* 0xffffffd000501947 */ /* 0x000fec000383ffff */
[----:B------:R-:W-:Y:S01]  /*7680*/  IMAD.MOV.U32 R4, RZ, RZ, R133 ;  /* 0x000000ffff047224 */ /* 0x000fe200078e0085 */
[----:B------:R-:W-:Y:S01]  /*7690*/  UMOV UR36, UR4 ;  /* 0x0000000400247c82 */ /* 0x000fe20008000000 */
[----:B------:R-:W-:Y:S01]  /*76a0*/  IMAD.MOV.U32 R5, RZ, RZ, R121 ;  /* 0x000000ffff057224 */ /* 0x000fe200078e0079 */
[----:B------:R-:W-:-:S06]  /*76b0*/  UMOV UR37, UR7 ;  /* 0x0000000700257c82 */ /* 0x000fcc0008000000 */
.L_x_1080:
[----:B------:R-:W-:Y:S01]  /*76c0*/  IADD3 R12, R16, 0x80, -R17 ;  /* 0x00000080100c7810 */ /* 0x000fe20007ffe811 */
[----:B------:R-:W-:Y:S02]  /*76d0*/  ULDC UR7, c[0x0][0x9e4] ;  /* 0x0002790000077ab9 */ /* 0x000fe40000000800 */
[----:B------:R-:W-:Y:S02]  /*76e0*/  UISETP.GE.AND UP0, UPT, UR7, 0x1, UPT ;  /* 0x000000010700788c */ /* 0x000fe4000bf06270 */
[----:B------:R-:W-:-:S04]  /*76f0*/  IMAD R12, R193, 0x80, R12 ;  /* 0x00000080c10c7824 */ /* 0x000fc800078e020c */
[----:B------:R-:W-:Y:S02]  /*7700*/  PLOP3.LUT P1, PT, PT, PT, UP0, 0x40, 0x0 ;  /* 0x000000000000781c */ /* 0x000fe40003f2e808 */
[----:B------:R-:W-:-:S13]  /*7710*/  R2UR UR6, R12 ;  /* 0x000000000c0672ca */ /* 0x000fda00000e0000 */
[----:B------:R-:W-:Y:S01]  /*7720*/  UIADD3 UR10, UR6, -UR10, URZ ;  /* 0x8000000a060a7290 */ /* 0x000fe2000fffe03f */
[----:B------:R-:W-:Y:S11]  /*7730*/  @P1 BRA `(.L_x_1098) ;  /* 0x0000000000441947 */ /* 0x000ff60003800000 */
        /* <DEDUP_REMOVED lines=10> */
.L_x_1099:
[----:B------:R-:W-:-:S11]  /*77e0*/  UISETP.NE.AND UP1, UPT, UR7, 0x1, UPT ;  /* 0x000000010700788c */ /* 0x000fd6000bf25270 */
[----:B------:R-:W-:Y:S02]  /*77f0*/  @UP1 ULDC.64 UR14, c[0x0][0x9e8] ;  /* 0x00027a00000e1ab9 */ /* 0x000fe40000000a00 */
[----:B------:R-:W-:-:S04]  /*7800*/  UIMAD.WIDE.U32 UR4, UR6, UR14, URZ ;  /* 0x0000000e060472a5 */ /* 0x000fc8000f8e003f */
[----:B------:R-:W-:-:S12]  /*7810*/  @UP1 USHF.R.U32.HI UR6, URZ, UR15, UR5 ;  /* 0x0000000f3f061299 */ /* 0x000fd80008011605 */
.L_x_1100:
[----:B------:R-:W-:-:S04]  /*7820*/  UIMAD UR6, UR6, UR7, URZ ;  /* 0x00000007060672a4 */ /* 0x000fc8000f8e023f */
[----:B------:R-:W-:-:S04]  /*7830*/  UISETP.LT.AND UP1, UPT, UR10, UR6, UPT ;  /* 0x000000060a00728c */ /* 0x000fc8000bf21270 */
[----:B------:R-:W-:-:S12]  /*7840*/  USEL UR10, UR10, UR6, !UP1 ;  /* 0x000000060a0a7287 */ /* 0x000fd8000c800000 */
.L_x_1098:
[----:B------:R-:W-:Y:S01]  /*7850*/  UIADD3 UR4, UR10, 0x5f, URZ ;  /* 0x0000005f0a047890 */ /* 0x000fe2000fffe03f */
[----:B------:R-:W-:-:S03]  /*7860*/  R2UR UR6, R192 ;  /* 0x00000000c00672ca */ /* 0x000fc600000e0000 */
        /* <DEDUP_REMOVED lines=11> */
.L_x_1110:
[----:B------:R-:W-:-:S04]  /*7920*/  UIADD3 UR5, UR4, 0x1, URZ ;  /* 0x0000000104057890 */ /* 0x000fc8000fffe03f */
[----:B------:R-:W-:-:S04]  /*7930*/  UISETP.NE.AND UP1, UPT, UR5, 0x2, UPT ;  /* 0x000000020500788c */ /* 0x000fc8000bf25270 */
[----:B------:R-:W-:Y:S02]  /*7940*/  USEL UR37, URZ, 0x1, UP1 ;  /* 0x000000013f257887 */ /* 0x000fe40008800000 */
[----:B------:R-:W-:Y:S02]  /*7950*/  USEL UR36, UR5, URZ, UP1 ;  /* 0x0000003f05247287 */ /* 0x000fe40008800000 */
[----:B------:R-:W-:Y:S01]  /*7960*/  ULOP3.LUT UR37, UR7, UR37, URZ, 0x3c, !UPT ;  /* 0x0000002507257292 */ /* 0x000fe2000f8e3c3f */
[----:B------:R-:W-:Y:S11]  /*7970*/  @!P0 BRA `(.L_x_1102) ;  /* 0x0000000000048947 */ /* 0x000ff60003800000 */
[----:B------:R-:W-:Y:S01]  /*7980*/  BPT.TRAP 0x1 ;  /* 0x000000040000795c */ /* 0x000fe20000300000 */
.L_x_1102:
[----:B------:R-:W-:Y:S01]  /*7990*/  ULEA UR5, UR36, UR38, 0x3 ;  /* 0x0000002624057291 */ /* 0x000fe2000f8e183f */
[----:B------:R-:W-:-:S05]  /*79a0*/  IMAD.U32 R0, RZ, RZ, UR37 ;  /* 0x00000025ff007e24 */ /* 0x000fca000f8e00ff */
[----:B------:R-:W-:-:S04]  /*79b0*/  SHF.L.U32 R0, R0, 0x1f, RZ ;  /* 0x0000001f00007819 */ /* 0x000fc800000006ff */
[----:B------:R0:W1:Y:S01]  /*79c0*/  SYNCS.PHASECHK.TRANS64.TRYWAIT P1, [UR5+0x30830], R0 ;  /* 0x03083000ff0075a7 */ /* 0x0000620008020145 */
[----:B------:R-:W-:Y:S05]  /*79d0*/  @!P0 BRA `(.L_x_1103) ;  /* 0x0000000000048947 */ /* 0x000fea0003800000 */
[----:B------:R-:W-:Y:S01]  /*79e0*/  BPT.TRAP 0x1 ;  /* 0x000000040000795c */ /* 0x000fe20000300000 */
.L_x_1103:
[----:B-1----:R-:W-:Y:S05]  /*79f0*/  @P1 BRA `(.L_x_1104) ;  /* 0x0000000000081947 */ /* 0x002fea0003800000 */
[----:B------:R-:W1:Y:S02]  /*7a00*/  SYNCS.PHASECHK.TRANS64.TRYWAIT P1, [UR5+0x30830], R0 ;  /* 0x03083000ff0075a7 */ /* 0x000e640008020145 */
[----:B-1----:R-:W-:Y:S05]  /*7a10*/  @!P1 BRA `(.L_x_1105) ;  /* 0x000000d800949947 */ /* 0x002fea0003800000 */
.L_x_1104:
        /* <DEDUP_REMOVED lines=163> */
.L_x_1106:
[----:B------:R-:W-:Y:S01]  /*8450*/  ULEA UR10, UR4, UR38, 0x3 ;  /* 0x00000026040a7291 */ /* 0x000fe2000f8e183f */
[----:B01----:R-:W-:-:S05]  /*8460*/  IMAD.U32 R0, RZ, RZ, UR7 ;  /* 0x00000007ff007e24 */ /* 0x003fca000f8e00ff */
[----:B------:R-:W-:-:S04]  /*8470*/  SHF.L.U32 R0, R0, 0x1f, RZ ;  /* 0x0000001f00007819 */ /* 0x000fc800000006ff */
[----:B------:R0:W1:Y:S01]  /*8480*/  SYNCS.PHASECHK.TRANS64.TRYWAIT P1, [UR10+0x30850], R0 ;  /* 0x03085000ff0075a7 */ /* 0x000062000802014a */
[----:B------:R-:W-:Y:S05]  /*8490*/  @!P0 BRA `(.L_x_1107) ;  /* 0x0000000000048947 */ /* 0x000fea0003800000 */
[----:B------:R-:W-:Y:S01]  /*84a0*/  BPT.TRAP 0x1 ;  /* 0x000000040000795c */ /* 0x000fe20000300000 */
.L_x_1107:
[----:B-1----:R-:W-:Y:S05]  /*84b0*/  @P1 BRA `(.L_x_1108) ;  /* 0x0000000000081947 */ /* 0x002fea0003800000 */
[----:B------:R-:W1:Y:S02]  /*84c0*/  SYNCS.PHASECHK.TRANS64.TRYWAIT P1, [UR10+0x30850], R0 ;  /* 0x03085000ff0075a7 */ /* 0x000e64000802014a */
[----:B-1----:R-:W-:Y:S05]  /*84d0*/  @!P1 BRA `(.L_x_1109) ;  /* 0x000000cc00fc9947 */ /* 0x002fea0003800000 */
.L_x_1108:
[----:B------:R-:W-:Y:S01]  /*84e0*/  UIADD3 UR6, UR38, 0x400, URZ ;  /* 0x0000040026067890 */ /* 0x000fe2000fffe03f */
[----:B------:R-:W-:Y:S01]  /*84f0*/  WARPGROUP.ARRIVE ;  /* 0x00000000000079c5 */ /* 0x000fe20000000000 */
[----:B------:R-:W-:Y:S01]  /*8500*/  UMOV UR7, 0x40000040 ;  /* 0x4000004000077882 */ /* 0x000fe20000000000 */
[----:B01----:R-:W-:Y:S01]  /*8510*/  FMNMX.FTZ R0, R120, R12, !PT ;  /* 0x0000000c78007209 */ /* 0x003fe20007810000 */
[----:B------:R-:W-:Y:S01]  /*8520*/  USHF.R.U32.HI UR6, URZ, 0x4, UR6 ;  /* 0x000000043f067899 */ /* 0x000fe20008011606 */
[----:B------:R-:W-:Y:S02]  /*8530*/  FMNMX.FTZ R4, R122, R13, !PT ;  /* 0x0000000d7a047209 */ /* 0x000fe40007810000 */
[----:B------:R-:W0:Y:S01]  /*8540*/  S2R R193, SR_TID.X ;  /* 0x0000000000c17919 */ /* 0x000e220000002100 */
[----:B------:R-:W-:Y:S01]  /*8550*/  FMNMX.FTZ R3, R121, R0, !PT ;  /* 0x0000000079037209 */ /* 0x000fe20007810000 */
[----:B------:R-:W-:Y:S01]  /*8560*/  ULOP3.LUT UR6, UR6, 0x3fff, URZ, 0xc0, !UPT ;  /* 0x00003fff06067892 */ /* 0x000fe2000f8ec03f */
[----:B------:R-:W-:-:S02]  /*8570*/  FMNMX.FTZ R21, R123, R4, !PT ;  /* 0x000000047b157209 */ /* 0x000fc40007810000 */
[----:B------:R-:W-:Y:S01]  /*8580*/  FMNMX.FTZ R0, R124, R3, !PT ;  /* 0x000000037c007209 */ /* 0x000fe20007810000 */
[----:B------:R-:W-:Y:S01]  /*8590*/  ULOP3.LUT UR6, UR6, 0x3000000, URZ, 0xfc, !UPT ;  /* 0x0300000006067892 */ /* 0x000fe2000f8efc3f */
[----:B------:R-:W-:Y:S02]  /*85a0*/  FMNMX.FTZ R4, R126, R21, !PT ;  /* 0x000000157e047209 */ /* 0x000fe40007810000 */
[----:B------:R-:W-:Y:S01]  /*85b0*/  FMNMX.FTZ R3, R125, R0, !PT ;  /* 0x000000007d037209 */ /* 0x000fe20007810000 */
[----:B------:R-:W-:Y:S01]  /*85c0*/  UIMAD UR4, UR4, 0x900, UR6 ;  /* 0x00000900040478a4 */ /* 0x000fe2000f8e0206 */
[----:B------:R-:W-:Y:S02]  /*85d0*/  FMNMX.FTZ R21, R127, R4, !PT ;  /* 0x000000047f157209 */ /* 0x000fe40007810000 */
[----:B------:R-:W-:Y:S02]  /*85e0*/  FMNMX.FTZ R0, R128, R3, !PT ;  /* 0x0000000380007209 */ /* 0x000fe40007810000 */
[----:B------:R-:W-:-:S02]  /*85f0*/  FMNMX.FTZ R4, R130, R21, !PT ;  /* 0x0000001582047209 */ /* 0x000fc40007810000 */
[----:B------:R-:W-:Y:S01]  /*8600*/  UMOV UR6, UR4 ;  /* 0x0000000400067c82 */ /* 0x000fe20008000000 */
[----:B------:R-:W-:Y:S01]  /*8610*/  FMNMX.FTZ R3, R129, R0, !PT ;  /* 0x0000000081037209 */ /* 0x000fe20007810000 */
[----:B------:R-:W-:Y:S01]  /*8620*/  HGMMA.64x192x16.F32 R24, R188, gdesc[UR4].tnspB, R24, gsb0 ;  /* 0x42e00004bc187df0 */ /* 0x000fe20008000818 */
[----:B------:R-:W-:Y:S01]  /*8630*/  UIADD3 UR6, UR4, 0x80, URZ ;  /* 0x0000008004067890 */ /* 0x000fe2000fffe03f */
[----:B------:R-:W-:Y:S01]  /*8640*/  FMNMX.FTZ R21, R131, R4, !PT ;  /* 0x0000000483157209 */ /* 0x000fe20007810000 */
[----:B------:R-:W-:Y:S01]  /*8650*/  UMOV UR7, 0x40000040 ;  /* 0x4000004000077882 */ /* 0x000fe20000000000 */
[----:B------:R-:W-:Y:S02]  /*8660*/  FMNMX.FTZ R0, R132, R3, !PT ;  /* 0x0000000384007209 */ /* 0x000fe40007810000 */
[----:B------:R-:W-:Y:S02]  /*8670*/  FMNMX.FTZ R4, R134, R21, !PT ;  /* 0x0000001586047209 */ /* 0x000fe40007810000 */
[----:B------:R-:W-:-:S04]  /*8680*/  FMNMX.FTZ R3, R133, R0, !PT ;  /* 0x0000000085037209 */ /* 0x000fc80007810000 */
[----:B------:R-:W-:Y:S02]  /*8690*/  FMNMX.FTZ R0, R136, R3, !PT ;  /* 0x0000000388007209 */ /* 0x000fe40007810000 */
[----:B0-----:R-:W-:Y:S02]  /*86a0*/  LOP3.LUT P1, RZ, R193, 0x7f, RZ, 0xc0, !PT ;  /* 0x0000007fc1ff7812 */ /* 0x001fe4000782c0ff */
        /* <DEDUP_REMOVED lines=17> */
[----:B-1----:R-:W-:-:S05]  /*87c0*/  FMNMX.FTZ R14, R2, R3, !PT ;  /* 0x00000003020e7209 */ /* 0x002fca0007810000 */
[----:B------:R-:W1:Y:S02]  /*87d0*/  SHFL.BFLY PT, R5, R14, 0x1, 0x1f ;  /* 0x0c201f000e057f89 */ /* 0x000e6400000e0000 */
[----:B-1----:R-:W-:-:S05]  /*87e0*/  FMNMX.FTZ R5, R14, R5, !PT ;  /* 0x000000050e057209 */ /* 0x002fca0007810000 */
[----:B------:R-:W-:-:S04]  /*87f0*/  FADD.FTZ R3, -R5, R12 ;  /* 0x0000000c05037221 */ /* 0x000fc80000010100 */
[-C--:B0-----:R-:W-:Y:S01]  /*8800*/  FMUL.FTZ R12, R3, R0.reuse ;  /* 0x00000000030c7220 */ /* 0x081fe20000410000 */
[----:B------:R-:W-:-:S03]  /*8810*/  FMUL.FTZ R3, R5, R0 ;  /* 0x0000000005037220 */ /* 0x000fc60000410000 */
[----:B------:R0:W-:Y:S01]  /*8820*/  MUFU.EX2 R2, R12 ;  /* 0x0000000c00027308 */ /* 0x0001e20000000800 */
[-CC-:B------:R-:W-:Y:S01]  /*8830*/  FFMA.FTZ R21, R125, R0.reuse, -R3.reuse ;  /* 0x000000007d157223 */ /* 0x180fe20000010803 */
[-CC-:B------:R-:W-:Y:S01]  /*8840*/  FFMA.FTZ R15, R120, R0.reuse, -R3.reuse ;  /* 0x00000000780f7223 */ /* 0x180fe20000010803 */
[-CC-:B------:R-:W-:Y:S01]  /*8850*/  FFMA.FTZ R14, R164, R0.reuse, -R3.reuse ;  /* 0x00000000a40e7223 */ /* 0x180fe20000010803 */
[----:B------:R-:W-:-:S04]  /*8860*/  FFMA.FTZ R165, R165, R0, -R3 ;  /* 0x00000000a5a57223 */ /* 0x000fc80000010803 */
[----:B------:R-:W-:Y:S01]  /*8870*/  MUFU.EX2 R15, R15 ;  /* 0x0000000f000f7308 */ /* 0x000fe20000000800 */
[----:B0-----:R-:W-:-:S07]  /*8880*/  FFMA.FTZ R12, R160, R0, -R3 ;  /* 0x00000000a00c7223 */ /* 0x001fce0000010803 */
[----:B------:R-:W-:Y:S08]  /*8890*/  MUFU.EX2 R21, R21 ;  /* 0x0000001500157308 */ /* 0x000ff00000000800 */
[----:B------:R-:W-:Y:S08]  /*88a0*/  MUFU.EX2 R12, R12 ;  /* 0x0000000c000c7308 */ /* 0x000ff00000000800 */
[----:B------:R-:W-:Y:S01]  /*88b0*/  MUFU.EX2 R14, R14 ;  /* 0x0000000e000e7308 */ /* 0x000fe20000000800 */
[----:B------:R-:W-:-:S02]  /*88c0*/  WARPGROUP.DEPBAR.LE gsb0, 0x0 ;  /* 0x00008000000079c5 */ /* 0x000fc40000010000 */
[----:B------:R-:W-:Y:S01]  /*88d0*/  WARPGROUP.ARRIVE ;  /* 0x00000000000079c5 */ /* 0x000fe20000000000 */
[--C-:B------:R-:W-:Y:S01]  /*88e0*/  FFMA.FTZ R188, R121, R0, -R3.reuse ;  /* 0x0000000079bc7223 */ /* 0x100fe20000010803 */
[----:B------:R-:W-:Y:S01]  /*88f0*/  FMNMX.FTZ R121, R135, R4, !PT ;  /* 0x0000000487797209 */ /* 0x000fe20007810000 */
[----:B------:R-:W-:-:S03]  /*8900*/  FFMA.FTZ R190, R124, R0, -R3 ;  /* 0x000000007cbe7223 */ /* 0x000fc60000010803 */
[----:B------:R-:W-:Y:S01]  /*8910*/  HGMMA.64x192x16.F32 R24, R184, gdesc[UR4].tnspB, R24, gsb0 ;  /* 0x42e00004b8187df0 */ /* 0x000fe20008000818 */
[----:B------:R-:W-:Y:S01]  /*8920*/  UIADD3 UR6, UR4, 0x100, URZ ;  /* 0x0000010004067890 */ /* 0x000fe2000fffe03f */
[----:B------:R-:W-:Y:S01]  /*8930*/  FMNMX.FTZ R4, R138, R121, !PT ;  /* 0x000000798a047209 */ /* 0x000fe20007810000 */
[----:B------:R-:W-:Y:S01]  /*8940*/  UMOV UR7, 0x40000040 ;  /* 0x4000004000077882 */ /* 0x000fe20000000000 */
[----:B------:R-:W-:Y:S02]  /*8950*/  MUFU.EX2 R188, R188 ;  /* 0x000000bc00bc7308 */ /* 0x000fe40000000800 */
[----:B------:R-:W-:-:S04]  /*8960*/  FMNMX.FTZ R121, R139, R4, !PT ;  /* 0x000000048b797209 */ /* 0x000fc80007810000 */
[----:B------:R-:W-:Y:S01]  /*8970*/  FMNMX.FTZ R4, R142, R121, !PT ;  /* 0x000000798e047209 */ /* 0x000fe20007810000 */
[----:B------:R-:W-:Y:S01]  /*8980*/  FFMA.FTZ R121, R129, R0, -R3 ;  /* 0x0000000081797223 */ /* 0x000fe20000010803 */
[----:B------:R-:W-:Y:S02]  /*8990*/  MUFU.EX2 R190, R190 ;  /* 0x000000be00be7308 */ /* 0x000fe40000000800 */
[----:B------:R-:W-:-:S04]  /*89a0*/  FMNMX.FTZ R125, R143, R4, !PT ;  /* 0x000000048f7d7209 */ /* 0x000fc80007810000 */
[----:B------:R-:W-:Y:S02]  /*89b0*/  FMNMX.FTZ R4, R146, R125, !PT ;  /* 0x0000007d92047209 */ /* 0x000fe40007810000 */
[----:B------:R-:W-:Y:S02]  /*89c0*/  MUFU.EX2 R121, R121 ;  /* 0x0000007900797308 */ /* 0x000fe40000000800 */
[----:B------:R-:W-:-:S04]  /*89d0*/  FMNMX.FTZ R125, R147, R4, !PT ;  /* 0x00000004937d7209 */ /* 0x000fc80007810000 */
[----:B------:R-:W-:Y:S01]  /*89e0*/  FMNMX.FTZ R4, R150, R125, !PT ;  /* 0x0000007d96047209 */ /* 0x000fe20007810000 */
[----:B------:R-:W-:-:S03]  /*89f0*/  FFMA.FTZ R125, R133, R0, -R3 ;  /* 0x00000000857d7223 */ /* 0x000fc60000010803 */
[----:B------:R-:W-:-:S03]  /*8a00*/  FMNMX.FTZ R129, R151, R4, !PT ;  /* 0x0000000497817209 */ /* 0x000fc60007810000 */
[----:B------:R-:W-:Y:S01]  /*8a10*/  MUFU.EX2 R125, R125 ;  /* 0x0000007d007d7308 */ /* 0x000fe20000000800 */
[----:B------:R-:W-:-:S04]  /*8a20*/  FMNMX.FTZ R4, R154, R129, !PT ;  /* 0x000000819a047209 */ /* 0x000fc80007810000 */
[----:B------:R-:W-:-:S04]  /*8a30*/  FMNMX.FTZ R129, R155, R4, !PT ;  /* 0x000000049b817209 */ /* 0x000fc80007810000 */
[----:B------:R-:W-:Y:S01]  /*8a40*/  FMNMX.FTZ R4, R158, R129, !PT ;  /* 0x000000819e047209 */ /* 0x000fe20007810000 */
[-CC-:B------:R-:W-:Y:S01]  /*8a50*/  FFMA.FTZ R129, R137, R0.reuse, -R3.reuse ;  /* 0x0000000089817223 */ /* 0x180fe20000010803 */
[-CC-:B------:R-:W-:Y:S01]  /*8a60*/  FFMA.FTZ R137, R145, R0.reuse, -R3.reuse ;  /* 0x0000000091897223 */ /* 0x180fe20000010803 */
[--C-:B------:R-:W-:Y:S01]  /*8a70*/  FFMA.FTZ R145, R153, R0, -R3.reuse ;  /* 0x0000000099917223 */ /* 0x100fe20000010803 */
[----:B------:R-:W-:Y:S01]  /*8a80*/  FMNMX.FTZ R133, R159, R4, !PT ;  /* 0x000000049f857209 */ /* 0x000fe20007810000 */
[----:B------:R-:W-:Y:S02]  /*8a90*/  FFMA.FTZ R153, R161, R0, -R3 ;  /* 0x00000000a1997223 */ /* 0x000fe40000010803 */
[----:B------:R-:W-:Y:S01]  /*8aa0*/  MUFU.EX2 R129, R129 ;  /* 0x0000008100817308 */ /* 0x000fe20000000800 */
[----:B------:R-:W-:-:S04]  /*8ab0*/  FMNMX.FTZ R4, R162, R133, !PT ;  /* 0x00000085a2047209 */ /* 0x000fc80007810000 */
[----:B------:R-:W-:-:S03]  /*8ac0*/  FMNMX.FTZ R133, R163, R4, !PT ;  /* 0x00000004a3857209 */ /* 0x000fc60007810000 */
[----:B------:R-:W-:Y:S01]  /*8ad0*/  MUFU.EX2 R137, R137 ;  /* 0x0000008900897308 */ /* 0x000fe20000000800 */
[----:B------:R-:W-:Y:S01]  /*8ae0*/  FMNMX.FTZ R4, R166, R133, !PT ;  /* 0x00000085a6047209 */ /* 0x000fe20007810000 */
[-CC-:B------:R-:W-:Y:S01]  /*8af0*/  FFMA.FTZ R133, R141, R0.reuse, -R3.reuse ;  /* 0x000000008d857223 */ /* 0x180fe20000010803 */
[-CC-:B------:R-:W-:Y:S01]  /*8b00*/  FFMA.FTZ R141, R149, R0.reuse, -R3.reuse ;  /* 0x00000000958d7223 */ /* 0x180fe20000010803 */
[----:B------:R-:W-:Y:S01]  /*8b10*/  FFMA.FTZ R149, R157, R0, -R3 ;  /* 0x000000009d957223 */ /* 0x000fe20000010803 */
[----:B------:R-:W-:-:S03]  /*8b20*/  FMNMX.FTZ R4, R167, R4, !PT ;  /* 0x00000004a7047209 */ /* 0x000fc60007810000 */
[----:B------:R-:W-:Y:S08]  /*8b30*/  MUFU.EX2 R133, R133 ;  /* 0x0000008500857308 */ /* 0x000ff00000000800 */
[----:B------:R-:W-:Y:S08]  /*8b40*/  MUFU.EX2 R141, R141 ;  /* 0x0000008d008d7308 */ /* 0x000ff00000000800 */
[----:B------:R-:W-:Y:S08]  /*8b50*/  MUFU.EX2 R145, R145 ;  /* 0x0000009100917308 */ /* 0x000ff00000000800 */
[----:B------:R-:W-:Y:S08]  /*8b60*/  MUFU.EX2 R149, R149 ;  /* 0x0000009500957308 */ /* 0x000ff00000000800 */
[----:B------:R-:W0:Y:S01]  /*8b70*/  MUFU.EX2 R153, R153 ;  /* 0x0000009900997308 */ /* 0x000e220000000800 */
[----:B------:R-:W-:-:S02]  /*8b80*/  WARPGROUP.DEPBAR.LE gsb0, 0x0 ;  /* 0x00008000000079c5 */ /* 0x000fc40000010000 */
[----:B------:R-:W-:Y:S01]  /*8b90*/  WARPGROUP.ARRIVE ;  /* 0x00000000000079c5 */ /* 0x000fe20000000000 */
[-CC-:B------:R-:W-:Y:S01]  /*8ba0*/  FFMA.FTZ R184, R128, R0.reuse, -R3.reuse ;  /* 0x0000000080b87223 */ /* 0x180fe20000010803 */
[----:B------:R-:W-:-:S04]  /*8bb0*/  FFMA.FTZ R186, R132, R0, -R3 ;  /* 0x0000000084ba7223 */ /* 0x000fc80000010803 */
[----:B------:R-:W-:Y:S01]  /*8bc0*/  HGMMA.64x192x16.F32 R24, R180, gdesc[UR4].tnspB, R24, gsb0 ;  /* 0x42e00004b4187df0 */ /* 0x000fe20008000818 */
[----:B------:R-:W-:Y:S01]  /*8bd0*/  UIADD3 UR6, UR4, 0x180, URZ ;  /* 0x0000018004067890 */ /* 0x000fe2000fffe03f */
[----:B------:R-:W-:Y:S01]  /*8be0*/  MUFU.EX2 R184, R184 ;  /* 0x000000b800b87308 */ /* 0x000fe20000000800 */
[----:B------:R-:W-:-:S07]  /*8bf0*/  UMOV UR7, 0x40000040 ;  /* 0x4000004000077882 */ /* 0x000fce0000000000 */
[----:B------:R-:W-:Y:S01]  /*8c00*/  MUFU.EX2 R186, R186 ;  /* 0x000000ba00ba7308 */ /* 0x000fe20000000800 */
[----:B------:R-:W-:Y:S02]  /*8c10*/  WARPGROUP.DEPBAR.LE gsb0, 0x0 ;  /* 0x00008000000079c5 */ /* 0x000fe40000010000 */
[----:B------:R-:W-:Y:S01]  /*8c20*/  WARPGROUP.ARRIVE ;  /* 0x00000000000079c5 */ /* 0x000fe20000000000 */
[-CC-:B------:R-:W-:Y:S01]  /*8c30*/  FFMA.FTZ R180, R136, R0.reuse, -R3.reuse ;  /* 0x0000000088b47223 */ /* 0x180fe20000010803 */
[----:B------:R-:W-:-:S05]  /*8c40*/  FFMA.FTZ R182, R140, R0, -R3 ;  /* 0x000000008cb67223 */ /* 0x000fca0000010803 */
        /* <DEDUP_REMOVED lines=12> */
[----:B------:R-:W-:Y:S01]  /*8d10*/  UMOV UR7, 0x40000040 ;  /* 0x4000004000077882 */ /* 0x000fe20000000000 */
[----:B------:R-:W-:-:S06]  /*8d20*/  UMOV UR4, UR36 ;  /* 0x0000002400047c82 */ /* 0x000fcc0008000000 */
[----:B------:R-:W-:Y:S01]  /*8d30*/  MUFU.EX2 R178, R178 ;  /* 0x000000b200b27308 */ /* 0x000fe20000000800 */
[----:B------:R-:W-:Y:S02]  /*8d40*/  WARPGROUP.DEPBAR.LE gsb0, 0x0 ;  /* 0x00008000000079c5 */ /* 0x000fe40000010000 */
[----:B------:R-:W-:Y:S01]  /*8d50*/  WARPGROUP.ARRIVE ;  /* 0x00000000000079c5 */ /* 0x000fe20000000000 */
[----:B------:R-:W1:Y:S01]  /*8d60*/  SHFL.BFLY PT, R173, R4, 0x2, 0x1f ;  /* 0x0c401f0004ad7f89 */ /* 0x000e6200000e0000 */
[-CC-:B------:R-:W-:Y:S01]  /*8d70*/  FFMA.FTZ R172, R152, R0.reuse, -R3.reuse ;  /* 0x0000000098ac7223 */ /* 0x180fe20000010803 */
[----:B------:R-:W-:-:S04]  /*8d80*/  FFMA.FTZ R174, R156, R0, -R3 ;  /* 0x000000009cae7223 */ /* 0x000fc80000010803 */
        /* <DEDUP_REMOVED lines=9> */
[----:B------:R-:W1:Y:S02]  /*8e20*/  MUFU.EX2 R13, R165 ;  /* 0x000000a5000d7308 */ /* 0x000e640000000800 */
[-C--:B------:R-:W-:Y:S01]  /*8e30*/  FMUL.FTZ R3, R3, R0.reuse ;  /* 0x0000000003037220 */ /* 0x080fe20000410000 */
[-CC-:B------:R-:W-:Y:S01]  /*8e40*/  FFMA.FTZ R20, R122, R0.reuse, -R157.reuse ;  /* 0x000000007a147223 */ /* 0x180fe2000001089d */
[-CC-:B------:R-:W-:Y:S01]  /*8e50*/  FFMA.FTZ R189, R123, R0.reuse, -R157.reuse ;  /* 0x000000007bbd7223 */ /* 0x180fe2000001089d */
[-CC-:B------:R-:W-:Y:S01]  /*8e60*/  FFMA.FTZ R191, R126, R0.reuse, -R157.reuse ;  /* 0x000000007ebf7223 */ /* 0x180fe2000001089d */
[----:B------:R-:W-:Y:S02]  /*8e70*/  IMAD.U32 R123, RZ, RZ, UR5 ;  /* 0x00000005ff7b7e24 */ /* 0x000fe4000f8e00ff */
[-CC-:B------:R-:W-:Y:S01]  /*8e80*/  FFMA.FTZ R120, R127, R0.reuse, -R157.reuse ;  /* 0x000000007f787223 */ /* 0x180fe2000001089d */
[----:B------:R-:W-:Y:S01]  /*8e90*/  MUFU.EX2 R3, R3 ;  /* 0x0000000300037308 */ /* 0x000fe20000000800 */
[----:B------:R-:W-:Y:S01]  /*8ea0*/  FFMA.FTZ R185, R130, R0, -R157 ;  /* 0x0000000082b97223 */ /* 0x000fe2000001089d */
[----:B------:R-:W-:-:S02]  /*8eb0*/  @!P1 VIADD R123, R123, 0x30840 ;  /* 0x000308407b7b9836 */ /* 0x000fc40000000000 */
[-CC-:B------:R-:W-:Y:S01]  /*8ec0*/  FFMA.FTZ R122, R131, R0.reuse, -R157.reuse ;  /* 0x00000000837a7223 */ /* 0x180fe2000001089d */
[-CC-:B------:R-:W-:Y:S01]  /*8ed0*/  FFMA.FTZ R187, R134, R0.reuse, -R157.reuse ;  /* 0x0000000086bb7223 */ /* 0x180fe2000001089d */
[-CC-:B------:R-:W-:Y:S01]  /*8ee0*/  FFMA.FTZ R124, R135, R0.reuse, -R157.reuse ;  /* 0x00000000877c7223 */ /* 0x180fe2000001089d */
[-C--:B------:R-:W-:Y:S01]  /*8ef0*/  FFMA.FTZ R181, R138, R0.reuse, -R157 ;  /* 0x000000008ab57223 */ /* 0x080fe2000001089d */
[----:B------:R-:W-:Y:S01]  /*8f00*/  @!P1 PRMT R123, RZ, 0x654, R123 ;  /* 0x00000654ff7b9816 */ /* 0x000fe2000000007b */
        /* <DEDUP_REMOVED lines=9> */
[-CC-:B------:R-:W-:Y:S01]  /*8fa0*/  FFMA.FTZ R154, R154, R0.reuse, -R157.reuse ;  /* 0x000000009a9a7223 */ /* 0x180fe2000001089d */
[-CC-:B------:R-:W-:Y:S01]  /*8fb0*/  FFMA.FTZ R155, R155, R0.reuse, -R157.reuse ;  /* 0x000000009b9b7223 */ /* 0x180fe2000001089d */
[-CC-:B------:R-:W-:Y:S01]  /*8fc0*/  FFMA.FTZ R158, R158, R0.reuse, -R157.reuse ;  /* 0x000000009e9e7223 */ /* 0x180fe2000001089d */
[-CC-:B------:R-:W-:Y:S01]  /*8fd0*/  FFMA.FTZ R159, R159, R0.reuse, -R157.reuse ;  /* 0x000000009f9f7223 */ /* 0x180fe2000001089d */
[-CC-:B------:R-:W-:Y:S01]  /*8fe0*/  FFMA.FTZ R162, R162, R0.reuse, -R157.reuse ;  /* 0x00000000a2a27223 */ /* 0x180fe2000001089d */
[-CC-:B------:R-:W-:Y:S01]  /*8ff0*/  FFMA.FTZ R163, R163, R0.reuse, -R157.reuse ;  /* 0x00000000a3a37223 */ /* 0x180fe2000001089d */
[----:B------:R-:W-:Y:S01]  /*9000*/  IMAD.U32 R127, RZ, RZ, UR10 ;  /* 0x0000000aff7f7e24 */ /* 0x000fe2000f8e00ff */
[----:B------:R-:W4:Y:S01]  /*9010*/  MUFU.EX2 R191, R191 ;  /* 0x000000bf00bf7308 */ /* 0x000f220000000800 */
[-CC-:B------:R-:W-:Y:S01]  /*9020*/  FFMA.FTZ R166, R166, R0.reuse, -R157.reuse ;  /* 0x00000000a6a67223 */ /* 0x180fe2000001089d */
[----:B------:R-:W-:Y:S01]  /*9030*/  FFMA.FTZ R157, R167, R0, -R157 ;  /* 0x00000000a79d7223 */ /* 0x000fe2000001089d */
[----:B------:R-:W-:-:S05]  /*9040*/  @!P1 VIADD R127, R127, 0x30860 ;  /* 0x000308607f7f9836 */ /* 0x000fca0000000000 */
[----:B------:R-:W5:Y:S01]  /*9050*/  MUFU.EX2 R120, R120 ;  /* 0x0000007800787308 */ /* 0x000f620000000800 */
[----:B------:R-:W-:-:S07]  /*9060*/  @!P1 PRMT R127, RZ, 0x654, R127 ;  /* 0x00000654ff7f9816 */ /* 0x000fce000000007f */
[----:B------:R-:W5:Y:S08]  /*9070*/  MUFU.EX2 R185, R185 ;  /* 0x000000b900b97308 */ /* 0x000f700000000800 */
        /* <DEDUP_REMOVED lines=11> */
[----:B------:R-:W5:Y:S01]  /*9130*/  MUFU.EX2 R173, R154 ;  /* 0x0000009a00ad7308 */ /* 0x000f620000000800 */
[----:B------:R-:W-:-:S02]  /*9140*/  WARPGROUP.DEPBAR.LE gsb0, 0x0 ;  /* 0x00008000000079c5 */ /* 0x000fc40000010000 */
[----:B------:R2:W-:Y:S05]  /*9150*/  @!P1 SYNCS.ARRIVE.TRANS64.RED.A1T0 RZ, [R123+URZ], RZ ;  /* 0x000000ff7bff99a7 */ /* 0x0005ea000810043f */
[----:B------:R-:W5:Y:S01]  /*9160*/  MUFU.EX2 R155, R155 ;  /* 0x0000009b009b7308 */ /* 0x000f620000000800 */
[----:B0-----:R-:W-:Y:S02]  /*9170*/  F2FP.F16.F32.PACK_AB R168, R153, R12 ;  /* 0x0000000c99a8723e */ /* 0x001fe400000000ff */
[----:B-1----:R-:W-:Y:S01]  /*9180*/  F2FP.F16.F32.PACK_AB R170, R13, R14 ;  /* 0x0000000e0daa723e */ /* 0x002fe200000000ff */
[----:B--2---:R-:W-:Y:S01]  /*9190*/  FFMA.FTZ R123, R2, R10, R15 ;  /* 0x0000000a027b7223 */ /* 0x004fe2000001000f */
[----:B------:R-:W-:-:S03]  /*91a0*/  FFMA.FTZ R10, R3, R7, R20 ;  /* 0x00000007030a7223 */ /* 0x000fc60000010014 */
[----:B------:R-:W0:Y:S01]  /*91b0*/  MUFU.EX2 R175, R158 ;  /* 0x0000009e00af7308 */ /* 0x000e220000000800 */
[----:B------:R1:W-:Y:S01]  /*91c0*/  @!P1 SYNCS.ARRIVE.TRANS64.RED.A1T0 RZ, [R127+URZ], RZ ;  /* 0x000000ff7fff99a7 */ /* 0x0003e2000810043f */
[C---:B------:R-:W-:Y:S01]  /*91d0*/  FADD.FTZ R123, R188.reuse, R123 ;  /* 0x0000007bbc7b7221 */ /* 0x040fe20000010000 */
[----:B---3--:R-:W-:Y:S01]  /*91e0*/  FADD.FTZ R10, R189, R10 ;  /* 0x0000000abd0a7221 */ /* 0x008fe20000010000 */
[----:B------:R-:W-:Y:S02]  /*91f0*/  F2FP.F16.F32.PACK_AB R188, R188, R15 ;  /* 0x0000000fbcbc723e */ /* 0x000fe400000000ff */
[----:B------:R-:W-:Y:S01]  /*9200*/  FADD.FTZ R132, R190, R123 ;  /* 0x0000007bbe847221 */ /* 0x000fe20000010000 */
[----:B----4-:R-:W-:Y:S01]  /*9210*/  FADD.FTZ R7, R191, R10 ;  /* 0x0000000abf077221 */ /* 0x010fe20000010000 */
[----:B------:R-:W-:Y:S01]  /*9220*/  F2FP.F16.F32.PACK_AB R189, R189, R20 ;  /* 0x00000014bdbd723e */ /* 0x000fe200000000ff */
[----:B------:R-:W2:Y:S01]  /*9230*/  MUFU.EX2 R159, R159 ;  /* 0x0000009f009f7308 */ /* 0x000ea20000000800 */
[----:B------:R-:W-:Y:S01]  /*9240*/  FADD.FTZ R123, R21, R132 ;  /* 0x00000084157b7221 */ /* 0x000fe20000010000 */
[C---:B-----5:R-:W-:Y:S01]  /*9250*/  FADD.FTZ R10, R120.reuse, R7 ;  /* 0x00000007780a7221 */ /* 0x060fe20000010000 */
[----:B------:R-:W-:-:S02]  /*9260*/  F2FP.F16.F32.PACK_AB R191, R120, R191 ;  /* 0x000000bf78bf723e */ /* 0x000fc400000000ff */
[----:B------:R-:W-:Y:S01]  /*9270*/  FADD.FTZ R132, R184, R123 ;  /* 0x0000007bb8847221 */ /* 0x000fe20000010000 */
[----:B------:R-:W-:Y:S01]  /*9280*/  FADD.FTZ R7, R185, R10 ;  /* 0x0000000ab9077221 */ /* 0x000fe20000010000 */
[----:B------:R-:W-:Y:S01]  /*9290*/  ISETP.GT.AND P1, PT, R11, UR58, PT ;  /* 0x0000003a0b007c0c */ /* 0x000fe2000bf24270 */
[----:B------:R-:W3:Y:S01]  /*92a0*/  MUFU.EX2 R169, R162 ;  /* 0x000000a200a97308 */ /* 0x000ee20000000800 */
[----:B------:R-:W-:Y:S01]  /*92b0*/  FADD.FTZ R123, R121, R132 ;  /* 0x00000084797b7221 */ /* 0x000fe20000010000 */
[----:B------:R-:W-:Y:S01]  /*92c0*/  FADD.FTZ R10, R122, R7 ;  /* 0x000000077a0a7221 */ /* 0x000fe20000010000 */
[----:B------:R-:W-:Y:S01]  /*92d0*/  F2FP.F16.F32.PACK_AB R190, R21, R190 ;  /* 0x000000be15be723e */ /* 0x000fe200000000ff */
[----:B------:R-:W-:Y:S02]  /*92e0*/  VIADD R11, R11, 0xffffffff ;  /* 0xffffffff0b0b7836 */ /* 0x000fe40000000000 */
[----:B------:R-:W-:Y:S01]  /*92f0*/  FADD.FTZ R132, R186, R123 ;  /* 0x0000007bba847221 */ /* 0x000fe20000010000 */
[----:B------:R-:W-:Y:S01]  /*9300*/  FADD.FTZ R7, R187, R10 ;  /* 0x0000000abb077221 */ /* 0x000fe20000010000 */
[----:B------:R-:W-:Y:S01]  /*9310*/  F2FP.F16.F32.PACK_AB R184, R121, R184 ;  /* 0x000000b879b8723e */ /* 0x000fe200000000ff */
[----:B------:R-:W4:Y:S01]  /*9320*/  MUFU.EX2 R163, R163 ;  /* 0x000000a300a37308 */ /* 0x000f220000000800 */
[----:B------:R-:W-:Y:S01]  /*9330*/  FADD.FTZ R123, R125, R132 ;  /* 0x000000847d7b7221 */ /* 0x000fe20000010000 */
[----:B------:R-:W-:Y:S01]  /*9340*/  FADD.FTZ R10, R124, R7 ;  /* 0x000000077c0a7221 */ /* 0x000fe20000010000 */
[----:B------:R-:W-:-:S02]  /*9350*/  F2FP.F16.F32.PACK_AB R185, R122, R185 ;  /* 0x000000b97ab9723e */ /* 0x000fc400000000ff */
[----:B------:R-:W-:Y:S01]  /*9360*/  FADD.FTZ R132, R180, R123 ;  /* 0x0000007bb4847221 */ /* 0x000fe20000010000 */
[----:B------:R-:W-:Y:S01]  /*9370*/  FADD.FTZ R7, R181, R10 ;  /* 0x0000000ab5077221 */ /* 0x000fe20000010000 */
[----:B------:R-:W-:Y:S01]  /*9380*/  F2FP.F16.F32.PACK_AB R186, R125, R186 ;  /* 0x000000ba7dba723e */ /* 0x000fe200000000ff */
[----:B------:R-:W5:Y:S01]  /*9390*/  MUFU.EX2 R171, R166 ;  /* 0x000000a600ab7308 */ /* 0x000f620000000800 */
[----:B------:R-:W-:Y:S01]  /*93a0*/  FADD.FTZ R15, R129, R132 ;  /* 0x00000084810f7221 */ /* 0x000fe20000010000 */
[----:B------:R-:W-:Y:S01]  /*93b0*/  FADD.FTZ R10, R126, R7 ;  /* 0x000000077e0a7221 */ /* 0x000fe20000010000 */
[----:B------:R-:W-:Y:S02]  /*93c0*/  F2FP.F16.F32.PACK_AB R187, R124, R187 ;  /* 0x000000bb7cbb723e */ /* 0x000fe400000000ff */
[----:B------:R-:W-:Y:S01]  /*93d0*/  FADD.FTZ R132, R182, R15 ;  /* 0x0000000fb6847221 */ /* 0x000fe20000010000 */
[----:B------:R-:W-:Y:S01]  /*93e0*/  FADD.FTZ R7, R183, R10 ;  /* 0x0000000ab7077221 */ /* 0x000fe20000010000 */
[----:B------:R-:W-:Y:S01]  /*93f0*/  F2FP.F16.F32.PACK_AB R180, R129, R180 ;  /* 0x000000b481b4723e */ /* 0x000fe200000000ff */
[----:B------:R-:W1:Y:S01]  /*9400*/  MUFU.EX2 R120, R157 ;  /* 0x0000009d00787308 */ /* 0x000e620000000800 */
        /* <DEDUP_REMOVED lines=22> */
[----:B0-----:R-:W-:Y:S01]  /*9570*/  FADD.FTZ R10, R175, R10 ;  /* 0x0000000aaf0a7221 */ /* 0x001fe20000010000 */
[----:B------:R-:W-:Y:S02]  /*9580*/  F2FP.F16.F32.PACK_AB R172, R145, R172 ;  /* 0x000000ac91ac723e */ /* 0x000fe400000000ff */
[----:B------:R-:W-:Y:S01]  /*9590*/  FADD.FTZ R7, R149, R20 ;  /* 0x0000001495077221 */ /* 0x000fe20000010000 */
[----:B--2---:R-:W-:Y:S01]  /*95a0*/  FADD.FTZ R10, R159, R10 ;  /* 0x0000000a9f0a7221 */ /* 0x004fe20000010000 */
[----:B------:R-:W-:Y:S02]  /*95b0*/  F2FP.F16.F32.PACK_AB R173, R155, R173 ;  /* 0x000000ad9bad723e */ /* 0x000fe400000000ff */
[----:B------:R-:W-:Y:S01]  /*95c0*/  FADD.FTZ R20, R12, R7 ;  /* 0x000000070c147221 */ /* 0x000fe20000010000 */
[----:B---3--:R-:W-:Y:S01]  /*95d0*/  FADD.FTZ R10, R169, R10 ;  /* 0x0000000aa90a7221 */ /* 0x008fe20000010000 */
[----:B------:R-:W-:-:S02]  /*95e0*/  F2FP.F16.F32.PACK_AB R174, R149, R174 ;  /* 0x000000ae95ae723e */ /* 0x000fc400000000ff */
[----:B------:R-:W-:Y:S01]  /*95f0*/  FADD.FTZ R7, R153, R20 ;  /* 0x0000001499077221 */ /* 0x000fe20000010000 */
[----:B----4-:R-:W-:Y:S01]  /*9600*/  FADD.FTZ R10, R163, R10 ;  /* 0x0000000aa30a7221 */ /* 0x010fe20000010000 */
[----:B------:R-:W-:Y:S02]  /*9610*/  F2FP.F16.F32.PACK_AB R175, R159, R175 ;  /* 0x000000af9faf723e */ /* 0x000fe400000000ff */
[----:B------:R-:W-:Y:S01]  /*9620*/  FADD.FTZ R12, R14, R7 ;  /* 0x000000070e0c7221 */ /* 0x000fe20000010000 */
[----:B-----5:R-:W-:Y:S01]  /*9630*/  FADD.FTZ R7, R171, R10 ;  /* 0x0000000aab077221 */ /* 0x020fe20000010000 */
[----:B------:R-:W-:Y:S02]  /*9640*/  F2FP.F16.F32.PACK_AB R169, R163, R169 ;  /* 0x000000a9a3a9723e */ /* 0x000fe400000000ff */
[----:B------:R-:W-:Y:S01]  /*9650*/  FADD.FTZ R10, R13, R12 ;  /* 0x0000000c0d0a7221 */ /* 0x000fe20000010000 */
[C---:B-1----:R-:W-:Y:S01]  /*9660*/  FADD.FTZ R7, R120.reuse, R7 ;  /* 0x0000000778077221 */ /* 0x042fe20000010000 */
[----:B------:R-:W-:Y:S01]  /*9670*/  F2FP.F16.F32.PACK_AB R171, R120, R171 ;  /* 0x000000ab78ab723e */ /* 0x000fe200000000ff */
[----:B------:R-:W-:-:S02]  /*9680*/  IMAD.MOV.U32 R13, RZ, RZ, R4 ;  /* 0x000000ffff0d7224 */ /* 0x000fc400078e0004 */
[----:B------:R-:W-:Y:S01]  /*9690*/  IMAD.MOV.U32 R12, RZ, RZ, R5 ;  /* 0x000000ffff0c7224 */ /* 0x000fe200078e0005 */
[----:B------:R-:W-:Y:S06]  /*96a0*/  @P1 BRA `(.L_x_1110) ;  /* 0xffffffe0009c1947 */ /* 0x000fec000383ffff */
.L_x_1101:
[----:B------:R-:W-:-:S13]  /*96b0*/  R2UR UR4, R192 ;  /* 0x00000000c00472ca */ /* 0x000fda00000e0000 */
[----:B------:R-:W-:-:S13]  /*96c0*/  ISETP.GE.AND P1, PT, R11, UR4, PT ;  /* 0x000000040b007c0c */ /* 0x000fda000bf26270 */
[----:B------:R-:W-:Y:S05]  /*96d0*/  @!P1 BRA `(.L_x_1111) ;  /* 0x0000002c00d49947 */ /* 0x000fea0003800000 */
[----:B------:R-:W-:Y:S01]  /*96e0*/  IMAD.IADD R13, R16, 0x1, -R17 ;  /* 0x00000001100d7824 */ /* 0x000fe200078e0a11 */
[----:B------:R-:W-:Y:S01]  /*96f0*/  UMOV UR7, UR37 ;  /* 0x0000002500077c82 */ /* 0x000fe20008000000 */
[----:B------:R-:W-:Y:S01]  /*9700*/  IMAD.MOV.U32 R12, RZ, RZ, R4 ;  /* 0x000000ffff0c7224 */ /* 0x000fe200078e0004 */
[----:B------:R-:W-:Y:S01]  /*9710*/  UMOV UR4, UR36 ;  /* 0x0000002400047c82 */ /* 0x000fe20008000000 */
[----:B------:R-:W-:Y:S01]  /*9720*/  IMAD.MOV.U32 R14, RZ, RZ, R5 ;  /* 0x000000ffff0e7224 */ /* 0x000fe200078e0005 */
[----:B------:R-:W-:Y:S01]  /*9730*/  IADD3 R21, R13, 0x8, R6 ;  /* 0x000000080d157810 */ /* 0x000fe20007ffe006 */
[----:B------:R-:W-:Y:S01]  /*9740*/  IMAD.IADD R13, R6, 0x1, R13 ;  /* 0x00000001060d7824 */ /* 0x000fe200078e020d */
[----:B------:R-:W-:Y:S01]  /*9750*/  ULDC UR58, c[0x0][0x9e4] ;  /* 0x00027900003a7ab9 */ /* 0x000fe20000000800 */
[----:B------:R-:W-:Y:S01]  /*9760*/  ULDC UR59, c[0x0][0x9dc] ;  /* 0x00027700003b7ab9 */ /* 0x000fe20000000800 */
[----:B------:R-:W-:-:S07]  /*9770*/  LOP3.LUT R15, RZ, R21, RZ, 0x33, !PT ;  /* 0x00000015ff0f7212 */ /* 0x000fce00078e33ff */
.L_x_1128:
[----:B------:R-:W-:-:S04]  /*9780*/  UIADD3 UR5, UR4, 0x1, URZ ;  /* 0x0000000104057890 */ /* 0x000fc8000fffe03f */
[----:B------:R-:W-:-:S04]  /*9790*/  UISETP.NE.AND UP1, UPT, UR5, 0x2, UPT ;  /* 0x000000020500788c */ /* 0x000fc8000bf25270 */
[----:B------:R-:W-:Y:S02]  /*97a0*/  USEL UR37, URZ, 0x1, UP1 ;  /* 0x000000013f257887 */ /* 0x000fe40008800000 */
[----:B------:R-:W-:Y:S02]  /*97b0*/  USEL UR36, UR5, URZ, UP1 ;  /* 0x0000003f05247287 */ /* 0x000fe40008800000 */
[----:B------:R-:W-:Y:S01]  /*97c0*/  ULOP3.LUT UR37, UR7, UR37, URZ, 0x3c, !UPT ;  /* 0x0000002507257292 */ /* 0x000fe2000f8e3c3f */
[----:B------:R-:W-:Y:S11]  /*97d0*/  @!P0 BRA `(.L_x_1112) ;  /* 0x0000000000048947 */ /* 0x000ff60003800000 */
[----:B------:R-:W-:Y:S01]  /*97e0*/  BPT.TRAP 0x1 ;  /* 0x000000040000795c */ /* 0x000fe20000300000 */
.L_x_1112:
[----:B------:R-:W-:Y:S01]  /*97f0*/  ULEA UR5, UR36, UR38, 0x3 ;  /* 0x0000002624057291 */ /* 0x000fe2000f8e183f */
[----:B------:R-:W-:-:S05]  /*9800*/  IMAD.U32 R0, RZ, RZ, UR37 ;  /* 0x00000025ff007e24 */ /* 0x000fca000f8e00ff */
[----:B------:R-:W-:-:S04]  /*9810*/  SHF.L.U32 R0, R0, 0x1f, RZ ;  /* 0x0000001f00007819 */ /* 0x000fc800000006ff */
[----:B------:R0:W1:Y:S01]  /*9820*/  SYNCS.PHASECHK.TRANS64.TRYWAIT P1, [UR5+0x30830], R0 ;  /* 0x03083000ff0075a7 */ /* 0x0000620008020145 */
[----:B------:R-:W-:Y:S05]  /*9830*/  @!P0 BRA `(.L_x_1113) ;  /* 0x0000000000048947 */ /* 0x000fea0003800000 */
[----:B------:R-:W-:Y:S01]  /*9840*/  BPT.TRAP 0x1 ;  /* 0x000000040000795c */ /* 0x000fe20000300000 */
.L_x_1113:
[----:B-1----:R-:W-:Y:S05]  /*9850*/  @P1 BRA `(.L_x_1114) ;  /* 0x0000000000081947 */ /* 0x002fea0003800000 */
[----:B------:R-:W1:Y:S02]  /*9860*/  SYNCS.PHASECHK.TRANS64.TRYWAIT P1, [UR5+0x30830], R0 ;  /* 0x03083000ff0075a7 */ /* 0x000e640008020145 */
[----:B-1----:R-:W-:Y:S05]  /*9870*/  @!P1 BRA `(.L_x_1115) ;  /* 0x000000bc002c9947 */ /* 0x002fea0003800000 */
.L_x_1114:
        /* <DEDUP_REMOVED lines=163> */
.L_x_1116:
[----:B------:R-:W-:Y:S01]  /*a2b0*/  ULEA UR10, UR4, UR38, 0x3 ;  /* 0x00000026040a7291 */ /* 0x000fe2000f8e183f */
[----:B01----:R-:W-:-:S05]  /*a2c0*/  IMAD.U32 R0, RZ, RZ, UR7 ;  /* 0x00000007ff007e24 */ /* 0x003fca000f8e00ff */
[----:B------:R-:W-:-:S04]  /*a2d0*/  SHF.L.U32 R0, R0, 0x1f, RZ ;  /* 0x0000001f00007819 */ /* 0x000fc800000006ff */
[----:B------:R0:W1:Y:S01]  /*a2e0*/  SYNCS.PHASECHK.TRANS64.TRYWAIT P1, [UR10+0x30850], R0 ;  /* 0x03085000ff0075a7 */ /* 0x000062000802014a */
[----:B------:R-:W-:Y:S05]  /*a2f0*/  @!P0 BRA `(.L_x_1117) ;  /* 0x0000000000048947 */ /* 0x000fea0003800000 */
[----:B------:R-:W-:Y:S01]  /*a300*/  BPT.TRAP 0x1 ;  /* 0x000000040000795c */ /* 0x000fe20000300000 */
.L_x_1117:
[----:B-1----:R-:W-:Y:S05]  /*a310*/  @P1 BRA `(.L_x_1118) ;  /* 0x0000000000081947 */ /* 0x002fea0003800000 */
[----:B------:R-:W1:Y:S02]  /*a320*/  SYNCS.PHASECHK.TRANS64.TRYWAIT P1, [UR10+0x30850], R0 ;  /* 0x03085000ff0075a7 */ /* 0x000e64000802014a */
[----:B-1----:R-:W-:Y:S05]  /*a330*/  @!P1 BRA `(.L_x_1119) ;  /* 0x000000b000949947 */ /* 0x002fea0003800000 */
.L_x_1118:
        /* <DEDUP_REMOVED lines=11> */
[----:B------:R-:W-:Y:S02]  /*a3f0*/  UIMAD UR4, UR4, 0x900, UR6 ;  /* 0x00000900040478a4 */ /* 0x000fe4000f8e0206 */
[----:B------:R-:W-:-:S04]  /*a400*/  IMAD.IADD R3, R2, 0x1, -R17 ;  /* 0x0000000102037824 */ /* 0x000fc800078e0a11 */
[----:B------:R-:W-:Y:S01]  /*a410*/  IMAD R3, R18, -0x2, R3 ;  /* 0xfffffffe12037824 */ /* 0x000fe200078e0203 */
        /* <DEDUP_REMOVED lines=8> */
[----:B------:R-:W-:Y:S01]  /*a4a0*/  WARPGROUP.ARRIVE ;  /* 0x00000000000079c5 */ /* 0x000fe20000000000 */
[----:B------:R-:W-:-:S04]  /*a4b0*/  VIADD R189, R3, UR11 ;  /* 0x0000000b03bd7c36 */ /* 0x000fc80008000000 */
[----:B------:R-:W-:Y:S01]  /*a4c0*/  IMAD.IADD R2, R6, 0x1, R189 ;  /* 0x0000000106027824 */ /* 0x000fe200078e02bd */
        /* <DEDUP_REMOVED lines=18> */
[----:B------:R-:W-:-:S06]  /*a5f0*/  ULOP3.LUT UR4, URZ, UR59, URZ, 0x33, !UPT ;  /* 0x0000003b3f047292 */ /* 0x000fcc000f8e333f */
[----:B------:R-:W-:-:S04]  /*a600*/  VIADD R191, R3, UR4 ;  /* 0x0000000403bf7c36 */ /* 0x000fc80008000000 */
[----:B------:R-:W-:Y:S01]  /*a610*/  IMAD.IADD R4, R6, 0x1, R191 ;  /* 0x0000000106047824 */ /* 0x000fe200078e02bf */
[----:B------:R-:W-:Y:S02]  /*a620*/  WARPGROUP.DEPBAR.LE gsb0, 0x0 ;  /* 0x00008000000079c5 */ /* 0x000fe40000010000 */
[----:B------:R-:W-:-:S06]  /*a630*/  WARPGROUP.ARRIVE ;  /* 0x00000000000079c5 */ /* 0x000fcc0000000000 */
[----:B------:R-:W-:Y:S03]  /*a640*/  HGMMA.64x192x16.F32 R24, R168, gdesc[UR4].tnspB, R24, gsb0 ;  /* 0x42e00004a8187df0 */ /* 0x000fe60008000818 */
[----:B------:R-:W-:Y:S02]  /*a650*/  WARPGROUP.DEPBAR.LE gsb0, 0x0 ;  /* 0x00008000000079c5 */ /* 0x000fe40000010000 */
[----:B------:R0:W-:Y:S01]  /*a660*/  @!P1 SYNCS.ARRIVE.TRANS64.RED.A1T0 RZ, [R0+URZ], RZ ;  /* 0x000000ff00ff99a7 */ /* 0x0001e2000810043f */
[----:B------:R-:W-:Y:S01]  /*a670*/  PLOP3.LUT P1, PT, PT, PT, UP0, 0x40, 0x0 ;  /* 0x000000000000781c */ /* 0x000fe20003f2e808 */
[----:B0-----:R-:W-:-:S12]  /*a680*/  IMAD R0, R18, -0x2, R5 ;  /* 0xfffffffe12007824 */ /* 0x001fd800078e0205 */
[----:B------:R-:W-:Y:S05]  /*a690*/  @P1 BRA `(.L_x_1120) ;  /* 0x0000000000581947 */ /* 0x000fea0003800000 */
[----:B------:R-:W-:Y:S01]  /*a6a0*/  ISETP.GT.AND P1, PT, R13, -0x1, PT ;  /* 0xffffffff0d00780c */ /* 0x000fe20003f24270 */
[----:B------:R-:W-:-:S12]  /*a6b0*/  BSSY B0, `(.L_x_1121) ;  /* 0x0000011000007945 */ /* 0x000fd80003800000 */
[----:B------:R-:W-:Y:S05]  /*a6c0*/  @P1 BRA `(.L_x_1122) ;  /* 0x0000000000241947 */ /* 0x000fea0003800000 */
[----:B------:R-:W-:Y:S01]  /*a6d0*/  IMAD.U32 R168, RZ, RZ, UR58 ;  /* 0x0000003affa87e24 */ /* 0x000fe2000f8e00ff */
[----:B------:R-:W-:-:S04]  /*a6e0*/  IADD3 R3, R6, R16, -R17 ;  /* 0x0000001006037210 */ /* 0x000fc80007ffe811 */
[----:B------:R-:W-:Y:S02]  /*a6f0*/  ISETP.NE.AND P1, PT, R168, 0x1, PT ;  /* 0x00000001a800780c */ /* 0x000fe40003f25270 */
[----:B------:R-:W-:-:S11]  /*a700*/  LOP3.LUT R3, RZ, R3, RZ, 0x33, !PT ;  /* 0x00000003ff037212 */ /* 0x000fd600078e33ff */
[----:B------:R-:W0:Y:S02]  /*a710*/  @P1 LDC.64 R170, c[0x0][0x9e8] ;  /* 0x00027a00ffaa1b82 */ /* 0x000e240000000a00 */
[----:B0-----:R-:W-:-:S05]  /*a720*/  @P1 IMAD.HI.U32 R20, R3, R170, RZ ;  /* 0x000000aa03141227 */ /* 0x001fca00078e00ff */
[----:B------:R-:W-:-:S04]  /*a730*/  @P1 SHF.R.U32.HI R3, RZ, R171, R20 ;  /* 0x000000abff031219 */ /* 0x000fc80000011614 */
[----:B------:R-:W-:Y:S01]  /*a740*/  LOP3.LUT R3, RZ, R3, RZ, 0x33, !PT ;  /* 0x00000003ff037212 */ /* 0x000fe200078e33ff */
[----:B------:R-:W-:Y:S06]  /*a750*/  BRA `(.L_x_1123) ;  /* 0x0000000000187947 */ /* 0x000fec0003800000 */
.L_x_1122:
[----:B------:R-:W-:Y:S02]  /*a760*/  IMAD.U32 R168, RZ, RZ, UR58 ;  /* 0x0000003affa87e24 */ /* 0x000fe4000f8e00ff */
[----:B------:R-:W-:-:S03]  /*a770*/  IMAD.MOV.U32 R3, RZ, RZ, R13 ;  /* 0x000000ffff037224 */ /* 0x000fc600078e000d */
[----:B------:R-:W-:-:S13]  /*a780*/  ISETP.NE.AND P1, PT, R168, 0x1, PT ;  /* 0x00000001a800780c */ /* 0x000fda0003f25270 */
[----:B------:R-:W0:Y:S02]  /*a790*/  @P1 LDC.64 R170, c[0x0][0x9e8] ;  /* 0x00027a00ffaa1b82 */ /* 0x000e240000000a00 */
[----:B0-----:R-:W-:-:S05]  /*a7a0*/  @P1 IMAD.HI.U32 R20, R13, R170, RZ ;  /* 0x000000aa0d141227 */ /* 0x001fca00078e00ff */
[----:B------:R-:W-:-:S07]  /*a7b0*/  @P1 SHF.R.U32.HI R3, RZ, R171, R20 ;  /* 0x000000abff031219 */ /* 0x000fce0000011614 */
.L_x_1123:
[----:B------:R-:W-:Y:S05]  /*a7c0*/  BSYNC B0 ;  /* 0x0000000000007941 */ /* 0x000fea0003800000 */
.L_x_1121:
[----:B------:R-:W-:-:S05]  /*a7d0*/  IMAD R3, R3, R168, R0 ;  /* 0x000000a803037224 */ /* 0x000fca00078e0200 */
[----:B------:R-:W-:Y:S02]  /*a7e0*/  VIADDMNMX R2, R3, R168, R2, PT ;  /* 0x000000a803027246 */ /* 0x000fe40003800102 */
[----:B------:R-:W-:-:S07]  /*a7f0*/  VIMNMX R4, R4, R3, !PT ;  /* 0x0000000304047248 */ /* 0x000fce0007fe0100 */
.L_x_1120:
        /* <DEDUP_REMOVED lines=113> */
[----:B------:R-:W-:-:S04]  /*af10*/  ISETP.GT.AND P6, PT, R4, 0x59, !P6 ;  /* 0x000000590400780c */ /* 0x000fc800077c4270 */
[----:B------:R-:W-:Y:S02]  /*af20*/  ISETP.LT.OR P6, PT, R2, 0x5a, P6 ;  /* 0x0000005a0200780c */ /* 0x000fe400037c1670 */
[----:B------:R-:W-:Y:S02]  /*af30*/  IADD3 R2, R189, 0x8, R6 ;  /* 0x00000008bd027810 */ /* 0x000fe40007ffe006 */
        /* <DEDUP_REMOVED lines=14> */
.L_x_1126:
[----:B------:R-:W-:Y:S02]  /*b020*/  IMAD.U32 R124, RZ, RZ, UR58 ;  /* 0x0000003aff7c7e24 */ /* 0x000fe4000f8e00ff */
[----:B------:R-:W-:-:S03]  /*b030*/  IMAD.MOV.U32 R189, RZ, RZ, R21 ;  /* 0x000000ffffbd7224 */ /* 0x000fc600078e0015 */
[----:B------:R-:W-:-:S13]  /*b040*/  ISETP.NE.AND P6, PT, R124, 0x1, PT ;  /* 0x000000017c00780c */ /* 0x000fda0003fc5270 */
[----:B------:R-:W0:Y:S02]  /*b050*/  @P6 LDC.64 R4, c[0x0][0x9e8] ;  /* 0x00027a00ff046b82 */ /* 0x000e240000000a00 */
[----:B0-----:R-:W-:-:S05]  /*b060*/  @P6 IMAD.HI.U32 R4, R21, R4, RZ ;  /* 0x0000000415046227 */ /* 0x001fca00078e00ff */
[----:B------:R-:W-:-:S07]  /*b070*/  @P6 SHF.R.U32.HI R189, RZ, R5, R4 ;  /* 0x00000005ffbd6219 */ /* 0x000fce0000011604 */
.L_x_1127:
[----:B------:R-:W-:Y:S05]  /*b080*/  BSYNC B0 ;  /* 0x0000000000007941 */ /* 0x000fea0003800000 */
.L_x_1125:
[----:B------:R-:W-:-:S05]  /*b090*/  IMAD R5, R189, R124, R0 ;  /* 0x0000007cbd057224 */ /* 0x000fca00078e0200 */
[----:B------:R-:W-:Y:S02]  /*b0a0*/  VIADDMNMX R2, R5, R124, R2, PT ;  /* 0x0000007c05027246 */ /* 0x000fe40003800102 */
[----:B------:R-:W-:-:S07]  /*b0b0*/  VIMNMX R20, R20, R5, !PT ;  /* 0x0000000514147248 */ /* 0x000fce0007fe0100 */
.L_x_1124:
[C---:B------:R-:W-:Y:S01]  /*b0c0*/  ISETP.GT.AND P1, PT, R20.reuse, 0x1, !P1 ;  /* 0x000000011400780c */ /* 0x040fe20004f24270 */
[----:B------:R-:W-:Y:S01]  /*b0d0*/  UMOV UR7, UR37 ;  /* 0x0000002500077c82 */ /* 0x000fe20008000000 */
[----:B------:R-:W-:Y:S02]  /*b0e0*/  ISETP.GT.AND P2, PT, R20, 0x8, !P2 ;  /* 0x000000081400780c */ /* 0x000fe40005744270 */
        /* <DEDUP_REMOVED lines=30> */
[----:B------:R-:W-:Y:S01]  /*b2d0*/  FSEL R191, R134, -INF , !P1 ;  /* 0xff80000086bf7808 */ /* 0x000fe20004800000 */
[----:B------:R-:W-:Y:S01]  /*b2e0*/  IMAD.U32 R134, RZ, RZ, UR10 ;  /* 0x0000000aff867e24 */ /* 0x000fe2000f8e00ff */
        /* <DEDUP_REMOVED lines=59> */
[----:B------:R-:W-:Y:S02]  /*b6a0*/  ISETP.LT.OR P1, PT, R2, 0x3a, P1 ;  /* 0x0000003a0200780c */ /* 0x000fe40000f21670 */
[----:B------:R-:W-:-:S02]  /*b6b0*/  R2UR UR4, R192 ;  /* 0x00000000c00472ca */ /* 0x000fc400000e0000 */
        /* <DEDUP_REMOVED lines=44> */
[----:B------:R-:W-:Y:S01]  /*b980*/  MUFU.EX2 R188, R188 ;  /* 0x000000bc00bc7308 */ /* 0x000fe20000000800 */
[----:B------:R-:W-:Y:S01]  /*b990*/  FMNMX.FTZ R4, R191, R4, !PT ;  /* 0x00000004bf047209 */ /* 0x000fe20007810000 */
[-CC-:B------:R-:W-:Y:S01]  /*b9a0*/  FFMA.FTZ R173, R173, R0.reuse, -R120.reuse ;  /* 0x00000000adad7223 */ /* 0x180fe20000010878 */
[----:B------:R-:W-:Y:S01]  /*b9b0*/  FSEL R149, R5, RZ, P1 ;  /* 0x000000ff05957208 */ /* 0x000fe20000800000 */
[--C-:B------:R-:W-:Y:S01]  /*b9c0*/  FFMA.FTZ R184, R183, R0, -R120.reuse ;  /* 0x00000000b7b87223 */ /* 0x100fe20000010878 */
[----:B------:R-:W-:Y:S01]  /*b9d0*/  FMNMX.FTZ R4, R209, R4, !PT ;  /* 0x00000004d1047209 */ /* 0x000fe20007810000 */
[-CC-:B------:R-:W-:Y:S01]  /*b9e0*/  FFMA.FTZ R175, R175, R0.reuse, -R120.reuse ;  /* 0x00000000afaf7223 */ /* 0x180fe20000010878 */
[----:B------:R-:W-:Y:S01]  /*b9f0*/  FFMA.FTZ R172, R125, R0, -R120 ;  /* 0x000000007dac7223 */ /* 0x000fe20000010878 */
[----:B------:R-:W-:Y:S01]  /*ba00*/  FADD.FTZ R149, -R149, R14 ;  /* 0x0000000e95957221 */ /* 0x000fe20000010100 */
[----:B------:R-:W-:Y:S01]  /*ba10*/  FMNMX.FTZ R4, R193, R4, !PT ;  /* 0x00000004c1047209 */ /* 0x000fe20007810000 */
[----:B------:R-:W-:Y:S01]  /*ba20*/  MUFU.EX2 R217, R217 ;  /* 0x000000d900d97308 */ /* 0x000fe20000000800 */
[-CC-:B------:R-:W-:Y:S01]  /*ba30*/  FFMA.FTZ R177, R177, R0.reuse, -R120.reuse ;  /* 0x00000000b1b17223 */ /* 0x180fe20000010878 */
[----:B------:R-:W-:Y:S01]  /*ba40*/  FMUL.FTZ R2, R149, R0 ;  /* 0x0000000095027220 */ /* 0x000fe20000410000 */
        /* <DEDUP_REMOVED lines=13> */
[----:B------:R-:W1:Y:S01]  /*bb20*/  MUFU.EX2 R190, R190 ;  /* 0x000000be00be7308 */ /* 0x000e620000000800 */
[-CC-:B------:R-:W-:Y:S01]  /*bb30*/  FFMA.FTZ R129, R157, R0.reuse, -R120.reuse ;  /* 0x000000009d817223 */ /* 0x180fe20000010878 */
[--C-:B------:R-:W-:Y:S01]  /*bb40*/  FFMA.FTZ R133, R161, R0, -R120.reuse ;  /* 0x00000000a1857223 */ /* 0x100fe20000010878 */
[----:B------:R-:W-:Y:S01]  /*bb50*/  FMNMX.FTZ R4, R147, R4, !PT ;  /* 0x0000000493047209 */ /* 0x000fe20007810000 */
[----:B------:R-:W-:Y:S01]  /*bb60*/  FFMA.FTZ R137, R165, R0, -R120 ;  /* 0x00000000a5897223 */ /* 0x000fe20000010878 */
[----:B------:R-:W-:-:S02]  /*bb70*/  LOP3.LUT P6, RZ, R194, 0x7f, RZ, 0xc0, !PT ;  /* 0x0000007fc2ff7812 */ /* 0x000fc400078cc0ff */
[----:B------:R-:W-:Y:S01]  /*bb80*/  FMNMX.FTZ R4, R131, R4, !PT ;  /* 0x0000000483047209 */ /* 0x000fe20007810000 */
[----:B------:R-:W2:Y:S03]  /*bb90*/  MUFU.EX2 R173, R173 ;  /* 0x000000ad00ad7308 */ /* 0x000ea60000000800 */
[----:B------:R-:W-:-:S04]  /*bba0*/  FMNMX.FTZ R4, R151, R4, !PT ;  /* 0x0000000497047209 */ /* 0x000fc80007810000 */
[----:B------:R-:W-:Y:S01]  /*bbb0*/  FMNMX.FTZ R4, R127, R4, !PT ;  /* 0x000000047f047209 */ /* 0x000fe20007810000 */
[----:B------:R-:W3:Y:S03]  /*bbc0*/  MUFU.EX2 R184, R184 ;  /* 0x000000b800b87308 */ /* 0x000ee60000000800 */
[----:B------:R-:W-:-:S04]  /*bbd0*/  FMNMX.FTZ R4, R155, R4, !PT ;  /* 0x000000049b047209 */ /* 0x000fc80007810000 */
[----:B------:R-:W-:Y:S01]  /*bbe0*/  FMNMX.FTZ R4, R123, R4, !PT ;  /* 0x000000047b047209 */ /* 0x000fe20007810000 */
[----:B------:R4:W-:Y:S03]  /*bbf0*/  MUFU.EX2 R163, R20 ;  /* 0x0000001400a37308 */ /* 0x0009e60000000800 */
[----:B------:R-:W-:-:S04]  /*bc00*/  FMNMX.FTZ R4, R159, R4, !PT ;  /* 0x000000049f047209 */ /* 0x000fc80007810000 */
[----:B------:R-:W-:Y:S01]  /*bc10*/  FMNMX.FTZ R4, R179, R4, !PT ;  /* 0x00000004b3047209 */ /* 0x000fe20007810000 */
[----:B------:R-:W-:Y:S03]  /*bc20*/  MUFU.EX2 R175, R175 ;  /* 0x000000af00af7308 */ /* 0x000fe60000000800 */
[----:B------:R-:W-:-:S04]  /*bc30*/  FMNMX.FTZ R4, R171, R4, !PT ;  /* 0x00000004ab047209 */ /* 0x000fc80007810000 */
[----:B------:R-:W-:Y:S01]  /*bc40*/  FMNMX.FTZ R4, R181, R4, !PT ;  /* 0x00000004b5047209 */ /* 0x000fe20007810000 */
[----:B------:R-:W-:Y:S03]  /*bc50*/  MUFU.EX2 R186, R186 ;  /* 0x000000ba00ba7308 */ /* 0x000fe60000000800 */
[----:B------:R-:W-:-:S05]  /*bc60*/  FMNMX.FTZ R4, R167, R4, !PT ;  /* 0x00000004a7047209 */ /* 0x000fca0007810000 */
[----:B------:R-:W5:Y:S01]  /*bc70*/  SHFL.BFLY PT, R3, R4, 0x2, 0x1f ;  /* 0x0c401f0004037f89 */ /* 0x000f6200000e0000 */
[----:B------:R-:W-:Y:S08]  /*bc80*/  MUFU.EX2 R177, R177 ;  /* 0x000000b100b17308 */ /* 0x000ff00000000800 */
[----:B------:R-:W-:Y:S08]  /*bc90*/  MUFU.EX2 R180, R180 ;  /* 0x000000b400b47308 */ /* 0x000ff00000000800 */
        /* <DEDUP_REMOVED lines=9> */
[CC--:B------:R-:W-:Y:S02]  /*bd30*/  FMUL.FTZ R122, R4.reuse, R0.reuse ;  /* 0x00000000047a7220 */ /* 0x0c0fe40000410000 */
[----:B------:R-:W-:Y:S01]  /*bd40*/  MUFU.EX2 R121, R121 ;  /* 0x0000007900797308 */ /* 0x000fe20000000800 */
[----:B------:R-:W-:Y:S02]  /*bd50*/  FSEL R3, R4, RZ, P1 ;  /* 0x000000ff04037208 */ /* 0x000fe40000800000 */
[----:B------:R-:W-:Y:S02]  /*bd60*/  FSEL R122, R122, RZ, P1 ;  /* 0x000000ff7a7a7208 */ /* 0x000fe40000800000 */
[----:B------:R-:W-:Y:S01]  /*bd70*/  ISETP.GT.AND P1, PT, R11, UR4, PT ;  /* 0x000000040b007c0c */ /* 0x000fe2000bf24270 */
[----:B------:R-:W-:Y:S02]  /*bd80*/  FADD.FTZ R3, -R3, R12 ;  /* 0x0000000c03037221 */ /* 0x000fe40000010100 */
[----:B------:R-:W-:Y:S01]  /*bd90*/  MUFU.EX2 R172, R172 ;  /* 0x000000ac00ac7308 */ /* 0x000fe20000000800 */
[-CC-:B------:R-:W-:Y:S01]  /*bda0*/  FFMA.FTZ R14, R219, R0.reuse, -R122.reuse ;  /* 0x00000000db0e7223 */ /* 0x180fe2000001087a */
[-CC-:B------:R-:W-:Y:S01]  /*bdb0*/  FFMA.FTZ R149, R215, R0.reuse, -R122.reuse ;  /* 0x00000000d7957223 */ /* 0x180fe2000001087a */
[-C--:B------:R-:W-:Y:S01]  /*bdc0*/  FMUL.FTZ R3, R3, R0.reuse ;  /* 0x0000000003037220 */ /* 0x080fe20000410000 */
[--C-:B------:R-:W-:Y:S01]  /*bdd0*/  FFMA.FTZ R183, R139, R0, -R122.reuse ;  /* 0x000000008bb77223 */ /* 0x100fe2000001087a */
[----:B0-----:R-:W-:Y:S01]  /*bde0*/  FFMA.FTZ R139, R2, R10, R217 ;  /* 0x0000000a028b7223 */ /* 0x001fe200000100d9 */
[-CC-:B----4-:R-:W-:Y:S01]  /*bdf0*/  FFMA.FTZ R20, R189, R0.reuse, -R122.reuse ;  /* 0x00000000bd147223 */ /* 0x190fe2000001087a */
[-CC-:B------:R-:W-:Y:S01]  /*be00*/  FFMA.FTZ R153, R213, R0.reuse, -R122.reuse ;  /* 0x00000000d5997223 */ /* 0x180fe2000001087a */
[----:B------:R-:W-:Y:S01]  /*be10*/  MUFU.EX2 R14, R14 ;  /* 0x0000000e000e7308 */ /* 0x000fe20000000800 */
[----:B------:R-:W-:Y:S01]  /*be20*/  FADD.FTZ R139, R188, R139 ;  /* 0x0000008bbc8b7221 */ /* 0x000fe20000010000 */
[-CC-:B------:R-:W-:Y:S01]  /*be30*/  FFMA.FTZ R185, R195, R0.reuse, -R122.reuse ;  /* 0x00000000c3b97223 */ /* 0x180fe2000001087a */
[-CC-:B------:R-:W-:Y:S01]  /*be40*/  FFMA.FTZ R120, R211, R0.reuse, -R122.reuse ;  /* 0x00000000d3787223 */ /* 0x180fe2000001087a */
[-CC-:B------:R-:W-:Y:S01]  /*be50*/  FFMA.FTZ R143, R143, R0.reuse, -R122.reuse ;  /* 0x000000008f8f7223 */ /* 0x180fe2000001087a */
[----:B-1----:R-:W-:Y:S01]  /*be60*/  FADD.FTZ R10, R190, R139 ;  /* 0x0000008bbe0a7221 */ /* 0x002fe20000010000 */
[-CC-:B------:R-:W-:Y:S01]  /*be70*/  FFMA.FTZ R187, R191, R0.reuse, -R122.reuse ;  /* 0x00000000bfbb7223 */ /* 0x180fe2000001087a */
[-C--:B------:R-:W-:Y:S01]  /*be80*/  FFMA.FTZ R124, R209, R0.reuse, -R122 ;  /* 0x00000000d17c7223 */ /* 0x080fe2000001087a */
[----:B------:R-:W0:Y:S01]  /*be90*/  MUFU.EX2 R3, R3 ;  /* 0x0000000300037308 */ /* 0x000e220000000800 */
[----:B--2---:R-:W-:Y:S01]  /*bea0*/  FADD.FTZ R139, R173, R10 ;  /* 0x0000000aad8b7221 */ /* 0x004fe20000010000 */
[-CC-:B------:R-:W-:Y:S01]  /*beb0*/  FFMA.FTZ R126, R193, R0.reuse, -R122.reuse ;  /* 0x00000000c17e7223 */ /* 0x180fe2000001087a */
[-CC-:B------:R-:W-:Y:S01]  /*bec0*/  FFMA.FTZ R131, R131, R0.reuse, -R122.reuse ;  /* 0x0000000083837223 */ /* 0x180fe2000001087a */
[-CC-:B------:R-:W-:Y:S01]  /*bed0*/  FFMA.FTZ R157, R207, R0.reuse, -R122.reuse ;  /* 0x00000000cf9d7223 */ /* 0x180fe2000001087a */
[----:B---3--:R-:W-:Y:S01]  /*bee0*/  FADD.FTZ R130, R184, R139 ;  /* 0x0000008bb8827221 */ /* 0x008fe20000010000 */
[-CC-:B------:R-:W-:Y:S01]  /*bef0*/  FFMA.FTZ R128, R135, R0.reuse, -R122.reuse ;  /* 0x0000000087807223 */ /* 0x180fe2000001087a */
[-CC-:B------:R-:W-:Y:S01]  /*bf00*/  FFMA.FTZ R135, R147, R0.reuse, -R122.reuse ;  /* 0x0000000093877223 */ /* 0x180fe2000001087a */
[----:B------:R-:W1:Y:S01]  /*bf10*/  MUFU.EX2 R149, R149 ;  /* 0x0000009500957308 */ /* 0x000e620000000800 */
[-CC-:B------:R-:W-:Y:S01]  /*bf20*/  FFMA.FTZ R127, R127, R0.reuse, -R122.reuse ;  /* 0x000000007f7f7223 */ /* 0x180fe2000001087a */
[-CC-:B------:R-:W-:Y:S01]  /*bf30*/  FFMA.FTZ R123, R123, R0.reuse, -R122.reuse ;  /* 0x000000007b7b7223 */ /* 0x180fe2000001087a */
[-CC-:B------:R-:W-:Y:S01]  /*bf40*/  FFMA.FTZ R159, R159, R0.reuse, -R122.reuse ;  /* 0x000000009f9f7223 */ /* 0x180fe2000001087a */
[-CC-:B------:R-:W-:Y:S01]  /*bf50*/  FFMA.FTZ R179, R179, R0.reuse, -R122.reuse ;  /* 0x00000000b3b37223 */ /* 0x180fe2000001087a */
[-CC-:B------:R-:W-:Y:S01]  /*bf60*/  FFMA.FTZ R171, R171, R0.reuse, -R122.reuse ;  /* 0x00000000abab7223 */ /* 0x180fe2000001087a */
[----:B------:R-:W-:Y:S01]  /*bf70*/  FFMA.FTZ R181, R181, R0, -R122 ;  /* 0x00000000b5b57223 */ /* 0x000fe2000001087a */
[----:B------:R-:W-:Y:S01]  /*bf80*/  UMOV UR4, UR36 ;  /* 0x0000002400047c82 */ /* 0x000fe20008000000 */
[----:B------:R-:W2:Y:S01]  /*bf90*/  MUFU.EX2 R20, R20 ;  /* 0x0000001400147308 */ /* 0x000ea20000000800 */
[----:B0-----:R-:W-:Y:S01]  /*bfa0*/  FFMA.FTZ R10, R3, R7, R14 ;  /* 0x00000007030a7223 */ /* 0x001fe2000001000e */
[----:B------:R-:W-:Y:S01]  /*bfb0*/  F2FP.F16.F32.PACK_AB R190, R173, R190 ;  /* 0x000000beadbe723e */ /* 0x000fe200000000ff */
[----:B------:R-:W-:Y:S01]  /*bfc0*/  VIADD R11, R11, 0xffffffff ;  /* 0xffffffff0b0b7836 */ /* 0x000fe20000000000 */
[----:B------:R-:W-:-:S02]  /*bfd0*/  F2FP.F16.F32.PACK_AB R184, R175, R184 ;  /* 0x000000b8afb8723e */ /* 0x000fc400000000ff */
[----:B------:R-:W-:Y:S02]  /*bfe0*/  F2FP.F16.F32.PACK_AB R188, R188, R217 ;  /* 0x000000d9bcbc723e */ /* 0x000fe400000000ff */
[----:B------:R-:W0:Y:S01]  /*bff0*/  MUFU.EX2 R153, R153 ;  /* 0x0000009900997308 */ /* 0x000e220000000800 */
[C---:B-1----:R-:W-:Y:S01]  /*c000*/  FADD.FTZ R139, R149.reuse, R10 ;  /* 0x0000000a958b7221 */ /* 0x042fe20000010000 */
[----:B------:R-:W-:Y:S01]  /*c010*/  F2FP.F16.F32.PACK_AB R189, R149, R14 ;  /* 0x0000000e95bd723e */ /* 0x000fe200000000ff */
[----:B------:R-:W-:-:S05]  /*c020*/  IMAD.MOV.U32 R14, RZ, RZ, R5 ;  /* 0x000000ffff0e7224 */ /* 0x000fca00078e0005 */
[----:B------:R-:W1:Y:S01]  /*c030*/  MUFU.EX2 R185, R185 ;  /* 0x000000b900b97308 */ /* 0x000e620000000800 */
[----:B--2---:R-:W-:-:S07]  /*c040*/  FADD.FTZ R10, R20, R139 ;  /* 0x0000008b140a7221 */ /* 0x004fce0000010000 */
[----:B------:R2:W-:Y:S01]  /*c050*/  MUFU.EX2 R12, R143 ;  /* 0x0000008f000c7308 */ /* 0x0005e20000000800 */
[C---:B0-----:R-:W-:Y:S01]  /*c060*/  FADD.FTZ R10, R153.reuse, R10 ;  /* 0x0000000a990a7221 */ /* 0x041fe20000010000 */
[----:B------:R-:W-:-:S06]  /*c070*/  F2FP.F16.F32.PACK_AB R191, R153, R20 ;  /* 0x0000001499bf723e */ /* 0x000fcc00000000ff */
[----:B------:R-:W0:Y:S01]  /*c080*/  MUFU.EX2 R120, R120 ;  /* 0x0000007800787308 */ /* 0x000e220000000800 */
[----:B--2---:R-:W-:Y:S01]  /*c090*/  FADD.FTZ R143, R175, R130 ;  /* 0x00000082af8f7221 */ /* 0x004fe20000010000 */
[----:B------:R-:W-:-:S03]  /*c0a0*/  FFMA.FTZ R130, R151, R0, -R122 ;  /* 0x0000000097827223 */ /* 0x000fc6000001087a */
[----:B------:R-:W-:Y:S01]  /*c0b0*/  FADD.FTZ R132, R186, R143 ;  /* 0x0000008fba847221 */ /* 0x000fe20000010000 */
[C---:B------:R-:W-:Y:S02]  /*c0c0*/  F2FP.F16.F32.PACK_AB R186, R177.reuse, R186 ;  /* 0x000000bab1ba723e */ /* 0x040fe400000000ff */
[----:B------:R-:W2:Y:S01]  /*c0d0*/  MUFU.EX2 R187, R187 ;  /* 0x000000bb00bb7308 */ /* 0x000ea20000000800 */
[----:B------:R-:W-:-:S04]  /*c0e0*/  FADD.FTZ R139, R177, R132 ;  /* 0x00000084b18b7221 */ /* 0x000fc80000010000 */
[----:B------:R-:W-:Y:S01]  /*c0f0*/  FADD.FTZ R132, R180, R139 ;  /* 0x0000008bb4847221 */ /* 0x000fe20000010000 */
[C---:B------:R-:W-:Y:S02]  /*c100*/  F2FP.F16.F32.PACK_AB R180, R163.reuse, R180 ;  /* 0x000000b4a3b4723e */ /* 0x040fe400000000ff */
[----:B------:R-:W3:Y:S01]  /*c110*/  MUFU.EX2 R124, R124 ;  /* 0x0000007c007c7308 */ /* 0x000ee20000000800 */
[----:B------:R-:W-:Y:S01]  /*c120*/  FADD.FTZ R139, R163, R132 ;  /* 0x00000084a38b7221 */ /* 0x000fe20000010000 */
[----:B------:R-:W-:-:S03]  /*c130*/  @!P6 VIADD R132, R134, 0x30860 ;  /* 0x000308608684e836 */ /* 0x000fc60000000000 */
[----:B------:R-:W-:Y:S01]  /*c140*/  FADD.FTZ R134, R182, R139 ;  /* 0x0000008bb6867221 */ /* 0x000fe20000010000 */
[C---:B------:R-:W-:Y:S02]  /*c150*/  F2FP.F16.F32.PACK_AB R182, R141.reuse, R182 ;  /* 0x000000b68db6723e */ /* 0x040fe400000000ff */
[----:B------:R-:W4:Y:S01]  /*c160*/  MUFU.EX2 R126, R126 ;  /* 0x0000007e007e7308 */ /* 0x000f220000000800 */
[----:B------:R-:W-:Y:S01]  /*c170*/  FADD.FTZ R139, R141, R134 ;  /* 0x000000868d8b7221 */ /* 0x000fe20000010000 */
[----:B------:R-:W-:Y:S01]  /*c180*/  @!P6 PRMT R136, RZ, 0x654, R132 ;  /* 0x00000654ff88e816 */ /* 0x000fe20000000084 */
[-CC-:B------:R-:W-:Y:S01]  /*c190*/  FFMA.FTZ R132, R155, R0.reuse, -R122.reuse ;  /* 0x000000009b847223 */ /* 0x180fe2000001087a */
[----:B------:R-:W-:Y:S01]  /*c1a0*/  FFMA.FTZ R122, R167, R0, -R122 ;  /* 0x00000000a77a7223 */ /* 0x000fe2000001087a */
[----:B------:R-:W-:Y:S01]  /*c1b0*/  FADD.FTZ R134, R176, R139 ;  /* 0x0000008bb0867221 */ /* 0x000fe20000010000 */
[----:B------:R5:W-:Y:S01]  /*c1c0*/  @!P6 SYNCS.ARRIVE.TRANS64.RED.A1T0 RZ, [R136+URZ], RZ ;  /* 0x000000ff88ffe9a7 */ /* 0x000be2000810043f */
[----:B------:R-:W-:Y:S01]  /*c1d0*/  F2FP.F16.F32.PACK_AB R176, R145, R176 ;  /* 0x000000b091b0723e */ /* 0x000fe200000000ff */
[----:B------:R1:W-:Y:S08]  /*c1e0*/  MUFU.EX2 R7, R131 ;  /* 0x0000008300077308 */ /* 0x0003f00000000800 */
[----:B------:R-:W5:Y:S01]  /*c1f0*/  MUFU.EX2 R157, R157 ;  /* 0x0000009d009d7308 */ /* 0x000f620000000800 */
[----:B-1----:R-:W-:Y:S01]  /*c200*/  FADD.FTZ R131, R185, R10 ;  /* 0x0000000ab9837221 */ /* 0x002fe20000010000 */
[----:B0-----:R-:W-:-:S03]  /*c210*/  F2FP.F16.F32.PACK_AB R185, R120, R185 ;  /* 0x000000b978b9723e */ /* 0x001fc600000000ff */
[----:B------:R-:W-:-:S03]  /*c220*/  FADD.FTZ R10, R120, R131 ;  /* 0x00000083780a7221 */ /* 0x000fc60000010000 */
[----:B------:R-:W0:Y:S01]  /*c230*/  MUFU.EX2 R183, R183 ;  /* 0x000000b700b77308 */ /* 0x000e220000000800 */
[----:B--2---:R-:W-:Y:S01]  /*c240*/  FADD.FTZ R131, R187, R10 ;  /* 0x0000000abb837221 */ /* 0x004fe20000010000 */
[----:B---3--:R-:W-:-:S03]  /*c250*/  F2FP.F16.F32.PACK_AB R187, R124, R187 ;  /* 0x000000bb7cbb723e */ /* 0x008fc600000000ff */
[----:B------:R-:W-:-:S03]  /*c260*/  FADD.FTZ R131, R124, R131 ;  /* 0x000000837c837221 */ /* 0x000fc60000010000 */
[----:B------:R-:W1:Y:S01]  /*c270*/  MUFU.EX2 R128, R128 ;  /* 0x0000008000807308 */ /* 0x000e620000000800 */
[----:B----4-:R-:W-:Y:S01]  /*c280*/  FADD.FTZ R10, R126, R131 ;  /* 0x000000837e0a7221 */ /* 0x010fe20000010000 */
[----:B------:R-:W-:-:S03]  /*c290*/  FADD.FTZ R131, R145, R134 ;  /* 0x0000008691837221 */ /* 0x000fc60000010000 */
[----:B-----5:R-:W-:Y:S01]  /*c2a0*/  FADD.FTZ R10, R157, R10 ;  /* 0x0000000a9d0a7221 */ /* 0x020fe20000010000 */
[----:B------:R-:W-:Y:S01]  /*c2b0*/  FADD.FTZ R134, R178, R131 ;  /* 0x00000083b2867221 */ /* 0x000fe20000010000 */
[----:B------:R-:W-:Y:S01]  /*c2c0*/  F2FP.F16.F32.PACK_AB R178, R121, R178 ;  /* 0x000000b279b2723e */ /* 0x000fe200000000ff */
[----:B------:R-:W2:Y:S01]  /*c2d0*/  MUFU.EX2 R125, R125 ;  /* 0x0000007d007d7308 */ /* 0x000ea20000000800 */
[----:B0-----:R-:W-:Y:S01]  /*c2e0*/  FADD.FTZ R131, R183, R10 ;  /* 0x0000000ab7837221 */ /* 0x001fe20000010000 */
[----:B------:R-:W-:Y:S01]  /*c2f0*/  FADD.FTZ R139, R121, R134 ;  /* 0x00000086798b7221 */ /* 0x000fe20000010000 */
[C---:B------:R-:W-:Y:S02]  /*c300*/  F2FP.F16.F32.PACK_AB R183, R12.reuse, R183 ;  /* 0x000000b70cb7723e */ /* 0x040fe400000000ff */
[----:B------:R-:W-:Y:S01]  /*c310*/  FADD.FTZ R131, R12, R131 ;  /* 0x000000830c837221 */ /* 0x000fe20000010000 */
[----:B------:R-:W-:Y:S01]  /*c320*/  FADD.FTZ R134, R172, R139 ;  /* 0x0000008bac867221 */ /* 0x000fe20000010000 */
[----:B------:R-:W-:Y:S01]  /*c330*/  IMAD.MOV.U32 R12, RZ, RZ, R4 ;  /* 0x000000ffff0c7224 */ /* 0x000fe200078e0004 */
[----:B------:R-:W0:Y:S01]  /*c340*/  MUFU.EX2 R135, R135 ;  /* 0x0000008700877308 */ /* 0x000e220000000800 */
[----:B-1----:R-:W-:-:S07]  /*c350*/  FADD.FTZ R10, R128, R131 ;  /* 0x00000083800a7221 */ /* 0x002fce0000010000 */
[----:B------:R-:W1:Y:S01]  /*c360*/  MUFU.EX2 R174, R174 ;  /* 0x000000ae00ae7308 */ /* 0x000e620000000800 */
[----:B--2---:R-:W-:-:S07]  /*c370*/  F2FP.F16.F32.PACK_AB R172, R125, R172 ;  /* 0x000000ac7dac723e */ /* 0x004fce00000000ff */
[----:B------:R-:W-:Y:S01]  /*c380*/  MUFU.EX2 R130, R130 ;  /* 0x0000008200827308 */ /* 0x000fe20000000800 */
[C---:B0-----:R-:W-:Y:S01]  /*c390*/  FADD.FTZ R10, R135.reuse, R10 ;  /* 0x0000000a870a7221 */ /* 0x041fe20000010000 */
[----:B------:R-:W-:-:S06]  /*c3a0*/  F2FP.F16.F32.PACK_AB R177, R135, R128 ;  /* 0x0000008087b1723e */ /* 0x000fcc00000000ff */
[----:B------:R-:W0:Y:S08]  /*c3b0*/  MUFU.EX2 R129, R129 ;  /* 0x0000008100817308 */ /* 0x000e300000000800 */
[----:B------:R-:W-:Y:S08]  /*c3c0*/  MUFU.EX2 R127, R127 ;  /* 0x0000007f007f7308 */ /* 0x000ff00000000800 */
[----:B------:R-:W2:Y:S08]  /*c3d0*/  MUFU.EX2 R168, R168 ;  /* 0x000000a800a87308 */ /* 0x000eb00000000800 */
[----:B------:R3:W-:Y:S08]  /*c3e0*/  MUFU.EX2 R136, R123 ;  /* 0x0000007b00887308 */ /* 0x0007f00000000800 */
[----:B------:R-:W4:Y:S01]  /*c3f0*/  MUFU.EX2 R132, R132 ;  /* 0x0000008400847308 */ /* 0x000f220000000800 */
[----:B---3--:R-:W-:-:S04]  /*c400*/  FADD.FTZ R123, R125, R134 ;  /* 0x000000867d7b7221 */ /* 0x008fc80000010000 */
[----:B-1----:R-:W-:Y:S01]  /*c410*/  FADD.FTZ R134, R174, R123 ;  /* 0x0000007bae867221 */ /* 0x002fe20000010000 */
[----:B------:R-:W-:Y:S01]  /*c420*/  FADD.FTZ R123, R7, R10 ;  /* 0x0000000a077b7221 */ /* 0x000fe20000010000 */
[C---:B0-----:R-:W-:Y:S01]  /*c430*/  F2FP.F16.F32.PACK_AB R174, R129.reuse, R174 ;  /* 0x000000ae81ae723e */ /* 0x041fe200000000ff */
[----:B------:R-:W0:Y:S01]  /*c440*/  MUFU.EX2 R133, R133 ;  /* 0x0000008500857308 */ /* 0x000e220000000800 */
[----:B------:R-:W-:Y:S01]  /*c450*/  FADD.FTZ R131, R129, R134 ;  /* 0x0000008681837221 */ /* 0x000fe20000010000 */
[----:B------:R-:W-:-:S03]  /*c460*/  FADD.FTZ R10, R130, R123 ;  /* 0x0000007b820a7221 */ /* 0x000fc60000010000 */
[----:B--2---:R-:W-:Y:S01]  /*c470*/  FADD.FTZ R134, R168, R131 ;  /* 0x00000083a8867221 */ /* 0x004fe20000010000 */
[----:B------:R-:W-:Y:S02]  /*c480*/  FADD.FTZ R121, R127, R10 ;  /* 0x0000000a7f797221 */ /* 0x000fe40000010000 */
[----:B------:R-:W1:Y:S01]  /*c490*/  MUFU.EX2 R159, R159 ;  /* 0x0000009f009f7308 */ /* 0x000e620000000800 */
[C---:B----4-:R-:W-:Y:S01]  /*c4a0*/  F2FP.F16.F32.PACK_AB R173, R132.reuse, R127 ;  /* 0x0000007f84ad723e */ /* 0x050fe200000000ff */
[----:B------:R-:W-:-:S04]  /*c4b0*/  FADD.FTZ R121, R132, R121 ;  /* 0x0000007984797221 */ /* 0x000fc80000010000 */
[----:B------:R-:W-:Y:S02]  /*c4c0*/  FADD.FTZ R121, R136, R121 ;  /* 0x0000007988797221 */ /* 0x000fe40000010000 */
[----:B------:R2:W3:Y:S01]  /*c4d0*/  MUFU.EX2 R138, R179 ;  /* 0x000000b3008a7308 */ /* 0x0004e20000000800 */
[C---:B0-----:R-:W-:Y:S01]  /*c4e0*/  FADD.FTZ R123, R133.reuse, R134 ;  /* 0x00000086857b7221 */ /* 0x041fe20000010000 */
[----:B------:R-:W-:-:S06]  /*c4f0*/  F2FP.F16.F32.PACK_AB R168, R133, R168 ;  /* 0x000000a885a8723e */ /* 0x000fcc00000000ff */
[----:B------:R-:W0:Y:S01]  /*c500*/  MUFU.EX2 R169, R171 ;  /* 0x000000ab00a97308 */ /* 0x000e220000000800 */
[C---:B-1----:R-:W-:Y:S01]  /*c510*/  FADD.FTZ R121, R159.reuse, R121 ;  /* 0x000000799f797221 */ /* 0x042fe20000010000 */
[----:B--2---:R-:W-:Y:S02]  /*c520*/  F2FP.F16.F32.PACK_AB R179, R130, R7 ;  /* 0x0000000782b3723e */ /* 0x004fe400000000ff */
[----:B------:R-:W-:-:S04]  /*c530*/  F2FP.F16.F32.PACK_AB R175, R159, R136 ;  /* 0x000000889faf723e */ /* 0x000fc800000000ff */
[----:B------:R-:W1:Y:S01]  /*c540*/  MUFU.EX2 R170, R170 ;  /* 0x000000aa00aa7308 */ /* 0x000e620000000800 */
[----:B---3--:R-:W-:-:S07]  /*c550*/  FADD.FTZ R121, R138, R121 ;  /* 0x000000798a797221 */ /* 0x008fce0000010000 */
[----:B------:R2:W3:Y:S01]  /*c560*/  MUFU.EX2 R134, R181 ;  /* 0x000000b500867308 */ /* 0x0004e20000000800 */
[C---:B0-----:R-:W-:Y:S01]  /*c570*/  FADD.FTZ R121, R169.reuse, R121 ;  /* 0x00000079a9797221 */ /* 0x041fe20000010000 */
[----:B------:R-:W-:-:S06]  /*c580*/  F2FP.F16.F32.PACK_AB R169, R169, R138 ;  /* 0x0000008aa9a9723e */ /* 0x000fcc00000000ff */
[----:B------:R-:W0:Y:S01]  /*c590*/  MUFU.EX2 R137, R137 ;  /* 0x0000008900897308 */ /* 0x000e220000000800 */
[----:B-1----:R-:W-:Y:S01]  /*c5a0*/  FADD.FTZ R10, R170, R123 ;  /* 0x0000007baa0a7221 */ /* 0x002fe20000010000 */
[----:B--2---:R-:W-:-:S06]  /*c5b0*/  F2FP.F16.F32.PACK_AB R181, R157, R126 ;  /* 0x0000007e9db5723e */ /* 0x004fcc00000000ff */
[----:B------:R-:W1:Y:S01]  /*c5c0*/  MUFU.EX2 R122, R122 ;  /* 0x0000007a007a7308 */ /* 0x000e620000000800 */
[----:B---3--:R-:W-:Y:S01]  /*c5d0*/  FADD.FTZ R121, R134, R121 ;  /* 0x0000007986797221 */ /* 0x008fe20000010000 */
[C---:B0-----:R-:W-:Y:S01]  /*c5e0*/  FADD.FTZ R10, R137.reuse, R10 ;  /* 0x0000000a890a7221 */ /* 0x041fe20000010000 */
[----:B------:R-:W-:Y:S02]  /*c5f0*/  F2FP.F16.F32.PACK_AB R170, R137, R170 ;  /* 0x000000aa89aa723e */ /* 0x000fe400000000ff */
[C---:B-1----:R-:W-:Y:S01]  /*c600*/  FADD.FTZ R7, R122.reuse, R121 ;  /* 0x000000797a077221 */ /* 0x042fe20000010000 */
[----:B------:R-:W-:Y:S01]  /*c610*/  F2FP.F16.F32.PACK_AB R171, R122, R134 ;  /* 0x000000867aab723e */ /* 0x000fe200000000ff */
[----:B------:R-:W-:Y:S06]  /*c620*/  @P1 BRA `(.L_x_1128) ;  /* 0xffffffd000541947 */ /* 0x000fec000383ffff */
.L_x_1111:
        /* <DEDUP_REMOVED lines=99> */
.L_x_1129:
[----:B------:R-:W-:Y:S01]  /*cc60*/  ULEA UR5, UR36, UR38, 0x3 ;  /* 0x0000002624057291 */ /* 0x000fe2000f8e183f */
[----:B------:R-:W-:-:S05]  /*cc70*/  IMAD.U32 R2, RZ, RZ, UR37 ;  /* 0x00000025ff027e24 */ /* 0x000fca000f8e00ff */
[----:B------:R-:W-:-:S04]  /*cc80*/  SHF.L.U32 R2, R2, 0x1f, RZ ;  /* 0x0000001f02027819 */ /* 0x000fc800000006ff */
[----:B------:R0:W1:Y:S01]  /*cc90*/  SYNCS.PHASECHK.TRANS64.TRYWAIT P1, [UR5+0x30850], R2 ;  /* 0x03085002ff0075a7 */ /* 0x0000620008020145 */
[----:B------:R-:W-:Y:S05]  /*cca0*/  @!P0 BRA `(.L_x_1130) ;  /* 0x0000000000048947 */ /* 0x000fea0003800000 */
[----:B------:R-:W-:Y:S01]  /*ccb0*/  BPT.TRAP 0x1 ;  /* 0x000000040000795c */ /* 0x000fe20000300000 */
.L_x_1130:
[----:B-1----:R-:W-:Y:S05]  /*ccc0*/  @P1 BRA `(.L_x_1131) ;  /* 0x0000000000081947 */ /* 0x002fea0003800000 */
[----:B------:R-:W1:Y:S02]  /*ccd0*/  SYNCS.PHASECHK.TRANS64.TRYWAIT P0, [UR5+0x30850], R2 ;  /* 0x03085002ff0075a7 */ /* 0x000e640008000145 */
[----:B-1----:R-:W-:Y:S05]  /*cce0*/  @!P0 BRA `(.L_x_1132) ;  /* 0x0000008800408947 */ /* 0x002fea0003800000 */
.L_x_1131:
[----:B------:R-:W-:Y:S01]  /*ccf0*/  UIADD3 UR38, UR38, 0x400, URZ ;  /* 0x0000040026267890 */ /* 0x000fe2000fffe03f */
[----:B------:R-:W-:Y:S01]  /*cd00*/  WARPGROUP.ARRIVE ;  /* 0x00000000000079c5 */ /* 0x000fe20000000000 */
[----:B------:R-:W-:Y:S01]  /*cd10*/  UMOV UR7, 0x40000040 ;  /* 0x4000004000077882 */ /* 0x000fe20000000000 */
[----:B01----:R-:W0:Y:S01]  /*cd20*/  SHFL.BFLY PT, R2, R7, 0x2, 0x1f ;  /* 0x0c401f0007027f89 */ /* 0x003e2200000e0000 */
[----:B------:R-:W-:Y:S01]  /*cd30*/  USHF.R.U32.HI UR38, URZ, 0x4, UR38 ;  /* 0x000000043f267899 */ /* 0x000fe20008011626 */
[----:B------:R-:W-:Y:S01]  /*cd40*/  IMAD.MOV.U32 R8, RZ, RZ, RZ ;  /* 0x000000ffff087224 */ /* 0x000fe200078e00ff */
[----:B------:R-:W-:Y:S01]  /*cd50*/  R2UR UR8, R199 ;  /* 0x00000000c70872ca */ /* 0x000fe200000e0000 */
[----:B------:R-:W1:Y:S01]  /*cd60*/  SHFL.BFLY PT, R3, R10, 0x2, 0x1f ;  /* 0x0c401f000a037f89 */ /* 0x000e6200000e0000 */
[----:B------:R-:W-:Y:S01]  /*cd70*/  ULOP3.LUT UR38, UR38, 0x3fff, URZ, 0xc0, !UPT ;  /* 0x00003fff26267892 */ /* 0x000fe2000f8ec03f */
[----:B------:R-:W2:Y:S03]  /*cd80*/  S2R R14, SR_TID.X ;  /* 0x00000000000e7919 */ /* 0x000ea60000002100 */
        /* <DEDUP_REMOVED lines=8> */
[----:B0-----:R-:W-:Y:S01]  /*ce10*/  FADD.FTZ R6, R2, R7 ;  /* 0x0000000702067221 */ /* 0x001fe20000010000 */
[----:B------:R-:W-:Y:S01]  /*ce20*/  UMOV UR7, 0x40000040 ;  /* 0x4000004000077882 */ /* 0x000fe20000000000 */
[----:B------:R-:W-:-:S02]  /*ce30*/  IMAD.U32 R7, RZ, RZ, UR5 ;  /* 0x00000005ff077e24 */ /* 0x000fc4000f8e00ff */
[----:B-1----:R-:W-:Y:S01]  /*ce40*/  FADD.FTZ R3, R3, R10 ;  /* 0x0000000a03037221 */ /* 0x002fe20000010000 */
[----:B------:R-:W-:Y:S01]  /*ce50*/  IMAD.MOV.U32 R10, RZ, RZ, RZ ;  /* 0x000000ffff0a7224 */ /* 0x000fe200078e00ff */
[----:B------:R-:W0:Y:S01]  /*ce60*/  SHFL.BFLY PT, R9, R6, 0x1, 0x1f ;  /* 0x0c201f0006097f89 */ /* 0x000e2200000e0000 */
[----:B------:R-:W-:Y:S01]  /*ce70*/  IMAD.U32 R199, RZ, RZ, UR8 ;  /* 0x00000008ffc77e24 */ /* 0x000fe2000f8e00ff */
[----:B------:R-:W-:Y:S02]  /*ce80*/  USEL UR36, UR36, URZ, UP0 ;  /* 0x0000003f24247287 */ /* 0x000fe40008000000 */
[----:B------:R-:W1:Y:S01]  /*ce90*/  SHFL.BFLY PT, R2, R3, 0x1, 0x1f ;  /* 0x0c201f0003027f89 */ /* 0x000e6200000e0000 */
[----:B--2---:R-:W-:Y:S01]  /*cea0*/  LOP3.LUT P2, RZ, R14, 0x7f, RZ, 0xc0, !PT ;  /* 0x0000007f0eff7812 */ /* 0x004fe2000784c0ff */
[----:B0-----:R-:W-:Y:S01]  /*ceb0*/  FADD.FTZ R13, R6, R9 ;  /* 0x00000009060d7221 */ /* 0x001fe20000010000 */
[----:B-1----:R-:W-:-:S04]  /*cec0*/  FADD.FTZ R12, R3, R2 ;  /* 0x00000002030c7221 */ /* 0x002fc80000010000 */
[----:B------:R-:W-:Y:S01]  /*ced0*/  FSETP.NE.FTZ.AND P1, PT, R13, RZ, PT ;  /* 0x000000ff0d00720b */ /* 0x000fe20003f35000 */
[----:B------:R-:W-:Y:S02]  /*cee0*/  IMAD.MOV.U32 R2, RZ, RZ, -0x800000 ;  /* 0xff800000ff027424 */ /* 0x000fe400078e00ff */
[----:B------:R-:W-:Y:S01]  /*cef0*/  IMAD.MOV.U32 R3, RZ, RZ, -0x800000 ;  /* 0xff800000ff037424 */ /* 0x000fe200078e00ff */
[----:B------:R-:W-:-:S09]  /*cf00*/  FSETP.NE.FTZ.AND P0, PT, R12, RZ, PT ;  /* 0x000000ff0c00720b */ /* 0x000fd20003f15000 */
[----:B------:R-:W0:Y:S01]  /*cf10*/  @P1 MUFU.LG2 R11, R13 ;  /* 0x0000000d000b1308 */ /* 0x000e220000000c00 */
[----:B------:R-:W-:-:S03]  /*cf20*/  @P1 FMUL.FTZ R14, R0, 0.69314718246459960938 ;  /* 0x3f317218000e1820 */ /* 0x000fc60000410000 */
[----:B------:R-:W-:Y:S01]  /*cf30*/  @P0 FMUL.FTZ R6, R0, 0.69314718246459960938 ;  /* 0x3f31721800060820 */ /* 0x000fe20000410000 */
[----:B------:R-:W-:-:S03]  /*cf40*/  @!P2 VIADD R0, R7, 0x30860 ;  /* 0x000308600700a836 */ /* 0x000fc60000000000 */
[----:B------:R-:W1:Y:S08]  /*cf50*/  @P0 MUFU.LG2 R9, R12 ;  /* 0x0000000c00090308 */ /* 0x000e700000000c00 */
[----:B------:R-:W2:Y:S01]  /*cf60*/  @P1 MUFU.RCP R10, R13 ;  /* 0x0000000d000a1308 */ /* 0x000ea20000001000 */
[----:B0-----:R-:W-:-:S04]  /*cf70*/  @P1 FMUL.FTZ R11, R11, 0.69314718246459960938 ;  /* 0x3f3172180b0b1820 */ /* 0x001fc80000410000 */
[----:B------:R-:W-:Y:S01]  /*cf80*/  @P1 FFMA.FTZ R2, R14, R4, R11 ;  /* 0x000000040e021223 */ /* 0x000fe2000001000b */
[----:B------:R-:W-:Y:S02]  /*cf90*/  @!P2 PRMT R4, RZ, 0x654, R0 ;  /* 0x00000654ff04a816 */ /* 0x000fe40000000000 */
[----:B------:R-:W0:Y:S01]  /*cfa0*/  @P0 MUFU.RCP R8, R12 ;  /* 0x0000000c00080308 */ /* 0x000e220000001000 */
[----:B-1----:R-:W-:-:S04]  /*cfb0*/  @P0 FMUL.FTZ R9, R9, 0.69314718246459960938 ;  /* 0x3f31721809090820 */ /* 0x002fc80000410000 */
        /* <DEDUP_REMOVED lines=30> */
[----:B--2---:R-:W-:Y:S01]  /*d1a0*/  FMUL.FTZ R127, R43, R10 ;  /* 0x0000000a2b7f7220 */ /* 0x004fe20000410000 */
[----:B0-----:R-:W-:Y:S01]  /*d1b0*/  FMUL.FTZ R0, R32, R8 ;  /* 0x0000000820007220 */ /* 0x001fe20000410000 */
        /* <DEDUP_REMOVED lines=94> */
.L_x_1062:
[----:B------:R-:W0:Y:S01]  /*d7a0*/  S2R R5, SR_CgaCtaId ;  /* 0x0000000000057919 */ /* 0x000e220000008800 */
[----:B------:R-:W-:Y:S01]  /*d7b0*/  MOV R38, 0x400 ;  /* 0x0000040000267802 */ /* 0x000fe20000000f00 */
[----:B------:R-:W-:Y:S01]  /*d7c0*/  BSSY B0, `(.L_x_1133) ;  /* 0x0000251000007945 */ /* 0x000fe20003800000 */
[----:B------:R-:W-:Y:S02]  /*d7d0*/  BAR.SYNC.DEFER_BLOCKING 0x5, 0x120 ;  /* 0x0144800000007b1d */ /* 0x000fe40000010000 */
[----:B0-----:R-:W-:-:S05]  /*d7e0*/  LEA R38, R5, R38, 0x18 ;  /* 0x0000002605267211 */ /* 0x001fca00078ec0ff */
[----:B------:R-:W0:Y:S02]  /*d7f0*/  LDS.128 R192, [R38+0x308d0] ;  /* 0x0308d00026c07984 */ /* 0x000e240000000c00 */
[----:B0-----:R-:W-:Y:S02]  /*d800*/  R2UR UR6, R194 ;  /* 0x00000000c20672ca */ /* 0x001fe400000e0000 */
[----:B------:R-:W-:Y:S01]  /*d810*/  R2UR UR5, R195 ;  /* 0x00000000c30572ca */ /* 0x000fe200000e0000 */
[----:B------:R-:W-:Y:S06]  /*d820*/  BAR.ARV 0x4, 0x120 ;  /* 0x0104800000007b1d */ /* 0x000fec0000002000 */
[----:B------:R-:W-:Y:S08]  /*d830*/  @P0 BRA `(.L_x_1134) ;  /* 0x00000018003c0947 */ /* 0x000ff00003800000 */
[----:B------:R-:W0:Y:S01]  /*d840*/  S2R R5, SR_SWINHI ;  /* 0x0000000000057919 */ /* 0x000e220000002f00 */
[----:B------:R-:W-:Y:S01]  /*d850*/  F2FP.F16.F32.PACK_AB R6, R123, R6 ;  /* 0x000000067b06723e */ /* 0x000fe200000000ff */
[----:B------:R-:W-:Y:S01]  /*d860*/  ULDC.64 UR8, c[0x0][0xbd8] ;  /* 0x0002f60000087ab9 */ /* 0x000fe20000000a00 */
[----:B------:R-:W-:Y:S01]  /*d870*/  R2UR UR4, R198 ;  /* 0x00000000c60472ca */ /* 0x000fe200000e0000 */
[----:B------:R-:W-:Y:S01]  /*d880*/  UISETP.NE.U32.AND UP0, UPT, UR8, URZ, UPT ;  /* 0x0000003f0800728c */ /* 0x000fe2000bf05070 */
[----:B------:R-:W-:Y:S02]  /*d890*/  F2FP.F16.F32.PACK_AB R88, R89, R88 ;  /* 0x000000585958723e */ /* 0x000fe400000000ff */
[----:B------:R-:W-:Y:S01]  /*d8a0*/  F2FP.F16.F32.PACK_AB R89, R43, R90 ;  /* 0x0000005a2b59723e */ /* 0x000fe200000000ff */
[----:B------:R-:W-:Y:S01]  /*d8b0*/  UISETP.NE.AND.EX UP0, UPT, UR9, URZ, UPT, UP0 ;  /* 0x0000003f0900728c */ /* 0x000fe2000bf05300 */
[----:B------:R-:W-:Y:S02]  /*d8c0*/  F2FP.F16.F32.PACK_AB R96, R97, R96 ;  /* 0x000000606160723e */ /* 0x000fe400000000ff */
[----:B------:R-:W-:Y:S01]  /*d8d0*/  F2FP.F16.F32.PACK_AB R90, R93, R92 ;  /* 0x0000005c5d5a723e */ /* 0x000fe200000000ff */
[----:B------:R-:W-:Y:S01]  /*d8e0*/  ULDC.64 UR8, c[0x0][0xbd8] ;  /* 0x0002f60000087ab9 */ /* 0x000fe20000000a00 */
[----:B------:R-:W-:-:S02]  /*d8f0*/  F2FP.F16.F32.PACK_AB R91, R42, R91 ;  /* 0x0000005b2a5b723e */ /* 0x000fc400000000ff */
[----:B------:R-:W-:Y:S01]  /*d900*/  F2FP.F16.F32.PACK_AB R97, R99, R98 ;  /* 0x000000626361723e */ /* 0x000fe200000000ff */
[----:B------:R-:W-:Y:S01]  /*d910*/  UIMAD.WIDE UR8, UR4, 0x4, UR8 ;  /* 0x00000004040878a5 */ /* 0x000fe2000f8e0208 */
        /* <DEDUP_REMOVED lines=8> */
[----:B------:R-:W-:Y:S02]  /*d9a0*/  MOV R16, R38 ;  /* 0x0000002600107202 */ /* 0x000fe40000000f00 */
[----:B0-----:R-:W-:Y:S02]  /*d9b0*/  MOV R17, R5 ;  /* 0x0000000500117202 */ /* 0x001fe40000000f00 */
[----:B------:R-:W-:-:S02]  /*d9c0*/  F2FP.F16.F32.PACK_AB R114, R117, R116 ;  /* 0x000000747572723e */ /* 0x000fc400000000ff */
[----:B------:R-:W-:Y:S01]  /*d9d0*/  F2FP.F16.F32.PACK_AB R115, R119, R118 ;  /* 0x000000767773723e */ /* 0x000fe200000000ff */
[----:B------:R-:W-:-:S03]  /*d9e0*/  IMAD.WIDE R4, R203, 0x2, R16 ;  /* 0x00000002cb047825 */ /* 0x000fc600078e0210 */
[C---:B------:R-:W-:Y:S02]  /*d9f0*/  LOP3.LUT R21, R4.reuse, 0x380, RZ, 0xc0, !PT ;  /* 0x0000038004157812 */ /* 0x040fe400078ec0ff */
[C---:B------:R-:W-:Y:S02]  /*da00*/  IADD3 R75, P2, R4.reuse, 0x20, RZ ;  /* 0x00000020044b7810 */ /* 0x040fe40007f5e0ff */
[C---:B------:R-:W-:Y:S02]  /*da10*/  IADD3 R95, P1, R4.reuse, 0x40, RZ ;  /* 0x00000040045f7810 */ /* 0x040fe40007f3e0ff */
[C---:B------:R-:W-:Y:S01]  /*da20*/  IADD3 R135, P6, R4.reuse, 0x60, RZ ;  /* 0x0000006004877810 */ /* 0x040fe20007fde0ff */
[--C-:B------:R-:W-:Y:S01]  /*da30*/  IMAD.X R9, RZ, RZ, R5.reuse, P2 ;  /* 0x000000ffff097224 */ /* 0x100fe200010e0605 */
[C---:B------:R-:W-:Y:S01]  /*da40*/  IADD3 R137, P5, R4.reuse, 0x4000, RZ ;  /* 0x0000400004897810 */ /* 0x040fe20007fbe0ff */
[--C-:B------:R-:W-:Y:S01]  /*da50*/  IMAD.X R11, RZ, RZ, R5.reuse, P1 ;  /* 0x000000ffff0b7224 */ /* 0x100fe200008e0605 */
[----:B------:R-:W-:Y:S01]  /*da60*/  SHF.R.U64 R21, R21, 0x3, RZ ;  /* 0x0000000315157819 */ /* 0x000fe200000012ff */
[--C-:B------:R-:W-:Y:S01]  /*da70*/  IMAD.X R13, RZ, RZ, R5.reuse, P6 ;  /* 0x000000ffff0d7224 */ /* 0x100fe200030e0605 */
[C---:B------:R-:W-:Y:S01]  /*da80*/  IADD3 R139, P0, R4.reuse, 0x4020, RZ ;  /* 0x00004020048b7810 */ /* 0x040fe20007f1e0ff */
[----:B------:R-:W-:Y:S01]  /*da90*/  IMAD.X R15, RZ, RZ, R5, P5 ;  /* 0x000000ffff0f7224 */ /* 0x000fe200028e0605 */
[----:B------:R-:W-:-:S02]  /*daa0*/  IADD3 R141, P4, R4, 0x4040, RZ ;  /* 0x00004040048d7810 */ /* 0x000fc40007f9e0ff */
[C---:B------:R-:W-:Y:S01]  /*dab0*/  IADD3 R143, P3, R4.reuse, 0x4060, RZ ;  /* 0x00004060048f7810 */ /* 0x040fe20007f7e0ff */
[--C-:B------:R-:W-:Y:S01]  /*dac0*/  IMAD.X R25, RZ, RZ, R5.reuse, P0 ;  /* 0x000000ffff197224 */ /* 0x100fe200000e0605 */
[C---:B------:R-:W-:Y:S01]  /*dad0*/  IADD3 R145, P2, R4.reuse, 0x8000, RZ ;  /* 0x0000800004917810 */ /* 0x040fe20007f5e0ff */
[--C-:B------:R-:W-:Y:S01]  /*dae0*/  IMAD.X R27, RZ, RZ, R5.reuse, P4 ;  /* 0x000000ffff1b7224 */ /* 0x100fe200020e0605 */
[C---:B------:R-:W-:Y:S01]  /*daf0*/  IADD3 R147, P1, R4.reuse, 0x8020, RZ ;  /* 0x0000802004937810 */ /* 0x040fe20007f3e0ff */
[--C-:B------:R-:W-:Y:S01]  /*db00*/  IMAD.X R29, RZ, RZ, R5.reuse, P3 ;  /* 0x000000ffff1d7224 */ /* 0x100fe200018e0605 */
[C---:B------:R-:W-:Y:S01]  /*db10*/  IADD3 R149, P6, R4.reuse, 0x8040, RZ ;  /* 0x0000804004957810 */ /* 0x040fe20007fde0ff */
[--C-:B------:R-:W-:Y:S01]  /*db20*/  IMAD.X R31, RZ, RZ, R5.reuse, P2 ;  /* 0x000000ffff1f7224 */ /* 0x100fe200010e0605 */
[----:B------:R-:W-:Y:S01]  /*db30*/  IADD3 R151, P5, R4, 0x8060, RZ ;  /* 0x0000806004977810 */ /* 0x000fe20007fbe0ff */
[--C-:B------:R-:W-:Y:S01]  /*db40*/  IMAD.X R33, RZ, RZ, R5.reuse, P1 ;  /* 0x000000ffff217224 */ /* 0x100fe200008e0605 */
[----:B------:R-:W-:Y:S01]  /*db50*/  LOP3.LUT R4, R21, R4, RZ, 0x3c, !PT ;  /* 0x0000000415047212 */ /* 0x000fe200078e3cff */
[--C-:B------:R-:W-:Y:S01]  /*db60*/  IMAD.X R35, RZ, RZ, R5.reuse, P6 ;  /* 0x000000ffff237224 */ /* 0x100fe200030e0605 */
[----:B------:R-:W-:Y:S01]  /*db70*/  LOP3.LUT R8, R75, 0x380, RZ, 0xc0, !PT ;  /* 0x000003804b087812 */ /* 0x000fe200078ec0ff */
[----:B------:R-:W-:Y:S01]  /*db80*/  IMAD.X R21, RZ, RZ, R5, P5 ;  /* 0x000000ffff157224 */ /* 0x000fe200028e0605 */
[----:B------:R-:W-:-:S02]  /*db90*/  LOP3.LUT R10, R95, 0x380, RZ, 0xc0, !PT ;  /* 0x000003805f0a7812 */ /* 0x000fc400078ec0ff */
[----:B------:R-:W-:Y:S02]  /*dba0*/  LOP3.LUT R12, R135, 0x380, RZ, 0xc0, !PT ;  /* 0x00000380870c7812 */ /* 0x000fe400078ec0ff */
[----:B------:R-:W-:Y:S02]  /*dbb0*/  LOP3.LUT R14, R137, 0x380, RZ, 0xc0, !PT ;  /* 0x00000380890e7812 */ /* 0x000fe400078ec0ff */
[----:B------:R-:W-:Y:S02]  /*dbc0*/  LOP3.LUT R24, R139, 0x380, RZ, 0xc0, !PT ;  /* 0x000003808b187812 */ /* 0x000fe400078ec0ff */
[----:B------:R-:W-:Y:S02]  /*dbd0*/  LOP3.LUT R26, R141, 0x380, RZ, 0xc0, !PT ;  /* 0x000003808d1a7812 */ /* 0x000fe400078ec0ff */
[----:B------:R-:W-:Y:S02]  /*dbe0*/  SHF.R.U64 R8, R8, 0x3, RZ ;  /* 0x0000000308087819 */ /* 0x000fe400000012ff */
[----:B------:R-:W-:-:S02]  /*dbf0*/  SHF.R.U64 R10, R10, 0x3, RZ ;  /* 0x000000030a0a7819 */ /* 0x000fc400000012ff */
[----:B------:R-:W-:Y:S02]  /*dc00*/  LOP3.LUT R28, R143, 0x380, RZ, 0xc0, !PT ;  /* 0x000003808f1c7812 */ /* 0x000fe400078ec0ff */
[----:B------:R-:W-:Y:S02]  /*dc10*/  LOP3.LUT R30, R145, 0x380, RZ, 0xc0, !PT ;  /* 0x00000380911e7812 */ /* 0x000fe400078ec0ff */
[----:B------:R-:W-:Y:S02]  /*dc20*/  MOV R132, R4 ;  /* 0x0000000400847202 */ /* 0x000fe40000000f00 */
[----:B------:R-:W-:Y:S02]  /*dc30*/  F2FP.F16.F32.PACK_AB R4, R20, R7 ;  /* 0x000000071404723e */ /* 0x000fe400000000ff */
[----:B------:R-:W-:Y:S02]  /*dc40*/  SHF.R.U64 R12, R12, 0x3, RZ ;  /* 0x000000030c0c7819 */ /* 0x000fe400000012ff */
[----:B------:R-:W-:-:S02]  /*dc50*/  SHF.R.U64 R14, R14, 0x3, RZ ;  /* 0x000000030e0e7819 */ /* 0x000fc400000012ff */
[----:B------:R-:W-:Y:S02]  /*dc60*/  F2FP.F16.F32.PACK_AB R5, R128, R133 ;  /* 0x000000858005723e */ /* 0x000fe400000000ff */
[----:B------:R-:W-:Y:S02]  /*dc70*/  LOP3.LUT R20, R147, 0x380, RZ, 0xc0, !PT ;  /* 0x0000038093147812 */ /* 0x000fe400078ec0ff */
[----:B------:R-:W-:Y:S01]  /*dc80*/  F2FP.F16.F32.PACK_AB R7, R131, R32 ;  /* 0x000000208307723e */ /* 0x000fe200000000ff */
[----:B------:R-:W-:Y:S01]  /*dc90*/  BAR.SYNC.DEFER_BLOCKING 0x1, 0x100 ;  /* 0x0044000000007b1d */ /* 0x000fe20000010000 */
[----:B------:R-:W-:Y:S02]  /*dca0*/  SHF.R.U64 R24, R24, 0x3, RZ ;  /* 0x0000000318187819 */ /* 0x000fe400000012ff */
[----:B------:R-:W-:Y:S02]  /*dcb0*/  SHF.R.U64 R26, R26, 0x3, RZ ;  /* 0x000000031a1a7819 */ /* 0x000fe400000012ff */
[----:B------:R-:W-:-:S02]  /*dcc0*/  LOP3.LUT R74, R151, 0x380, RZ, 0xc0, !PT ;  /* 0x00000380974a7812 */ /* 0x000fc400078ec0ff */
[----:B------:R-:W-:Y:S02]  /*dcd0*/  LOP3.LUT R8, R8, R75, RZ, 0x3c, !PT ;  /* 0x0000004b08087212 */ /* 0x000fe400078e3cff */
[----:B------:R-:W-:Y:S02]  /*dce0*/  LOP3.LUT R10, R10, R95, RZ, 0x3c, !PT ;  /* 0x0000005f0a0a7212 */ /* 0x000fe400078e3cff */
[----:B------:R-:W-:Y:S02]  /*dcf0*/  SHF.R.U64 R28, R28, 0x3, RZ ;  /* 0x000000031c1c7819 */ /* 0x000fe400000012ff */
[----:B------:R-:W-:Y:S02]  /*dd00*/  SHF.R.U64 R30, R30, 0x3, RZ ;  /* 0x000000031e1e7819 */ /* 0x000fe400000012ff */
[----:B------:R-:W-:Y:S02]  /*dd10*/  LOP3.LUT R12, R12, R135, RZ, 0x3c, !PT ;  /* 0x000000870c0c7212 */ /* 0x000fe400078e3cff */
[----:B------:R-:W-:-:S02]  /*dd20*/  LOP3.LUT R14, R14, R137, RZ, 0x3c, !PT ;  /* 0x000000890e0e7212 */ /* 0x000fc400078e3cff */
[----:B------:R-:W-:Y:S02]  /*dd30*/  LOP3.LUT R34, R149, 0x380, RZ, 0xc0, !PT ;  /* 0x0000038095227812 */ /* 0x000fe400078ec0ff */
[----:B------:R-:W-:Y:S02]  /*dd40*/  SHF.R.U64 R20, R20, 0x3, RZ ;  /* 0x0000000314147819 */ /* 0x000fe400000012ff */
[----:B------:R-:W-:Y:S01]  /*dd50*/  LOP3.LUT R24, R24, R139, RZ, 0x3c, !PT ;  /* 0x0000008b18187212 */ /* 0x000fe200078e3cff */
[----:B------:R0:W-:Y:S01]  /*dd60*/  STSM.16.M88.4 [R132], R4 ;  /* 0x0000000484007844 */ /* 0x0001e20000000200 */
[----:B------:R-:W-:Y:S02]  /*dd70*/  LOP3.LUT R26, R26, R141, RZ, 0x3c, !PT ;  /* 0x0000008d1a1a7212 */ /* 0x000fe400078e3cff */
[----:B------:R-:W-:Y:S02]  /*dd80*/  SHF.R.U64 R74, R74, 0x3, RZ ;  /* 0x000000034a4a7819 */ /* 0x000fe400000012ff */
[----:B------:R-:W-:-:S02]  /*dd90*/  LOP3.LUT R28, R28, R143, RZ, 0x3c, !PT ;  /* 0x0000008f1c1c7212 */ /* 0x000fc400078e3cff */
[----:B------:R-:W-:Y:S02]  /*dda0*/  LOP3.LUT R30, R30, R145, RZ, 0x3c, !PT ;  /* 0x000000911e1e7212 */ /* 0x000fe400078e3cff */
[----:B------:R-:W-:Y:S02]  /*ddb0*/  MOV R131, R8 ;  /* 0x0000000800837202 */ /* 0x000fe40000000f00 */
[----:B------:R-:W-:Y:S02]  /*ddc0*/  MOV R130, R10 ;  /* 0x0000000a00827202 */ /* 0x000fe40000000f00 */
[----:B------:R-:W-:Y:S02]  /*ddd0*/  F2FP.F16.F32.PACK_AB R8, R41, R40 ;  /* 0x000000282908723e */ /* 0x000fe400000000ff */
[----:B------:R-:W-:Y:S02]  /*dde0*/  F2FP.F16.F32.PACK_AB R9, R127, R122 ;  /* 0x0000007a7f09723e */ /* 0x000fe400000000ff */
[----:B0-----:R-:W-:-:S02]  /*ddf0*/  F2FP.F16.F32.PACK_AB R4, R121, R0 ;  /* 0x000000007904723e */ /* 0x001fc400000000ff */
[----:B------:R-:W-:Y:S02]  /*de00*/  F2FP.F16.F32.PACK_AB R5, R126, R125 ;  /* 0x0000007d7e05723e */ /* 0x000fe400000000ff */
[----:B------:R-:W-:Y:S02]  /*de10*/  F2FP.F16.F32.PACK_AB R6, R37, R36 ;  /* 0x000000242506723e */ /* 0x000fe400000000ff */
[----:B------:R-:W-:Y:S02]  /*de20*/  F2FP.F16.F32.PACK_AB R7, R129, R124 ;  /* 0x0000007c8107723e */ /* 0x000fe400000000ff */
[----:B------:R-:W-:Y:S02]  /*de30*/  F2FP.F16.F32.PACK_AB R10, R45, R44 ;  /* 0x0000002c2d0a723e */ /* 0x000fe400000000ff */
[----:B------:R-:W-:Y:S01]  /*de40*/  F2FP.F16.F32.PACK_AB R11, R47, R120 ;  /* 0x000000782f0b723e */ /* 0x000fe200000000ff */
[----:B------:R0:W-:Y:S01]  /*de50*/  STSM.16.M88.4 [R131], R4 ;  /* 0x0000000483007844 */ /* 0x0001e20000000200 */
[----:B------:R-:W-:-:S02]  /*de60*/  SHF.R.U64 R34, R34, 0x3, RZ ;  /* 0x0000000322227819 */ /* 0x000fc400000012ff */
[----:B------:R-:W-:Y:S01]  /*de70*/  LOP3.LUT R32, R20, R147, RZ, 0x3c, !PT ;  /* 0x0000009314207212 */ /* 0x000fe200078e3cff */
[----:B------:R1:W-:Y:S01]  /*de80*/  STSM.16.M88.4 [R130], R8 ;  /* 0x0000000882007844 */ /* 0x0003e20000000200 */
[----:B------:R-:W-:Y:S02]  /*de90*/  MOV R128, R12 ;  /* 0x0000000c00807202 */ /* 0x000fe40000000f00 */
[----:B------:R-:W-:Y:S02]  /*dea0*/  MOV R123, R14 ;  /* 0x0000000e007b7202 */ /* 0x000fe40000000f00 */
[----:B------:R-:W-:Y:S02]  /*deb0*/  LOP3.LUT R20, R74, R151, RZ, 0x3c, !PT ;  /* 0x000000974a147212 */ /* 0x000fe400078e3cff */
[----:B------:R-:W-:Y:S02]  /*dec0*/  MOV R95, R24 ;  /* 0x00000018005f7202 */ /* 0x000fe40000000f00 */
[----:B------:R-:W-:-:S02]  /*ded0*/  MOV R94, R26 ;  /* 0x0000001a005e7202 */ /* 0x000fc40000000f00 */
[----:B------:R-:W-:Y:S02]  /*dee0*/  F2FP.F16.F32.PACK_AB R12, R49, R48 ;  /* 0x00000030310c723e */ /* 0x000fe400000000ff */
[----:B------:R-:W-:Y:S02]  /*def0*/  F2FP.F16.F32.PACK_AB R13, R51, R50 ;  /* 0x00000032330d723e */ /* 0x000fe400000000ff */
[----:B------:R-:W-:Y:S02]  /*df00*/  F2FP.F16.F32.PACK_AB R14, R53, R52 ;  /* 0x00000034350e723e */ /* 0x000fe400000000ff */
[----:B------:R-:W-:Y:S02]  /*df10*/  F2FP.F16.F32.PACK_AB R15, R55, R54 ;  /* 0x00000036370f723e */ /* 0x000fe400000000ff */
[----:B------:R-:W-:Y:S02]  /*df20*/  MOV R75, R28 ;  /* 0x0000001c004b7202 */ /* 0x000fe40000000f00 */
[----:B------:R-:W-:Y:S01]  /*df30*/  MOV R74, R30 ;  /* 0x0000001e004a7202 */ /* 0x000fe20000000f00 */
[----:B------:R-:W-:Y:S01]  /*df40*/  STSM.16.M88.4 [R128], R12 ;  /* 0x0000000c80007844 */ /* 0x000fe20000000200 */
[----:B------:R-:W-:-:S02]  /*df50*/  F2FP.F16.F32.PACK_AB R24, R57, R56 ;  /* 0x000000383918723e */ /* 0x000fc400000000ff */
        /* <DEDUP_REMOVED lines=8> */
[----:B------:R-:W-:Y:S02]  /*dfe0*/  LOP3.LUT R34, R34, R149, RZ, 0x3c, !PT ;  /* 0x0000009522227212 */ /* 0x000fe400078e3cff */
[----:B0-----:R-:W-:Y:S01]  /*dff0*/  F2FP.F16.F32.PACK_AB R4, R73, R72 ;  /* 0x000000484904723e */ /* 0x001fe200000000ff */
[----:B------:R-:W-:Y:S01]  /*e000*/  STSM.16.M88.4 [R95], R28 ;  /* 0x0000001c5f007844 */ /* 0x000fe20000000200 */
[----:B------:R-:W-:Y:S02]  /*e010*/  F2FP.F16.F32.PACK_AB R5, R46, R39 ;  /* 0x000000272e05723e */ /* 0x000fe400000000ff */
[----:B------:R-:W-:Y:S02]  /*e020*/  F2FP.F16.F32.PACK_AB R6, R77, R76 ;  /* 0x0000004c4d06723e */ /* 0x000fe400000000ff */
[----:B------:R-:W-:-:S02]  /*e030*/  F2FP.F16.F32.PACK_AB R7, R79, R78 ;  /* 0x0000004e4f07723e */ /* 0x000fc400000000ff */
[----:B-1----:R-:W-:Y:S02]  /*e040*/  F2FP.F16.F32.PACK_AB R8, R81, R80 ;  /* 0x000000505108723e */ /* 0x002fe400000000ff */
[----:B------:R-:W-:Y:S01]  /*e050*/  F2FP.F16.F32.PACK_AB R9, R83, R82 ;  /* 0x000000525309723e */ /* 0x000fe200000000ff */
[----:B------:R0:W-:Y:S01]  /*e060*/  STSM.16.M88.4 [R94], R4 ;  /* 0x000000045e007844 */ /* 0x0001e20000000200 */
[----:B------:R-:W-:Y:S02]  /*e070*/  F2FP.F16.F32.PACK_AB R10, R85, R84 ;  /* 0x00000054550a723e */ /* 0x000fe400000000ff */
[----:B------:R-:W-:Y:S02]  /*e080*/  F2FP.F16.F32.PACK_AB R11, R87, R86 ;  /* 0x00000056570b723e */ /* 0x000fe400000000ff */
[----:B------:R-:W-:Y:S02]  /*e090*/  MOV R32, R32 ;  /* 0x0000002000207202 */ /* 0x000fe40000000f00 */
[----:B------:R-:W-:Y:S01]  /*e0a0*/  MOV R34, R34 ;  /* 0x0000002200227202 */ /* 0x000fe20000000f00 */
[----:B------:R1:W-:Y:S01]  /*e0b0*/  STSM.16.M88.4 [R75], R8 ;  /* 0x000000084b007844 */ /* 0x0003e20000000200 */
[----:B------:R-:W-:-:S02]  /*e0c0*/  MOV R20, R20 ;  /* 0x0000001400147202 */ /* 0x000fc40000000f00 */
[----:B------:R-:W-:Y:S01]  /*e0d0*/  PLOP3.LUT P0, PT, PT, PT, UP0, 0x80, 0x0 ;  /* 0x000000000000781c */ /* 0x000fe20003f0f008 */
[----:B------:R1:W-:Y:S04]  /*e0e0*/  STSM.16.M88.4 [R74], R88 ;  /* 0x000000584a007844 */ /* 0x0003e80000000200 */
[----:B------:R1:W-:Y:S01]  /*e0f0*/  STSM.16.M88.4 [R32], R96 ;  /* 0x0000006020007844 */ /* 0x0003e20000000200 */
[----:B0-----:R-:W-:Y:S02]  /*e100*/  IMAD.U32 R4, RZ, RZ, UR8 ;  /* 0x00000008ff047e24 */ /* 0x001fe4000f8e00ff */
[----:B------:R-:W-:Y:S01]  /*e110*/  IMAD.U32 R5, RZ, RZ, UR9 ;  /* 0x00000009ff057e24 */ /* 0x000fe2000f8e00ff */
[----:B------:R1:W-:Y:S01]  /*e120*/  STSM.16.M88.4 [R34], R104 ;  /* 0x0000006822007844 */ /* 0x0003e20000000200 */
[----:B------:R-:W-:-:S03]  /*e130*/  ULDC.64 UR8, c[0x0][0xbe0] ;  /* 0x0002f80000087ab9 */ /* 0x000fc60000000a00 */
[----:B------:R1:W-:Y:S01]  /*e140*/  STSM.16.M88.4 [R20], R112 ;  /* 0x0000007014007844 */ /* 0x0003e20000000200 */
[----:B------:R-:W-:Y:S01]  /*e150*/  UISETP.NE.U32.AND UP1, UPT, UR8, URZ, UPT ;  /* 0x0000003f0800728c */ /* 0x000fe2000bf25070 */
[----:B------:R-:W-:Y:S03]  /*e160*/  BAR.SYNC.DEFER_BLOCKING 0x1, 0x100 ;  /* 0x0044000000007b1d */ /* 0x000fe60000010000 */
[----:B------:R-:W-:-:S05]  /*e170*/  UISETP.NE.AND.EX UP1, UPT, UR9, URZ, UPT, UP1 ;  /* 0x0000003f0900728c */ /* 0x000fca000bf25310 */
[----:B------:R-:W0:Y:S01]  /*e180*/  LDC R37, c[0x0][0xa88] ;  /* 0x0002a200ff257b82 */ /* 0x000e220000000800 */
[----:B------:R-:W-:Y:S01]  /*e190*/  PLOP3.LUT P1, PT, PT, PT, UP1, 0x80, 0x0 ;  /* 0x000000000000781c */ /* 0x000fe20003f2f018 */
[----:B------:R-:W-:-:S04]  /*e1a0*/  IMAD R7, R22, 0x40, R19 ;  /* 0x0000004016077824 */ /* 0x000fc800078e0213 */
[----:B------:R-:W-:Y:S02]  /*e1b0*/  @UP1 ULDC.64 UR8, c[0x0][0xbe0] ;  /* 0x0002f80000081ab9 */ /* 0x000fe40000000a00 */
[----:B------:R-:W-:Y:S01]  /*e1c0*/  @UP1 UIMAD.WIDE UR8, UR4, 0x4, UR8 ;  /* 0x00000004040818a5 */ /* 0x000fe2000f8e0208 */
[----:B------:R-:W-:-:S05]  /*e1d0*/  IMAD.WIDE R16, R7, 0x2, R16 ;  /* 0x0000000207107825 */ /* 0x000fca00078e0210 */
[----:B------:R-:W-:Y:S02]  /*e1e0*/  IMAD.U32 R6, RZ, RZ, UR8 ;  /* 0x00000008ff067e24 */ /* 0x000fe4000f8e00ff */
[----:B------:R-:W-:Y:S01]  /*e1f0*/  IMAD.U32 R7, RZ, RZ, UR9 ;  /* 0x00000009ff077e24 */ /* 0x000fe2000f8e00ff */
[----:B------:R-:W2:Y:S01]  /*e200*/  @P0 LDG.E R0, desc[UR60][R4.64] ;  /* 0x0000003c04000981 */ /* 0x000ea2000c1e1900 */
[----:B------:R-:W-:Y:S01]  /*e210*/  UMOV UR4, URZ ;  /* 0x0000003f00047c82 */ /* 0x000fe20008000000 */
[----:B------:R-:W-:Y:S02]  /*e220*/  IADD3 R33, P5, R16, 0x1000, RZ ;  /* 0x0000100010217810 */ /* 0x000fe40007fbe0ff */
[----:B0-----:R1:W5:Y:S01]  /*e230*/  @P1 LDG.E R37, desc[UR60][R6.64] ;  /* 0x0000003c06251981 */ /* 0x001362000c1e1900 */
[----:B--2---:R-:W-:Y:S01]  /*e240*/  @P0 R2UR UR4, R0 ;  /* 0x00000000000402ca */ /* 0x004fe200000e0000 */
[----:B-1----:R-:W-:-:S14]  /*e250*/  @P1 BRA `(.L_x_1135) ;  /* 0x0000000000101947 */ /* 0x002fdc0003800000 */
[----:B------:R-:W-:Y:S05]  /*e260*/  @!P0 BRA `(.L_x_1135) ;  /* 0x00000000000c8947 */ /* 0x000fea0003800000 */
[----:B------:R-:W2:Y:S04]  /*e270*/  LDG.E R0, desc[UR60][R4.64] ;  /* 0x0000003c04007981 */ /* 0x000ea8000c1e1900 */
[----:B-----5:R-:W2:Y:S02]  /*e280*/  LDG.E R37, desc[UR60][R4.64+0x4] ;  /* 0x0000043c04257981 */ /* 0x020ea4000c1e1900 */
[----:B--2---:R-:W-:-:S07]  /*e290*/  IMAD.IADD R37, R37, 0x1, -R0 ;  /* 0x0000000125257824 */ /* 0x004fce00078e0a00 */
.L_x_1135:
[----:B------:R-:W-:Y:S01]  /*e2a0*/  R2UR UR17, R197 ;  /* 0x00000000c51172ca */ /* 0x000fe200000e0000 */
[----:B------:R-:W-:Y:S01]  /*e2b0*/  ULDC.64 UR12, c[0x0][0xb70] ;  /* 0x0002dc00000c7ab9 */ /* 0x000fe20000000a00 */
[----:B------:R-:W-:Y:S01]  /*e2c0*/  R2UR UR15, R198 ;  /* 0x00000000c60f72ca */ /* 0x000fe200000e0000 */
[----:B------:R-:W-:Y:S01]  /*e2d0*/  USHF.R.S32.HI UR11, URZ, 0x1f, UR4 ;  /* 0x0000001f3f0b7899 */ /* 0x000fe20008011404 */
[----:B------:R-:W-:Y:S01]  /*e2e0*/  IADD3 R5, P3, R16, 0x3000, RZ ;  /* 0x0000300010057810 */ /* 0x000fe20007f7e0ff */
[----:B------:R-:W-:Y:S01]  /*e2f0*/  UMOV UR10, UR4 ;  /* 0x00000004000a7c82 */ /* 0x000fe20008000000 */
[----:B------:R-:W-:Y:S01]  /*e300*/  IMAD R6, R196, 0x80, R201 ;  /* 0x00000080c4067824 */ /* 0x000fe200078e02c9 */
[----:B------:R-:W-:Y:S02]  /*e310*/  IADD3 R57, P0, R16, 0x4000, RZ ;  /* 0x0000400010397810 */ /* 0x000fe40007f1e0ff */
[----:B------:R-:W-:Y:S02]  /*e320*/  LOP3.LUT R4, R5, 0x380, RZ, 0xc0, !PT ;  /* 0x0000038005047812 */ /* 0x000fe400078ec0ff */
[----:B------:R-:W-:-:S02]  /*e330*/  SHF.R.S32.HI R0, RZ, 0x1f, R6 ;  /* 0x0000001fff007819 */ /* 0x000fc40000011406 */
[----:B------:R-:W-:Y:S01]  /*e340*/  USHF.R.S32.HI UR14, URZ, 0x1f, UR17 ;  /* 0x0000001f3f0e7899 */ /* 0x000fe20008011411 */
[----:B------:R-:W-:Y:S01]  /*e350*/  SHF.R.U64 R4, R4, 0x3, RZ ;  /* 0x0000000304047819 */ /* 0x000fe200000012ff */
[----:B------:R-:W-:Y:S01]  /*e360*/  UIMAD.WIDE.U32 UR8, UR17, UR12, UR10 ;  /* 0x0000000c110872a5 */ /* 0x000fe2000f8e000a */
[----:B------:R-:W-:Y:S01]  /*e370*/  IADD3 R9, P4, R16, 0x2000, RZ ;  /* 0x0000200010097810 */ /* 0x000fe20007f9e0ff */
[----:B------:R-:W-:Y:S01]  /*e380*/  UIMAD UR7, UR14, UR12, URZ ;  /* 0x0000000c0e0772a4 */ /* 0x000fe2000f8e023f */
[----:B------:R-:W-:Y:S02]  /*e390*/  LOP3.LUT R4, R4, R5, RZ, 0x3c, !PT ;  /* 0x0000000504047212 */ /* 0x000fe400078e3cff */
[C---:B------:R-:W-:Y:S01]  /*e3a0*/  IADD3 R45, P1, R16.reuse, 0x5000, RZ ;  /* 0x00005000102d7810 */ /* 0x040fe20007f3e0ff */
[----:B------:R-:W-:Y:S01]  /*e3b0*/  UIMAD UR10, UR17, UR13, UR7 ;  /* 0x0000000d110a72a4 */ /* 0x000fe2000f8e0207 */
[----:B------:R-:W-:Y:S01]  /*e3c0*/  IADD3 R29, P2, R16, 0x6000, RZ ;  /* 0x00006000101d7810 */ /* 0x000fe20007f5e0ff */
[----:B------:R-:W-:Y:S01]  /*e3d0*/  USHF.R.S32.HI UR7, URZ, 0x1f, UR15 ;  /* 0x0000001f3f077899 */ /* 0x000fe2000801140f */
[----:B------:R-:W-:Y:S01]  /*e3e0*/  LOP3.LUT R56, R57, 0x380, RZ, 0xc0, !PT ;  /* 0x0000038039387812 */ /* 0x000fe200078ec0ff */
[----:B------:R-:W-:Y:S01]  /*e3f0*/  ULDC.64 UR12, c[0x0][0xb78] ;  /* 0x0002de00000c7ab9 */ /* 0x000fe20000000a00 */
[----:B------:R-:W-:Y:S01]  /*e400*/  USEL UR15, UR15, URZ, !UP0 ;  /* 0x0000003f0f0f7287 */ /* 0x000fe2000c000000 */
[----:B------:R-:W-:Y:S01]  /*e410*/  LOP3.LUT R32, R33, 0x380, RZ, 0xc0, !PT ;  /* 0x0000038021207812 */ /* 0x000fe200078ec0ff */
[----:B------:R-:W-:Y:S01]  /*e420*/  USEL UR16, UR7, URZ, !UP0 ;  /* 0x0000003f07107287 */ /* 0x000fe2000c000000 */
[----:B------:R-:W-:Y:S01]  /*e430*/  LOP3.LUT R8, R9, 0x380, RZ, 0xc0, !PT ;  /* 0x0000038009087812 */ /* 0x000fe200078ec0ff */
[----:B------:R-:W-:Y:S01]  /*e440*/  UIADD3 UR9, UR9, UR10, URZ ;  /* 0x0000000a09097290 */ /* 0x000fe2000fffe03f */
[----:B------:R-:W-:Y:S01]  /*e450*/  LOP3.LUT R44, R45, 0x380, RZ, 0xc0, !PT ;  /* 0x000003802d2c7812 */ /* 0x000fe200078ec0ff */
[----:B------:R-:W-:Y:S01]  /*e460*/  UIMAD UR7, UR16, UR12, URZ ;  /* 0x0000000c100772a4 */ /* 0x000fe2000f8e023f */
[----:B------:R-:W-:Y:S01]  /*e470*/  LOP3.LUT R28, R29, 0x380, RZ, 0xc0, !PT ;  /* 0x000003801d1c7812 */ /* 0x000fe200078ec0ff */
[----:B------:R-:W-:Y:S01]  /*e480*/  UIMAD.WIDE.U32 UR8, UR15, UR12, UR8 ;  /* 0x0000000c0f0872a5 */ /* 0x000fe2000f8e0008 */
[----:B------:R-:W-:Y:S01]  /*e490*/  SHF.R.U64 R56, R56, 0x3, RZ ;  /* 0x0000000338387819 */ /* 0x000fe200000012ff */
[----:B------:R-:W-:Y:S01]  /*e4a0*/  UIMAD UR7, UR15, UR13, UR7 ;  /* 0x0000000d0f0772a4 */ /* 0x000fe2000f8e0207 */
[----:B------:R-:W-:-:S02]  /*e4b0*/  SHF.R.U64 R32, R32, 0x3, RZ ;  /* 0x0000000320207819 */ /* 0x000fc400000012ff */
[----:B------:R-:W-:Y:S02]  /*e4c0*/  SHF.R.U64 R8, R8, 0x3, RZ ;  /* 0x0000000308087819 */ /* 0x000fe400000012ff */
[----:B------:R-:W-:Y:S01]  /*e4d0*/  IADD3 R5, P6, R6, UR8, RZ ;  /* 0x0000000806057c10 */ /* 0x000fe2000ffde0ff */
[----:B------:R-:W-:Y:S01]  /*e4e0*/  IMAD.U32 R7, RZ, RZ, UR7 ;  /* 0x00000007ff077e24 */ /* 0x000fe2000f8e00ff */
[----:B------:R-:W-:Y:S02]  /*e4f0*/  SHF.R.U64 R44, R44, 0x3, RZ ;  /* 0x000000032c2c7819 */ /* 0x000fe400000012ff */
[----:B------:R-:W-:Y:S02]  /*e500*/  SHF.R.U64 R28, R28, 0x3, RZ ;  /* 0x000000031c1c7819 */ /* 0x000fe400000012ff */
[----:B------:R-:W-:Y:S01]  /*e510*/  IADD3.X R0, R0, UR9, R7, P6, !PT ;  /* 0x0000000900007c10 */ /* 0x000fe2000b7fe407 */
[----:B------:R-:W-:Y:S01]  /*e520*/  ULDC.64 UR8, c[0x0][0xb40] ;  /* 0x0002d00000087ab9 */ /* 0x000fe20000000a00 */
[----:B------:R-:W-:Y:S01]  /*e530*/  LOP3.LUT R56, R56, R57, RZ, 0x3c, !PT ;  /* 0x0000003938387212 */ /* 0x000fe200078e3cff */
[----:B------:R-:W-:Y:S01]  /*e540*/  IMAD.X R57, RZ, RZ, R17, P0 ;  /* 0x000000ffff397224 */ /* 0x000fe200000e0611 */
[----:B------:R-:W-:-:S02]  /*e550*/  LEA R20, P6, R5, UR8, 0x2 ;  /* 0x0000000805147c11 */ /* 0x000fc4000f8c10ff */
[----:B------:R-:W-:Y:S02]  /*e560*/  LOP3.LUT P0, RZ, R200, 0x3, RZ, 0xc0, !PT ;  /* 0x00000003c8ff7812 */ /* 0x000fe4000780c0ff */
[----:B------:R-:W-:Y:S01]  /*e570*/  LEA.HI.X R21, R5, UR9, R0, 0x2, P6 ;  /* 0x0000000905157c11 */ /* 0x000fe2000b0f1400 */
[----:B------:R-:W-:Y:S01]  /*e580*/  VIADD R0, R6, 0x8 ;  /* 0x0000000806007836 */ /* 0x000fe20000000000 */
        /* <DEDUP_REMOVED lines=8> */
[C---:B------:R-:W-:Y:S01]  /*e610*/  IADD3 R13, P6, R16.reuse, 0x7000, RZ ;  /* 0x00007000100d7810 */ /* 0x040fe20007fde0ff */
[----:B------:R-:W-:Y:S01]  /*e620*/  IMAD.X R29, RZ, RZ, R17, P2 ;  /* 0x000000ffff1d7224 */ /* 0x000fe200010e0611 */
[C---:B------:R-:W-:Y:S01]  /*e630*/  IADD3 R61, P5, R16.reuse, 0x8000, RZ ;  /* 0x00008000103d7810 */ /* 0x040fe20007fbe0ff */
[----:B------:R-:W-:Y:S01]  /*e640*/  ULDC.64 UR8, c[0x0][0xaa0] ;  /* 0x0002a80000087ab9 */ /* 0x000fe20000000a00 */
[----:B------:R-:W-:-:S02]  /*e650*/  IADD3 R53, P4, R16, 0x9000, RZ ;  /* 0x0000900010357810 */ /* 0x000fc40007f9e0ff */
[----:B------:R-:W-:Y:S02]  /*e660*/  IADD3 R41, P3, R16, 0xa000, RZ ;  /* 0x0000a00010297810 */ /* 0x000fe40007f7e0ff */
[-C--:B-----5:R-:W-:Y:S02]  /*e670*/  ISETP.GE.OR P1, PT, R6, R37.reuse, P0 ;  /* 0x000000250600720c */ /* 0x0a0fe40000726670 */
[----:B------:R-:W-:Y:S02]  /*e680*/  IADD3 R7, P2, R16, 0xb000, RZ ;  /* 0x0000b00010077810 */ /* 0x000fe40007f5e0ff */
[----:B------:R-:W-:Y:S02]  /*e690*/  ISETP.GE.OR P0, PT, R0, R37, P0 ;  /* 0x000000250000720c */ /* 0x000fe40000706670 */
[----:B------:R-:W-:Y:S01]  /*e6a0*/  LOP3.LUT R11, R16, 0x380, RZ, 0xc0, !PT ;  /* 0x00000380100b7812 */ /* 0x000fe200078ec0ff */
[----:B------:R-:W-:Y:S01]  /*e6b0*/  IMAD.X R25, RZ, RZ, R17, P2 ;  /* 0x000000ffff197224 */ /* 0x000fe200010e0611 */
[----:B------:R-:W-:-:S02]  /*e6c0*/  LOP3.LUT R12, R13, 0x380, RZ, 0xc0, !PT ;  /* 0x000003800d0c7812 */ /* 0x000fc400078ec0ff */
[----:B------:R-:W-:Y:S02]  /*e6d0*/  LOP3.LUT R60, R61, 0x380, RZ, 0xc0, !PT ;  /* 0x000003803d3c7812 */ /* 0x000fe400078ec0ff */
[----:B------:R-:W-:Y:S01]  /*e6e0*/  LOP3.LUT R52, R53, 0x380, RZ, 0xc0, !PT ;  /* 0x0000038035347812 */ /* 0x000fe200078ec0ff */
[----:B------:R-:W-:Y:S01]  /*e6f0*/  @!P1 STG.E desc[UR60][R20.64], R3 ;  /* 0x0000000314009986 */ /* 0x000fe2000c10193c */
[----:B------:R-:W-:Y:S02]  /*e700*/  LOP3.LUT R40, R41, 0x380, RZ, 0xc0, !PT ;  /* 0x0000038029287812 */ /* 0x000fe400078ec0ff */
[----:B------:R-:W-:Y:S01]  /*e710*/  LOP3.LUT R0, R7, 0x380, RZ, 0xc0, !PT ;  /* 0x0000038007007812 */ /* 0x000fe200078ec0ff */
[----:B------:R0:W-:Y:S01]  /*e720*/  @!P0 STG.E desc[UR60][R20.64+0x20], R2 ;  /* 0x0000200214008986 */ /* 0x0001e2000c10193c */
[----:B------:R-:W-:Y:S02]  /*e730*/  SHF.R.U64 R11, R11, 0x3, RZ ;  /* 0x000000030b0b7819 */ /* 0x000fe400000012ff */
[----:B------:R-:W-:Y:S01]  /*e740*/  SHF.R.U64 R12, R12, 0x3, RZ ;  /* 0x000000030c0c7819 */ /* 0x000fe200000012ff */
[----:B------:R-:W-:Y:S01]  /*e750*/  UIMAD UR7, UR11, UR8, URZ ;  /* 0x000000080b0772a4 */ /* 0x000fe2000f8e023f */
[----:B------:R-:W-:Y:S01]  /*e760*/  SHF.R.U64 R60, R60, 0x3, RZ ;  /* 0x000000033c3c7819 */ /* 0x000fe200000012ff */
[----:B------:R-:W5:Y:S01]  /*e770*/  LD.E.128 R32, desc[UR60][R32.64] ;  /* 0x0000003c20207980 */ /* 0x000f62000c101d00 */
[----:B------:R-:W-:-:S02]  /*e780*/  SHF.R.U64 R52, R52, 0x3, RZ ;  /* 0x0000000334347819 */ /* 0x000fc400000012ff */
[----:B------:R-:W-:Y:S01]  /*e790*/  SHF.R.U64 R40, R40, 0x3, RZ ;  /* 0x0000000328287819 */ /* 0x000fe200000012ff */
[----:B------:R-:W5:Y:S01]  /*e7a0*/  LD.E.128 R56, desc[UR60][R56.64] ;  /* 0x0000003c38387980 */ /* 0x000f62000c101d00 */
[----:B------:R-:W-:Y:S02]  /*e7b0*/  SHF.R.U64 R0, R0, 0x3, RZ ;  /* 0x0000000300007819 */ /* 0x000fe400000012ff */
[----:B------:R-:W-:Y:S01]  /*e7c0*/  LOP3.LUT R16, R11, R16, RZ, 0x3c, !PT ;  /* 0x000000100b107212 */ /* 0x000fe200078e3cff */
[----:B0-----:R-:W-:Y:S01]  /*e7d0*/  IMAD.MOV.U32 R2, RZ, RZ, R19 ;  /* 0x000000ffff027224 */ /* 0x001fe200078e0013 */
[----:B------:R-:W-:Y:S01]  /*e7e0*/  LOP3.LUT R12, R12, R13, RZ, 0x3c, !PT ;  /* 0x0000000d0c0c7212 */ /* 0x000fe200078e3cff */
[--C-:B------:R-:W-:Y:S01]  /*e7f0*/  IMAD.X R13, RZ, RZ, R17.reuse, P6 ;  /* 0x000000ffff0d7224 */ /* 0x100fe200030e0611 */
[----:B------:R-:W-:Y:S01]  /*e800*/  LOP3.LUT R60, R60, R61, RZ, 0x3c, !PT ;  /* 0x0000003d3c3c7212 */ /* 0x000fe200078e3cff */
[--C-:B------:R-:W-:Y:S01]  /*e810*/  IMAD.X R61, RZ, RZ, R17.reuse, P5 ;  /* 0x000000ffff3d7224 */ /* 0x100fe200028e0611 */
[----:B------:R-:W-:Y:S01]  /*e820*/  LOP3.LUT R52, R52, R53, RZ, 0x3c, !PT ;  /* 0x0000003534347212 */ /* 0x000fe200078e3cff */
[--C-:B------:R-:W-:Y:S01]  /*e830*/  IMAD.X R53, RZ, RZ, R17.reuse, P4 ;  /* 0x000000ffff357224 */ /* 0x100fe200020e0611 */
[----:B------:R-:W-:Y:S01]  /*e840*/  LOP3.LUT R40, R40, R41, RZ, 0x3c, !PT ;  /* 0x0000002928287212 */ /* 0x000fe200078e3cff */
[----:B------:R-:W-:Y:S01]  /*e850*/  IMAD.X R41, RZ, RZ, R17, P3 ;  /* 0x000000ffff297224 */ /* 0x000fe200018e0611 */
[----:B------:R-:W-:Y:S01]  /*e860*/  LOP3.LUT R24, R0, R7, RZ, 0x3c, !PT ;  /* 0x0000000700187212 */ /* 0x000fe200078e3cff */
[----:B------:R0:W5:Y:S01]  /*e870*/  LD.E.128 R48, desc[UR60][R16.64] ;  /* 0x0000003c10307980 */ /* 0x000162000c101d00 */
[----:B------:R-:W-:Y:S01]  /*e880*/  SHF.R.S32.HI R3, RZ, 0x1f, R19 ;  /* 0x0000001fff037819 */ /* 0x000fe20000011413 */
[----:B------:R-:W-:-:S02]  /*e890*/  UIMAD UR7, UR4, UR9, UR7 ;  /* 0x00000009040772a4 */ /* 0x000fc4000f8e0207 */
[----:B------:R-:W5:Y:S04]  /*e8a0*/  LD.E.128 R8, desc[UR60][R8.64] ;  /* 0x0000003c08087980 */ /* 0x000f68000c101d00 */
[----:B------:R-:W5:Y:S01]  /*e8b0*/  LD.E.128 R4, desc[UR60][R4.64] ;  /* 0x0000003c04047980 */ /* 0x000f62000c101d00 */
[----:B0-----:R-:W-:Y:S01]  /*e8c0*/  IMAD.U32 R17, RZ, RZ, UR8 ;  /* 0x00000008ff117e24 */ /* 0x001fe2000f8e00ff */
[----:B------:R-:W-:Y:S02]  /*e8d0*/  ULDC.64 UR8, c[0x0][0xae0] ;  /* 0x0002b80000087ab9 */ /* 0x000fe40000000a00 */
[----:B------:R-:W5:Y:S01]  /*e8e0*/  LD.E.128 R44, desc[UR60][R44.64] ;  /* 0x0000003c2c2c7980 */ /* 0x000f62000c101d00 */
[----:B------:R-:W-:-:S03]  /*e8f0*/  IMAD.WIDE.U32 R2, R17, UR4, R2 ;  /* 0x0000000411027c25 */ /* 0x000fc6000f8e0002 */
[----:B------:R-:W5:Y:S04]  /*e900*/  LD.E.128 R28, desc[UR60][R28.64] ;  /* 0x0000003c1c1c7980 */ /* 0x000f68000c101d00 */
[----:B------:R-:W5:Y:S04]  /*e910*/  LD.E.128 R12, desc[UR60][R12.64] ;  /* 0x0000003c0c0c7980 */ /* 0x000f68000c101d00 */
[----:B------:R-:W5:Y:S04]  /*e920*/  LD.E.128 R60, desc[UR60][R60.64] ;  /* 0x0000003c3c3c7980 */ /* 0x000f68000c101d00 */
[----:B------:R-:W5:Y:S04]  /*e930*/  LD.E.128 R52, desc[UR60][R52.64] ;  /* 0x0000003c34347980 */ /* 0x000f68000c101d00 */
[----:B------:R-:W5:Y:S04]  /*e940*/  LD.E.128 R40, desc[UR60][R40.64] ;  /* 0x0000003c28287980 */ /* 0x000f68000c101d00 */
[----:B------:R-:W5:Y:S01]  /*e950*/  LD.E.128 R24, desc[UR60][R24.64] ;  /* 0x0000003c18187980 */ /* 0x000f62000c101d00 */
[----:B------:R-:W-:Y:S01]  /*e960*/  UIMAD UR4, UR14, UR8, URZ ;  /* 0x000000080e0472a4 */ /* 0x000fe2000f8e023f */
[----:B------:R-:W-:Y:S01]  /*e970*/  @!PT LDS RZ, [RZ] ;  /* 0x00000000fffff984 */ /* 0x000fe20000000800 */
[----:B------:R-:W-:Y:S01]  /*e980*/  @!PT LDS RZ, [RZ] ;  /* 0x00000000fffff984 */ /* 0x000fe20000000800 */
[----:B------:R-:W-:Y:S01]  /*e990*/  @!PT LDS RZ, [RZ] ;  /* 0x00000000fffff984 */ /* 0x000fe20000000800 */
[----:B------:R-:W-:Y:S01]  /*e9a0*/  @!PT LDS RZ, [RZ] ;  /* 0x00000000fffff984 */ /* 0x000fe20000000800 */
[----:B------:R0:W-:Y:S06]  /*e9b0*/  MEMBAR.ALL.CTA ;  /* 0x0000000000007992 */ /* 0x0001ec0000008000 */
[----:B0-----:R-:W0:Y:S01]  /*e9c0*/  FENCE.VIEW.ASYNC.S ;  /* 0x00000000000073c6 */ /* 0x001e220000000000 */
[----:B------:R-:W-:-:S02]  /*e9d0*/  VIADD R3, R3, UR7 ;  /* 0x0000000703037c36 */ /* 0x000fc40008000000 */
[----:B------:R-:W-:Y:S01]  /*e9e0*/  IMAD.U32 R17, RZ, RZ, UR8 ;  /* 0x00000008ff117e24 */ /* 0x000fe2000f8e00ff */
[----:B------:R-:W-:Y:S01]  /*e9f0*/  UIMAD UR4, UR17, UR9, UR4 ;  /* 0x00000009110472a4 */ /* 0x000fe2000f8e0204 */
[----:B------:R-:W-:Y:S02]  /*ea00*/  IMAD R37, R196, -0x80, R37 ;  /* 0xffffff80c4257824 */ /* 0x000fe400078e0225 */
[----:B------:R-:W-:Y:S01]  /*ea10*/  IMAD.WIDE.U32 R2, R17, UR17, R2 ;  /* 0x0000001111027c25 */ /* 0x000fe2000f8e0002 */
[----:B------:R-:W-:Y:S02]  /*ea20*/  ULDC.64 UR8, c[0x0][0xae8] ;  /* 0x0002ba0000087ab9 */ /* 0x000fe40000000a00 */
[----:B------:R-:W-:Y:S01]  /*ea30*/  ISETP.GE.AND P3, PT, R22, R37, PT ;  /* 0x000000251600720c */ /* 0x000fe20003f66270 */
[----:B------:R-:W-:Y:S01]  /*ea40*/  VIADD R3, R3, UR4 ;  /* 0x0000000403037c36 */ /* 0x000fe20008000000 */
[----:B------:R-:W-:Y:S01]  /*ea50*/  UIMAD UR4, UR16, UR8, URZ ;  /* 0x00000008100472a4 */ /* 0x000fe2000f8e023f */
[----:B------:R-:W-:-:S02]  /*ea60*/  VIADD R38, R38, 0x30820 ;  /* 0x0003082026267836 */ /* 0x000fc40000000000 */
[C---:B------:R-:W-:Y:S02]  /*ea70*/  VIADD R0, R22.reuse, 0x20 ;  /* 0x0000002016007836 */ /* 0x040fe40000000000 */
[----:B------:R-:W-:Y:S01]  /*ea80*/  IMAD.U32 R21, RZ, RZ, UR8 ;  /* 0x00000008ff157e24 */ /* 0x000fe2000f8e00ff */
[----:B------:R-:W-:Y:S01]  /*ea90*/  UIMAD UR4, UR15, UR9, UR4 ;  /* 0x000000090f0472a4 */ /* 0x000fe2000f8e0204 */
[----:B------:R-:W-:Y:S01]  /*eaa0*/  PRMT R38, RZ, 0x654, R38 ;  /* 0x00000654ff267816 */ /* 0x000fe20000000026 */
[----:B------:R-:W-:Y:S01]  /*eab0*/  VIADD R16, R22, 0x60 ;  /* 0x0000006016107836 */ /* 0x000fe20000000000 */
[-C--:B------:R-:W-:Y:S01]  /*eac0*/  ISETP.GE.AND P0, PT, R0, R37.reuse, PT ;  /* 0x000000250000720c */ /* 0x080fe20003f06270 */
[----:B------:R-:W-:Y:S01]  /*ead0*/  IMAD.WIDE.U32 R20, R21, UR15, R2 ;  /* 0x0000000f15147c25 */ /* 0x000fe2000f8e0002 */
[--C-:B------:R-:W-:Y:S01]  /*eae0*/  SHF.R.S32.HI R23, RZ, 0x1f, R22.reuse ;  /* 0x0000001fff177819 */ /* 0x100fe20000011416 */
[----:B0-----:R0:W-:Y:S02]  /*eaf0*/  SYNCS.ARRIVE.TRANS64.RED.A1T0 RZ, [R38+URZ], RZ ;  /* 0x000000ff26ff79a7 */ /* 0x0011e4000810043f */
[----:B------:R-:W-:Y:S01]  /*eb00*/  VIADD R0, R22, 0x40 ;  /* 0x0000004016007836 */ /* 0x000fe20000000000 */
[----:B------:R-:W-:Y:S01]  /*eb10*/  BSSY B1, `(.L_x_1136) ;  /* 0x0000019000017945 */ /* 0x000fe20003800000 */
[----:B------:R-:W-:Y:S01]  /*eb20*/  VIADD R39, R21, UR4 ;  /* 0x0000000415277c36 */ /* 0x000fe20008000000 */
[-C--:B------:R-:W-:Y:S01]  /*eb30*/  ISETP.GE.AND P2, PT, R16, R37.reuse, PT ;  /* 0x000000251000720c */ /* 0x080fe20003f46270 */
[----:B------:R-:W-:Y:S01]  /*eb40*/  IMAD.WIDE R16, R196, 0x80, R22 ;  /* 0x00000080c4107825 */ /* 0x000fe200078e0216 */
[----:B------:R-:W-:Y:S01]  /*eb50*/  ISETP.GE.AND P1, PT, R0, R37, PT ;  /* 0x000000250000720c */ /* 0x000fe20003f26270 */
[----:B0-----:R-:W-:-:S12]  /*eb60*/  @P3 BRA `(.L_x_1137) ;  /* 0x00000000004c3947 */ /* 0x001fd80003800000 */
        /* <DEDUP_REMOVED lines=19> */
.L_x_1137:
[----:B------:R-:W-:Y:S05]  /*eca0*/  BSYNC B1 ;  /* 0x0000000000017941 */ /* 0x000fea0003800000 */
.L_x_1136:
[----:B------:R-:W-:Y:S04]  /*ecb0*/  BSSY B1, `(.L_x_1138) ;  /* 0x0000017000017945 */ /* 0x000fe80003800000 */
[----:B------:R-:W-:Y:S05]  /*ecc0*/  @P0 BRA `(.L_x_1139) ;  /* 0x0000000000540947 */ /* 0x000fea0003800000 */
[----:B0-----:R-:W-:Y:S01]  /*ecd0*/  IADD3 R37, P0, R16, 0x20, RZ ;  /* 0x0000002010257810 */ /* 0x001fe20007f1e0ff */
[C---:B------:R-:W-:Y:S01]  /*ece0*/  VIADD R2, R19.reuse, 0x40 ;  /* 0x0000004013027836 */ /* 0x040fe20000000000 */
[----:B------:R-:W-:Y:S01]  /*ecf0*/  ULDC UR4, c[0x0][0xa8c] ;  /* 0x0002a30000047ab9 */ /* 0x000fe20000000800 */
[----:B------:R-:W-:Y:S01]  /*ed00*/  ULDC.64 UR8, c[0x0][0xad8] ;  /* 0x0002b60000087ab9 */ /* 0x000fe20000000a00 */
[----:B------:R-:W-:Y:S01]  /*ed10*/  IMAD.MOV.U32 R3, RZ, RZ, R39 ;  /* 0x000000ffff037224 */ /* 0x000fe200078e0027 */
[C---:B------:R-:W-:Y:S01]  /*ed20*/  ISETP.GE.AND P3, PT, R19.reuse, UR4, PT ;  /* 0x0000000413007c0c */ /* 0x040fe2000bf66270 */
        /* <DEDUP_REMOVED lines=15> */
.L_x_1139:
[----:B------:R-:W-:Y:S05]  /*ee20*/  BSYNC B1 ;  /* 0x0000000000017941 */ /* 0x000fea0003800000 */
.L_x_1138:
[----:B------:R-:W-:Y:S04]  /*ee30*/  BSSY B1, `(.L_x_1140) ;  /* 0x0000017000017945 */ /* 0x000fe80003800000 */
[----:B------:R-:W-:Y:S05]  /*ee40*/  @P1 BRA `(.L_x_1141) ;  /* 0x0000000000541947 */ /* 0x000fea0003800000 */
[----:B-1---5:R-:W-:Y:S01]  /*ee50*/  IADD3 R33, P0, R16, 0x40, RZ ;  /* 0x0000004010217810 */ /* 0x022fe20007f1e0ff */
        /* <DEDUP_REMOVED lines=20> */
.L_x_1141:
[----:B------:R-:W-:Y:S05]  /*efa0*/  BSYNC B1 ;  /* 0x0000000000017941 */ /* 0x000fea0003800000 */
.L_x_1140:
[----:B------:R-:W-:Y:S05]  /*efb0*/  @P2 BRA `(.L_x_1142) ;  /* 0x0000000c00442947 */ /* 0x000fea0003800000 */
[----:B--2--5:R-:W-:Y:S01]  /*efc0*/  IADD3 R9, P0, R16, 0x60, RZ ;  /* 0x0000006010097810 */ /* 0x024fe20007f1e0ff */
[----:B------:R-:W-:Y:S01]  /*efd0*/  ULDC.64 UR8, c[0x0][0xad8] ;  /* 0x0002b60000087ab9 */ /* 0x000fe20000000a00 */
[----:B------:R-:W-:Y:S01]  /*efe0*/  IMAD.MOV.U32 R2, RZ, RZ, R20 ;  /* 0x000000ffff027224 */ /* 0x000fe200078e0014 */
[----:B------:R-:W-:Y:S01]  /*eff0*/  ULDC UR4, c[0x0][0xa8c] ;  /* 0x0002a30000047ab9 */ /* 0x000fe20000000800 */
[----:B------:R-:W-:Y:S01]  /*f000*/  IMAD.MOV.U32 R3, RZ, RZ, R39 ;  /* 0x000000ffff037224 */ /* 0x000fe200078e0027 */
[C---:B------:R-:W-:Y:S01]  /*f010*/  ISETP.GE.AND P1, PT, R19.reuse, UR4, PT ;  /* 0x0000000413007c0c */ /* 0x040fe2000bf26270 */
[----:B------:R-:W-:Y:S02]  /*f020*/  IMAD.X R16, RZ, RZ, R17, P0 ;  /* 0x000000ffff107224 */ /* 0x000fe400000e0611 */
[----:B------:R-:W-:Y:S02]  /*f030*/  VIADD R0, R19, 0x40 ;  /* 0x0000004013007836 */ /* 0x000fe40000000000 */
[----:B------:R-:W-:-:S02]  /*f040*/  IMAD R16, R16, UR8, RZ ;  /* 0x0000000810107c24 */ /* 0x000fc4000f8e02ff */
[----:B------:R-:W-:Y:S01]  /*f050*/  IMAD.WIDE.U32 R2, R9, UR8, R2 ;  /* 0x0000000809027c25 */ /* 0x000fe2000f8e0002 */
[----:B------:R-:W-:-:S03]  /*f060*/  ISETP.GE.AND P2, PT, R0, UR4, PT ;  /* 0x0000000400007c0c */ /* 0x000fc6000bf46270 */
[----:B------:R-:W-:Y:S01]  /*f070*/  IMAD R9, R9, UR9, R16 ;  /* 0x0000000909097c24 */ /* 0x000fe2000f8e0210 */
[----:B------:R-:W-:Y:S01]  /*f080*/  ULDC.64 UR8, c[0x0][0xa80] ;  /* 0x0002a00000087ab9 */ /* 0x000fe20000000a00 */
        /* <DEDUP_REMOVED lines=10> */
.L_x_1134:
[----:B------:R-:W-:Y:S01]  /*f130*/  R2UR UR7, R198 ;  /* 0x00000000c60772ca */ /* 0x000fe200000e0000 */
[----:B------:R-:W-:Y:S01]  /*f140*/  ULDC.64 UR8, c[0x0][0xbd8] ;  /* 0x0002f60000087ab9 */ /* 0x000fe20000000a00 */
[----:B------:R-:W-:Y:S01]  /*f150*/  IMAD.MOV.U32 R9, RZ, RZ, RZ ;  /* 0x000000ffff097224 */ /* 0x000fe200078e00ff */
[----:B------:R-:W-:Y:S01]  /*f160*/  UISETP.NE.U32.AND UP0, UPT, UR8, URZ, UPT ;  /* 0x0000003f0800728c */ /* 0x000fe2000bf05070 */
[----:B------:R-:W-:-:S03]  /*f170*/  R2UR UR4, R197 ;  /* 0x00000000c50472ca */ /* 0x000fc600000e0000 */
[----:B------:R-:W-:-:S03]  /*f180*/  UISETP.NE.AND.EX UP0, UPT, UR9, URZ, UPT, UP0 ;  /* 0x0000003f0900728c */ /* 0x000fc6000bf05300 */
[----:B------:R-:W-:-:S03]  /*f190*/  ULDC.64 UR8, c[0x0][0xbd8] ;  /* 0x0002f60000087ab9 */ /* 0x000fc60000000a00 */
[----:B------:R-:W-:Y:S01]  /*f1a0*/  UIMAD.WIDE UR8, UR7, 0x4, UR8 ;  /* 0x00000004070878a5 */ /* 0x000fe2000f8e0208 */
[----:B------:R-:W0:Y:S01]  /*f1b0*/  LDC R7, c[0x0][0xa88] ;  /* 0x0002a200ff077b82 */ /* 0x000e220000000800 */
[----:B------:R-:W-:-:S04]  /*f1c0*/  PLOP3.LUT P1, PT, PT, PT, UP0, 0x80, 0x0 ;  /* 0x000000000000781c */ /* 0x000fc80003f2f008 */
[----:B------:R-:W-:Y:S02]  /*f1d0*/  IMAD.U32 R2, RZ, RZ, UR8 ;  /* 0x00000008ff027e24 */ /* 0x000fe4000f8e00ff */
[----:B------:R-:W-:Y:S01]  /*f1e0*/  IMAD.U32 R3, RZ, RZ, UR9 ;  /* 0x00000009ff037e24 */ /* 0x000fe2000f8e00ff */
[----:B------:R-:W-:Y:S02]  /*f1f0*/  ULDC.64 UR8, c[0x0][0xbe0] ;  /* 0x0002f80000087ab9 */ /* 0x000fe40000000a00 */
[----:B------:R-:W-:-:S04]  /*f200*/  UISETP.NE.U32.AND UP1, UPT, UR8, URZ, UPT ;  /* 0x0000003f0800728c */ /* 0x000fc8000bf25070 */
[----:B------:R-:W-:Y:S01]  /*f210*/  UISETP.NE.AND.EX UP1, UPT, UR9, URZ, UPT, UP1 ;  /* 0x0000003f0900728c */ /* 0x000fe2000bf25310 */
[----:B------:R1:W5:Y:S05]  /*f220*/  @P1 LDG.E R9, desc[UR60][R2.64] ;  /* 0x0000003c02091981 */ /* 0x00036a000c1e1900 */
[----:B------:R-:W-:-:S05]  /*f230*/  PLOP3.LUT P2, PT, PT, PT, UP1, 0x80, 0x0 ;  /* 0x000000000000781c */ /* 0x000fca0003f4f018 */
[----:B------:R-:W-:Y:S02]  /*f240*/  @UP1 ULDC.64 UR8, c[0x0][0xbe0] ;  /* 0x0002f80000081ab9 */ /* 0x000fe40000000a00 */
[----:B------:R-:W-:-:S06]  /*f250*/  @UP1 UIMAD.WIDE UR8, UR7, 0x4, UR8 ;  /* 0x00000004070818a5 */ /* 0x000fcc000f8e0208 */
[----:B------:R-:W-:Y:S02]  /*f260*/  IMAD.U32 R4, RZ, RZ, UR8 ;  /* 0x00000008ff047e24 */ /* 0x000fe4000f8e00ff */
[----:B------:R-:W-:-:S05]  /*f270*/  IMAD.U32 R5, RZ, RZ, UR9 ;  /* 0x00000009ff057e24 */ /* 0x000fca000f8e00ff */
[----:B0-----:R1:W5:Y:S01]  /*f280*/  @P2 LDG.E R7, desc[UR60][R4.64] ;  /* 0x0000003c04072981 */ /* 0x001362000c1e1900 */
[----:B------:R-:W-:Y:S01]  /*f290*/  USHF.R.S32.HI UR8, URZ, 0x1f, UR4 ;  /* 0x0000001f3f087899 */ /* 0x000fe20008011404 */
[----:B------:R-:W-:Y:S01]  /*f2a0*/  ISETP.GT.AND P0, PT, R205, 0x7f, PT ;  /* 0x0000007fcd00780c */ /* 0x000fe20003f04270 */
[----:B------:R-:W-:-:S12]  /*f2b0*/  @P2 BRA `(.L_x_1143) ;  /* 0x0000000000102947 */ /* 0x000fd80003800000 */
[----:B------:R-:W-:Y:S05]  /*f2c0*/  @!P1 BRA `(.L_x_1143) ;  /* 0x00000000000c9947 */ /* 0x000fea0003800000 */
[----:B------:R-:W2:Y:S04]  /*f2d0*/  LDG.E R0, desc[UR60][R2.64] ;  /* 0x0000003c02007981 */ /* 0x000ea8000c1e1900 */
[----:B-----5:R-:W2:Y:S02]  /*f2e0*/  LDG.E R7, desc[UR60][R2.64+0x4] ;  /* 0x0000043c02077981 */ /* 0x020ea4000c1e1900 */
[----:B--2---:R-:W-:-:S07]  /*f2f0*/  IMAD.IADD R7, R7, 0x1, -R0 ;  /* 0x0000000107077824 */ /* 0x004fce00078e0a00 */
.L_x_1143:
[----:B------:R-:W-:Y:S01]  /*f300*/  R2UR UR7, R198 ;  /* 0x00000000c60772ca */ /* 0x000fe200000e0000 */
[----:B------:R-:W-:Y:S01]  /*f310*/  BSSY B1, `(.L_x_1144) ;  /* 0x0000020000017945 */ /* 0x000fe20003800000 */
[----:B------:R-:W-:Y:S02]  /*f320*/  SHF.R.S32.HI R8, RZ, 0x1f, R19 ;  /* 0x0000001fff087819 */ /* 0x000fe40000011413 */
[----:B-----5:R-:W-:-:S09]  /*f330*/  SHF.R.S32.HI R6, RZ, 0x1f, R9 ;  /* 0x0000001fff067819 */ /* 0x020fd20000011409 */
[----:B------:R-:W-:Y:S02]  /*f340*/  USHF.R.S32.HI UR4, URZ, 0x1f, UR7 ;  /* 0x0000001f3f047899 */ /* 0x000fe40008011407 */
[----:B------:R-:W-:Y:S02]  /*f350*/  USEL UR10, UR7, URZ, !UP0 ;  /* 0x0000003f070a7287 */ /* 0x000fe4000c000000 */
[----:B------:R-:W-:Y:S01]  /*f360*/  USEL UR9, UR4, URZ, !UP0 ;  /* 0x0000003f04097287 */ /* 0x000fe2000c000000 */
[----:B------:R-:W-:Y:S11]  /*f370*/  @P0 BRA `(.L_x_1145) ;  /* 0x0000000000640947 */ /* 0x000ff60003800000 */
[----:B------:R-:W0:Y:S02]  /*f380*/  S2R R0, SR_TID.X ;  /* 0x0000000000007919 */ /* 0x000e240000002100 */
[----:B0-----:R-:W-:-:S04]  /*f390*/  IMAD R0, R196, 0x80, R0 ;  /* 0x00000080c4007824 */ /* 0x001fc800078e0200 */
[----:B------:R-:W-:-:S05]  /*f3a0*/  VIADD R0, R0, 0xffffff80 ;  /* 0xffffff8000007836 */ /* 0x000fca0000000000 */
[----:B------:R-:W-:-:S13]  /*f3b0*/  ISETP.GE.AND P0, PT, R0, R7, PT ;  /* 0x000000070000720c */ /* 0x000fda0003f06270 */
[----:B------:R-:W-:Y:S05]  /*f3c0*/  @P0 BRA `(.L_x_1145) ;  /* 0x0000000000500947 */ /* 0x000fea0003800000 */
[----:B------:R-:W-:Y:S01]  /*f3d0*/  R2UR UR7, R197 ;  /* 0x00000000c50772ca */ /* 0x000fe200000e0000 */
[----:B------:R-:W-:Y:S01]  /*f3e0*/  ULDC.64 UR12, c[0x0][0xb70] ;  /* 0x0002dc00000c7ab9 */ /* 0x000fe20000000a00 */
[C---:B-1----:R-:W-:Y:S01]  /*f3f0*/  IADD3 R2, P0, R0.reuse, R9, RZ ;  /* 0x0000000900027210 */ /* 0x042fe20007f1e0ff */
[----:B------:R-:W-:Y:S02]  /*f400*/  UIMAD UR4, UR8, UR12, URZ ;  /* 0x0000000c080472a4 */ /* 0x000fe4000f8e023f */
[----:B------:R-:W-:Y:S01]  /*f410*/  IMAD.U32 R5, RZ, RZ, UR12 ;  /* 0x0000000cff057e24 */ /* 0x000fe2000f8e00ff */
[----:B------:R-:W-:-:S07]  /*f420*/  LEA.HI.X.SX32 R3, R0, R6, 0x1, P0 ;  /* 0x0000000600037211 */ /* 0x000fce00000f0eff */
[----:B------:R-:W-:Y:S02]  /*f430*/  UIMAD UR4, UR7, UR13, UR4 ;  /* 0x0000000d070472a4 */ /* 0x000fe4000f8e0204 */
[----:B------:R-:W-:Y:S01]  /*f440*/  IMAD.WIDE.U32 R2, R5, UR7, R2 ;  /* 0x0000000705027c25 */ /* 0x000fe2000f8e0002 */
[----:B------:R-:W-:Y:S02]  /*f450*/  ULDC.64 UR12, c[0x0][0xb78] ;  /* 0x0002de00000c7ab9 */ /* 0x000fe40000000a00 */
[----:B------:R-:W-:Y:S01]  /*f460*/  UIMAD UR7, UR9, UR12, URZ ;  /* 0x0000000c090772a4 */ /* 0x000fe2000f8e023f */
[----:B------:R-:W-:Y:S02]  /*f470*/  VIADD R3, R3, UR4 ;  /* 0x0000000403037c36 */ /* 0x000fe40008000000 */
[----:B------:R-:W-:Y:S01]  /*f480*/  IMAD.U32 R5, RZ, RZ, UR12 ;  /* 0x0000000cff057e24 */ /* 0x000fe2000f8e00ff */
[----:B------:R-:W-:-:S03]  /*f490*/  UIMAD UR7, UR10, UR13, UR7 ;  /* 0x0000000d0a0772a4 */ /* 0x000fc6000f8e0207 */
[----:B------:R-:W-:Y:S01]  /*f4a0*/  IMAD.WIDE.U32 R2, R5, UR10, R2 ;  /* 0x0000000a05027c25 */ /* 0x000fe2000f8e0002 */
[----:B------:R-:W-:-:S03]  /*f4b0*/  ULDC.64 UR12, c[0x0][0xb40] ;  /* 0x0002d000000c7ab9 */ /* 0x000fc60000000a00 */
[----:B------:R-:W-:Y:S01]  /*f4c0*/  VIADD R3, R3, UR7 ;  /* 0x0000000703037c36 */ /* 0x000fe20008000000 */
[----:B------:R-:W-:-:S04]  /*f4d0*/  LEA R4, P0, R2, UR12, 0x2 ;  /* 0x0000000c02047c11 */ /* 0x000fc8000f8010ff */
[----:B------:R-:W-:Y:S01]  /*f4e0*/  LEA.HI.X R5, R2, UR13, R3, 0x2, P0 ;  /* 0x0000000d02057c11 */ /* 0x000fe200080f1403 */
[----:B------:R-:W-:-:S05]  /*f4f0*/  IMAD.MOV.U32 R3, RZ, RZ, -0x800000 ;  /* 0xff800000ff037424 */ /* 0x000fca00078e00ff */
[----:B------:R0:W-:Y:S03]  /*f500*/  STG.E desc[UR60][R4.64], R3 ;  /* 0x0000000304007986 */ /* 0x0001e6000c10193c */
.L_x_1145:
[----:B------:R-:W-:Y:S05]  /*f510*/  BSYNC B1 ;  /* 0x0000000000017941 */ /* 0x000fea0003800000 */
.L_x_1144:
[----:B------:R-:W-:Y:S01]  /*f520*/  R2UR UR7, R197 ;  /* 0x00000000c50772ca */ /* 0x000fe200000e0000 */
[----:B------:R-:W-:Y:S01]  /*f530*/  ULDC.64 UR12, c[0x0][0xaa0] ;  /* 0x0002a800000c7ab9 */ /* 0x000fe20000000a00 */
[----:B-1----:R-:W-:Y:S01]  /*f540*/  IMAD.MOV.U32 R2, RZ, RZ, R19 ;  /* 0x000000ffff027224 */ /* 0x002fe200078e0013 */
[----:B------:R-:W-:Y:S01]  /*f550*/  BSSY B1, `(.L_x_1146) ;  /* 0x0000031000017945 */ /* 0x000fe20003800000 */
[----:B0-----:R-:W-:Y:S02]  /*f560*/  IMAD.MOV.U32 R3, RZ, RZ, R8 ;  /* 0x000000ffff037224 */ /* 0x001fe400078e0008 */
[----:B------:R-:W-:Y:S02]  /*f570*/  IMAD R0, R6, UR12, RZ ;  /* 0x0000000c06007c24 */ /* 0x000fe4000f8e02ff */
[----:B------:R-:W-:-:S04]  /*f580*/  IMAD.WIDE.U32 R2, R9, UR12, R2 ;  /* 0x0000000c09027c25 */ /* 0x000fc8000f8e0002 */
[----:B------:R-:W-:Y:S01]  /*f590*/  IMAD R9, R9, UR13, R0 ;  /* 0x0000000d09097c24 */ /* 0x000fe2000f8e0200 */
[----:B------:R-:W-:Y:S01]  /*f5a0*/  ULDC.64 UR12, c[0x0][0xae0] ;  /* 0x0002b800000c7ab9 */ /* 0x000fe20000000a00 */
[----:B------:R-:W-:Y:S01]  /*f5b0*/  IMAD R7, R196, -0x80, R7 ;  /* 0xffffff80c4077824 */ /* 0x000fe200078e0207 */
[----:B------:R-:W-:Y:S01]  /*f5c0*/  UIMAD UR4, UR8, UR12, URZ ;  /* 0x0000000c080472a4 */ /* 0x000fe2000f8e023f */
[----:B------:R-:W-:Y:S02]  /*f5d0*/  IMAD.IADD R3, R3, 0x1, R9 ;  /* 0x0000000103037824 */ /* 0x000fe400078e0209 */
[----:B------:R-:W-:Y:S01]  /*f5e0*/  IMAD.U32 R5, RZ, RZ, UR12 ;  /* 0x0000000cff057e24 */ /* 0x000fe2000f8e00ff */
[----:B------:R-:W-:Y:S01]  /*f5f0*/  UIMAD UR4, UR7, UR13, UR4 ;  /* 0x0000000d070472a4 */ /* 0x000fe2000f8e0204 */
[C---:B------:R-:W-:Y:S01]  /*f600*/  VIADD R0, R22.reuse, 0x20 ;  /* 0x0000002016007836 */ /* 0x040fe20000000000 */
[----:B------:R-:W-:Y:S01]  /*f610*/  ISETP.GE.AND P3, PT, R22, R7, PT ;  /* 0x000000071600720c */ /* 0x000fe20003f66270 */
[----:B------:R-:W-:Y:S01]  /*f620*/  IMAD.WIDE.U32 R2, R5, UR7, R2 ;  /* 0x0000000705027c25 */ /* 0x000fe2000f8e0002 */
[----:B------:R-:W-:-:S02]  /*f630*/  ULDC.64 UR12, c[0x0][0xae8] ;  /* 0x0002ba00000c7ab9 */ /* 0x000fc40000000a00 */
[-C--:B------:R-:W-:Y:S01]  /*f640*/  ISETP.GE.AND P2, PT, R0, R7.reuse, PT ;  /* 0x000000070000720c */ /* 0x080fe20003f46270 */
[----:B------:R-:W-:Y:S01]  /*f650*/  VIADD R3, R3, UR4 ;  /* 0x0000000403037c36 */ /* 0x000fe20008000000 */
[----:B------:R-:W-:Y:S01]  /*f660*/  UIMAD UR4, UR9, UR12, URZ ;  /* 0x0000000c090472a4 */ /* 0x000fe2000f8e023f */
[C---:B------:R-:W-:Y:S02]  /*f670*/  VIADD R4, R22.reuse, 0x40 ;  /* 0x0000004016047836 */ /* 0x040fe40000000000 */
[----:B------:R-:W-:Y:S01]  /*f680*/  VIADD R0, R22, 0x60 ;  /* 0x0000006016007836 */ /* 0x000fe20000000000 */
[----:B------:R-:W-:Y:S01]  /*f690*/  UIMAD UR4, UR10, UR13, UR4 ;  /* 0x0000000d0a0472a4 */ /* 0x000fe2000f8e0204 */
[----:B------:R-:W-:Y:S01]  /*f6a0*/  IMAD.U32 R5, RZ, RZ, UR12 ;  /* 0x0000000cff057e24 */ /* 0x000fe2000f8e00ff */
[-C--:B------:R-:W-:Y:S01]  /*f6b0*/  ISETP.GE.AND P1, PT, R4, R7.reuse, PT ;  /* 0x000000070400720c */ /* 0x080fe20003f26270 */
[----:B------:R-:W-:Y:S01]  /*f6c0*/  IMAD.MOV.U32 R6, RZ, RZ, R22 ;  /* 0x000000ffff067224 */ /* 0x000fe200078e0016 */
[----:B------:R-:W-:Y:S01]  /*f6d0*/  ISETP.GE.AND P0, PT, R0, R7, PT ;  /* 0x000000070000720c */ /* 0x000fe20003f06270 */
[----:B------:R-:W-:Y:S01]  /*f6e0*/  IMAD.WIDE.U32 R4, R5, UR10, R2 ;  /* 0x0000000a05047c25 */ /* 0x000fe2000f8e0002 */
[----:B------:R-:W-:-:S03]  /*f6f0*/  SHF.R.S32.HI R7, RZ, 0x1f, R22 ;  /* 0x0000001fff077819 */ /* 0x000fc60000011416 */
[----:B------:R-:W-:Y:S02]  /*f700*/  VIADD R11, R5, UR4 ;  /* 0x00000004050b7c36 */ /* 0x000fe40008000000 */
        /* <DEDUP_REMOVED lines=21> */
.L_x_1147:
[----:B------:R-:W-:Y:S05]  /*f860*/  BSYNC B1 ;  /* 0x0000000000017941 */ /* 0x000fea0003800000 */
.L_x_1146:
        /* <DEDUP_REMOVED lines=23> */
.L_x_1149:
[----:B------:R-:W-:Y:S05]  /*f9e0*/  BSYNC B1 ;  /* 0x0000000000017941 */ /* 0x000fea0003800000 */
.L_x_1148:
[----:B------:R-:W-:Y:S04]  /*f9f0*/  BSSY B1, `(.L_x_1150) ;  /* 0x0000017000017945 */ /* 0x000fe80003800000 */
[----:B------:R-:W-:Y:S05]  /*fa00*/  @P1 BRA `(.L_x_1151) ;  /* 0x0000000000541947 */ /* 0x000fea0003800000 */
[----:B01----:R-:W-:Y:S01]  /*fa10*/  IADD3 R9, P1, R6, 0x40, RZ ;  /* 0x0000004006097810 */ /* 0x003fe20007f3e0ff */
        /* <DEDUP_REMOVED lines=20> */
.L_x_1151:
[----:B------:R-:W-:Y:S05]  /*fb60*/  BSYNC B1 ;  /* 0x0000000000017941 */ /* 0x000fea0003800000 */
.L_x_1150:
        /* <DEDUP_REMOVED lines=22> */
.L_x_1142:
[----:B------:R-:W-:Y:S05]  /*fcd0*/  BSYNC B0 ;  /* 0x0000000000007941 */ /* 0x000fea0003800000 */
.L_x_1133:
[----:B------:R-:W-:Y:S02]  /*fce0*/  ULDC UR4, c[0x0][0xc14] ;  /* 0x0003050000047ab9 */ /* 0x000fe40000000800 */
[----:B------:R-:W-:-:S06]  /*fcf0*/  UISETP.GE.AND UP0, UPT, UR5, UR4, UPT ;  /* 0x000000040500728c */ /* 0x000fcc000bf06270 */
[----:B------:R-:W-:-:S13]  /*fd00*/  PLOP3.LUT P0, PT, PT, PT, UP0, 0x80, 0x0 ;  /* 0x000000000000781c */ /* 0x000fda0003f0f008 */
[----:B------:R-:W-:Y:S05]  /*fd10*/  @!P0 BRA `(.L_x_1152) ;  /* 0xffffff1000288947 */ /* 0x000fea000383ffff */
[----:B------:R-:W-:Y:S05]  /*fd20*/  EXIT ;  /* 0x000000000000794d */ /* 0x000fea0003800000 */
.L_x_1051:
[----:B------:R-:W-:-:S08]  /*fd30*/  NOP ;  /* 0x0000000000007918 */ /* 0x000fd00000000000 */
[----:B0-----:R-:W0:-:S00]  /*fd40*/  USETMAXREG.DEALLOC.CTAPOOL 0x18 ;  /* 0x00000018000079c8 */ /* 0x001e0000080e0500 */
[----:B0-----:R-:W-:-:S06]  /*fd50*/  LOP3.LUT R0, R0, 0x3, RZ, 0xc0, !PT ;  /* 0x0000000300007812 */ /* 0x001fcc00078ec0ff */
[----:B------:R-:W0:Y:S02]  /*fd60*/  SHFL.IDX PT, R0, R0, RZ, 0x1f ;  /* 0x00001fff00007589 */ /* 0x000e2400000e0000 */
[----:B0-----:R-:W-:-:S13]  /*fd70*/  ISETP.NE.AND P0, PT, R0, RZ, PT ;  /* 0x000000ff0000720c */ /* 0x001fda0003f05270 */
[----:B------:R-:W-:Y:S05]  /*fd80*/  @P0 EXIT ;  /* 0x000000000000094d */ /* 0x000fea0003800000 */
[----:B------:R-:W2:Y:S01]  /*fd90*/  LDL.LU R6, [R1] ;  /* 0x0000000001067983 */ /* 0x000ea20000300800 */
[----:B------:R-:W-:Y:S01]  /*fda0*/  ULDC UR5, c[0x0][0xc14] ;  /* 0x0003050000057ab9 */ /* 0x000fe20000000800 */
[----:B------:R-:W0:Y:S01]  /*fdb0*/  S2R R2, SR_TID.X ;  /* 0x0000000000027919 */ /* 0x000e220000002100 */
[----:B------:R-:W-:Y:S01]  /*fdc0*/  CS2R R16, SRZ ;  /* 0x0000000000107805 */ /* 0x000fe2000001ff00 */
[----:B------:R-:W1:Y:S01]  /*fdd0*/  S2UR UR6, SR_CTAID.X ;  /* 0x00000000000679c3 */ /* 0x000e620000002500 */
[----:B------:R-:W-:Y:S01]  /*fde0*/  ULDC UR4, c[0x0][0xc10] ;  /* 0x0003040000047ab9 */ /* 0x000fe20000000800 */
[----:B0-----:R-:W-:-:S04]  /*fdf0*/  LOP3.LUT R7, R2, 0x1f, RZ, 0xc0, !PT ;  /* 0x0000001f02077812 */ /* 0x001fc800078ec0ff */
[----:B------:R-:W-:Y:S02]  /*fe00*/  ISETP.NE.AND P0, PT, R7, 0x1f, PT ;  /* 0x0000001f0700780c */ /* 0x000fe40003f05270 */
[----:B--2---:R-:W-:-:S11]  /*fe10*/  LOP3.LUT R6, R6, 0xffffffdf, RZ, 0xc0, !PT ;  /* 0xffffffdf06067812 */ /* 0x004fd600078ec0ff */
[----:B------:R-:W-:Y:S02]  /*fe20*/  @P0 LOP3.LUT R6, R6, 0x20, RZ, 0xfc, !PT ;  /* 0x0000002006060812 */ /* 0x000fe400078efcff */
[----:B------:R-:W-:-:S13]  /*fe30*/  ISETP.GE.OR P0, PT, R7, UR5, !P0 ;  /* 0x0000000507007c0c */ /* 0x000fda000c706670 */
[----:B------:R-:W0:Y:S02]  /*fe40*/  @!P0 LDC.64 R2, c[0x0][0xc58] ;  /* 0x00031600ff028b82 */ /* 0x000e240000000a00 */
[----:B0-----:R-:W-:-:S05]  /*fe50*/  @!P0 IMAD.WIDE.U32 R2, R7, 0x4, R2 ;  /* 0x0000000407028825 */ /* 0x001fca00078e0002 */
[----:B------:R-:W2:Y:S01]  /*fe60*/  @!P0 LDG.E R17, desc[UR60][R2.64] ;  /* 0x0000003c02118981 */ /* 0x000ea2000c1e1900 */
[C---:B------:R-:W-:Y:S02]  /*fe70*/  ISETP.NE.AND P1, PT, R7.reuse, RZ, PT ;  /* 0x000000ff0700720c */ /* 0x040fe40003f25270 */
[----:B------:R-:W-:Y:S02]  /*fe80*/  ISETP.GE.U32.AND P0, PT, R7, 0x2, PT ;  /* 0x000000020700780c */ /* 0x000fe40003f06070 */
[----:B------:R-:W-:-:S09]  /*fe90*/  LOP3.LUT R6, R6, 0xfffffffe, RZ, 0xc0, !PT ;  /* 0xfffffffe06067812 */ /* 0x000fd200078ec0ff */
[----:B------:R-:W-:-:S04]  /*fea0*/  @P1 LOP3.LUT R6, R6, 0x1, RZ, 0xfc, !PT ;  /* 0x0000000106061812 */ /* 0x000fc800078efcff */
[----:B------:R-:W-:-:S04]  /*feb0*/  LOP3.LUT R6, R6, 0xffffffef, RZ, 0xc0, !PT ;  /* 0xffffffef06067812 */ /* 0x000fc800078ec0ff */
[----:B------:R-:W-:-:S04]  /*fec0*/  @P0 LOP3.LUT R6, R6, 0x10, RZ, 0xfc, !PT ;  /* 0x0000001006060812 */ /* 0x000fc800078efcff */
[----:B------:R-:W-:Y:S01]  /*fed0*/  LOP3.LUT R6, R6, 0xfffffff7, RZ, 0xc0, !PT ;  /* 0xfffffff706067812 */ /* 0x000fe200078ec0ff */
[----:B------:R-:W-:Y:S01]  /*fee0*/  IMAD.MOV.U32 R19, RZ, RZ, RZ ;  /* 0x000000ffff137224 */ /* 0x000fe200078e00ff */
[----:B--2---:R-:W0:Y:S02]  /*fef0*/  SHFL.UP PT, R0, R17, 0x1, RZ ;  /* 0x0420000011007989 */ /* 0x004e2400000e00ff */
[----:B0-----:R-:W-:-:S05]  /*ff00*/  SEL R0, R0, RZ, P1 ;  /* 0x000000ff00007207 */ /* 0x001fca0000800000 */
[----:B------:R-:W-:-:S05]  /*ff10*/  IMAD.IADD R0, R17, 0x1, R0 ;  /* 0x0000000111007824 */ /* 0x000fca00078e0200 */
[----:B------:R-:W0:Y:S02]  /*ff20*/  SHFL.UP PT, R4, R0, 0x2, RZ ;  /* 0x0440000000047989 */ /* 0x000e2400000e00ff */
[----:B0-----:R-:W-:-:S05]  /*ff30*/  SEL R5, R4, RZ, P0 ;  /* 0x000000ff04057207 */ /* 0x001fca0000000000 */
[----:B------:R-:W-:-:S05]  /*ff40*/  IMAD.IADD R5, R0, 0x1, R5 ;  /* 0x0000000100057824 */ /* 0x000fca00078e0205 */
[----:B------:R-:W0:Y:S01]  /*ff50*/  SHFL.UP PT, R4, R5, 0x4, RZ ;  /* 0x0480000005047989 */ /* 0x000e2200000e00ff */
[----:B------:R-:W-:-:S04]  /*ff60*/  ISETP.GE.U32.AND P0, PT, R7, 0x4, PT ;  /* 0x000000040700780c */ /* 0x000fc80003f06070 */
[----:B0-----:R-:W-:-:S05]  /*ff70*/  SEL R4, R4, RZ, P0 ;  /* 0x000000ff04047207 */ /* 0x001fca0000000000 */
[----:B------:R-:W-:-:S05]  /*ff80*/  IMAD.IADD R4, R5, 0x1, R4 ;  /* 0x0000000105047824 */ /* 0x000fca00078e0204 */
[----:B------:R-:W0:Y:S01]  /*ff90*/  SHFL.UP PT, R2, R4, 0x8, RZ ;  /* 0x0500000004027989 */ /* 0x000e2200000e00ff */
[----:B------:R-:W-:Y:S02]  /*ffa0*/  @P0 LOP3.LUT R6, R6, 0x8, RZ, 0xfc, !PT ;  /* 0x0000000806060812 */ /* 0x000fe400078efcff */
[----:B------:R-:W-:-:S04]  /*ffb0*/  ISETP.GE.U32.AND P0, PT, R7, 0x8, PT ;  /* 0x000000080700780c */ /* 0x000fc80003f06070 */
[----:B0-----:R-:W-:-:S05]  /*ffc0*/  SEL R3, R2, RZ, P0 ;  /* 0x000000ff02037207 */ /* 0x001fca0000000000 */
[----:B------:R-:W-:-:S05]  /*ffd0*/  IMAD.IADD R3, R4, 0x1, R3 ;  /* 0x0000000104037824 */ /* 0x000fca00078e0203 */
[----:B------:R-:W0:Y:S01]  /*ffe0*/  SHFL.UP PT, R0, R3, 0x10, RZ ;  /* 0x0600000003007989 */ /* 0x000e2200000e00ff */
[----:B------:R-:W-:-:S04]  /*fff0*/  LOP3.LUT R6, R6, 0xfffffffb, RZ, 0xc0, !PT ;  /* 0xfffffffb06067812 */ /* 0x000fc800078ec0ff */
[----:B------:R-:W-:Y:S02]  /*10000*/  @P0 LOP3.LUT R6, R6, 0x4, RZ, 0xfc, !PT ;  /* 0x0000000406060812 */ /* 0x000fe400078efcff */
[----:B------:R-:W-:-:S04]  /*10010*/  ISETP.GE.U32.AND P0, PT, R7, 0x10, PT ;  /* 0x000000100700780c */ /* 0x000fc80003f06070 */
[----:B0-----:R-:W-:-:S05]  /*10020*/  SEL R0, R0, RZ, P0 ;  /* 0x000000ff00007207 */ /* 0x001fca0000000000 */
[----:B------:R-:W-:-:S05]  /*10030*/  IMAD.IADD R0, R3, 0x1, R0 ;  /* 0x0000000103007824 */ /* 0x000fca00078e0200 */
[----:B------:R-:W0:Y:S01]  /*10040*/  SHFL.IDX PT, R2, R0, 0x1f, 0x1f ;  /* 0x03e01f0000027f89 */ /* 0x000e2200000e0000 */
[----:B------:R-:W-:-:S04]  /*10050*/  LOP3.LUT R6, R6, 0xfffffffd, RZ, 0xc0, !PT ;  /* 0xfffffffd06067812 */ /* 0x000fc800078ec0ff */
[----:B------:R-:W-:-:S05]  /*10060*/  @P0 LOP3.LUT R6, R6, 0x2, RZ, 0xfc, !PT ;  /* 0x0000000206060812 */ /* 0x000fca00078efcff */
[----:B------:R2:W-:Y:S01]  /*10070*/  STL [R1], R6 ;  /* 0x0000000601007387 */ /* 0x0005e20000100800 */
[----:B0-----:R-:W-:-:S05]  /*10080*/  IMAD R4, R2, UR4, RZ ;  /* 0x0000000402047c24 */ /* 0x001fca000f8e02ff */
[----:B-1----:R-:W-:Y:S01]  /*10090*/  ISETP.GT.AND P0, PT, R4, UR6, PT ;  /* 0x0000000604007c0c */ /* 0x002fe2000bf04270 */
[----:B------:R-:W-:-:S12]  /*100a0*/  IMAD.MOV.U32 R5, RZ, RZ, R4 ;  /* 0x000000ffff057224 */ /* 0x000fd800078e0004 */
[----:B--2---:R-:W-:Y:S05]  /*100b0*/  @P0 BRA `(.L_x_1153) ;  /* 0x0000000000bc0947 */ /* 0x004fea0003800000 */
[----:B------:R-:W-:Y:S01]  /*100c0*/  IMAD.MOV.U32 R4, RZ, RZ, R5 ;  /* 0x000000ffff047224 */ /* 0x000fe200078e0005 */
[----:B------:R-:W-:Y:S01]  /*100d0*/  ULDC UR5, c[0x0][0xc14] ;  /* 0x0003050000057ab9 */ /* 0x000fe20000000800 */
[----:B------:R-:W-:Y:S01]  /*100e0*/  IMAD.MOV.U32 R19, RZ, RZ, RZ ;  /* 0x000000ffff137224 */ /* 0x000fe200078e00ff */
[----:B------:R-:W-:Y:S01]  /*100f0*/  ULDC UR7, c[0x0][0xc14] ;  /* 0x0003050000077ab9 */ /* 0x000fe20000000800 */
[----:B------:R-:W-:-:S05]  /*10100*/  ULDC UR4, c[0x0][0xc10] ;  /* 0x0003040000047ab9 */ /* 0x000fca0000000800 */
.L_x_1157:
        /* <DEDUP_REMOVED lines=16> */
.L_x_1156:
[----:B------:R-:W-:Y:S05]  /*10210*/  BSYNC B0 ;  /* 0x0000000000007941 */ /* 0x000fea0003800000 */
.L_x_1155:
[----:B-----5:R-:W1:Y:S01]  /*10220*/  SHFL.UP PT, R0, R17, 0x1, RZ ;  /* 0x0420000011007989 */ /* 0x020e6200000e00ff */
[C---:B------:R-:W-:Y:S02]  /*10230*/  ISETP.NE.AND P0, PT, R6.reuse, RZ, PT ;  /* 0x000000ff0600720c */ /* 0x040fe40003f05270 */
[----:B------:R-:W-:Y:S02]  /*10240*/  ISETP.GE.U32.AND P1, PT, R6, 0x2, PT ;  /* 0x000000020600780c */ /* 0x000fe40003f26070 */
[----:B-1----:R-:W-:Y:S02]  /*10250*/  SEL R0, R0, RZ, P0 ;  /* 0x000000ff00007207 */ /* 0x002fe40000000000 */
[----:B------:R-:W-:-:S03]  /*10260*/  ISETP.GE.U32.AND P0, PT, R6, 0x4, PT ;  /* 0x000000040600780c */ /* 0x000fc60003f06070 */
[----:B------:R-:W-:-:S05]  /*10270*/  IMAD.IADD R0, R17, 0x1, R0 ;  /* 0x0000000111007824 */ /* 0x000fca00078e0200 */
[----:B0-----:R-:W0:Y:S02]  /*10280*/  SHFL.UP PT, R2, R0, 0x2, RZ ;  /* 0x0440000000027989 */ /* 0x001e2400000e00ff */
        /* <DEDUP_REMOVED lines=18> */
.L_x_1153:
[----:B------:R-:W-:-:S04]  /*103b0*/  IMAD.IADD R5, R4, 0x1, -R5 ;  /* 0x0000000104057824 */ /* 0x000fc800078e0a05 */
[----:B------:R-:W-:-:S05]  /*103c0*/  IMAD R2, R0, UR4, R5 ;  /* 0x0000000400027c24 */ /* 0x000fca000f8e0205 */
[----:B------:R-:W-:Y:S02]  /*103d0*/  ISETP.GT.AND P0, PT, R2, UR6, PT ;  /* 0x0000000602007c0c */ /* 0x000fe4000bf04270 */
[----:B------:R-:W0:Y:S11]  /*103e0*/  LDC.64 R2, c[0x0][0xc68] ;  /* 0x00031a00ff027b82 */ /* 0x000e360000000a00 */
[----:B------:R-:W-:-:S04]  /*103f0*/  VOTE.ANY R7, PT, !P0 ;  /* 0x0000000000077806 */ /* 0x000fc800040e0100 */
[----:B------:R-:W1:Y:S02]  /*10400*/  POPC R4, R7 ;  /* 0x0000000700047309 */ /* 0x000e640000000000 */
[----:B-1----:R-:W-:-:S04]  /*10410*/  IMAD.IADD R19, R4, 0x1, R19 ;  /* 0x0000000104137824 */ /* 0x002fc800078e0213 */
[----:B0-----:R-:W-:-:S05]  /*10420*/  IMAD.WIDE R2, R19, 0x4, R2 ;  /* 0x0000000413027825 */ /* 0x001fca00078e0202 */
[----:B------:R-:W2:Y:S01]  /*10430*/  LDG.E R8, desc[UR60][R2.64] ;  /* 0x0000003c02087981 */ /* 0x000ea2000c1e1900 */
[----:B------:R-:W-:-:S03]  /*10440*/  ISETP.NE.AND P0, PT, R7, RZ, PT ;  /* 0x000000ff0700720c */ /* 0x000fc60003f05270 */
[----:B------:R-:W2:Y:S02]  /*10450*/  SHFL.IDX PT, R17, R17, R4, 0x1f ;  /* 0x00001f0411117589 */ /* 0x000ea400000e0000 */
[----:B--2---:R-:W-:-:S05]  /*10460*/  IMAD R6, R17, R8, RZ ;  /* 0x0000000811067224 */ /* 0x004fca00078e02ff */
[----:B------:R-:W-:-:S04]  /*10470*/  IABS R9, R6 ;  /* 0x0000000600097213 */ /* 0x000fc80000000000 */
[----:B------:R-:W0:Y:S08]  /*10480*/  I2F.RP R10, R9 ;  /* 0x00000009000a7306 */ /* 0x000e300000209400 */
[----:B0-----:R-:W0:Y:S02]  /*10490*/  MUFU.RCP R10, R10 ;  /* 0x0000000a000a7308 */ /* 0x001e240000001000 */
[----:B0-----:R-:W-:-:S06]  /*104a0*/  VIADD R11, R10, 0xffffffe ;  /* 0x0ffffffe0a0b7836 */ /* 0x001fcc0000000000 */
[----:B------:R0:W1:Y:S01]  /*104b0*/  F2I.FTZ.U32.TRUNC.NTZ R3, R11 ;  /* 0x0000000b00037305 */ /* 0x000062000021f000 */
[----:B------:R-:W-:Y:S05]  /*104c0*/  @!P0 BRA `(.L_x_1158) ;  /* 0x0000000000088947 */ /* 0x000fea0003800000 */
[----:B------:R-:W-:-:S05]  /*104d0*/  VIADD R7, R4, 0xffffffff ;  /* 0xffffffff04077836 */ /* 0x000fca0000000000 */
[----:B------:R2:W3:Y:S02]  /*104e0*/  SHFL.IDX PT, R16, R0, R7, 0x1f ;  /* 0x00001f0700107589 */ /* 0x0004e400000e0000 */
.L_x_1158:
[----:B-12---:R-:W-:Y:S02]  /*104f0*/  IMAD.MOV R0, RZ, RZ, -R3 ;  /* 0x000000ffff007224 */ /* 0x006fe400078e0a03 */
[----:B---3--:R-:W-:Y:S02]  /*10500*/  IMAD R16, R16, UR4, R5 ;  /* 0x0000000410107c24 */ /* 0x008fe4000f8e0205 */
[----:B------:R-:W-:Y:S02]  /*10510*/  IMAD R5, R0, R9, RZ ;  /* 0x0000000900057224 */ /* 0x000fe400078e02ff */
[----:B------:R-:W-:-:S04]  /*10520*/  IMAD.MOV.U32 R2, RZ, RZ, RZ ;  /* 0x000000ffff027224 */ /* 0x000fc800078e00ff */
[----:B------:R-:W-:Y:S01]  /*10530*/  IMAD.HI.U32 R2, R3, R5, R2 ;  /* 0x0000000503027227 */ /* 0x000fe200078e0002 */
[----:B------:R-:W-:Y:S02]  /*10540*/  IADD3 R5, -R16, UR6, RZ ;  /* 0x0000000610057c10 */ /* 0x000fe4000fffe1ff */
        /* <DEDUP_REMOVED lines=15> */
[----:B------:R-:W-:Y:S02]  /*10640*/  IMAD R0, R8, R7, RZ ;  /* 0x0000000708007224 */ /* 0x000fe400078e02ff */
[----:B------:R-:W-:Y:S02]  /*10650*/  IMAD.MOV R7, RZ, RZ, -R7 ;  /* 0x000000ffff077224 */ /* 0x000fe400078e0a07 */
[----:B------:R-:W-:Y:S02]  /*10660*/  IMAD.MOV R3, RZ, RZ, -R0 ;  /* 0x000000ffff037224 */ /* 0x000fe400078e0a00 */
[----:B------:R-:W-:-:S03]  /*10670*/  IMAD R5, R6, R7, R5 ;  /* 0x0000000706057224 */ /* 0x000fc600078e0205 */
[----:B------:R-:W-:Y:S01]  /*10680*/  VIADDMNMX R8, R3, UR4, R8, PT ;  /* 0x0000000403087c46 */ /* 0x000fe2000b800108 */
[----:B------:R-:W-:Y:S01]  /*10690*/  IMAD.IADD R0, R5, 0x1, R0 ;  /* 0x0000000105007824 */ /* 0x000fe200078e0200 */
[----:B------:R-:W-:Y:S02]  /*106a0*/  IABS R6, R5 ;  /* 0x0000000500067213 */ /* 0x000fe40000000000 */
[----:B------:R-:W-:-:S04]  /*106b0*/  IABS R4, R8 ;  /* 0x0000000800047213 */ /* 0x000fc80000000000 */
[----:B------:R-:W1:Y:S08]  /*106c0*/  I2F.RP R9, R4 ;  /* 0x0000000400097306 */ /* 0x000e700000209400 */
[----:B-1----:R-:W1:Y:S02]  /*106d0*/  MUFU.RCP R9, R9 ;  /* 0x0000000900097308 */ /* 0x002e640000001000 */
[----:B-1----:R-:W-:-:S06]  /*106e0*/  VIADD R2, R9, 0xffffffe ;  /* 0x0ffffffe09027836 */ /* 0x002fcc0000000000 */
[----:B------:R1:W2:Y:S02]  /*106f0*/  F2I.FTZ.U32.TRUNC.NTZ R3, R2 ;  /* 0x0000000200037305 */ /* 0x0002a4000021f000 */
[----:B-1----:R-:W-:Y:S02]  /*10700*/  IMAD.MOV.U32 R2, RZ, RZ, RZ ;  /* 0x000000ffff027224 */ /* 0x002fe400078e00ff */
[----:B--2---:R-:W-:-:S04]  /*10710*/  IMAD.MOV R7, RZ, RZ, -R3 ;  /* 0x000000ffff077224 */ /* 0x004fc800078e0a03 */
[----:B------:R-:W-:-:S04]  /*10720*/  IMAD R7, R7, R4, RZ ;  /* 0x0000000407077224 */ /* 0x000fc800078e02ff */
[----:B------:R-:W-:Y:S01]  /*10730*/  IMAD.HI.U32 R3, R3, R7, R2 ;  /* 0x0000000703037227 */ /* 0x000fe200078e0002 */
[-C--:B------:R-:W-:Y:S02]  /*10740*/  IABS R7, R8.reuse ;  /* 0x0000000800077213 */ /* 0x080fe40000000000 */
[----:B------:R-:W-:-:S03]  /*10750*/  LOP3.LUT R2, R5, R8, RZ, 0x3c, !PT ;  /* 0x0000000805027212 */ /* 0x000fc600078e3cff */
[----:B------:R-:W-:Y:S02]  /*10760*/  IMAD.MOV R7, RZ, RZ, -R7 ;  /* 0x000000ffff077224 */ /* 0x000fe400078e0a07 */
[----:B------:R-:W-:-:S04]  /*10770*/  IMAD.HI.U32 R3, R3, R6, RZ ;  /* 0x0000000603037227 */ /* 0x000fc800078e00ff */
[----:B------:R-:W-:-:S05]  /*10780*/  IMAD R7, R3, R7, R6 ;  /* 0x0000000703077224 */ /* 0x000fca00078e0206 */
[----:B------:R-:W-:-:S13]  /*10790*/  ISETP.GT.U32.AND P0, PT, R4, R7, PT ;  /* 0x000000070400720c */ /* 0x000fda0003f04070 */
[----:B------:R-:W-:Y:S02]  /*107a0*/  @!P0 IMAD.IADD R7, R7, 0x1, -R4 ;  /* 0x0000000107078824 */ /* 0x000fe400078e0a04 */
[----:B------:R-:W-:-:S03]  /*107b0*/  @!P0 VIADD R3, R3, 0x1 ;  /* 0x0000000103038836 */ /* 0x000fc60000000000 */
[----:B------:R-:W-:-:S13]  /*107c0*/  ISETP.GE.U32.AND P0, PT, R7, R4, PT ;  /* 0x000000040700720c */ /* 0x000fda0003f06070 */
[----:B------:R-:W-:Y:S01]  /*107d0*/  @P0 VIADD R3, R3, 0x1 ;  /* 0x0000000103030836 */ /* 0x000fe20000000000 */
[----:B------:R-:W-:-:S13]  /*107e0*/  ISETP.GE.AND P0, PT, R2, RZ, PT ;  /* 0x000000ff0200720c */ /* 0x000fda0003f06270 */
[----:B------:R-:W-:Y:S01]  /*107f0*/  @!P0 IMAD.MOV R3, RZ, RZ, -R3 ;  /* 0x000000ffff038224 */ /* 0x000fe200078e0a03 */
[----:B------:R-:W-:-:S13]  /*10800*/  ISETP.NE.AND P0, PT, R8, RZ, PT ;  /* 0x000000ff0800720c */ /* 0x000fda0003f05270 */
[----:B------:R-:W-:Y:S01]  /*10810*/  @!P0 LOP3.LUT R3, RZ, R8, RZ, 0x33, !PT ;  /* 0x00000008ff038212 */ /* 0x000fe200078e33ff */
[----:B------:R-:W-:-:S04]  /*10820*/  IMAD.MOV R8, RZ, RZ, -R8 ;  /* 0x000000ffff087224 */ /* 0x000fc800078e0a08 */
[----:B------:R-:W-:Y:S01]  /*10830*/  IMAD R18, R3, R8, R0 ;  /* 0x0000000803127224 */ /* 0x000fe200078e0200 */
[----:B------:R-:W-:-:S05]  /*10840*/  LOP3.LUT R0, RZ, R3, RZ, 0x33, !PT ;  /* 0x00000003ff007212 */ /* 0x000fca00078e33ff */
[----:B------:R-:W-:Y:S01]  /*10850*/  IMAD.IADD R17, R17, 0x1, R0 ;  /* 0x0000000111117824 */ /* 0x000fe200078e0200 */
[----:B------:R-:W-:Y:S06]  /*10860*/  BRA `(.L_x_1159) ;  /* 0x00000000000c7947 */ /* 0x000fec0003800000 */
.L_x_1154:
[----:B------:R-:W-:Y:S02]  /*10870*/  IMAD.MOV.U32 R17, RZ, RZ, RZ ;  /* 0x000000ffff117224 */ /* 0x000fe400078e00ff */
[----:B------:R-:W-:Y:S02]  /*10880*/  IMAD.U32 R16, RZ, RZ, UR6 ;  /* 0x00000006ff107e24 */ /* 0x000fe4000f8e00ff */
[----:B------:R-:W-:-:S07]  /*10890*/  IMAD.MOV.U32 R18, RZ, RZ, RZ ;  /* 0x000000ffff127224 */ /* 0x000fce00078e00ff */
.L_x_1159:
[----:B------:R-:W1:Y:S01]  /*108a0*/  S2R R0, SR_TID.X ;  /* 0x0000000000007919 */ /* 0x000e620000002100 */
[----:B------:R-:W-:Y:S01]  /*108b0*/  STL [R1], RZ ;  /* 0x000000ff01007387 */ /* 0x000fe20000100800 */
[----:B-1----:R-:W-:-:S04]  /*108c0*/  LOP3.LUT R0, R0, 0x1f, RZ, 0xc0, !PT ;  /* 0x0000001f00007812 */ /* 0x002fc800078ec0ff */
[----:B------:R-:W-:-:S13]  /*108d0*/  ISETP.NE.AND P0, PT, R0, RZ, PT ;  /* 0x000000ff0000720c */ /* 0x000fda0003f05270 */
[----:B------:R-:W1:Y:S01]  /*108e0*/  @!P0 S2R R3, SR_CgaCtaId ;  /* 0x0000000000038919 */ /* 0x000e620000008800 */
[----:B------:R-:W-:-:S04]  /*108f0*/  @!P0 MOV R0, 0x400 ;  /* 0x0000040000008802 */ /* 0x000fc80000000f00 */
[----:B-1----:R-:W-:-:S05]  /*10900*/  @!P0 LEA R0, R3, R0, 0x18 ;  /* 0x0000000003008211 */ /* 0x002fca00078ec0ff */
[----:B------:R1:W-:Y:S01]  /*10910*/  @!P0 STS.128 [R0+0x308d0], R16 ;  /* 0x0308d01000008388 */ /* 0x0003e20000000c00 */
[----:B------:R-:W-:Y:S06]  /*10920*/  BAR.ARV 0x5, 0x120 ;  /* 0x0144800000007b1d */ /* 0x000fec0000002000 */
[----:B------:R-:W-:Y:S01]  /*10930*/  ISETP.GE.AND P0, PT, R19, UR5, PT ;  /* 0x0000000513007c0c */ /* 0x000fe2000bf06270 */
[----:B-1----:R-:W-:-:S05]  /*10940*/  IMAD.MOV.U32 R0, RZ, RZ, 0x1 ;  /* 0x00000001ff007424 */ /* 0x002fca00078e00ff */
[----:B------:R1:W-:Y:S04]  /*10950*/  STL [R1+0x8], R0 ;  /* 0x0000080001007387 */ /* 0x0003e80000100800 */
[----:B------:R1:W-:Y:S03]  /*10960*/  STL [R1+0x18], RZ ;  /* 0x000018ff01007387 */ /* 0x0003e60000100800 */
[----:B------:R-:W-:Y:S05]  /*10970*/  @P0 BRA `(.L_x_1160) ;  /* 0x0000004400640947 */ /* 0x000fea0003800000 */
[----:B-1----:R-:W-:Y:S01]  /*10980*/  IMAD.MOV.U32 R0, RZ, RZ, 0x1 ;  /* 0x00000001ff007424 */ /* 0x002fe200078e00ff */
[----:B------:R1:W-:Y:S01]  /*10990*/  STL [R1+0x18], RZ ;  /* 0x000018ff01007387 */ /* 0x0003e20000100800 */
[----:B------:R-:W-:Y:S01]  /*109a0*/  ULDC UR38, c[0x0][0xc] ;  /* 0x0000030000267ab9 */ /* 0x000fe20000000800 */
[----:B------:R-:W-:Y:S02]  /*109b0*/  ULDC.64 UR36, c[0x0][0x198] ;  /* 0x0000660000247ab9 */ /* 0x000fe40000000a00 */
[----:B------:R1:W-:Y:S04]  /*109c0*/  STL [R1+0x8], R0 ;  /* 0x0000080001007387 */ /* 0x0003e80000100800 */
[----:B------:R1:W-:Y:S02]  /*109d0*/  STL [R1], RZ ;  /* 0x000000ff01007387 */ /* 0x0003e40000100800 */
.L_x_1235:
[----:B------:R-:W-:Y:S05]  /*109e0*/  YIELD ;  /* 0x0000000000007946 */ /* 0x000fea0003800000 */
[----:B------:R-:W-:Y:S01]  /*109f0*/  ULDC.64 UR4, c[0x0][0xa28] ;  /* 0x00028a0000047ab9 */ /* 0x000fe20000000a00 */
[----:B------:R-:W-:Y:S01]  /*10a00*/  IMAD.MOV.U32 R4, RZ, RZ, RZ ;  /* 0x000000ffff047224 */ /* 0x000fe200078e00ff */
[----:B------:R-:W-:Y:S01]  /*10a10*/  ISETP.NE.U32.AND P0, PT, RZ, UR4, PT ;  /* 0x00000004ff007c0c */ /* 0x000fe2000bf05070 */
[----:B-1----:R-:W-:Y:S01]  /*10a20*/  IMAD.MOV.U32 R0, RZ, RZ, RZ ;  /* 0x000000ffff007224 */ /* 0x002fe200078e00ff */
[----:B------:R-:W-:Y:S02]  /*10a30*/  ULDC.64 UR6, c[0x0][0xa08] ;  /* 0x0002820000067ab9 */ /* 0x000fe40000000a00 */
[----:B------:R-:W-:Y:S01]  /*10a40*/  ISETP.NE.AND.EX P0, PT, RZ, UR5, PT, P0 ;  /* 0x00000005ff007c0c */ /* 0x000fe2000bf05300 */
[----:B------:R-:W-:-:S12]  /*10a50*/  ULDC.64 UR4, c[0x0][0xa00] ;  /* 0x0002800000047ab9 */ /* 0x000fd80000000a00 */
[----:B--2---:R-:W1:Y:S01]  /*10a60*/  @P0 LDC.64 R2, c[0x0][0xa28] ;  /* 0x00028a00ff020b82 */ /* 0x004e620000000a00 */
[----:B------:R-:W-:Y:S01]  /*10a70*/  ISETP.NE.U32.AND P2, PT, RZ, UR4, PT ;  /* 0x00000004ff007c0c */ /* 0x000fe2000bf45070 */
[----:B-1----:R-:W-:-:S05]  /*10a80*/  @P0 IMAD.WIDE R2, R19, 0x4, R2 ;  /* 0x0000000413020825 */ /* 0x002fca00078e0202 */
[----:B------:R1:W5:Y:S01]  /*10a90*/  @P0 LDG.E R4, desc[UR60][R2.64] ;  /* 0x0000003c02040981 */ /* 0x000362000c1e1900 */
[----:B------:R-:W-:Y:S01]  /*10aa0*/  ISETP.NE.AND.EX P2, PT, RZ, UR5, PT, P2 ;  /* 0x00000005ff007c0c */ /* 0x000fe2000bf45320 */
[----:B------:R-:W-:Y:S01]  /*10ab0*/  ULDC.64 UR4, c[0x0][0xa18] ;  /* 0x0002860000047ab9 */ /* 0x000fe20000000a00 */
[----:B-1----:R-:W1:Y:S02]  /*10ac0*/  LDC.64 R2, c[0x0][0xa00] ;  /* 0x00028000ff027b82 */ /* 0x002e640000000a00 */
[----:B-1----:R-:W-:-:S09]  /*10ad0*/  IMAD.WIDE R2, R19, 0x4, R2 ;  /* 0x0000000413027825 */ /* 0x002fd200078e0202 */
[----:B------:R-:W2:Y:S01]  /*10ae0*/  @P2 LDG.E R0, desc[UR60][R2.64] ;  /* 0x0000003c02002981 */ /* 0x000ea2000c1e1900 */
[----:B------:R-:W-:Y:S01]  /*10af0*/  ISETP.NE.U32.AND P1, PT, RZ, UR4, PT ;  /* 0x00000004ff007c0c */ /* 0x000fe2000bf25070 */
[----:B------:R-:W-:-:S03]  /*10b00*/  ULDC UR4, c[0x0][0x288] ;  /* 0x0000a20000047ab9 */ /* 0x000fc60000000800 */
[----:B------:R-:W-:-:S13]  /*10b10*/  ISETP.NE.AND.EX P1, PT, RZ, UR5, PT, P1 ;  /* 0x00000005ff007c0c */ /* 0x000fda000bf25310 */
[----:B------:R-:W1:Y:S02]  /*10b20*/  @P1 LDC.64 R6, c[0x0][0xa18] ;  /* 0x00028600ff061b82 */ /* 0x000e640000000a00 */
[----:B-1----:R-:W-:Y:S01]  /*10b30*/  @P1 IMAD.WIDE R6, R19, 0x4, R6 ;  /* 0x0000000413061825 */ /* 0x002fe200078e0206 */
[----:B--2---:R1:W-:Y:S03]  /*10b40*/  STL [R1+0x1c], R0 ;  /* 0x00001c0001007387 */ /* 0x0043e60000100800 */
[----:B-1----:R-:W-:Y:S01]  /*10b50*/  IMAD.U32 R0, RZ, RZ, UR4 ;  /* 0x00000004ff007e24 */ /* 0x002fe2000f8e00ff */
[----:B------:R-:W-:-:S05]  /*10b60*/  ULDC.64 UR4, c[0x0][0x3f8] ;  /* 0x0000fe0000047ab9 */ /* 0x000fca0000000a00 */
[----:B------:R1:W5:Y:S01]  /*10b70*/  @P1 LDG.E R0, desc[UR60][R6.64] ;  /* 0x0000003c06001981 */ /* 0x000362000c1e1900 */
[----:B------:R-:W-:Y:S01]  /*10b80*/  UISETP.NE.U32.AND UP0, UPT, UR4, URZ, UPT ;  /* 0x0000003f0400728c */ /* 0x000fe2000bf05070 */
[----:B------:R-:W-:Y:S02]  /*10b90*/  ISETP.NE.U32.AND P0, PT, RZ, UR6, PT ;  /* 0x00000006ff007c0c */ /* 0x000fe4000bf05070 */
[----:B------:R-:W-:Y:S01]  /*10ba0*/  ULDC UR4, c[0x0][0x404] ;  /* 0x0001010000047ab9 */ /* 0x000fe20000000800 */
[----:B------:R-:W-:Y:S01]  /*10bb0*/  UISETP.NE.AND.EX UP0, UPT, UR5, URZ, UPT, UP0 ;  /* 0x0000003f0500728c */ /* 0x000fe2000bf05300 */
[----:B------:R-:W-:Y:S02]  /*10bc0*/  ISETP.NE.AND.EX P0, PT, RZ, UR7, PT, P0 ;  /* 0x00000007ff007c0c */ /* 0x000fe4000bf05300 */
[----:B------:R-:W-:Y:S01]  /*10bd0*/  ULDC UR5, c[0x0][0x2e0] ;  /* 0x0000b80000057ab9 */ /* 0x000fe20000000800 */
[----:B------:R-:W-:-:S04]  /*10be0*/  USEL UR4, UR4, 0x1, UP0 ;  /* 0x0000000104047887 */ /* 0x000fc80008000000 */
[----:B------:R-:W-:-:S06]  /*10bf0*/  UIMAD UR4, UR4, UR5, URZ ;  /* 0x00000005040472a4 */ /* 0x000fcc000f8e023f */
[----:B------:R-:W-:Y:S01]  /*10c00*/  IMAD.U32 R5, RZ, RZ, UR4 ;  /* 0x00000004ff057e24 */ /* 0x000fe2000f8e00ff */
[----:B-1----:R-:W-:Y:S06]  /*10c10*/  @P1 BRA `(.L_x_1161) ;  /* 0x0000000000101947 */ /* 0x002fec0003800000 */
[----:B------:R-:W-:Y:S05]  /*10c20*/  @!P2 BRA `(.L_x_1161) ;  /* 0x00000000000ca947 */ /* 0x000fea0003800000 */
[----:B------:R-:W2:Y:S04]  /*10c30*/  LDG.E R7, desc[UR60][R2.64] ;  /* 0x0000003c02077981 */ /* 0x000ea8000c1e1900 */
[----:B-----5:R-:W2:Y:S02]  /*10c40*/  LDG.E R0, desc[UR60][R2.64+0x4] ;  /* 0x0000043c02007981 */ /* 0x020ea4000c1e1900 */
[----:B--2---:R-:W-:-:S07]  /*10c50*/  IMAD.IADD R0, R0, 0x1, -R7 ;  /* 0x0000000100007824 */ /* 0x004fce00078e0a07 */
.L_x_1161:
[----:B------:R-:W1:Y:S01]  /*10c60*/  LDC.64 R2, c[0x0][0xa08] ;  /* 0x00028200ff027b82 */ /* 0x000e620000000a00 */
[----:B------:R-:W-:Y:S01]  /*10c70*/  IMAD.MOV.U32 R7, RZ, RZ, RZ ;  /* 0x000000ffff077224 */ /* 0x000fe200078e00ff */
[----:B------:R-:W-:Y:S01]  /*10c80*/  ULDC.64 UR4, c[0x0][0xa20] ;  /* 0x0002880000047ab9 */ /* 0x000fe20000000a00 */
[----:B-1----:R-:W-:-:S05]  /*10c90*/  IMAD.WIDE R2, R19, 0x4, R2 ;  /* 0x0000000413027825 */ /* 0x002fca00078e0202 */
[----:B------:R-:W2:Y:S01]  /*10ca0*/  @P0 LDG.E R7, desc[UR60][R2.64] ;  /* 0x0000003c02070981 */ /* 0x000ea2000c1e1900 */
[----:B------:R-:W-:-:S04]  /*10cb0*/  ISETP.NE.U32.AND P1, PT, RZ, UR4, PT ;  /* 0x00000004ff007c0c */ /* 0x000fc8000bf25070 */
[----:B------:R-:W-:Y:S01]  /*10cc0*/  ISETP.NE.AND.EX P1, PT, RZ, UR5, PT, P1 ;  /* 0x00000005ff007c0c */ /* 0x000fe2000bf25310 */
[----:B--2--5:R-:W-:-:S05]  /*10cd0*/  IMAD.IADD R6, R7, 0x1, R4 ;  /* 0x0000000107067824 */ /* 0x024fca00078e0204 */
[----:B------:R1:W-:Y:S07]  /*10ce0*/  STL [R1+0x4], R6 ;  /* 0x0000040601007387 */ /* 0x0003ee0000100800 */
[----:B------:R-:W-:Y:S05]  /*10cf0*/  @!P1 BRA `(.L_x_1162) ;  /* 0x0000000000109947 */ /* 0x000fea0003800000 */
[----:B------:R-:W2:Y:S02]  /*10d00*/  LDC.64 R2, c[0x0][0xa20] ;  /* 0x00028800ff027b82 */ /* 0x000ea40000000a00 */
[----:B--2---:R-:W-:-:S05]  /*10d10*/  IMAD.WIDE R2, R19, 0x4, R2 ;  /* 0x0000000413027825 */ /* 0x004fca00078e0202 */
[----:B------:R2:W5:Y:S01]  /*10d20*/  LDG.E R5, desc[UR60][R2.64] ;  /* 0x0000003c02057981 */ /* 0x000562000c1e1900 */
[----:B------:R-:W-:Y:S05]  /*10d30*/  BRA `(.L_x_1163) ;  /* 0x0000000000107947 */ /* 0x000fea0003800000 */
.L_x_1162:
[----:B------:R-:W-:Y:S05]  /*10d40*/  @!P0 BRA `(.L_x_1163) ;  /* 0x00000000000c8947 */ /* 0x000fea0003800000 */
[----:B-1----:R-:W2:Y:S04]  /*10d50*/  LDG.E R6, desc[UR60][R2.64] ;  /* 0x0000003c02067981 */ /* 0x002ea8000c1e1900 */
[----:B------:R-:W2:Y:S02]  /*10d60*/  LDG.E R5, desc[UR60][R2.64+0x4] ;  /* 0x0000043c02057981 */ /* 0x000ea4000c1e1900 */
[----:B--2---:R-:W-:-:S07]  /*10d70*/  IMAD.IADD R5, R5, 0x1, -R6 ;  /* 0x0000000105057824 */ /* 0x004fce00078e0a06 */
.L_x_1163:
[----:B--2---:R-:W2:Y:S01]  /*10d80*/  LDC.64 R2, c[0x0][0x9e0] ;  /* 0x00027800ff027b82 */ /* 0x004ea20000000a00 */
[----:B-----5:R-:W-:Y:S01]  /*10d90*/  IMAD.IADD R7, R5, 0x1, -R4 ;  /* 0x0000000105077824 */ /* 0x020fe200078e0a04 */
[----:B------:R-:W-:-:S04]  /*10da0*/  LEA R9, R17, 0x80, 0x7 ;  /* 0x0000008011097811 */ /* 0x000fc800078e38ff */
[----:B------:R-:W-:Y:S02]  /*10db0*/  IADD3 R9, R7, R9, -R0 ;  /* 0x0000000907097210 */ /* 0x000fe40007ffe800 */
[----:B--2---:R-:W-:-:S03]  /*10dc0*/  ISETP.GE.AND P0, PT, R3, 0x1, PT ;  /* 0x000000010300780c */ /* 0x004fc60003f06270 */
[----:B------:R-:W-:-:S10]  /*10dd0*/  IMAD.IADD R2, R9, 0x1, R2 ;  /* 0x0000000109027824 */ /* 0x000fd400078e0202 */
[----:B------:R-:W-:Y:S05]  /*10de0*/  @!P0 BRA `(.L_x_1164) ;  /* 0x0000000000488947 */ /* 0x000fea0003800000 */
[C---:B------:R-:W-:Y:S01]  /*10df0*/  ISETP.GT.AND P1, PT, R9.reuse, RZ, PT ;  /* 0x000000ff0900720c */ /* 0x040fe20003f24270 */
[----:B------:R-:W-:Y:S01]  /*10e00*/  BSSY B0, `(.L_x_1165) ;  /* 0x000000e000007945 */ /* 0x000fe20003800000 */
[----:B-1----:R-:W-:-:S11]  /*10e10*/  VIADD R6, R9, 0xffffffff ;  /* 0xffffffff09067836 */ /* 0x002fd60000000000 */
        /* <DEDUP_REMOVED lines=8> */
.L_x_1166:
[----:B------:R-:W-:-:S13]  /*10ea0*/  ISETP.NE.AND P1, PT, R3, 0x1, PT ;  /* 0x000000010300780c */ /* 0x000fda0003f25270 */
[----:B------:R-:W1:Y:S02]  /*10eb0*/  @P1 LDC.64 R4, c[0x0][0x9e8] ;  /* 0x00027a00ff041b82 */ /* 0x000e640000000a00 */
[----:B-1----:R-:W-:-:S05]  /*10ec0*/  @P1 IMAD.HI.U32 R4, R6, R4, RZ ;  /* 0x0000000406041227 */ /* 0x002fca00078e00ff */
[----:B------:R-:W-:-:S07]  /*10ed0*/  @P1 SHF.R.U32.HI R6, RZ, R5, R4 ;  /* 0x00000005ff061219 */ /* 0x000fce0000011604 */
.L_x_1167:
[----:B------:R-:W-:Y:S05]  /*10ee0*/  BSYNC B0 ;  /* 0x0000000000007941 */ /* 0x000fea0003800000 */
.L_x_1165:
[----:B------:R-:W-:-:S05]  /*10ef0*/  IMAD R5, R6, R3, R3 ;  /* 0x0000000306057224 */ /* 0x000fca00078e0203 */
[----:B------:R-:W-:-:S07]  /*10f00*/  VIMNMX R2, R2, R5, PT ;  /* 0x0000000502027248 */ /* 0x000fce0003fe0100 */
.L_x_1164:
[----:B------:R-:W-:Y:S01]  /*10f10*/  VIADD R2, R2, 0x5f ;  /* 0x0000005f02027836 */ /* 0x000fe20000000000 */
[----:B------:R-:W-:Y:S01]  /*10f20*/  ULDC UR4, c[0x0][0x9dc] ;  /* 0x0002770000047ab9 */ /* 0x000fe20000000800 */
[----:B------:R-:W-:Y:S02]  /*10f30*/  IMAD R0, R17, 0x80, -R0 ;  /* 0x0000008011007824 */ /* 0x000fe400078e0a00 */
[----:B------:R-:W-:-:S04]  /*10f40*/  IMAD.HI R5, R2, 0x2aaaaaab, RZ ;  /* 0x2aaaaaab02057827 */ /* 0x000fc800078e02ff */
[C---:B------:R-:W-:Y:S02]  /*10f50*/  VIADD R2, R7.reuse, 0x5f ;  /* 0x0000005f07027836 */ /* 0x040fe40000000000 */
[----:B------:R-:W-:Y:S02]  /*10f60*/  IMAD.IADD R7, R7, 0x1, R0 ;  /* 0x0000000107077824 */ /* 0x000fe400078e0200 */
[----:B------:R-:W-:Y:S01]  /*10f70*/  IMAD.HI R4, R2, 0x2aaaaaab, RZ ;  /* 0x2aaaaaab02047827 */ /* 0x000fe200078e02ff */
[----:B------:R-:W-:-:S03]  /*10f80*/  SHF.R.U32.HI R2, RZ, 0x1f, R5 ;  /* 0x0000001fff027819 */ /* 0x000fc60000011605 */
[----:B------:R-:W-:Y:S01]  /*10f90*/  VIADD R0, R7, -UR4 ;  /* 0x8000000407007c36 */ /* 0x000fe20008000000 */
[----:B------:R-:W-:Y:S02]  /*10fa0*/  LEA.HI.SX32 R2, R5, R2, 0x1c ;  /* 0x0000000205027211 */ /* 0x000fe400078fe2ff */
[----:B------:R-:W-:-:S04]  /*10fb0*/  SHF.R.U32.HI R5, RZ, 0x1f, R4 ;  /* 0x0000001fff057819 */ /* 0x000fc80000011604 */
[----:B------:R-:W-:-:S04]  /*10fc0*/  LEA.HI.SX32 R5, R4, R5, 0x1c ;  /* 0x0000000504057211 */ /* 0x000fc800078fe2ff */
[----:B-1----:R-:W-:-:S05]  /*10fd0*/  VIMNMX R6, R5, R2, PT ;  /* 0x0000000205067248 */ /* 0x002fca0003fe0100 */
[----:B------:R1:W-:Y:S01]  /*10fe0*/  STL [R1+0x14], R6 ;  /* 0x0000140601007387 */ /* 0x0003e20000100800 */
[----:B------:R-:W-:Y:S05]  /*10ff0*/  @!P0 BRA `(.L_x_1168) ;  /* 0x0000000000488947 */ /* 0x000fea0003800000 */
[----:B------:R-:W-:Y:S01]  /*11000*/  IMAD.MOV.U32 R2, RZ, RZ, R7 ;  /* 0x000000ffff027224 */ /* 0x000fe200078e0007 */
[----:B------:R-:W-:Y:S04]  /*11010*/  BSSY B0, `(.L_x_1169) ;  /* 0x000000e000007945 */ /* 0x000fe80003800000 */
[----:B------:R-:W-:-:S13]  /*11020*/  ISETP.GT.AND P0, PT, R2, -0x1, PT ;  /* 0xffffffff0200780c */ /* 0x000fda0003f04270 */
[----:B------:R-:W-:Y:S05]  /*11030*/  @P0 BRA `(.L_x_1170) ;  /* 0x00000000001c0947 */ /* 0x000fea0003800000 */
[----:B------:R-:W-:Y:S02]  /*11040*/  ISETP.NE.AND P0, PT, R3, 0x1, PT ;  /* 0x000000010300780c */ /* 0x000fe40003f05270 */
[----:B------:R-:W-:-:S11]  /*11050*/  LOP3.LUT R7, RZ, R2, RZ, 0x33, !PT ;  /* 0x00000002ff077212 */ /* 0x000fd600078e33ff */
[----:B------:R-:W2:Y:S02]  /*11060*/  @P0 LDC.64 R4, c[0x0][0x9e8] ;  /* 0x00027a00ff040b82 */ /* 0x000ea40000000a00 */
[----:B--2---:R-:W-:-:S05]  /*11070*/  @P0 IMAD.HI.U32 R4, R7, R4, RZ ;  /* 0x0000000407040227 */ /* 0x004fca00078e00ff */
[----:B------:R-:W-:-:S04]  /*11080*/  @P0 SHF.R.U32.HI R7, RZ, R5, R4 ;  /* 0x00000005ff070219 */ /* 0x000fc80000011604 */
[----:B------:R-:W-:Y:S01]  /*11090*/  LOP3.LUT R2, RZ, R7, RZ, 0x33, !PT ;  /* 0x00000007ff027212 */ /* 0x000fe200078e33ff */
[----:B------:R-:W-:Y:S06]  /*110a0*/  BRA `(.L_x_1171) ;  /* 0x0000000000107947 */ /* 0x000fec0003800000 */
.L_x_1170:
[----:B------:R-:W-:-:S13]  /*110b0*/  ISETP.NE.AND P0, PT, R3, 0x1, PT ;  /* 0x000000010300780c */ /* 0x000fda0003f05270 */
[----:B------:R-:W2:Y:S02]  /*110c0*/  @P0 LDC.64 R4, c[0x0][0x9e8] ;  /* 0x00027a00ff040b82 */ /* 0x000ea40000000a00 */
[----:B--2---:R-:W-:-:S05]  /*110d0*/  @P0 IMAD.HI.U32 R4, R2, R4, RZ ;  /* 0x0000000402040227 */ /* 0x004fca00078e00ff */
[----:B------:R-:W-:-:S07]  /*110e0*/  @P0 SHF.R.U32.HI R2, RZ, R5, R4 ;  /* 0x00000005ff020219 */ /* 0x000fce0000011604 */
.L_x_1171:
[----:B------:R-:W-:Y:S05]  /*110f0*/  BSYNC B0 ;  /* 0x0000000000007941 */ /* 0x000fea0003800000 */
.L_x_1169:
[----:B------:R-:W-:-:S05]  /*11100*/  IMAD R3, R2, R3, RZ ;  /* 0x0000000302037224 */ /* 0x000fca00078e02ff */
[----:B------:R-:W-:-:S07]  /*11110*/  VIMNMX R0, R0, R3, !PT ;  /* 0x0000000300007248 */ /* 0x000fce0007fe0100 */
.L_x_1168:
[----:B------:R-:W-:Y:S01]  /*11120*/  IMAD.HI R0, R0, 0x2aaaaaab, RZ ;  /* 0x2aaaaaab00007827 */ /* 0x000fe200078e02ff */
[----:B------:R-:W-:Y:S04]  /*11130*/  BSSY B6, `(.L_x_1172) ;  /* 0x000031c000067945 */ /* 0x000fe80003800000 */
[----:B------:R-:W-:-:S04]  /*11140*/  SHF.R.U32.HI R3, RZ, 0x1f, R0 ;  /* 0x0000001fff037819 */ /* 0x000fc80000011600 */
[----:B------:R-:W-:-:S04]  /*11150*/  LEA.HI.SX32 R3, R0, R3, 0x1c ;  /* 0x0000000300037211 */ /* 0x000fc800078fe2ff */
[----:B------:R-:W-:-:S04]  /*11160*/  VIMNMX R2, RZ, R3, !PT ;  /* 0x00000003ff027248 */ /* 0x000fc80007fe0100 */
[----:B------:R-:W-:Y:S01]  /*11170*/  ISETP.GT.AND P0, PT, R6, R2, PT ;  /* 0x000000020600720c */ /* 0x000fe20003f04270 */
[----:B------:R2:W-:-:S12]  /*11180*/  STL [R1+0x10], R2 ;  /* 0x0000100201007387 */ /* 0x0005d80000100800 */
[----:B--2---:R-:W-:Y:S05]  /*11190*/  @P0 BRA `(.L_x_1173) ;  /* 0x0000000000440947 */ /* 0x004fea0003800000 */
[----:B------:R-:W2:Y:S02]  /*111a0*/  S2R R2, SR_TID.X ;  /* 0x0000000000027919 */ /* 0x000ea40000002100 */
[----:B--2---:R-:W-:-:S04]  /*111b0*/  LOP3.LUT R2, R2, 0x1f, RZ, 0xc0, !PT ;  /* 0x0000001f02027812 */ /* 0x004fc800078ec0ff */
[----:B------:R-:W-:-:S13]  /*111c0*/  ISETP.NE.AND P1, PT, R2, RZ, PT ;  /* 0x000000ff0200720c */ /* 0x000fda0003f25270 */
[----:B------:R-:W-:Y:S05]  /*111d0*/  @P1 BRA `(.L_x_1174) ;  /* 0x0000003000441947 */ /* 0x000fea0003800000 */
[----:B------:R-:W2:Y:S01]  /*111e0*/  S2R R7, SR_LANEID ;  /* 0x0000000000077919 */ /* 0x000ea20000000000 */
[----:B------:R-:W-:Y:S01]  /*111f0*/  VOTEU.ANY UR4, UPT, PT ;  /* 0x0000000000047886 */ /* 0x000fe200038e0100 */
[----:B------:R-:W3:Y:S01]  /*11200*/  LDC.64 R2, c[0x0][0xc38] ;  /* 0x00030e00ff027b82 */ /* 0x000ee20000000a00 */
[----:B------:R-:W2:Y:S08]  /*11210*/  FLO.U32 R0, UR4 ;  /* 0x0000000400007d00 */ /* 0x000eb000080e0000 */
[----:B------:R-:W3:Y:S01]  /*11220*/  POPC R5, UR4 ;  /* 0x0000000400057d09 */ /* 0x000ee20008000000 */
[----:B--2---:R-:W-:-:S13]  /*11230*/  ISETP.EQ.U32.AND P0, PT, R0, R7, PT ;  /* 0x000000070000720c */ /* 0x004fda0003f02070 */
[----:B---3--:R-:W2:Y:S01]  /*11240*/  @P0 ATOMG.E.ADD.STRONG.GPU PT, R3, desc[UR60][R2.64], R5 ;  /* 0x00000005020309a8 */ /* 0x008ea200081ee1fc */
[----:B------:R-:W3:Y:S02]  /*11250*/  S2R R4, SR_LTMASK ;  /* 0x0000000000047919 */ /* 0x000ee40000003900 */
[----:B---3--:R-:W-:-:S04]  /*11260*/  LOP3.LUT R4, R4, UR4, RZ, 0xc0, !PT ;  /* 0x0000000404047c12 */ /* 0x008fc8000f8ec0ff */
[----:B------:R-:W3:Y:S01]  /*11270*/  POPC R7, R4 ;  /* 0x0000000400077309 */ /* 0x000ee20000000000 */
[----:B--2---:R-:W3:Y:S02]  /*11280*/  SHFL.IDX PT, R0, R3, R0, 0x1f ;  /* 0x00001f0003007589 */ /* 0x004ee400000e0000 */
[----:B---3--:R-:W-:Y:S01]  /*11290*/  IADD3 R16, R0, UR38, R7 ;  /* 0x0000002600107c10 */ /* 0x008fe2000fffe007 */
[----:B------:R-:W-:Y:S06]  /*112a0*/  BRA `(.L_x_1174) ;  /* 0x0000003000107947 */ /* 0x000fec0003800000 */
.L_x_1173:
[----:B------:R-:W2:Y:S01]  /*112b0*/  S2R R3, SR_CgaCtaId ;  /* 0x0000000000037919 */ /* 0x000ea20000008800 */
[----:B------:R-:W-:-:S04]  /*112c0*/  MOV R0, 0x400 ;  /* 0x0000040000007802 */ /* 0x000fc80000000f00 */
[----:B--2---:R-:W-:-:S05]  /*112d0*/  LEA R2, R3, R0, 0x18 ;  /* 0x0000000003027211 */ /* 0x004fca00078ec0ff */
[----:B------:R2:W-:Y:S01]  /*112e0*/  STL [R1+0xc], R2 ;  /* 0x00000c0201007387 */ /* 0x0005e20000100800 */
[----:B------:R-:W-:-:S05]  /*112f0*/  VIADD R0, R2, 0x1e400 ;  /* 0x0001e40002007836 */ /* 0x000fca0000000000 */
[----:B------:R-:W-:-:S13]  /*11300*/  LOP3.LUT P0, RZ, R0, 0x3ff, RZ, 0xc0, !PT ;  /* 0x000003ff00ff7812 */ /* 0x000fda000780c0ff */
[----:B--2---:R-:W-:Y:S05]  /*11310*/  @!P0 BRA `(.L_x_1175) ;  /* 0x0000000000408947 */ /* 0x004fea0003800000 */
[----:B------:R-:W-:Y:S01]  /*11320*/  MOV R2, 0x0 ;  /* 0x0000000000027802 */ /* 0x000fe20000000f00 */
[----:B------:R-:W-:Y:S01]  /*11330*/  ULDC.64 UR6, c[0x4][0xa8] ;  /* 0x01002a0000067ab9 */ /* 0x000fe20000000a00 */
[----:B------:R-:W-:Y:S01]  /*11340*/  ULDC.64 UR8, c[0x4][0xb0] ;  /* 0x01002c0000087ab9 */ /* 0x000fe20000000a00 */
[----:B------:R-:W-:Y:S01]  /*11350*/  ULDC.64 UR4, c[0x4][0x30] ;  /* 0x01000c0000047ab9 */ /* 0x000fe20000000a00 */
[----:B------:R-:W-:Y:S02]  /*11360*/  IMAD.U32 R4, RZ, RZ, UR6 ;  /* 0x00000006ff047e24 */ /* 0x000fe4000f8e00ff */
[----:B------:R-:W2:Y:S01]  /*11370*/  LDC.64 R2, c[0x4][R2] ;  /* 0x0100000002027b82 */ /* 0x000ea20000000a00 */
[----:B------:R-:W-:Y:S02]  /*11380*/  IMAD.U32 R5, RZ, RZ, UR7 ;  /* 0x00000007ff057e24 */ /* 0x000fe4000f8e00ff */
[----:B-1----:R-:W-:Y:S02]  /*11390*/  IMAD.U32 R6, RZ, RZ, UR8 ;  /* 0x00000008ff067e24 */ /* 0x002fe4000f8e00ff */
[----:B------:R-:W-:-:S02]  /*113a0*/  IMAD.U32 R7, RZ, RZ, UR9 ;  /* 0x00000009ff077e24 */ /* 0x000fc4000f8e00ff */
[----:B------:R-:W-:Y:S02]  /*113b0*/  IMAD.U32 R10, RZ, RZ, UR4 ;  /* 0x00000004ff0a7e24 */ /* 0x000fe4000f8e00ff */
[----:B0-----:R-:W-:Y:S02]  /*113c0*/  IMAD.U32 R11, RZ, RZ, UR5 ;  /* 0x00000005ff0b7e24 */ /* 0x001fe4000f8e00ff */
[----:B------:R-:W-:Y:S02]  /*113d0*/  IMAD.MOV.U32 R8, RZ, RZ, 0x70 ;  /* 0x00000070ff087424 */ /* 0x000fe400078e00ff */
[----:B------:R-:W-:Y:S02]  /*113e0*/  IMAD.MOV.U32 R12, RZ, RZ, 0x1 ;  /* 0x00000001ff0c7424 */ /* 0x000fe400078e00ff */
[----:B------:R-:W-:-:S07]  /*113f0*/  IMAD.MOV.U32 R13, RZ, RZ, RZ ;  /* 0x000000ffff0d7224 */ /* 0x000fce00078e00ff */
[----:B------:R-:W-:-:S07]  /*11400*/  LEPC R20, `(.L_x_1175) ;  /* 0x000000001014794e */ /* 0x000fce0000000000 */
[----:B--2---:R-:W-:Y:S05]  /*11410*/  CALL.ABS.NOINC R2 ;  /* 0x0000000002007343 */ /* 0x004fea0003c00000 */
.L_x_1175:
        /* <DEDUP_REMOVED lines=8> */
[----:B------:R2:W3:Y:S01]  /*114a0*/  LDC.64 R2, c[0x4][R0] ;  /* 0x0100000000027b82 */ /* 0x0004e20000000a00 */
[----:B------:R-:W-:Y:S02]  /*114b0*/  IMAD.U32 R4, RZ, RZ, UR6 ;  /* 0x00000006ff047e24 */ /* 0x000fe4000f8e00ff */
[----:B------:R-:W-:Y:S02]  /*114c0*/  IMAD.U32 R5, RZ, RZ, UR7 ;  /* 0x00000007ff057e24 */ /* 0x000fe4000f8e00ff */
[----:B-1----:R-:W-:Y:S02]  /*114d0*/  IMAD.U32 R6, RZ, RZ, UR8 ;  /* 0x00000008ff067e24 */ /* 0x002fe4000f8e00ff */
[----:B------:R-:W-:-:S02]  /*114e0*/  IMAD.U32 R7, RZ, RZ, UR9 ;  /* 0x00000009ff077e24 */ /* 0x000fc4000f8e00ff */
[----:B------:R-:W-:Y:S02]  /*114f0*/  IMAD.U32 R10, RZ, RZ, UR4 ;  /* 0x00000004ff0a7e24 */ /* 0x000fe4000f8e00ff */
[----:B0-----:R-:W-:Y:S02]  /*11500*/  IMAD.U32 R11, RZ, RZ, UR5 ;  /* 0x00000005ff0b7e24 */ /* 0x001fe4000f8e00ff */
[----:B------:R-:W-:Y:S02]  /*11510*/  IMAD.MOV.U32 R8, RZ, RZ, 0x70 ;  /* 0x00000070ff087424 */ /* 0x000fe400078e00ff */
[----:B------:R-:W-:Y:S02]  /*11520*/  IMAD.MOV.U32 R12, RZ, RZ, 0x1 ;  /* 0x00000001ff0c7424 */ /* 0x000fe400078e00ff */
[----:B--2---:R-:W-:-:S07]  /*11530*/  IMAD.MOV.U32 R13, RZ, RZ, RZ ;  /* 0x000000ffff0d7224 */ /* 0x004fce00078e00ff */
[----:B------:R-:W-:-:S07]  /*11540*/  LEPC R20, `(.L_x_1177) ;  /* 0x000000001014794e */ /* 0x000fce0000000000 */
[----:B---3--:R-:W-:Y:S05]  /*11550*/  CALL.ABS.NOINC R2 ;  /* 0x0000000002007343 */ /* 0x008fea0003c00000 */
.L_x_1177:
[----:B------:R-:W-:Y:S01]  /*11560*/  MOV R2, 0x0 ;  /* 0x0000000000027802 */ /* 0x000fe20000000f00 */
[----:B------:R-:W-:Y:S01]  /*11570*/  ULDC.64 UR6, c[0x4][0xa8] ;  /* 0x01002a0000067ab9 */ /* 0x000fe20000000a00 */
[----:B------:R-:W-:Y:S01]  /*11580*/  ULDC.64 UR8, c[0x4][0xb0] ;  /* 0x01002c0000087ab9 */ /* 0x000fe20000000a00 */
[----:B------:R-:W-:Y:S01]  /*11590*/  ULDC.64 UR4, c[0x4][0x40] ;  /* 0x0100100000047ab9 */ /* 0x000fe20000000a00 */
[----:B------:R-:W-:Y:S02]  /*115a0*/  IMAD.U32 R4, RZ, RZ, UR6 ;  /* 0x00000006ff047e24 */ /* 0x000fe4000f8e00ff */
[----:B------:R-:W0:Y:S01]  /*115b0*/  LDC.64 R2, c[0x4][R2] ;  /* 0x0100000002027b82 */ /* 0x000e220000000a00 */
        /* <DEDUP_REMOVED lines=9> */
[----:B0-----:R-:W-:Y:S05]  /*11650*/  CALL.ABS.NOINC R2 ;  /* 0x0000000002007343 */ /* 0x001fea0003c00000 */
.L_x_1176:
[----:B-1----:R-:W2:Y:S01]  /*11660*/  LDL.LU R6, [R1+0x1c] ;  /* 0x00001c0001067983 */ /* 0x002ea20000300800 */
[----:B------:R-:W1:Y:S01]  /*11670*/  LDC R0, c[0x0][0x428] ;  /* 0x00010a00ff007b82 */ /* 0x000e620000000800 */
[----:B------:R-:W-:Y:S01]  /*11680*/  IMAD.MOV.U32 R4, RZ, RZ, R18 ;  /* 0x000000ffff047224 */ /* 0x000fe200078e0012 */
[----:B------:R-:W-:Y:S01]  /*11690*/  ULDC.64 UR4, c[0x0][0x9f8] ;  /* 0x00027e0000047ab9 */ /* 0x000fe20000000a00 */
[----:B------:R-:W3:Y:S01]  /*116a0*/  S2R R7, SR_TID.X ;  /* 0x0000000000077919 */ /* 0x000ee20000002100 */
[----:B-1----:R-:W-:Y:S02]  /*116b0*/  ISETP.NE.AND P0, PT, R0, 0x1, PT ;  /* 0x000000010000780c */ /* 0x002fe40003f05270 */
[----:B---3--:R-:W-:-:S11]  /*116c0*/  LOP3.LUT R7, R7, 0x1f, RZ, 0xc0, !PT ;  /* 0x0000001f07077812 */ /* 0x008fd600078ec0ff */
[----:B------:R-:W1:Y:S08]  /*116d0*/  @P0 LDC R3, c[0x0][0x42c] ;  /* 0x00010b00ff030b82 */ /* 0x000e700000000800 */
[----:B------:R-:W3:Y:S01]  /*116e0*/  @P0 LDC R5, c[0x0][0x430] ;  /* 0x00010c00ff050b82 */ /* 0x000ee20000000800 */
[----:B-1----:R-:W-:-:S05]  /*116f0*/  @P0 IMAD.HI.U32 R0, R18, R3, RZ ;  /* 0x0000000312000227 */ /* 0x002fca00078e00ff */
[----:B---3--:R-:W-:Y:S01]  /*11700*/  @P0 SHF.R.U32.HI R4, RZ, R5, R0 ;  /* 0x00000005ff040219 */ /* 0x008fe20000011600 */
[----:B------:R-:W-:Y:S01]  /*11710*/  IMAD.MOV.U32 R0, RZ, RZ, R19 ;  /* 0x000000ffff007224 */ /* 0x000fe200078e0013 */
[----:B------:R-:W-:-:S04]  /*11720*/  ISETP.NE.U32.AND P0, PT, RZ, UR4, PT ;  /* 0x00000004ff007c0c */ /* 0x000fc8000bf05070 */
[----:B------:R-:W-:Y:S01]  /*11730*/  ISETP.NE.AND.EX P0, PT, RZ, UR5, PT, P0 ;  /* 0x00000005ff007c0c */ /* 0x000fe2000bf05300 */
[----:B------:R-:W-:-:S12]  /*11740*/  ULDC.64 UR4, c[0x0][0xa00] ;  /* 0x0002800000047ab9 */ /* 0x000fd80000000a00 */
[----:B------:R-:W1:Y:S01]  /*11750*/  @P0 LDC.64 R2, c[0x0][0x9f8] ;  /* 0x00027e00ff020b82 */ /* 0x000e620000000a00 */
[----:B------:R-:W-:-:S04]  /*11760*/  ISETP.NE.AND P6, PT, R7, RZ, PT ;  /* 0x000000ff0700720c */ /* 0x000fc80003fc5270 */
[----:B------:R-:W-:-:S09]  /*11770*/  PLOP3.LUT P1, PT, P6, PT, PT, 0x8, 0x0 ;  /* 0x000000000000781c */ /* 0x000fd2000372e170 */
[----:B------:R-:W-:Y:S01]  /*11780*/  VOTEU.ALL UP1, P6 ;  /* 0x00000000003f7886 */ /* 0x000fe20003020000 */
[----:B-1----:R-:W-:-:S05]  /*11790*/  @P0 IMAD.WIDE R2, R19, 0x4, R2 ;  /* 0x0000000413020825 */ /* 0x002fca00078e0202 */
[----:B------:R1:W5:Y:S01]  /*117a0*/  @P0 LDG.E R0, desc[UR60][R2.64] ;  /* 0x0000003c02000981 */ /* 0x000362000c1e1900 */
[----:B------:R-:W-:Y:S01]  /*117b0*/  ISETP.NE.U32.AND P0, PT, RZ, UR4, PT ;  /* 0x00000004ff007c0c */ /* 0x000fe2000bf05070 */
[----:B------:R-:W-:-:S03]  /*117c0*/  @!UP1 UIADD3 UR8, UP0, UR36, 0x270, URZ ;  /* 0x0000027024089890 */ /* 0x000fc6000ff1e03f */
[----:B------:R-:W-:Y:S01]  /*117d0*/  ISETP.NE.AND.EX P0, PT, RZ, UR5, PT, P0 ;  /* 0x00000005ff007c0c */ /* 0x000fe2000bf05300 */
[----:B------:R-:W-:-:S03]  /*117e0*/  @!UP1 UIADD3.X UR9, URZ, UR37, URZ, UP0, !UPT ;  /* 0x000000253f099290 */ /* 0x000fc600087fe43f */
[----:B------:R-:W-:Y:S01]  /*117f0*/  SEL R7, R19, RZ, !P0 ;  /* 0x000000ff13077207 */ /* 0x000fe20004000000 */
[----:B------:R-:W-:Y:S01]  /*11800*/  VOTEU.ALL UP0, P6 ;  /* 0x00000000003f7886 */ /* 0x000fe20003000000 */
[----:B-12---:R-:W-:-:S07]  /*11810*/  IMAD R8, R17, 0x80, R6 ;  /* 0x0000008011087824 */ /* 0x006fce00078e0206 */
.L_x_1178:
        /* <DEDUP_REMOVED lines=9> */
[----:B-1----:R-:W-:Y:S05]  /*118b0*/  @P1 BRA.U.ANY `(.L_x_1178) ;  /* 0xfffffffd00d81947 */ /* 0x002fea000393ffff */
[----:B------:R-:W1:Y:S01]  /*118c0*/  S2R R2, SR_TID.X ;  /* 0x0000000000027919 */ /* 0x000e620000002100 */
[----:B------:R-:W-:Y:S01]  /*118d0*/  UMOV UR4, 0x40 ;  /* 0x0000004000047882 */ /* 0x000fe20000000000 */
[----:B-1----:R-:W-:-:S04]  /*118e0*/  LOP3.LUT R2, R2, 0x1f, RZ, 0xc0, !PT ;  /* 0x0000001f02027812 */ /* 0x002fc800078ec0ff */
[----:B------:R-:W-:-:S04]  /*118f0*/  ISETP.NE.AND P2, PT, R2, RZ, PT ;  /* 0x000000ff0200720c */ /* 0x000fc80003f45270 */
[----:B------:R-:W-:-:S09]  /*11900*/  PLOP3.LUT P1, PT, P2, PT, PT, 0x8, 0x0 ;  /* 0x000000000000781c */ /* 0x000fd2000172e170 */
[----:B------:R-:W-:-:S05]  /*11910*/  VOTEU.ALL UP0, P2 ;  /* 0x00000000003f7886 */ /* 0x000fca0001000000 */
.L_x_1179:
        /* <DEDUP_REMOVED lines=15> */
.L_x_1180:
        /* <DEDUP_REMOVED lines=9> */
[----:B------:R-:W2:Y:S01]  /*11aa0*/  LDL R5, [R1+0x14] ;  /* 0x0000140001057983 */ /* 0x000ea20000100800 */
[----:B------:R-:W1:Y:S01]  /*11ab0*/  LDC.64 R2, c[0x0][0x3f8] ;  /* 0x0000fe00ff027b82 */ /* 0x000e620000000a00 */
[----:B------:R-:W-:Y:S02]  /*11ac0*/  ULDC.64 UR4, c[0x0][0xa08] ;  /* 0x0002820000047ab9 */ /* 0x000fe40000000a00 */
[----:B-1----:R-:W-:Y:S01]  /*11ad0*/  LOP3.LUT P0, RZ, R2, UR4, RZ, 0xfc, !PT ;  /* 0x0000000402ff7c12 */ /* 0x002fe2000f80fcff */
[----:B------:R-:W-:-:S03]  /*11ae0*/  UMOV UR4, 0xffffffff ;  /* 0xffffffff00047882 */ /* 0x000fc60000000000 */
[----:B------:R-:W-:-:S04]  /*11af0*/  LOP3.LUT P0, RZ, R3, UR5, RZ, 0xfc, P0 ;  /* 0x0000000503ff7c12 */ /* 0x000fc8000800fcff */
[----:B-----5:R-:W-:Y:S01]  /*11b00*/  SEL R6, R0, RZ, !P0 ;  /* 0x000000ff00067207 */ /* 0x020fe20004000000 */
[----:B--2---:R-:W-:Y:S01]  /*11b10*/  VIADD R5, R5, 0xffffffff ;  /* 0xffffffff05057836 */ /* 0x004fe20000000000 */
[----:B------:R-:W-:Y:S07]  /*11b20*/  BRA.DIV UR4, `(.L_x_1181) ;  /* 0x0000003a04c87947 */ /* 0x000fee000b800000 */
.L_x_1251:
[----:B------:R-:W-:Y:S01]  /*11b30*/  UMOV UR4, 0xffffffff ;  /* 0xffffffff00047882 */ /* 0x000fe20000000000 */
[----:B------:R-:W-:Y:S02]  /*11b40*/  SHF.R.S32.HI R17, RZ, 0x1f, R0 ;  /* 0x0000001fff117819 */ /* 0x000fe40000011400 */
[----:B------:R-:W-:Y:S05]  /*11b50*/  BRA.DIV UR4, `(.L_x_1182) ;  /* 0x0000003a04f07947 */ /* 0x000fea000b800000 */
[----:B------:R-:W-:-:S13]  /*11b60*/  ELECT P6, URZ, PT ;  /* 0x00000000003f782f */ /* 0x000fda00038c0000 */
.L_x_1254:
[----:B------:R-:W-:Y:S05]  /*11b70*/  @!P6 BRA `(.L_x_1183) ;  /* 0x000000040028e947 */ /* 0x000fea0003800000 */
[----:B------:R-:W-:-:S04]  /*11b80*/  ISETP.NE.U32.AND P0, PT, R2, RZ, PT ;  /* 0x000000ff0200720c */ /* 0x000fc80003f05070 */
[----:B------:R-:W-:-:S13]  /*11b90*/  ISETP.NE.AND.EX P0, PT, R3, RZ, PT, P0 ;  /* 0x000000ff0300720c */ /* 0x000fda0003f05300 */
[----:B------:R-:W-:Y:S05]  /*11ba0*/  @!P0 BRA `(.L_x_1184) ;  /* 0x0000000000488947 */ /* 0x000fea0003800000 */
[----:B------:R-:W1:Y:S01]  /*11bb0*/  LDC R12, c[0x0][0x41c] ;  /* 0x00010700ff0c7b82 */ /* 0x000e620000000800 */
[----:B------:R-:W-:Y:S01]  /*11bc0*/  IMAD.MOV.U32 R6, RZ, RZ, R5 ;  /* 0x000000ffff067224 */ /* 0x000fe200078e0005 */
[----:B------:R-:W-:Y:S01]  /*11bd0*/  ULDC.64 UR4, c[0x0][0x408] ;  /* 0x0001020000047ab9 */ /* 0x000fe20000000a00 */
[----:B-1----:R-:W-:-:S13]  /*11be0*/  ISETP.NE.AND P0, PT, R12, 0x1, PT ;  /* 0x000000010c00780c */ /* 0x002fda0003f05270 */
[----:B0-----:R-:W0:Y:S02]  /*11bf0*/  @P0 LDC.64 R10, c[0x0][0x420] ;  /* 0x00010800ff0a0b82 */ /* 0x001e240000000a00 */
[----:B0-----:R-:W-:-:S05]  /*11c00*/  @P0 IMAD.HI.U32 R10, R5, R10, RZ ;  /* 0x0000000a050a0227 */ /* 0x001fca00078e00ff */
        /* <DEDUP_REMOVED lines=12> */
.L_x_1184:
[----:B------:R-:W2:Y:S01]  /*11cd0*/  LDL R9, [R1] ;  /* 0x0000000001097983 */ /* 0x000ea20000100800 */
[----:B0-----:R-:W-:-:S03]  /*11ce0*/  MOV R11, 0x400 ;  /* 0x00000400000b7802 */ /* 0x001fc60000000f00 */
[----:B------:R-:W3:Y:S01]  /*11cf0*/  LDL R10, [R1+0x8] ;  /* 0x00000800010a7983 */ /* 0x000ee20000100800 */
[----:B-1----:R-:W0:Y:S02]  /*11d00*/  S2R R12, SR_CgaCtaId ;  /* 0x00000000000c7919 */ /* 0x002e240000008800 */
[----:B0-----:R-:W-:-:S05]  /*11d10*/  LEA R11, R12, R11, 0x18 ;  /* 0x0000000b0c0b7211 */ /* 0x001fca00078ec0ff */
[----:B--2---:R-:W-:Y:S01]  /*11d20*/  IMAD R9, R9, 0x8, R11 ;  /* 0x0000000809097824 */ /* 0x004fe200078e020b */
[----:B---3--:R-:W-:-:S04]  /*11d30*/  SHF.L.U32 R10, R10, 0x1f, RZ ;  /* 0x0000001f0a0a7819 */ /* 0x008fc800000006ff */
[----:B------:R-:W0:Y:S02]  /*11d40*/  SYNCS.PHASECHK.TRANS64.TRYWAIT P0, [R9+URZ+0x30840], R10 ;  /* 0x0308400a090075a7 */ /* 0x000e24000800017f */
[----:B0-----:R-:W-:Y:S05]  /*11d50*/  @!P0 BRA `(.L_x_1185) ;  /* 0x0000003800908947 */ /* 0x001fea0003800000 */
.L_x_1255:
        /* <DEDUP_REMOVED lines=11> */
.L_x_1186:
[----:B------:R-:W2:Y:S01]  /*11e10*/  LDL R11, [R1] ;  /* 0x00000000010b7983 */ /* 0x000ea20000100800 */
[----:B------:R-:W-:-:S03]  /*11e20*/  MOV R12, 0x400 ;  /* 0x00000400000c7802 */ /* 0x000fc60000000f00 */
[----:B0-----:R-:W3:Y:S01]  /*11e30*/  LDL R10, [R1+0x4] ;  /* 0x00000400010a7983 */ /* 0x001ee20000100800 */
[----:B------:R-:W0:Y:S01]  /*11e40*/  S2R R13, SR_CgaCtaId ;  /* 0x00000000000d7919 */ /* 0x000e220000008800 */
[----:B------:R-:W-:Y:S02]  /*11e50*/  R2UR UR9, R9 ;  /* 0x00000000090972ca */ /* 0x000fe400000e0000 */
[----:B------:R-:W-:Y:S01]  /*11e60*/  R2UR UR11, R5 ;  /* 0x00000000050b72ca */ /* 0x000fe200000e0000 */
[----:B------:R-:W-:Y:S01]  /*11e70*/  UIADD3 UR4, UP0, UR36, 0x370, URZ ;  /* 0x0000037024047890 */ /* 0x000fe2000ff1e03f */
[----:B------:R-:W-:Y:S02]  /*11e80*/  R2UR UR12, R4 ;  /* 0x00000000040c72ca */ /* 0x000fe400000e0000 */
[----:B-----5:R-:W-:Y:S02]  /*11e90*/  R2UR UR13, R6 ;  /* 0x00000000060d72ca */ /* 0x020fe400000e0000 */
[----:B0-----:R-:W-:-:S05]  /*11ea0*/  LEA R12, R13, R12, 0x18 ;  /* 0x0000000c0d0c7211 */ /* 0x001fca00078ec0ff */
[----:B------:R-:W-:Y:S01]  /*11eb0*/  UIADD3 UR9, UR9, 0x30830, URZ ;  /* 0x0003083009097890 */ /* 0x000fe2000fffe03f */
[----:B------:R-:W-:Y:S01]  /*11ec0*/  UMOV UR10, URZ ;  /* 0x0000003f000a7c82 */ /* 0x000fe20008000000 */
[----:B------:R-:W-:Y:S01]  /*11ed0*/  UMOV UR6, 0x0 ;  /* 0x0000000000067882 */ /* 0x000fe20000000000 */
[----:B------:R-:W-:Y:S01]  /*11ee0*/  UMOV UR7, 0x14f00000 ;  /* 0x14f0000000077882 */ /* 0x000fe20000000000 */
[----:B------:R-:W-:Y:S01]  /*11ef0*/  UMOV UR16, 0x40 ;  /* 0x0000004000107882 */ /* 0x000fe20000000000 */
[----:B--2---:R-:W-:Y:S01]  /*11f00*/  IMAD R9, R11, 0x9000, R12 ;  /* 0x000090000b097824 */ /* 0x004fe200078e020c */
[----:B---3--:R-:W-:-:S04]  /*11f10*/  R2UR UR5, R10 ;  /* 0x000000000a0572ca */ /* 0x008fc800000e0000 */
        /* <DEDUP_REMOVED lines=15> */
[----:B-1----:R-:W-:Y:S01]  /*12010*/  NOP ;  /* 0x0000000000007918 */ /* 0x002fe20000000000 */
.L_x_1183:
[----:B------:R-:W2:Y:S01]  /*12020*/  LDL.LU R12, [R1+0x18] ;  /* 0x00001800010c7983 */ /* 0x000ea20000300800 */
[----:B------:R-:W-:Y:S01]  /*12030*/  MOV R10, 0x400 ;  /* 0x00000400000a7802 */ /* 0x000fe20000000f00 */
[----:B------:R-:W-:Y:S05]  /*12040*/  WARPSYNC.ALL ;  /* 0x0000000000007948 */ /* 0x000fea0003800000 */
[----:B0-----:R-:W0:Y:S01]  /*12050*/  S2R R11, SR_CgaCtaId ;  /* 0x00000000000b7919 */ /* 0x001e220000008800 */
[----:B------:R-:W-:-:S13]  /*12060*/  ELECT P0, URZ, PT ;  /* 0x00000000003f782f */ /* 0x000fda0003800000 */
[C---:B------:R-:W-:Y:S01]  /*12070*/  @P0 R2UR UR13, R7.reuse ;  /* 0x00000000070d02ca */ /* 0x040fe200000e0000 */
[----:B------:R-:W-:Y:S01]  /*12080*/  UIADD3 UR4, UP0, UR36, 0x270, URZ ;  /* 0x0000027024047890 */ /* 0x000fe2000ff1e03f */
[----:B------:R-:W-:Y:S01]  /*12090*/  @P0 R2UR UR12, R18 ;  /* 0x00000000120c02ca */ /* 0x000fe200000e0000 */
[----:B------:R-:W-:Y:S01]  /*120a0*/  UMOV UR6, 0x0 ;  /* 0x0000000000067882 */ /* 0x000fe20000000000 */
[----:B------:R-:W-:Y:S01]  /*120b0*/  @P0 R2UR UR11, R8 ;  /* 0x00000000080b02ca */ /* 0x000fe200000e0000 */
        /* <DEDUP_REMOVED lines=29> */
[----:B--2---:R-:W-:-:S05]  /*12290*/  VIADD R12, R12, 0x1 ;  /* 0x000000010c0c7836 */ /* 0x004fca0000000000 */
[----:B------:R-:W-:Y:S01]  /*122a0*/  LEA.HI R7, R12, R12, RZ, 0x1 ;  /* 0x0000000c0c077211 */ /* 0x000fe200078f08ff */
[----:B------:R0:W-:Y:S03]  /*122b0*/  STL [R1+0x18], R12 ;  /* 0x0000180c01007387 */ /* 0x0001e60000100800 */
[----:B------:R-:W-:-:S05]  /*122c0*/  LOP3.LUT R7, R7, 0xfffffffe, RZ, 0xc0, !PT ;  /* 0xfffffffe07077812 */ /* 0x000fca00078ec0ff */
[----:B------:R-:W-:-:S05]  /*122d0*/  IMAD.IADD R7, R12, 0x1, -R7 ;  /* 0x000000010c077824 */ /* 0x000fca00078e0a07 */
[----:B------:R-:W-:-:S04]  /*122e0*/  SHF.L.U32 R7, R7, 0x1f, RZ ;  /* 0x0000001f07077819 */ /* 0x000fc800000006ff */
[----:B------:R-:W1:Y:S02]  /*122f0*/  SYNCS.PHASECHK.TRANS64.TRYWAIT P0, [R10+URZ+0x30820], R7 ;  /* 0x030820070a0075a7 */ /* 0x000e64000800017f */
[----:B01----:R-:W-:Y:S05]  /*12300*/  @!P0 BRA `(.L_x_1188) ;  /* 0x0000003400388947 */ /* 0x003fea0003800000 */
.L_x_1256:
[----:B------:R-:W-:Y:S05]  /*12310*/  BSYNC B0 ;  /* 0x0000000000007941 */ /* 0x000fea0003800000 */
.L_x_1187:
[----:B------:R-:W2:Y:S04]  /*12320*/  LDL R9, [R1+0x14] ;  /* 0x0000140001097983 */ /* 0x000ea80000100800 */
[----:B0-----:R-:W3:Y:S01]  /*12330*/  LDL R8, [R1+0x10] ;  /* 0x0000100001087983 */ /* 0x001ee20000100800 */
[----:B------:R-:W-:Y:S01]  /*12340*/  BSSY B0, `(.L_x_1189) ;  /* 0x00001a7000007945 */ /* 0x000fe20003800000 */
[----:B--2---:R-:W-:-:S05]  /*12350*/  VIADD R7, R9, 0xfffffffe ;  /* 0xfffffffe09077836 */ /* 0x004fca0000000000 */
[----:B---3--:R-:W-:-:S13]  /*12360*/  ISETP.GE.AND P0, PT, R7, R8, PT ;  /* 0x000000080700720c */ /* 0x008fda0003f06270 */
[----:B------:R-:W-:Y:S05]  /*12370*/  @!P0 BRA `(.L_x_1190) ;  /* 0x00000018008c8947 */ /* 0x000fea0003800000 */
[----:B------:R-:W-:Y:S01]  /*12380*/  LOP3.LUT R13, RZ, R8, RZ, 0x33, !PT ;  /* 0x00000008ff0d7212 */ /* 0x000fe200078e33ff */
[----:B------:R-:W-:Y:S01]  /*12390*/  IMAD.MOV R8, RZ, RZ, -R9 ;  /* 0x000000ffff087224 */ /* 0x000fe200078e0a09 */
[----:B------:R-:W-:Y:S04]  /*123a0*/  BSSY B1, `(.L_x_1191) ;  /* 0x0000091000017945 */ /* 0x000fe80003800000 */
[----:B------:R-:W-:-:S05]  /*123b0*/  VIADDMNMX R13, R8, 0x1, R13, !PT ;  /* 0x00000001080d7846 */ /* 0x000fca000780010d */
[----:B------:R-:W-:-:S05]  /*123c0*/  IMAD.IADD R8, R9, 0x1, R13 ;  /* 0x0000000109087824 */ /* 0x000fca00078e020d */
[----:B------:R-:W-:-:S04]  /*123d0*/  LOP3.LUT R8, R8, 0x1, RZ, 0xc0, !PT ;  /* 0x0000000108087812 */ /* 0x000fc800078ec0ff */
[----:B------:R-:W-:-:S13]  /*123e0*/  ISETP.NE.U32.AND P0, PT, R8, 0x1, PT ;  /* 0x000000010800780c */ /* 0x000fda0003f05070 */
        /* <DEDUP_REMOVED lines=31> */
.L_x_1195:
[----:B0-----:R-:W0:Y:S01]  /*125e0*/  S2R R3, SR_CgaCtaId ;  /* 0x0000000000037919 */ /* 0x001e220000008800 */
[----:B------:R-:W-:-:S04]  /*125f0*/  MOV R2, 0x400 ;  /* 0x0000040000027802 */ /* 0x000fc80000000f00 */
[----:B0-----:R-:W-:Y:S02]  /*12600*/  LEA R2, R3, R2, 0x18 ;  /* 0x0000000203027211 */ /* 0x001fe400078ec0ff */
[----:B------:R-:W-:-:S03]  /*12610*/  SHF.L.U32 R3, R14, 0x1f, RZ ;  /* 0x0000001f0e037819 */ /* 0x000fc600000006ff */
[----:B------:R-:W-:-:S04]  /*12620*/  IMAD R2, R12, 0x8, R2 ;  /* 0x000000080c027824 */ /* 0x000fc800078e0202 */
[----:B------:R-:W0:Y:S02]  /*12630*/  SYNCS.PHASECHK.TRANS64.TRYWAIT P0, [R2+URZ+0x30840], R3 ;  /* 0x03084003020075a7 */ /* 0x000e24000800017f */
[----:B0-----:R-:W-:Y:S05]  /*12640*/  @!P0 BRA `(.L_x_1196) ;  /* 0x0000003000888947 */ /* 0x001fea0003800000 */
.L_x_1257:
        /* <DEDUP_REMOVED lines=11> */
.L_x_1197:
        /* <DEDUP_REMOVED lines=37> */
.L_x_1258:
        /* <DEDUP_REMOVED lines=13> */
.L_x_1199:
[----:B01----:R-:W2:Y:S01]  /*12a20*/  LDL.LU R2, [R1] ;  /* 0x0000000001027983 */ /* 0x003ea20000300800 */
[----:B------:R-:W-:-:S03]  /*12a30*/  MOV R10, 0x400 ;  /* 0x00000400000a7802 */ /* 0x000fc60000000f00 */
[----:B------:R-:W3:Y:S01]  /*12a40*/  LDL R3, [R1+0x4] ;  /* 0x0000040001037983 */ /* 0x000ee20000100800 */
[----:B------:R-:W0:Y:S01]  /*12a50*/  S2R R11, SR_CgaCtaId ;  /* 0x00000000000b7919 */ /* 0x000e220000008800 */
[----:B------:R-:W-:Y:S01]  /*12a60*/  R2UR UR11, R5 ;  /* 0x00000000050b72ca */ /* 0x000fe200000e0000 */
[----:B------:R-:W-:Y:S01]  /*12a70*/  UIADD3 UR4, UP0, UR36, 0x470, URZ ;  /* 0x0000047024047890 */ /* 0x000fe2000ff1e03f */
[----:B------:R-:W-:Y:S02]  /*12a80*/  R2UR UR13, R6 ;  /* 0x00000000060d72ca */ /* 0x000fe400000e0000 */
[----:B------:R-:W-:Y:S02]  /*12a90*/  R2UR UR12, R4 ;  /* 0x00000000040c72ca */ /* 0x000fe400000e0000 */
[----:B0-----:R-:W-:Y:S01]  /*12aa0*/  LEA R10, R11, R10, 0x18 ;  /* 0x0000000a0b0a7211 */ /* 0x001fe200078ec0ff */
[----:B------:R-:W-:Y:S01]  /*12ab0*/  UMOV UR10, URZ ;  /* 0x0000003f000a7c82 */ /* 0x000fe20008000000 */
[----:B------:R-:W-:Y:S01]  /*12ac0*/  UMOV UR6, 0x0 ;  /* 0x0000000000067882 */ /* 0x000fe20000000000 */
[----:B------:R-:W-:Y:S01]  /*12ad0*/  UMOV UR7, 0x14f00000 ;  /* 0x14f0000000077882 */ /* 0x000fe20000000000 */
[----:B------:R-:W-:Y:S01]  /*12ae0*/  UMOV UR16, 0x40 ;  /* 0x0000004000107882 */ /* 0x000fe20000000000 */
[----:B------:R-:W-:-:S02]  /*12af0*/  IMAD.MOV.U32 R6, RZ, RZ, R8 ;  /* 0x000000ffff067224 */ /* 0x000fc400078e0008 */
[----:B------:R-:W-:Y:S02]  /*12b00*/  IMAD.MOV.U32 R5, RZ, RZ, R7 ;  /* 0x000000ffff057224 */ /* 0x000fe400078e0007 */
[----:B--2---:R-:W-:-:S04]  /*12b10*/  IMAD.MOV.U32 R9, RZ, RZ, R2 ;  /* 0x000000ffff097224 */ /* 0x004fc800078e0002 */
[----:B------:R-:W-:-:S05]  /*12b20*/  IMAD R2, R9, 0x8, R10 ;  /* 0x0000000809027824 */ /* 0x000fca00078e020a */
[----:B------:R-:W-:Y:S01]  /*12b30*/  R2UR UR9, R2 ;  /* 0x00000000020972ca */ /* 0x000fe200000e0000 */
[----:B------:R-:W-:Y:S01]  /*12b40*/  IMAD R2, R9, 0x9000, R10 ;  /* 0x0000900009027824 */ /* 0x000fe200078e020a */
[----:B---3--:R-:W-:-:S04]  /*12b50*/  R2UR UR5, R3 ;  /* 0x00000000030572ca */ /* 0x008fc800000e0000 */
        /* <DEDUP_REMOVED lines=15> */
[----:B0-----:R-:W-:Y:S01]  /*12c50*/  NOP ;  /* 0x0000000000007918 */ /* 0x001fe20000000000 */
.L_x_1194:
[----:B------:R-:W-:Y:S05]  /*12c60*/  BSYNC B2 ;  /* 0x0000000000027941 */ /* 0x000fea0003800000 */
.L_x_1193:
[----:B------:R-:W2:Y:S04]  /*12c70*/  LDL R2, [R1+0x14] ;  /* 0x0000140001027983 */ /* 0x000ea80000100800 */
[----:B------:R0:W-:Y:S04]  /*12c80*/  STL [R1], R12 ;  /* 0x0000000c01007387 */ /* 0x0001e80000100800 */
[----:B------:R0:W-:Y:S02]  /*12c90*/  STL [R1+0x8], R14 ;  /* 0x0000080e01007387 */ /* 0x0001e40000100800 */
[----:B0-2---:R-:W-:-:S07]  /*12ca0*/  VIADD R7, R2, 0xfffffffd ;  /* 0xfffffffd02077836 */ /* 0x005fce0000000000 */
.L_x_1192:
[----:B------:R-:W-:Y:S05]  /*12cb0*/  BSYNC B1 ;  /* 0x0000000000017941 */ /* 0x000fea0003800000 */
.L_x_1191:
[----:B------:R-:W2:Y:S01]  /*12cc0*/  LDL.LU R2, [R1+0x14] ;  /* 0x0000140001027983 */ /* 0x000ea20000300800 */
[----:B------:R-:W-:Y:S01]  /*12cd0*/  VIADD R13, R13, 0xfffffffe ;  /* 0xfffffffe0d0d7836 */ /* 0x000fe20000000000 */
[----:B--2---:R-:W-:-:S04]  /*12ce0*/  LOP3.LUT R2, RZ, R2, RZ, 0x33, !PT ;  /* 0x00000002ff027212 */ /* 0x004fc800078e33ff */
[----:B------:R-:W-:-:S13]  /*12cf0*/  ISETP.NE.AND P0, PT, R13, R2, PT ;  /* 0x000000020d00720c */ /* 0x000fda0003f05270 */
[----:B------:R-:W-:Y:S05]  /*12d00*/  @!P0 BRA `(.L_x_1190) ;  /* 0x0000001000288947 */ /* 0x000fea0003800000 */
[----:B------:R-:W-:-:S07]  /*12d10*/  IMAD.MOV.U32 R10, RZ, RZ, R6 ;  /* 0x000000ffff0a7224 */ /* 0x000fce00078e0006 */
.L_x_1214:
        /* <DEDUP_REMOVED lines=32> */
.L_x_1202:
[----:B------:R-:W1:Y:S01]  /*12f20*/  S2R R3, SR_CgaCtaId ;  /* 0x0000000000037919 */ /* 0x000e620000008800 */
[----:B------:R-:W-:-:S04]  /*12f30*/  MOV R2, 0x400 ;  /* 0x0000040000027802 */ /* 0x000fc80000000f00 */
[----:B-1----:R-:W-:Y:S02]  /*12f40*/  LEA R2, R3, R2, 0x18 ;  /* 0x0000000203027211 */ /* 0x002fe400078ec0ff */
[----:B------:R-:W-:-:S03]  /*12f50*/  SHF.L.U32 R3, R9, 0x1f, RZ ;  /* 0x0000001f09037819 */ /* 0x000fc600000006ff */
[----:B------:R-:W-:-:S04]  /*12f60*/  IMAD R2, R8, 0x8, R2 ;  /* 0x0000000808027824 */ /* 0x000fc800078e0202 */
[----:B------:R-:W1:Y:S02]  /*12f70*/  SYNCS.PHASECHK.TRANS64.TRYWAIT P0, [R2+URZ+0x30840], R3 ;  /* 0x03084003020075a7 */ /* 0x000e64000800017f */
[----:B-1----:R-:W-:Y:S05]  /*12f80*/  @!P0 BRA `(.L_x_1203) ;  /* 0x0000002800608947 */ /* 0x002fea0003800000 */
.L_x_1259:
        /* <DEDUP_REMOVED lines=11> */
.L_x_1204:
        /* <DEDUP_REMOVED lines=37> */
.L_x_1260:
        /* <DEDUP_REMOVED lines=8> */
.L_x_1206:
[----:B0-----:R-:W2:Y:S01]  /*13310*/  LDL.LU R2, [R1] ;  /* 0x0000000001027983 */ /* 0x001ea20000300800 */
[----:B------:R-:W-:-:S03]  /*13320*/  MOV R13, 0x400 ;  /* 0x00000400000d7802 */ /* 0x000fc60000000f00 */
[----:B------:R-:W3:Y:S01]  /*13330*/  LDL R11, [R1+0x4] ;  /* 0x00000400010b7983 */ /* 0x000ee20000100800 */
[----:B------:R-:W0:Y:S01]  /*13340*/  S2R R14, SR_CgaCtaId ;  /* 0x00000000000e7919 */ /* 0x000e220000008800 */
[----:B------:R-:W-:Y:S02]  /*13350*/  R2UR UR11, R5 ;  /* 0x00000000050b72ca */ /* 0x000fe400000e0000 */
[----:B------:R-:W-:Y:S01]  /*13360*/  R2UR UR9, R3 ;  /* 0x00000000030972ca */ /* 0x000fe200000e0000 */
[----:B------:R-:W-:Y:S01]  /*13370*/  UIADD3 UR4, UP0, UR36, 0x470, URZ ;  /* 0x0000047024047890 */ /* 0x000fe2000ff1e03f */
[----:B------:R-:W-:Y:S02]  /*13380*/  R2UR UR13, R6 ;  /* 0x00000000060d72ca */ /* 0x000fe400000e0000 */
[----:B------:R-:W-:Y:S02]  /*13390*/  R2UR UR12, R4 ;  /* 0x00000000040c72ca */ /* 0x000fe400000e0000 */
[----:B0-----:R-:W-:-:S07]  /*133a0*/  LEA R13, R14, R13, 0x18 ;  /* 0x0000000d0e0d7211 */ /* 0x001fce00078ec0ff */
[----:B------:R-:W-:Y:S01]  /*133b0*/  UIADD3 UR9, UR9, 0x50, URZ ;  /* 0x0000005009097890 */ /* 0x000fe2000fffe03f */
[----:B------:R-:W-:Y:S01]  /*133c0*/  UMOV UR10, URZ ;  /* 0x0000003f000a7c82 */ /* 0x000fe20008000000 */
[----:B------:R-:W-:Y:S01]  /*133d0*/  UMOV UR6, 0x0 ;  /* 0x0000000000067882 */ /* 0x000fe20000000000 */
[----:B------:R-:W-:Y:S01]  /*133e0*/  UMOV UR7, 0x14f00000 ;  /* 0x14f0000000077882 */ /* 0x000fe20000000000 */
[----:B------:R-:W-:Y:S01]  /*133f0*/  UMOV UR17, 0x40 ;  /* 0x0000004000117882 */ /* 0x000fe20000000000 */
[----:B------:R-:W-:Y:S02]  /*13400*/  IMAD.MOV.U32 R5, RZ, RZ, R12 ;  /* 0x000000ffff057224 */ /* 0x000fe400078e000c */
[----:B------:R-:W-:Y:S02]  /*13410*/  IMAD.MOV.U32 R6, RZ, RZ, R10 ;  /* 0x000000ffff067224 */ /* 0x000fe400078e000a */
        /* <DEDUP_REMOVED lines=18> */
.L_x_1201:
[----:B------:R-:W-:Y:S05]  /*13540*/  BSYNC B1 ;  /* 0x0000000000017941 */ /* 0x000fea0003800000 */
.L_x_1200:
[----:B------:R-:W-:Y:S01]  /*13550*/  VIADD R3, R8, 0x1 ;  /* 0x0000000108037836 */ /* 0x000fe20000000000 */
[----:B------:R-:W-:Y:S01]  /*13560*/  BSSY B1, `(.L_x_1207) ;  /* 0x0000080000017945 */ /* 0x000fe20003800000 */
[----:B------:R-:W-:-:S03]  /*13570*/  VIADD R13, R7, 0xffffffff ;  /* 0xffffffff070d7836 */ /* 0x000fc60000000000 */
        /* <DEDUP_REMOVED lines=8> */
[----:B------:R-:W-:Y:S01]  /*13600*/  IMAD.MOV.U32 R12, RZ, RZ, R13 ;  /* 0x000000ffff0c7224 */ /* 0x000fe200078e000d */
        /* <DEDUP_REMOVED lines=20> */
.L_x_1209:
[----:B------:R-:W2:Y:S01]  /*13750*/  S2R R3, SR_CgaCtaId ;  /* 0x0000000000037919 */ /* 0x000ea20000008800 */
[----:B------:R-:W-:-:S04]  /*13760*/  MOV R2, 0x400 ;  /* 0x0000040000027802 */ /* 0x000fc80000000f00 */
[----:B--2---:R-:W-:Y:S02]  /*13770*/  LEA R2, R3, R2, 0x18 ;  /* 0x0000000203027211 */ /* 0x004fe400078ec0ff */
[----:B------:R-:W-:-:S03]  /*13780*/  SHF.L.U32 R3, R14, 0x1f, RZ ;  /* 0x0000001f0e037819 */ /* 0x000fc600000006ff */
[----:B------:R-:W-:-:S04]  /*13790*/  IMAD R2, R15, 0x8, R2 ;  /* 0x000000080f027824 */ /* 0x000fc800078e0202 */
[----:B------:R-:W2:Y:S02]  /*137a0*/  SYNCS.PHASECHK.TRANS64.TRYWAIT P0, [R2+URZ+0x30840], R3 ;  /* 0x03084003020075a7 */ /* 0x000ea4000800017f */
[----:B--2---:R-:W-:Y:S05]  /*137b0*/  @!P0 BRA `(.L_x_1210) ;  /* 0x00000020007c8947 */ /* 0x004fea0003800000 */
.L_x_1261:
        /* <DEDUP_REMOVED lines=11> */
.L_x_1211:
        /* <DEDUP_REMOVED lines=38> */
.L_x_1262:
        /* <DEDUP_REMOVED lines=8> */
.L_x_1213:
[----:B-1----:R-:W2:Y:S01]  /*13b50*/  LDL R3, [R1+0x4] ;  /* 0x0000040001037983 */ /* 0x002ea20000100800 */
[----:B0-----:R-:W-:Y:S01]  /*13b60*/  MOV R9, 0x400 ;  /* 0x0000040000097802 */ /* 0x001fe20000000f00 */
[----:B------:R-:W0:Y:S01]  /*13b70*/  S2R R11, SR_CgaCtaId ;  /* 0x00000000000b7919 */ /* 0x000e220000008800 */
[----:B------:R-:W-:Y:S02]  /*13b80*/  R2UR UR11, R5 ;  /* 0x00000000050b72ca */ /* 0x000fe400000e0000 */
        /* <DEDUP_REMOVED lines=15> */
[----:B------:R-:W-:Y:S02]  /*13c80*/  IMAD.MOV.U32 R5, RZ, RZ, R12 ;  /* 0x000000ffff057224 */ /* 0x000fe400078e000c */
[----:B------:R-:W-:Y:S01]  /*13c90*/  IMAD.MOV.U32 R6, RZ, RZ, R10 ;  /* 0x000000ffff067224 */ /* 0x000fe200078e000a */
[----:B--2---:R-:W-:-:S13]  /*13ca0*/  R2UR UR5, R3 ;  /* 0x00000000030572ca */ /* 0x004fda00000e0000 */
        /* <DEDUP_REMOVED lines=11> */
.L_x_1208:
[----:B------:R-:W-:Y:S05]  /*13d60*/  BSYNC B1 ;  /* 0x0000000000017941 */ /* 0x000fea0003800000 */
.L_x_1207:
[----:B------:R-:W2:Y:S01]  /*13d70*/  LDL R2, [R1+0x10] ;  /* 0x0000100001027983 */ /* 0x000ea20000100800 */
[----:B------:R-:W-:Y:S01]  /*13d80*/  VIADD R7, R7, 0xfffffffe ;  /* 0xfffffffe07077836 */ /* 0x000fe20000000000 */
[----:B--2---:R-:W-:-:S13]  /*13d90*/  ISETP.GT.AND P0, PT, R13, R2, PT ;  /* 0x000000020d00720c */ /* 0x004fda0003f04270 */
[----:B------:R-:W-:Y:S05]  /*13da0*/  @P0 BRA `(.L_x_1214) ;  /* 0xffffffec00dc0947 */ /* 0x000fea000383ffff */
.L_x_1190:
[----:B------:R-:W-:Y:S05]  /*13db0*/  BSYNC B0 ;  /* 0x0000000000007941 */ /* 0x000fea0003800000 */
.L_x_1189:
        /* <DEDUP_REMOVED lines=17> */
.L_x_1216:
[----:B------:R-:W-:Y:S05]  /*13ed0*/  BSYNC B0 ;  /* 0x0000000000007941 */ /* 0x000fea0003800000 */
.L_x_1215:
        /* <DEDUP_REMOVED lines=11> */
.L_x_1263:
        /* <DEDUP_REMOVED lines=11> */
.L_x_1220:
[----:B-1----:R-:W2:Y:S01]  /*14040*/  LDL R0, [R1] ;  /* 0x0000000001007983 */ /* 0x002ea20000100800 */
[----:B------:R-:W-:-:S03]  /*14050*/  MOV R7, 0x400 ;  /* 0x0000040000077802 */ /* 0x000fc60000000f00 */
[----:B------:R-:W3:Y:S01]  /*14060*/  LDL.LU R2, [R1+0x4] ;  /* 0x0000040001027983 */ /* 0x000ee20000300800 */
[----:B------:R-:W1:Y:S01]  /*14070*/  S2R R8, SR_CgaCtaId ;  /* 0x0000000000087919 */ /* 0x000e620000008800 */
[----:B------:R-:W-:Y:S02]  /*14080*/  R2UR UR11, R5 ;  /* 0x00000000050b72ca */ /* 0x000fe400000e0000 */
[----:B------:R-:W-:Y:S01]  /*14090*/  R2UR UR9, R3 ;  /* 0x00000000030972ca */ /* 0x000fe200000e0000 */
[----:B------:R-:W-:Y:S01]  /*140a0*/  UIADD3 UR4, UP0, UR36, 0x470, URZ ;  /* 0x0000047024047890 */ /* 0x000fe2000ff1e03f */
[----:B------:R-:W-:Y:S02]  /*140b0*/  R2UR UR12, R4 ;  /* 0x00000000040c72ca */ /* 0x000fe400000e0000 */
[----:B------:R-:W-:Y:S02]  /*140c0*/  R2UR UR13, R6 ;  /* 0x00000000060d72ca */ /* 0x000fe400000e0000 */
        /* <DEDUP_REMOVED lines=24> */
.L_x_1218:
[----:B------:R-:W-:Y:S05]  /*14250*/  BSYNC B0 ;  /* 0x0000000000007941 */ /* 0x000fea0003800000 */
.L_x_1217:
        /* <DEDUP_REMOVED lines=9> */
.L_x_1174:
[----:B------:R-:W-:Y:S05]  /*142f0*/  BSYNC B6 ;  /* 0x0000000000067941 */ /* 0x000fea0003800000 */
.L_x_1172:
[----:B------:R-:W-:-:S03]  /*14300*/  UMOV UR4, 0xffffffff ;  /* 0xffffffff00047882 */ /* 0x000fc60000000000 */
[----:B------:R-:W-:Y:S05]  /*14310*/  BRA.DIV UR4, `(.L_x_1221) ;  /* 0x0000001604e07947 */ /* 0x000fea000b800000 */
[----:B------:R2:W3:Y:S04]  /*14320*/  SHFL.IDX PT, R4, R16, RZ, 0x1f ;  /* 0x00001fff10047589 */ /* 0x0004e800000e0000 */
[----:B------:R-:W4:Y:S02]  /*14330*/  SHFL.IDX PT, R16, R16, 0x1, 0x1f ;  /* 0x00201f0010107f89 */ /* 0x000f2400000e0000 */
.L_x_1267:
[----:B-1----:R-:W1:Y:S01]  /*14340*/  S2R R0, SR_TID.X ;  /* 0x0000000000007919 */ /* 0x002e620000002100 */
[----:B------:R-:W-:Y:S01]  /*14350*/  ULDC UR4, c[0x0][0xc14] ;  /* 0x0003050000047ab9 */ /* 0x000fe20000000800 */
[----:B------:R-:W-:Y:S01]  /*14360*/  BSSY B0, `(.L_x_1222) ;  /* 0x000000b000007945 */ /* 0x000fe20003800000 */
[----:B------:R-:W-:Y:S01]  /*14370*/  IMAD.MOV.U32 R17, RZ, RZ, RZ ;  /* 0x000000ffff117224 */ /* 0x000fe200078e00ff */
[----:B-1----:R-:W-:Y:S01]  /*14380*/  LOP3.LUT R6, R0, 0x1f, RZ, 0xc0, !PT ;  /* 0x0000001f00067812 */ /* 0x002fe200078ec0ff */
[----:B------:R-:W-:-:S03]  /*14390*/  IMAD.U32 R0, RZ, RZ, UR4 ;  /* 0x00000004ff007e24 */ /* 0x000fc6000f8e00ff */
[C---:B------:R-:W-:Y:S01]  /*143a0*/  ISETP.NE.AND P0, PT, R6.reuse, 0x1f, PT ;  /* 0x0000001f0600780c */ /* 0x040fe20003f05270 */
[----:B------:R-:W-:-:S05]  /*143b0*/  IMAD.IADD R5, R6, 0x1, R19 ;  /* 0x0000000106057824 */ /* 0x000fca00078e0213 */
[----:B------:R-:W-:-:S13]  /*143c0*/  ISETP.GE.OR P0, PT, R5, R0, !P0 ;  /* 0x000000000500720c */ /* 0x000fda0004706670 */
[----:B------:R-:W-:Y:S05]  /*143d0*/  @P0 BRA `(.L_x_1223) ;  /* 0x00000000000c0947 */ /* 0x000fea0003800000 */
[----:B------:R-:W1:Y:S02]  /*143e0*/  LDC.64 R2, c[0x0][0xc58] ;  /* 0x00031600ff027b82 */ /* 0x000e640000000a00 */
[----:B-1----:R-:W-:-:S05]  /*143f0*/  IMAD.WIDE R2, R5, 0x4, R2 ;  /* 0x0000000405027825 */ /* 0x002fca00078e0202 */
[----:B------:R1:W5:Y:S02]  /*14400*/  LDG.E R17, desc[UR60][R2.64] ;  /* 0x0000003c02117981 */ /* 0x000364000c1e1900 */
.L_x_1223:
[----:B------:R-:W-:Y:S05]  /*14410*/  BSYNC B0 ;  /* 0x0000000000007941 */ /* 0x000fea0003800000 */
.L_x_1222:
[----:B------:R-:W-:-:S03]  /*14420*/  UMOV UR4, 0xffffffff ;  /* 0xffffffff00047882 */ /* 0x000fc60000000000 */
[----:B------:R-:W-:Y:S05]  /*14430*/  BRA.DIV UR4, `(.L_x_1224) ;  /* 0x0000001604e47947 */ /* 0x000fea000b800000 */
[----:B0----5:R-:W0:Y:S01]  /*14440*/  SHFL.UP PT, R14, R17, 0x1, RZ ;  /* 0x04200000110e7989 */ /* 0x021e2200000e00ff */
[C---:B------:R-:W-:Y:S02]  /*14450*/  ISETP.NE.AND P0, PT, R6.reuse, RZ, PT ;  /* 0x000000ff0600720c */ /* 0x040fe40003f05270 */
[----:B------:R-:W-:Y:S02]  /*14460*/  ISETP.GE.U32.AND P1, PT, R6, 0x2, PT ;  /* 0x000000020600780c */ /* 0x000fe40003f26070 */
[----:B0-----:R-:W-:Y:S02]  /*14470*/  SEL R14, R14, RZ, P0 ;  /* 0x000000ff0e0e7207 */ /* 0x001fe40000000000 */
[----:B------:R-:W-:-:S03]  /*14480*/  ISETP.GE.U32.AND P0, PT, R6, 0x4, PT ;  /* 0x000000040600780c */ /* 0x000fc60003f06070 */
[----:B------:R-:W-:-:S05]  /*14490*/  IMAD.IADD R13, R17, 0x1, R14 ;  /* 0x00000001110d7824 */ /* 0x000fca00078e020e */
[----:B------:R-:W1:Y:S02]  /*144a0*/  SHFL.UP PT, R14, R13, 0x2, RZ ;  /* 0x044000000d0e7989 */ /* 0x000e6400000e00ff */
        /* <DEDUP_REMOVED lines=14> */
.L_x_1275:
[----:B------:R-:W-:Y:S02]  /*14590*/  ULDC UR4, c[0x0][0xc10] ;  /* 0x0003040000047ab9 */ /* 0x000fe40000000800 */
[----:B------:R-:W-:-:S04]  /*145a0*/  IMAD.U32 R5, RZ, RZ, UR4 ;  /* 0x00000004ff057e24 */ /* 0x000fc8000f8e00ff */
[----:B-1----:R-:W-:-:S04]  /*145b0*/  IMAD R3, R14, R5, RZ ;  /* 0x000000050e037224 */ /* 0x002fc800078e02ff */
[----:B--2-4-:R-:W-:-:S05]  /*145c0*/  IMAD.IADD R16, R16, 0x1, R3 ;  /* 0x0000000110107824 */ /* 0x014fca00078e0203 */
[----:B---3--:R-:W-:-:S13]  /*145d0*/  ISETP.GT.AND P0, PT, R16, R4, PT ;  /* 0x000000041000720c */ /* 0x008fda0003f04270 */
[----:B------:R-:W-:Y:S05]  /*145e0*/  @P0 BRA `(.L_x_1225) ;  /* 0x0000000000b40947 */ /* 0x000fea0003800000 */
[----:B------:R-:W1:Y:S02]  /*145f0*/  LDC R0, c[0x0][0xc14] ;  /* 0x00030500ff007b82 */ /* 0x000e640000000800 */
.L_x_1230:
        /* <DEDUP_REMOVED lines=12> */
[----:B0-----:R-:W-:-:S05]  /*146c0*/  IMAD.WIDE R2, R5, 0x4, R2 ;  /* 0x0000000405027825 */ /* 0x001fca00078e0202 */
[----:B------:R0:W5:Y:S02]  /*146d0*/  LDG.E R17, desc[UR60][R2.64] ;  /* 0x0000003c02117981 */ /* 0x000164000c1e1900 */
.L_x_1228:
[----:B------:R-:W-:Y:S05]  /*146e0*/  BSYNC B0 ;  /* 0x0000000000007941 */ /* 0x000fea0003800000 */
.L_x_1227:
        /* <DEDUP_REMOVED lines=23> */
.L_x_1283:
[----:B------:R-:W-:Y:S02]  /*14860*/  ULDC UR4, c[0x0][0xc10] ;  /* 0x0003040000047ab9 */ /* 0x000fe40000000800 */
[----:B------:R-:W-:-:S04]  /*14870*/  IMAD.U32 R5, RZ, RZ, UR4 ;  /* 0x00000004ff057e24 */ /* 0x000fc8000f8e00ff */
[----:B-1----:R-:W-:-:S04]  /*14880*/  IMAD R3, R14, R5, RZ ;  /* 0x000000050e037224 */ /* 0x002fc800078e02ff */
[----:B------:R-:W-:-:S05]  /*14890*/  IMAD.IADD R16, R3, 0x1, R16 ;  /* 0x0000000103107824 */ /* 0x000fca00078e0210 */
[----:B------:R-:W-:-:S13]  /*148a0*/  ISETP.GT.AND P0, PT, R16, R4, PT ;  /* 0x000000041000720c */ /* 0x000fda0003f04270 */
[----:B------:R-:W-:Y:S05]  /*148b0*/  @!P0 BRA `(.L_x_1230) ;  /* 0xfffffffc00508947 */ /* 0x000fea000383ffff */
.L_x_1225:
        /* <DEDUP_REMOVED lines=8> */
.L_x_1287:
[----:B------:R-:W-:Y:S01]  /*14940*/  ISETP.NE.AND P0, PT, R3, RZ, PT ;  /* 0x000000ff0300720c */ /* 0x000fe20003f05270 */
[----:B------:R-:W-:-:S12]  /*14950*/  IMAD.MOV.U32 R7, RZ, RZ, RZ ;  /* 0x000000ffff077224 */ /* 0x000fd800078e00ff */
[----:B------:R-:W-:Y:S05]  /*14960*/  @!P0 BRA `(.L_x_1232) ;  /* 0x0000000000108947 */ /* 0x000fea0003800000 */
[----:B------:R-:W-:Y:S01]  /*14970*/  UMOV UR4, 0xffffffff ;  /* 0xffffffff00047882 */ /* 0x000fe20000000000 */
[----:B------:R-:W-:Y:S02]  /*14980*/  VIADD R12, R6, 0xffffffff ;  /* 0xffffffff060c7836 */ /* 0x000fe40000000000 */
[----:B------:R-:W-:Y:S05]  /*14990*/  BRA.DIV UR4, `(.L_x_1233) ;  /* 0x0000001a04747947 */ /* 0x000fea000b800000 */
[----:B------:R3:W4:Y:S02]  /*149a0*/  SHFL.IDX PT, R7, R2, R12, 0x1f ;  /* 0x00001f0c02077589 */ /* 0x00072400000e0000 */
.L_x_1232:
[----:B0--3--:R-:W0:Y:S01]  /*149b0*/  LDC.64 R2, c[0x0][0xc68] ;  /* 0x00031a00ff027b82 */ /* 0x009e220000000a00 */
[----:B------:R-:W-:-:S04]  /*149c0*/  IMAD.IADD R19, R6, 0x1, R19 ;  /* 0x0000000106137824 */ /* 0x000fc800078e0213 */
[----:B0-----:R-:W-:-:S05]  /*149d0*/  IMAD.WIDE R2, R19, 0x4, R2 ;  /* 0x0000000413027825 */ /* 0x001fca00078e0202 */
[----:B------:R0:W1:Y:S01]  /*149e0*/  LDG.E R8, desc[UR60][R2.64] ;  /* 0x0000003c02087981 */ /* 0x000062000c1e1900 */
[----:B----4-:R-:W-:-:S04]  /*149f0*/  IMAD R16, R7, R5, R16 ;  /* 0x0000000507107224 */ /* 0x010fc800078e0210 */
[----:B------:R-:W-:Y:S02]  /*14a00*/  IMAD.IADD R7, R4, 0x1, -R16 ;  /* 0x0000000104077824 */ /* 0x000fe400078e0a10 */
[----:B0-----:R-:W-:Y:S02]  /*14a10*/  IMAD.MOV.U32 R2, RZ, RZ, RZ ;  /* 0x000000ffff027224 */ /* 0x001fe400078e00ff */
[----:B-12---:R-:W-:-:S05]  /*14a20*/  IMAD R6, R17, R8, RZ ;  /* 0x0000000811067224 */ /* 0x006fca00078e02ff */
[-C--:B------:R-:W-:Y:S02]  /*14a30*/  IABS R9, R6.reuse ;  /* 0x0000000600097213 */ /* 0x080fe40000000000 */
[----:B------:R-:W-:Y:S02]  /*14a40*/  IABS R4, R6 ;  /* 0x0000000600047213 */ /* 0x000fe40000000000 */
[----:B------:R-:W0:Y:S03]  /*14a50*/  I2F.RP R10, R9 ;  /* 0x00000009000a7306 */ /* 0x000e260000209400 */
[----:B------:R-:W-:-:S05]  /*14a60*/  IMAD.MOV R4, RZ, RZ, -R4 ;  /* 0x000000ffff047224 */ /* 0x000fca00078e0a04 */
[----:B0-----:R-:W0:Y:S02]  /*14a70*/  MUFU.RCP R10, R10 ;  /* 0x0000000a000a7308 */ /* 0x001e240000001000 */
[----:B0-----:R-:W-:-:S06]  /*14a80*/  VIADD R11, R10, 0xffffffe ;  /* 0x0ffffffe0a0b7836 */ /* 0x001fcc0000000000 */
[----:B------:R-:W0:Y:S02]  /*14a90*/  F2I.FTZ.U32.TRUNC.NTZ R3, R11 ;  /* 0x0000000b00037305 */ /* 0x000e24000021f000 */
[----:B0-----:R-:W-:-:S04]  /*14aa0*/  IMAD.MOV R12, RZ, RZ, -R3 ;  /* 0x000000ffff0c7224 */ /* 0x001fc800078e0a03 */
[----:B------:R-:W-:-:S04]  /*14ab0*/  IMAD R13, R12, R9, RZ ;  /* 0x000000090c0d7224 */ /* 0x000fc800078e02ff */
[----:B------:R-:W-:Y:S01]  /*14ac0*/  IMAD.HI.U32 R2, R3, R13, R2 ;  /* 0x0000000d03027227 */ /* 0x000fe200078e0002 */
[----:B------:R-:W-:-:S05]  /*14ad0*/  IABS R3, R7 ;  /* 0x0000000700037213 */ /* 0x000fca0000000000 */
[----:B------:R-:W-:-:S04]  /*14ae0*/  IMAD.HI.U32 R2, R2, R3, RZ ;  /* 0x0000000302027227 */ /* 0x000fc800078e00ff */
[----:B------:R-:W-:Y:S01]  /*14af0*/  IMAD R4, R2, R4, R3 ;  /* 0x0000000402047224 */ /* 0x000fe200078e0203 */
[----:B------:R-:W-:-:S04]  /*14b00*/  LOP3.LUT R3, R7, R6, RZ, 0x3c, !PT ;  /* 0x0000000607037212 */ /* 0x000fc800078e3cff */
[----:B------:R-:W-:-:S13]  /*14b10*/  ISETP.GT.U32.AND P0, PT, R9, R4, PT ;  /* 0x000000040900720c */ /* 0x000fda0003f04070 */
[----:B------:R-:W-:Y:S02]  /*14b20*/  @!P0 IMAD.IADD R4, R4, 0x1, -R9 ;  /* 0x0000000104048824 */ /* 0x000fe400078e0a09 */
[----:B------:R-:W-:-:S03]  /*14b30*/  @!P0 VIADD R2, R2, 0x1 ;  /* 0x0000000102028836 */ /* 0x000fc60000000000 */
[----:B------:R-:W-:-:S13]  /*14b40*/  ISETP.GE.U32.AND P0, PT, R4, R9, PT ;  /* 0x000000090400720c */ /* 0x000fda0003f06070 */
[----:B------:R-:W-:Y:S01]  /*14b50*/  @P0 VIADD R2, R2, 0x1 ;  /* 0x0000000102020836 */ /* 0x000fe20000000000 */
[----:B------:R-:W-:-:S03]  /*14b60*/  ISETP.GE.AND P0, PT, R3, RZ, PT ;  /* 0x000000ff0300720c */ /* 0x000fc60003f06270 */
[----:B------:R-:W-:-:S10]  /*14b70*/  IMAD.MOV.U32 R9, RZ, RZ, R2 ;  /* 0x000000ffff097224 */ /* 0x000fd400078e0002 */
[----:B------:R-:W-:Y:S01]  /*14b80*/  @!P0 IMAD.MOV R9, RZ, RZ, -R9 ;  /* 0x000000ffff098224 */ /* 0x000fe200078e0a09 */
[----:B------:R-:W-:-:S13]  /*14b90*/  ISETP.NE.AND P0, PT, R6, RZ, PT ;  /* 0x000000ff0600720c */ /* 0x000fda0003f05270 */
[----:B------:R-:W-:-:S05]  /*14ba0*/  @!P0 LOP3.LUT R9, RZ, R6, RZ, 0x33, !PT ;  /* 0x00000006ff098212 */ /* 0x000fca00078e33ff */
[----:B------:R-:W-:Y:S02]  /*14bb0*/  IMAD R4, R8, R9, RZ ;  /* 0x0000000908047224 */ /* 0x000fe400078e02ff */
[----:B------:R-:W-:Y:S02]  /*14bc0*/  IMAD.MOV R9, RZ, RZ, -R9 ;  /* 0x000000ffff097224 */ /* 0x000fe400078e0a09 */
[----:B------:R-:W-:Y:S02]  /*14bd0*/  IMAD.MOV R2, RZ, RZ, -R4 ;  /* 0x000000ffff027224 */ /* 0x000fe400078e0a04 */
[----:B------:R-:W-:-:S03]  /*14be0*/  IMAD R7, R6, R9, R7 ;  /* 0x0000000906077224 */ /* 0x000fc600078e0207 */
[----:B------:R-:W-:Y:S01]  /*14bf0*/  VIADDMNMX R8, R2, R5, R8, PT ;  /* 0x0000000502087246 */ /* 0x000fe20003800108 */
[----:B------:R-:W-:-:S03]  /*14c00*/  IMAD.IADD R4, R7, 0x1, R4 ;  /* 0x0000000107047824 */ /* 0x000fc600078e0204 */
[----:B------:R-:W-:-:S04]  /*14c10*/  IABS R5, R8 ;  /* 0x0000000800057213 */ /* 0x000fc80000000000 */
[----:B------:R-:W0:Y:S08]  /*14c20*/  I2F.RP R10, R5 ;  /* 0x00000005000a7306 */ /* 0x000e300000209400 */
[----:B0-----:R-:W0:Y:S02]  /*14c30*/  MUFU.RCP R10, R10 ;  /* 0x0000000a000a7308 */ /* 0x001e240000001000 */
[----:B0-----:R-:W-:-:S06]  /*14c40*/  VIADD R2, R10, 0xffffffe ;  /* 0x0ffffffe0a027836 */ /* 0x001fcc0000000000 */
[----:B------:R0:W1:Y:S02]  /*14c50*/  F2I.FTZ.U32.TRUNC.NTZ R3, R2 ;  /* 0x0000000200037305 */ /* 0x000064000021f000 */
[----:B0-----:R-:W-:Y:S02]  /*14c60*/  IMAD.MOV.U32 R2, RZ, RZ, RZ ;  /* 0x000000ffff027224 */ /* 0x001fe400078e00ff */
[----:B-1----:R-:W-:-:S04]  /*14c70*/  IMAD.MOV R6, RZ, RZ, -R3 ;  /* 0x000000ffff067224 */ /* 0x002fc800078e0a03 */
[----:B------:R-:W-:Y:S01]  /*14c80*/  IMAD R9, R6, R5, RZ ;  /* 0x0000000506097224 */ /* 0x000fe200078e02ff */
[----:B------:R-:W-:-:S03]  /*14c90*/  IABS R6, R7 ;  /* 0x0000000700067213 */ /* 0x000fc60000000000 */
[----:B------:R-:W-:Y:S01]  /*14ca0*/  IMAD.HI.U32 R3, R3, R9, R2 ;  /* 0x0000000903037227 */ /* 0x000fe200078e0002 */
[----:B------:R-:W-:-:S05]  /*14cb0*/  IABS R9, R8 ;  /* 0x0000000800097213 */ /* 0x000fca0000000000 */
        /* <DEDUP_REMOVED lines=12> */
[----:B------:R-:W-:Y:S01]  /*14d80*/  @!P0 LOP3.LUT R3, RZ, R8, RZ, 0x33, !PT ;  /* 0x00000008ff038212 */ /* 0x000fe200078e33ff */
[----:B------:R-:W-:-:S03]  /*14d90*/  IMAD.MOV R8, RZ, RZ, -R8 ;  /* 0x000000ffff087224 */ /* 0x000fc600078e0a08 */
[----:B------:R-:W-:Y:S01]  /*14da0*/  LOP3.LUT R2, RZ, R3, RZ, 0x33, !PT ;  /* 0x00000003ff027212 */ /* 0x000fe200078e33ff */
[----:B------:R-:W-:-:S04]  /*14db0*/  IMAD R18, R3, R8, R4 ;  /* 0x0000000803127224 */ /* 0x000fc800078e0204 */
[----:B------:R-:W-:Y:S01]  /*14dc0*/  IMAD.IADD R17, R17, 0x1, R2 ;  /* 0x0000000111117824 */ /* 0x000fe200078e0202 */
[----:B------:R-:W-:Y:S06]  /*14dd0*/  BRA `(.L_x_1234) ;  /* 0x00000000001c7947 */ /* 0x000fec0003800000 */
.L_x_1226:
[----:B------:R-:W-:Y:S01]  /*14de0*/  UMOV UR4, URZ ;  /* 0x0000003f00047c82 */ /* 0x000fe20008000000 */
[----:B------:R-:W-:Y:S01]  /*14df0*/  UMOV UR5, URZ ;  /* 0x0000003f00057c82 */ /* 0x000fe20008000000 */
[----:B------:R-:W-:Y:S01]  /*14e00*/  ULDC UR6, c[0x0][0xc14] ;  /* 0x0003050000067ab9 */ /* 0x000fe20000000800 */
[----:B------:R-:W-:Y:S02]  /*14e10*/  IMAD.MOV.U32 R16, RZ, RZ, R4 ;  /* 0x000000ffff107224 */ /* 0x000fe400078e0004 */
[----:B------:R-:W-:Y:S02]  /*14e20*/  IMAD.U32 R17, RZ, RZ, UR4 ;  /* 0x00000004ff117e24 */ /* 0x000fe4000f8e00ff */
[----:B------:R-:W-:Y:S02]  /*14e30*/  IMAD.U32 R18, RZ, RZ, UR5 ;  /* 0x00000005ff127e24 */ /* 0x000fe4000f8e00ff */
[----:B------:R-:W-:-:S07]  /*14e40*/  IMAD.U32 R19, RZ, RZ, UR6 ;  /* 0x00000006ff137e24 */ /* 0x000fce000f8e00ff */
.L_x_1234:
        /* <DEDUP_REMOVED lines=12> */
.L_x_1160:
[----:B-1----:R-:W3:Y:S01]  /*14f10*/  LDL.LU R0, [R1+0x18] ;  /* 0x0000180001007983 */ /* 0x002ee20000300800 */
[----:B------:R-:W-:Y:S01]  /*14f20*/  BSSY B0, `(.L_x_1236) ;  /* 0x000000b000007945 */ /* 0x000fe20003800000 */
[----:B------:R-:W1:Y:S01]  /*14f30*/  S2R R5, SR_CgaCtaId ;  /* 0x0000000000057919 */ /* 0x000e620000008800 */
[----:B---3--:R-:W-:-:S05]  /*14f40*/  VIADD R0, R0, 0x1 ;  /* 0x0000000100007836 */ /* 0x008fca0000000000 */
[----:B--2---:R-:W-:-:S04]  /*14f50*/  LEA.HI R2, R0, R0, RZ, 0x1 ;  /* 0x0000000000027211 */ /* 0x004fc800078f08ff */
[----:B------:R-:W-:-:S05]  /*14f60*/  LOP3.LUT R3, R2, 0xfffffffe, RZ, 0xc0, !PT ;  /* 0xfffffffe02037812 */ /* 0x000fca00078ec0ff */
[----:B------:R-:W-:Y:S01]  /*14f70*/  IMAD.IADD R3, R0, 0x1, -R3 ;  /* 0x0000000100037824 */ /* 0x000fe200078e0a03 */
[----:B------:R-:W-:-:S04]  /*14f80*/  MOV R0, 0x400 ;  /* 0x0000040000007802 */ /* 0x000fc80000000f00 */
[----:B-1----:R-:W-:Y:S02]  /*14f90*/  LEA R0, R5, R0, 0x18 ;  /* 0x0000000005007211 */ /* 0x002fe400078ec0ff */
[----:B------:R-:W-:-:S04]  /*14fa0*/  SHF.L.U32 R3, R3, 0x1f, RZ ;  /* 0x0000001f03037819 */ /* 0x000fc800000006ff */
[----:B------:R-:W1:Y:S02]  /*14fb0*/  SYNCS.PHASECHK.TRANS64.TRYWAIT P0, [R0+URZ+0x30820], R3 ;  /* 0x03082003000075a7 */ /* 0x000e64000800017f */
[----:B-1----:R-:W-:Y:S05]  /*14fc0*/  @!P0 BRA `(.L_x_1237) ;  /* 0x0000001400108947 */ /* 0x002fea0003800000 */
.L_x_1290:
[----:B------:R-:W-:Y:S05]  /*14fd0*/  BSYNC B0 ;  /* 0x0000000000007941 */ /* 0x000fea0003800000 */
.L_x_1236:
[----:B------:R-:W-:-:S03]  /*14fe0*/  UMOV UR4, 0xffffffff ;  /* 0xffffffff00047882 */ /* 0x000fc60000000000 */
[----:B------:R-:W-:Y:S05]  /*14ff0*/  BRA.DIV UR4, `(.L_x_1238) ;  /* 0x0000001604187947 */ /* 0x000fea000b800000 */
[----:B------:R-:W2:Y:S02]  /*15000*/  S2R R2, SR_TID.X ;  /* 0x0000000000027919 */ /* 0x000ea40000002100 */
[----:B--2---:R-:W-:-:S04]  /*15010*/  SHF.R.U32.HI R2, RZ, 0x5, R2 ;  /* 0x00000005ff027819 */ /* 0x004fc80000011602 */
[----:B------:R-:W-:-:S05]  /*15020*/  LOP3.LUT R2, R2, 0x3, RZ, 0xc0, !PT ;  /* 0x0000000302027812 */ /* 0x000fca00078ec0ff */
[----:B------:R2:W3:Y:S02]  /*15030*/  SHFL.IDX PT, R14, R2, RZ, 0x1f ;  /* 0x00001fff020e7589 */ /* 0x0004e400000e0000 */
.L_x_1293:
[----:B---3--:R-:W-:Y:S01]  /*15040*/  ISETP.NE.AND P0, PT, R14, RZ, PT ;  /* 0x000000ff0e00720c */ /* 0x008fe20003f05270 */
[----:B------:R-:W-:-:S12]  /*15050*/  BSSY B0, `(.L_x_1239) ;  /* 0x0000029000007945 */ /* 0x000fd80003800000 */
[----:B------:R-:W-:Y:S05]  /*15060*/  @P0 BRA `(.L_x_1240) ;  /* 0x00000000009c0947 */ /* 0x000fea0003800000 */
[----:B------:R-:W-:-:S03]  /*15070*/  UMOV UR4, 0xffffffff ;  /* 0xffffffff00047882 */ /* 0x000fc60000000000 */
[----:B------:R-:W-:Y:S05]  /*15080*/  BRA.DIV UR4, `(.L_x_1241) ;  /* 0x0000001604287947 */ /* 0x000fea000b800000 */
[----:B------:R-:W-:-:S13]  /*15090*/  ELECT P6, URZ, PT ;  /* 0x00000000003f782f */ /* 0x000fda00038c0000 */
.L_x_1296:
[----:B------:R-:W-:Y:S05]  /*150a0*/  @!P6 BRA `(.L_x_1240) ;  /* 0x00000000008ce947 */ /* 0x000fea0003800000 */
[----:B--2---:R-:W2:Y:S02]  /*150b0*/  LDL R2, [R1+0x20] ;  /* 0x0000200001027983 */ /* 0x004ea40000100800 */
[----:B--2---:R-:W-:-:S13]  /*150c0*/  R2UR UR4, R2 ;  /* 0x00000000020472ca */ /* 0x004fda00000e0000 */
[----:B------:R-:W-:-:S06]  /*150d0*/  ULOP3.LUT UR4, UR4, 0x2, URZ, 0xfc, !UPT ;  /* 0x0000000204047892 */ /* 0x000fcc000f8efc3f */
[----:B------:R-:W-:-:S05]  /*150e0*/  IMAD.U32 R2, RZ, RZ, UR4 ;  /* 0x00000004ff027e24 */ /* 0x000fca000f8e00ff */
[----:B------:R-:W-:-:S13]  /*150f0*/  ISETP.NE.AND P2, PT, R2, 0x3, PT ;  /* 0x000000030200780c */ /* 0x000fda0003f45270 */
[----:B------:R-:W-:Y:S05]  /*15100*/  @!P2 BRA `(.L_x_1242) ;  /* 0x000000000004a947 */ /* 0x000fea0003800000 */
[----:B------:R-:W-:Y:S01]  /*15110*/  BPT.TRAP 0x1 ;  /* 0x000000040000795c */ /* 0x000fe20000300000 */
.L_x_1242:
[----:B-1----:R-:W2:Y:S04]  /*15120*/  LDL R3, [R1] ;  /* 0x0000000001037983 */ /* 0x002ea80000100800 */
[----:B------:R-:W3:Y:S01]  /*15130*/  LDL.LU R7, [R1+0x8] ;  /* 0x0000080001077983 */ /* 0x000ee20000300800 */
[----:B------:R-:W-:-:S04]  /*15140*/  VIADD R2, R0, 0x30840 ;  /* 0x0003084000027836 */ /* 0x000fc80000000000 */
[C---:B--2---:R-:W-:Y:S02]  /*15150*/  IMAD R6, R3.reuse, 0x8, R2 ;  /* 0x0000000803067824 */ /* 0x044fe400078e0202 */
[----:B------:R-:W-:Y:S01]  /*15160*/  VIADD R3, R3, 0x1 ;  /* 0x0000000103037836 */ /* 0x000fe20000000000 */
[----:B---3--:R-:W-:-:S04]  /*15170*/  SHF.L.U32 R5, R7, 0x1f, RZ ;  /* 0x0000001f07057819 */ /* 0x008fc800000006ff */
[C---:B------:R-:W-:Y:S01]  /*15180*/  ISETP.NE.AND P1, PT, R3.reuse, 0x2, PT ;  /* 0x000000020300780c */ /* 0x040fe20003f25270 */
[----:B------:R-:W1:Y:S03]  /*15190*/  SYNCS.PHASECHK.TRANS64.TRYWAIT P0, [R6+URZ], R5 ;  /* 0x00000005060075a7 */ /* 0x000e66000800017f */
[----:B------:R-:W-:Y:S02]  /*151a0*/  SEL R4, RZ, 0x1, P1 ;  /* 0x00000001ff047807 */ /* 0x000fe40000800000 */
[----:B------:R-:W-:Y:S02]  /*151b0*/  SEL R3, R3, RZ, P1 ;  /* 0x000000ff03037207 */ /* 0x000fe40000800000 */
[----:B------:R-:W-:-:S03]  /*151c0*/  LOP3.LUT R4, R7, R4, RZ, 0x3c, !PT ;  /* 0x0000000407047212 */ /* 0x000fc600078e3cff */
[----:B------:R-:W-:Y:S01]  /*151d0*/  IMAD R7, R3, 0x8, R2 ;  /* 0x0000000803077824 */ /* 0x000fe200078e0202 */
[----:B------:R-:W-:Y:S01]  /*151e0*/  SHF.L.U32 R2, R4, 0x1f, RZ ;  /* 0x0000001f04027819 */ /* 0x000fe200000006ff */
[----:B-1----:R-:W-:Y:S06]  /*151f0*/  @!P0 BRA `(.L_x_1243) ;  /* 0x0000001000ec8947 */ /* 0x002fec0003800000 */
.L_x_1297:
[----:B------:R-:W2:Y:S02]  /*15200*/  SYNCS.PHASECHK.TRANS64.TRYWAIT P0, [R7+URZ], R2 ;  /* 0x00000002070075a7 */ /* 0x000ea4000800017f */
[----:B--2---:R-:W-:Y:S05]  /*15210*/  @!P0 BRA `(.L_x_1244) ;  /* 0x0000001000f88947 */ /* 0x004fea0003800000 */
.L_x_1298:
[----:B------:R-:W-:Y:S05]  /*15220*/  @!P2 BRA `(.L_x_1245) ;  /* 0x000000000004a947 */ /* 0x000fea0003800000 */
[----:B------:R-:W-:Y:S01]  /*15230*/  BPT.TRAP 0x1 ;  /* 0x000000040000795c */ /* 0x000fe20000300000 */
.L_x_1245:
[----:B------:R-:W3:Y:S01]  /*15240*/  LDL.LU R4, [R1] ;  /* 0x0000000001047983 */ /* 0x000ee20000300800 */
[----:B------:R-:W-:-:S04]  /*15250*/  VIADD R0, R0, 0x30860 ;  /* 0x0003086000007836 */ /* 0x000fc80000000000 */
[----:B---3--:R-:W-:-:S04]  /*15260*/  IMAD R4, R4, 0x8, R0 ;  /* 0x0000000804047824 */ /* 0x008fc800078e0200 */
[----:B------:R-:W3:Y:S02]  /*15270*/  SYNCS.PHASECHK.TRANS64.TRYWAIT P0, [R4+URZ], R5 ;  /* 0x00000005040075a7 */ /* 0x000ee4000800017f */
[----:B---3--:R-:W-:Y:S05]  /*15280*/  @!P0 BRA `(.L_x_1246) ;  /* 0x0000001000f08947 */ /* 0x008fea0003800000 */
.L_x_1299:
[----:B------:R-:W-:-:S07]  /*15290*/  IMAD R3, R3, 0x8, R0 ;  /* 0x0000000803037824 */ /* 0x000fce00078e0200 */
.L_x_1247:
[----:B----4-:R4:W0:Y:S02]  /*152a0*/  SYNCS.PHASECHK.TRANS64.TRYWAIT P0, [R3+URZ], R2 ;  /* 0x00000002030075a7 */ /* 0x010824000800017f */
[----:B0-----:R-:W-:Y:S05]  /*152b0*/  @!P0 NANOSLEEP.SYNCS 0x989680 ;  /* 0x009896800000895d */ /* 0x001fea0003900000 */
[----:B------:R-:W0:Y:S02]  /*152c0*/  @!P0 SYNCS.PHASECHK.TRANS64 P0, [R3+URZ], R2 ;  /* 0x00000002030085a7 */ /* 0x000e24000800007f */
[----:B0-----:R-:W-:Y:S05]  /*152d0*/  @!P0 BRA `(.L_x_1247) ;  /* 0xfffffffc00f08947 */ /* 0x001fea000383ffff */
.L_x_1240:
[----:B------:R-:W-:Y:S05]  /*152e0*/  BSYNC B0 ;  /* 0x0000000000007941 */ /* 0x000fea0003800000 */
.L_x_1239:
[----:B------:R-:W-:Y:S05]  /*152f0*/  EXIT ;  /* 0x000000000000794d */ /* 0x000fea0003800000 */
.L_x_1064:
[----:B0-----:R-:W-:-:S04]  /*15300*/  IMAD.U32 R3, RZ, RZ, UR38 ;  /* 0x00000026ff037e24 */ /* 0x001fc8000f8e00ff */
[----:B------:R0:W1:Y:S03]  /*15310*/  SYNCS.PHASECHK.TRANS64.TRYWAIT P1, [R3+URZ+0x30800], R0 ;  /* 0x03080000030075a7 */ /* 0x000066000802017f */
[----:B-1----:R-:W-:Y:S05]  /*15320*/  @!P1 NANOSLEEP.SYNCS 0x989680 ;  /* 0x009896800000995d */ /* 0x002fea0003900000 */
[----:B------:R-:W1:Y:S02]  /*15330*/  @!P1 SYNCS.PHASECHK.TRANS64 P1, [R3+URZ+0x30800], R0 ;  /* 0x03080000030095a7 */ /* 0x000e64000802007f */
[----:B-1----:R-:W-:Y:S05]  /*15340*/  @!P1 BRA `(.L_x_1064) ;  /* 0xfffffffc00ec9947 */ /* 0x002fea000383ffff */
[----:B------:R-:W-:Y:S05]  /*15350*/  BRA `(.L_x_1248) ;  /* 0xfffffec8000c7947 */ /* 0x000fea000383ffff */
.L_x_1068:
[----:B-1----:R1:W3:Y:S02]  /*15360*/  SYNCS.PHASECHK.TRANS64.TRYWAIT P1, [R3+URZ+0x30830], R0 ;  /* 0x03083000030075a7 */ /* 0x0022e4000802017f */
[----:B---3--:R-:W-:Y:S05]  /*15370*/  @!P1 NANOSLEEP.SYNCS 0x989680 ;  /* 0x009896800000995d */ /* 0x008fea0003900000 */
[----:B------:R-:W3:Y:S02]  /*15380*/  @!P1 SYNCS.PHASECHK.TRANS64 P1, [R3+URZ+0x30830], R0 ;  /* 0x03083000030095a7 */ /* 0x000ee4000802007f */
[----:B---3--:R-:W-:Y:S05]  /*15390*/  @!P1 BRA `(.L_x_1068) ;  /* 0xfffffffc00f09947 */ /* 0x008fea000383ffff */
[----:B------:R-:W-:Y:S05]  /*153a0*/  BRA `(.L_x_1067) ;  /* 0xfffffec800407947 */ /* 0x000fea000383ffff */
.L_x_1084:
[----:B-1----:R-:W-:-:S04]  /*153b0*/  IMAD.U32 R121, RZ, RZ, UR5 ;  /* 0x00000005ff797e24 */ /* 0x002fc8000f8e00ff */
[----:B------:R1:W2:Y:S03]  /*153c0*/  SYNCS.PHASECHK.TRANS64.TRYWAIT P1, [R121+URZ+0x30830], R0 ;  /* 0x03083000790075a7 */ /* 0x0002a6000802017f */
[----:B--2---:R-:W-:Y:S05]  /*153d0*/  @!P1 NANOSLEEP.SYNCS 0x989680 ;  /* 0x009896800000995d */ /* 0x004fea0003900000 */
[----:B------:R-:W2:Y:S02]  /*153e0*/  @!P1 SYNCS.PHASECHK.TRANS64 P1, [R121+URZ+0x30830], R0 ;  /* 0x03083000790095a7 */ /* 0x000ea4000802007f */
[----:B--2---:R-:W-:Y:S05]  /*153f0*/  @!P1 BRA `(.L_x_1084) ;  /* 0xfffffffc00ec9947 */ /* 0x004fea000383ffff */
[----:B------:R-:W-:Y:S05]  /*15400*/  BRA `(.L_x_1083) ;  /* 0xfffffef4002c7947 */ /* 0x000fea000383ffff */
.L_x_1088:
[----:B-1----:R-:W-:-:S04]  /*15410*/  IMAD.U32 R3, RZ, RZ, UR14 ;  /* 0x0000000eff037e24 */ /* 0x002fc8000f8e00ff */
[----:B------:R1:W2:Y:S03]  /*15420*/  SYNCS.PHASECHK.TRANS64.TRYWAIT P1, [R3+URZ+0x30850], R0 ;  /* 0x03085000030075a7 */ /* 0x0002a6000802017f */
[----:B--2---:R-:W-:Y:S05]  /*15430*/  @!P1 NANOSLEEP.SYNCS 0x989680 ;  /* 0x009896800000995d */ /* 0x004fea0003900000 */
[----:B------:R-:W2:Y:S02]  /*15440*/  @!P1 SYNCS.PHASECHK.TRANS64 P1, [R3+URZ+0x30850], R0 ;  /* 0x03085000030095a7 */ /* 0x000ea4000802007f */
[----:B--2---:R-:W-:Y:S05]  /*15450*/  @!P1 BRA `(.L_x_1088) ;  /* 0xfffffffc00ec9947 */ /* 0x004fea000383ffff */
[----:B------:R-:W-:Y:S05]  /*15460*/  BRA `(.L_x_1087) ;  /* 0xfffffefc00c47947 */ /* 0x000fea000383ffff */
.L_x_1105:
[----:B-1----:R-:W-:-:S04]  /*15470*/  IMAD.U32 R5, RZ, RZ, UR5 ;  /* 0x00000005ff057e24 */ /* 0x002fc8000f8e00ff */
[----:B------:R1:W2:Y:S03]  /*15480*/  SYNCS.PHASECHK.TRANS64.TRYWAIT P1, [R5+URZ+0x30830], R0 ;  /* 0x03083000050075a7 */ /* 0x0002a6000802017f */
[----:B--2---:R-:W-:Y:S05]  /*15490*/  @!P1 NANOSLEEP.SYNCS 0x989680 ;  /* 0x009896800000995d */ /* 0x004fea0003900000 */
[----:B------:R-:W2:Y:S02]  /*154a0*/  @!P1 SYNCS.PHASECHK.TRANS64 P1, [R5+URZ+0x30830], R0 ;  /* 0x03083000050095a7 */ /* 0x000ea4000802007f */
[----:B--2---:R-:W-:Y:S05]  /*154b0*/  @!P1 BRA `(.L_x_1105) ;  /* 0xfffffffc00ec9947 */ /* 0x004fea000383ffff */
[----:B------:R-:W-:Y:S05]  /*154c0*/  BRA `(.L_x_1104) ;  /* 0xffffff2400547947 */ /* 0x000fea000383ffff */
.L_x_1109:
[----:B-1----:R-:W-:-:S04]  /*154d0*/  IMAD.U32 R3, RZ, RZ, UR10 ;  /* 0x0000000aff037e24 */ /* 0x002fc8000f8e00ff */
[----:B------:R1:W2:Y:S03]  /*154e0*/  SYNCS.PHASECHK.TRANS64.TRYWAIT P1, [R3+URZ+0x30850], R0 ;  /* 0x03085000030075a7 */ /* 0x0002a6000802017f */
[----:B--2---:R-:W-:Y:S05]  /*154f0*/  @!P1 NANOSLEEP.SYNCS 0x989680 ;  /* 0x009896800000995d */ /* 0x004fea0003900000 */
[----:B------:R-:W2:Y:S02]  /*15500*/  @!P1 SYNCS.PHASECHK.TRANS64 P1, [R3+URZ+0x30850], R0 ;  /* 0x03085000030095a7 */ /* 0x000ea4000802007f */
[----:B--2---:R-:W-:Y:S05]  /*15510*/  @!P1 BRA `(.L_x_1109) ;  /* 0xfffffffc00ec9947 */ /* 0x004fea000383ffff */
[----:B------:R-:W-:Y:S05]  /*15520*/  BRA `(.L_x_1108) ;  /* 0xffffff2c00ec7947 */ /* 0x000fea000383ffff */
.L_x_1115:
[----:B-1----:R-:W-:-:S04]  /*15530*/  IMAD.U32 R5, RZ, RZ, UR5 ;  /* 0x00000005ff057e24 */ /* 0x002fc8000f8e00ff */
[----:B------:R1:W2:Y:S03]  /*15540*/  SYNCS.PHASECHK.TRANS64.TRYWAIT P1, [R5+URZ+0x30830], R0 ;  /* 0x03083000050075a7 */ /* 0x0002a6000802017f */
[----:B--2---:R-:W-:Y:S05]  /*15550*/  @!P1 NANOSLEEP.SYNCS 0x989680 ;  /* 0x009896800000995d */ /* 0x004fea0003900000 */
[----:B------:R-:W2:Y:S02]  /*15560*/  @!P1 SYNCS.PHASECHK.TRANS64 P1, [R5+URZ+0x30830], R0 ;  /* 0x03083000050095a7 */ /* 0x000ea4000802007f */
[----:B--2---:R-:W-:Y:S05]  /*15570*/  @!P1 BRA `(.L_x_1115) ;  /* 0xfffffffc00ec9947 */ /* 0x004fea000383ffff */
[----:B------:R-:W-:Y:S05]  /*15580*/  BRA `(.L_x_1114) ;  /* 0xffffff4000bc7947 */ /* 0x000fea000383ffff */
.L_x_1119:
[----:B-1----:R-:W-:-:S04]  /*15590*/  IMAD.U32 R3, RZ, RZ, UR10 ;  /* 0x0000000aff037e24 */ /* 0x002fc8000f8e00ff */
[----:B------:R1:W2:Y:S03]  /*155a0*/  SYNCS.PHASECHK.TRANS64.TRYWAIT P1, [R3+URZ+0x30850], R0 ;  /* 0x03085000030075a7 */ /* 0x0002a6000802017f */
[----:B--2---:R-:W-:Y:S05]  /*155b0*/  @!P1 NANOSLEEP.SYNCS 0x989680 ;  /* 0x009896800000995d */ /* 0x004fea0003900000 */
[----:B------:R-:W2:Y:S02]  /*155c0*/  @!P1 SYNCS.PHASECHK.TRANS64 P1, [R3+URZ+0x30850], R0 ;  /* 0x03085000030095a7 */ /* 0x000ea4000802007f */
[----:B--2---:R-:W-:Y:S05]  /*155d0*/  @!P1 BRA `(.L_x_1119) ;  /* 0xfffffffc00ec9947 */ /* 0x004fea000383ffff */
[----:B------:R-:W-:Y:S05]  /*155e0*/  BRA `(.L_x_1118) ;  /* 0xffffff4c00547947 */ /* 0x000fea000383ffff */
.L_x_1132:
[----:B-1----:R-:W-:-:S04]  /*155f0*/  IMAD.U32 R3, RZ, RZ, UR5 ;  /* 0x00000005ff037e24 */ /* 0x002fc8000f8e00ff */
[----:B------:R1:W2:Y:S03]  /*15600*/  SYNCS.PHASECHK.TRANS64.TRYWAIT P0, [R3+URZ+0x30850], R2 ;  /* 0x03085002030075a7 */ /* 0x0002a6000800017f */
[----:B--2---:R-:W-:Y:S05]  /*15610*/  @!P0 NANOSLEEP.SYNCS 0x989680 ;  /* 0x009896800000895d */ /* 0x004fea0003900000 */
[----:B------:R-:W2:Y:S02]  /*15620*/  @!P0 SYNCS.PHASECHK.TRANS64 P0, [R3+URZ+0x30850], R2 ;  /* 0x03085002030085a7 */ /* 0x000ea4000800007f */
[----:B--2---:R-:W-:Y:S05]  /*15630*/  @!P0 BRA `(.L_x_1132) ;  /* 0xfffffffc00ec8947 */ /* 0x004fea000383ffff */
[----:B------:R-:W-:Y:S05]  /*15640*/  BRA `(.L_x_1131) ;  /* 0xffffff7400a87947 */ /* 0x000fea000383ffff */
.L_x_1181:
[----:B------:R-:W1:Y:S01]  /*15650*/  S2R R9, SR_TID.X ;  /* 0x0000000000097919 */ /* 0x000e620000002100 */
[----:B------:R-:W-:Y:S01]  /*15660*/  BSSY B0, `(.L_x_1249) ;  /* 0x000000a000007945 */ /* 0x000fe20003800000 */
[----:B------:R-:W-:Y:S02]  /*15670*/  IMAD.MOV.U32 R12, RZ, RZ, RZ ;  /* 0x000000ffff0c7224 */ /* 0x000fe400078e00ff */
[----:B0-----:R-:W-:Y:S02]  /*15680*/  IMAD.MOV.U32 R11, RZ, RZ, 0x1f ;  /* 0x0000001fff0b7424 */ /* 0x001fe400078e00ff */
[----:B------:R-:W-:Y:S01]  /*15690*/  IMAD.MOV.U32 R15, RZ, RZ, -0x1 ;  /* 0xffffffffff0f7424 */ /* 0x000fe200078e00ff */
[----:B-1----:R-:W-:-:S04]  /*156a0*/  SHF.R.U32.HI R9, RZ, 0x5, R9 ;  /* 0x00000005ff097819 */ /* 0x002fc80000011609 */
[----:B------:R-:W-:-:S05]  /*156b0*/  LOP3.LUT R9, R9, 0x3, RZ, 0xc0, !PT ;  /* 0x0000000309097812 */ /* 0x000fca00078ec0ff */
[----:B------:R-:W-:-:S07]  /*156c0*/  IMAD.MOV.U32 R13, RZ, RZ, R9 ;  /* 0x000000ffff0d7224 */ /* 0x000fce00078e0009 */
[----:B------:R-:W-:Y:S05]  /*156d0*/  WARPSYNC.COLLECTIVE R15, `(.L_x_1250) ;  /* 0x000000000f087348 */ /* 0x000fea0003c00000 */
[----:B------:R0:W1:Y:S02]  /*156e0*/  SHFL.IDX P6, R14, R13, R12, R11 ;  /* 0x0000000c0d0e7389 */ /* 0x00006400000c000b */
[----:B01----:R-:W-:Y:S01]  /*156f0*/  ENDCOLLECTIVE ;  /* 0x000000000000791b */ /* 0x003fe20003800000 */
.L_x_1250:
[----:B------:R-:W-:Y:S05]  /*15700*/  BSYNC B0 ;  /* 0x0000000000007941 */ /* 0x000fea0003800000 */
.L_x_1249:
[----:B------:R-:W-:Y:S05]  /*15710*/  BRA `(.L_x_1251) ;  /* 0xffffffc400047947 */ /* 0x000fea000383ffff */
.L_x_1182:
[----:B------:R-:W-:Y:S01]  /*15720*/  BSSY B0, `(.L_x_1252) ;  /* 0x0000006000007945 */ /* 0x000fe20003800000 */
[----:B------:R-:W-:-:S07]  /*15730*/  IMAD.MOV.U32 R15, RZ, RZ, -0x1 ;  /* 0xffffffffff0f7424 */ /* 0x000fce00078e00ff */
[----:B0-----:R-:W-:Y:S05]  /*15740*/  WARPSYNC.COLLECTIVE R15, `(.L_x_1253) ;  /* 0x000000000f0c7348 */ /* 0x001fea0003c00000 */
[----:B------:R-:W-:Y:S02]  /*15750*/  ELECT P6, UR62, PT ;  /* 0x00000000003e782f */ /* 0x000fe400038c0000 */
[----:B------:R-:W-:Y:S01]  /*15760*/  MOV R14, UR62 ;  /* 0x0000003e000e7c02 */ /* 0x000fe20008000f00 */
[----:B0-----:R-:W-:Y:S10]  /*15770*/  ENDCOLLECTIVE ;  /* 0x000000000000791b */ /* 0x001ff40003800000 */
.L_x_1253:
[----:B------:R-:W-:Y:S05]  /*15780*/  BSYNC B0 ;  /* 0x0000000000007941 */ /* 0x000fea0003800000 */
.L_x_1252:
[----:B------:R-:W-:Y:S05]  /*15790*/  BRA `(.L_x_1254) ;  /* 0xffffffc000f47947 */ /* 0x000fea000383ffff */
.L_x_1185:
[----:B0-----:R0:W1:Y:S02]  /*157a0*/  SYNCS.PHASECHK.TRANS64.TRYWAIT P0, [R9+URZ+0x30840], R10 ;  /* 0x0308400a090075a7 */ /* 0x001064000800017f */
[----:B-1----:R-:W-:Y:S05]  /*157b0*/  @!P0 NANOSLEEP.SYNCS 0x989680 ;  /* 0x009896800000895d */ /* 0x002fea0003900000 */
[----:B------:R-:W1:Y:S02]  /*157c0*/  @!P0 SYNCS.PHASECHK.TRANS64 P0, [R9+URZ+0x30840], R10 ;  /* 0x0308400a090085a7 */ /* 0x000e64000800007f */
[----:B-1----:R-:W-:Y:S05]  /*157d0*/  @!P0 BRA `(.L_x_1185) ;  /* 0xfffffffc00f08947 */ /* 0x002fea000383ffff */
[----:B------:R-:W-:Y:S05]  /*157e0*/  BRA `(.L_x_1255) ;  /* 0xffffffc4005c7947 */ /* 0x000fea000383ffff */
.L_x_1188:
        /* <DEDUP_REMOVED lines=8> */
.L_x_1196:
[----:B0-----:R0:W1:Y:S02]  /*15870*/  SYNCS.PHASECHK.TRANS64.TRYWAIT P0, [R2+URZ+0x30840], R3 ;  /* 0x03084003020075a7 */ /* 0x001064000800017f */
[----:B-1----:R-:W-:Y:S05]  /*15880*/  @!P0 NANOSLEEP.SYNCS 0x989680 ;  /* 0x009896800000895d */ /* 0x002fea0003900000 */
[----:B------:R-:W1:Y:S02]  /*15890*/  @!P0 SYNCS.PHASECHK.TRANS64 P0, [R2+URZ+0x30840], R3 ;  /* 0x03084003020085a7 */ /* 0x000e64000800007f */
[----:B-1----:R-:W-:Y:S05]  /*158a0*/  @!P0 BRA `(.L_x_1196) ;  /* 0xfffffffc00f08947 */ /* 0x002fea000383ffff */
[----:B------:R-:W-:Y:S05]  /*158b0*/  BRA `(.L_x_1257) ;  /* 0xffffffcc00647947 */ /* 0x000fea000383ffff */
.L_x_1198:
[----:B0-----:R0:W1:Y:S02]  /*158c0*/  SYNCS.PHASECHK.TRANS64.TRYWAIT P0, [R3+URZ+0x60], R2 ;  /* 0x00006002030075a7 */ /* 0x001064000800017f */
[----:B-1----:R-:W-:Y:S05]  /*158d0*/  @!P0 NANOSLEEP.SYNCS 0x989680 ;  /* 0x009896800000895d */ /* 0x002fea0003900000 */
[----:B------:R-:W1:Y:S02]  /*158e0*/  @!P0 SYNCS.PHASECHK.TRANS64 P0, [R3+URZ+0x60], R2 ;  /* 0x00006002030085a7 */ /* 0x000e64000800007f */
[----:B-1----:R-:W-:Y:S05]  /*158f0*/  @!P0 BRA `(.L_x_1198) ;  /* 0xfffffffc00f08947 */ /* 0x002fea000383ffff */
[----:B------:R-:W-:Y:S05]  /*15900*/  BRA `(.L_x_1258) ;  /* 0xffffffd000107947 */ /* 0x000fea000383ffff */
.L_x_1203:
[----:B-1----:R1:W2:Y:S02]  /*15910*/  SYNCS.PHASECHK.TRANS64.TRYWAIT P0, [R2+URZ+0x30840], R3 ;  /* 0x03084003020075a7 */ /* 0x0022a4000800017f */
[----:B--2---:R-:W-:Y:S05]  /*15920*/  @!P0 NANOSLEEP.SYNCS 0x989680 ;  /* 0x009896800000895d */ /* 0x004fea0003900000 */
[----:B------:R-:W2:Y:S02]  /*15930*/  @!P0 SYNCS.PHASECHK.TRANS64 P0, [R2+URZ+0x30840], R3 ;  /* 0x03084003020085a7 */ /* 0x000ea4000800007f */
[----:B--2---:R-:W-:Y:S05]  /*15940*/  @!P0 BRA `(.L_x_1203) ;  /* 0xfffffffc00f08947 */ /* 0x004fea000383ffff */
[----:B------:R-:W-:Y:S05]  /*15950*/  BRA `(.L_x_1259) ;  /* 0xffffffd4008c7947 */ /* 0x000fea000383ffff */
.L_x_1205:
[----:B0-----:R0:W1:Y:S02]  /*15960*/  SYNCS.PHASECHK.TRANS64.TRYWAIT P1, [R3+URZ+0x60], R2 ;  /* 0x00006002030075a7 */ /* 0x001064000802017f */
[----:B-1----:R-:W-:Y:S05]  /*15970*/  @!P1 NANOSLEEP.SYNCS 0x989680 ;  /* 0x009896800000995d */ /* 0x002fea0003900000 */
[----:B------:R-:W1:Y:S02]  /*15980*/  @!P1 SYNCS.PHASECHK.TRANS64 P1, [R3+URZ+0x60], R2 ;  /* 0x00006002030095a7 */ /* 0x000e64000802007f */
[----:B-1----:R-:W-:Y:S05]  /*15990*/  @!P1 BRA `(.L_x_1205) ;  /* 0xfffffffc00f09947 */ /* 0x002fea000383ffff */
[----:B------:R-:W-:Y:S05]  /*159a0*/  BRA `(.L_x_1260) ;  /* 0xffffffd800387947 */ /* 0x000fea000383ffff */
.L_x_1210:
[----:B--2---:R2:W3:Y:S02]  /*159b0*/  SYNCS.PHASECHK.TRANS64.TRYWAIT P0, [R2+URZ+0x30840], R3 ;  /* 0x03084003020075a7 */ /* 0x0044e4000800017f */
[----:B---3--:R-:W-:Y:S05]  /*159c0*/  @!P0 NANOSLEEP.SYNCS 0x989680 ;  /* 0x009896800000895d */ /* 0x008fea0003900000 */
[----:B------:R-:W3:Y:S02]  /*159d0*/  @!P0 SYNCS.PHASECHK.TRANS64 P0, [R2+URZ+0x30840], R3 ;  /* 0x03084003020085a7 */ /* 0x000ee4000800007f */
[----:B---3--:R-:W-:Y:S05]  /*159e0*/  @!P0 BRA `(.L_x_1210) ;  /* 0xfffffffc00f08947 */ /* 0x008fea000383ffff */
[----:B------:R-:W-:Y:S05]  /*159f0*/  BRA `(.L_x_1261) ;  /* 0xffffffdc00707947 */ /* 0x000fea000383ffff */
.L_x_1212:
[----:B0-----:R0:W1:Y:S02]  /*15a00*/  SYNCS.PHASECHK.TRANS64.TRYWAIT P1, [R2+URZ+0x60], R9 ;  /* 0x00006009020075a7 */ /* 0x001064000802017f */
[----:B-1----:R-:W-:Y:S05]  /*15a10*/  @!P1 NANOSLEEP.SYNCS 0x989680 ;  /* 0x009896800000995d */ /* 0x002fea0003900000 */
[----:B------:R-:W1:Y:S02]  /*15a20*/  @!P1 SYNCS.PHASECHK.TRANS64 P1, [R2+URZ+0x60], R9 ;  /* 0x00006009020095a7 */ /* 0x000e64000802007f */
[----:B-1----:R-:W-:Y:S05]  /*15a30*/  @!P1 BRA `(.L_x_1212) ;  /* 0xfffffffc00f09947 */ /* 0x002fea000383ffff */
[----:B------:R-:W-:Y:S05]  /*15a40*/  BRA `(.L_x_1262) ;  /* 0xffffffe000207947 */ /* 0x000fea000383ffff */
.L_x_1219:
[----:B-1----:R1:W2:Y:S02]  /*15a50*/  SYNCS.PHASECHK.TRANS64.TRYWAIT P0, [R3+URZ+0x30860], R0 ;  /* 0x03086000030075a7 */ /* 0x0022a4000800017f */
[----:B--2---:R-:W-:Y:S05]  /*15a60*/  @!P0 NANOSLEEP.SYNCS 0x989680 ;  /* 0x009896800000895d */ /* 0x004fea0003900000 */
[----:B------:R-:W2:Y:S02]  /*15a70*/  @!P0 SYNCS.PHASECHK.TRANS64 P0, [R3+URZ+0x30860], R0 ;  /* 0x03086000030085a7 */ /* 0x000ea4000800007f */
[----:B--2---:R-:W-:Y:S05]  /*15a80*/  @!P0 BRA `(.L_x_1219) ;  /* 0xfffffffc00f08947 */ /* 0x004fea000383ffff */
[----:B------:R-:W-:Y:S05]  /*15a90*/  BRA `(.L_x_1263) ;  /* 0xffffffe4003c7947 */ /* 0x000fea000383ffff */
.L_x_1221:
[----:B------:R-:W-:Y:S01]  /*15aa0*/  BSSY B0, `(.L_x_1264) ;  /* 0x0000008000007945 */ /* 0x000fe20003800000 */
[----:B------:R-:W-:Y:S02]  /*15ab0*/  IMAD.MOV.U32 R13, RZ, RZ, R16 ;  /* 0x000000ffff0d7224 */ /* 0x000fe400078e0010 */
[----:B------:R-:W-:Y:S02]  /*15ac0*/  IMAD.MOV.U32 R12, RZ, RZ, RZ ;  /* 0x000000ffff0c7224 */ /* 0x000fe400078e00ff */
[----:B0-----:R-:W-:Y:S02]  /*15ad0*/  IMAD.MOV.U32 R11, RZ, RZ, 0x1f ;  /* 0x0000001fff0b7424 */ /* 0x001fe400078e00ff */
[----:B------:R-:W-:-:S07]  /*15ae0*/  IMAD.MOV.U32 R15, RZ, RZ, -0x1 ;  /* 0xffffffffff0f7424 */ /* 0x000fce00078e00ff */
[----:B-1----:R-:W-:Y:S05]  /*15af0*/  WARPSYNC.COLLECTIVE R15, `(.L_x_1265) ;  /* 0x000000000f087348 */ /* 0x002fea0003c00000 */
[----:B------:R0:W2:Y:S02]  /*15b00*/  SHFL.IDX P6, R14, R13, R12, R11 ;  /* 0x0000000c0d0e7389 */ /* 0x0000a400000c000b */
[----:B012---:R-:W-:Y:S01]  /*15b10*/  ENDCOLLECTIVE ;  /* 0x000000000000791b */ /* 0x007fe20003800000 */
.L_x_1265:
[----:B------:R-:W-:Y:S05]  /*15b20*/  BSYNC B0 ;  /* 0x0000000000007941 */ /* 0x000fea0003800000 */
.L_x_1264:
        /* <DEDUP_REMOVED lines=8> */
.L_x_1266:
[----:B------:R-:W-:Y:S01]  /*15bb0*/  IMAD.MOV.U32 R16, RZ, RZ, R14 ;  /* 0x000000ffff107224 */ /* 0x000fe200078e000e */
[----:B------:R-:W-:Y:S06]  /*15bc0*/  BRA `(.L_x_1267) ;  /* 0xffffffe400dc7947 */ /* 0x000fec000383ffff */
.L_x_1224:
[----:B------:R-:W-:Y:S01]  /*15bd0*/  BSSY B0, `(.L_x_1268) ;  /* 0x0000008000007945 */ /* 0x000fe20003800000 */
[----:B-----5:R-:W-:Y:S02]  /*15be0*/  IMAD.MOV.U32 R13, RZ, RZ, R17 ;  /* 0x000000ffff0d7224 */ /* 0x020fe400078e0011 */
[----:B------:R-:W-:Y:S02]  /*15bf0*/  IMAD.MOV.U32 R12, RZ, RZ, 0x1 ;  /* 0x00000001ff0c7424 */ /* 0x000fe400078e00ff */
[----:B0-----:R-:W-:Y:S02]  /*15c00*/  IMAD.MOV.U32 R11, RZ, RZ, RZ ;  /* 0x000000ffff0b7224 */ /* 0x001fe400078e00ff */
[----:B------:R-:W-:-:S07]  /*15c10*/  IMAD.MOV.U32 R15, RZ, RZ, -0x1 ;  /* 0xffffffffff0f7424 */ /* 0x000fce00078e00ff */
[----:B-1234-:R-:W-:Y:S05]  /*15c20*/  WARPSYNC.COLLECTIVE R15, `(.L_x_1269) ;  /* 0x000000000f087348 */ /* 0x01efea0003c00000 */
[----:B------:R0:W0:Y:S02]  /*15c30*/  SHFL.UP P6, R14, R13, R12, R11 ;  /* 0x0400000c0d0e7389 */ /* 0x00002400000c000b */
[----:B01234-:R-:W-:Y:S01]  /*15c40*/  ENDCOLLECTIVE ;  /* 0x000000000000791b */ /* 0x01ffe20003800000 */
.L_x_1269:
[----:B------:R-:W-:Y:S05]  /*15c50*/  BSYNC B0 ;  /* 0x0000000000007941 */ /* 0x000fea0003800000 */
.L_x_1268:
        /* <DEDUP_REMOVED lines=10> */
.L_x_1270:
        /* <DEDUP_REMOVED lines=8> */
.L_x_1271:
        /* <DEDUP_REMOVED lines=8> */
.L_x_1272:
        /* <DEDUP_REMOVED lines=8> */
.L_x_1273:
        /* <DEDUP_REMOVED lines=8> */
.L_x_1274:
[----:B------:R-:W-:Y:S05]  /*15f00*/  BRA `(.L_x_1275) ;  /* 0xffffffe400a07947 */ /* 0x000fea000383ffff */
.L_x_1229:
[----:B------:R-:W-:Y:S01]  /*15f10*/  BSSY B0, `(.L_x_1276) ;  /* 0x0000008000007945 */ /* 0x000fe20003800000 */
[----:B-----5:R-:W-:Y:S02]  /*15f20*/  IMAD.MOV.U32 R13, RZ, RZ, R17 ;  /* 0x000000ffff0d7224 */ /* 0x020fe400078e0011 */
[----:B------:R-:W-:Y:S02]  /*15f30*/  IMAD.MOV.U32 R12, RZ, RZ, 0x1 ;  /* 0x00000001ff0c7424 */ /* 0x000fe400078e00ff */
[----:B------:R-:W-:Y:S02]  /*15f40*/  IMAD.MOV.U32 R11, RZ, RZ, RZ ;  /* 0x000000ffff0b7224 */ /* 0x000fe400078e00ff */
[----:B------:R-:W-:-:S07]  /*15f50*/  IMAD.MOV.U32 R15, RZ, RZ, -0x1 ;  /* 0xffffffffff0f7424 */ /* 0x000fce00078e00ff */
[----:B0-----:R-:W-:Y:S05]  /*15f60*/  WARPSYNC.COLLECTIVE R15, `(.L_x_1277) ;  /* 0x000000000f087348 */ /* 0x001fea0003c00000 */
[----:B------:R1:W2:Y:S02]  /*15f70*/  SHFL.UP P6, R14, R13, R12, R11 ;  /* 0x0400000c0d0e7389 */ /* 0x0002a400000c000b */
[----:B012---:R-:W-:Y:S01]  /*15f80*/  ENDCOLLECTIVE ;  /* 0x000000000000791b */ /* 0x007fe20003800000 */
.L_x_1277:
[----:B------:R-:W-:Y:S05]  /*15f90*/  BSYNC B0 ;  /* 0x0000000000007941 */ /* 0x000fea0003800000 */
.L_x_1276:
        /* <DEDUP_REMOVED lines=10> */
.L_x_1278:
        /* <DEDUP_REMOVED lines=8> */
.L_x_1279:
        /* <DEDUP_REMOVED lines=8> */
.L_x_1280:
        /* <DEDUP_REMOVED lines=8> */
.L_x_1281:
        /* <DEDUP_REMOVED lines=8> */
.L_x_1282:
[----:B------:R-:W-:Y:S05]  /*16240*/  BRA `(.L_x_1283) ;  /* 0xffffffe400847947 */ /* 0x000fea000383ffff */
.L_x_1231:
[----:B------:R-:W-:Y:S01]  /*16250*/  BSSY B0, `(.L_x_1284) ;  /* 0x0000006000007945 */ /* 0x000fe20003800000 */
[----:B------:R-:W-:Y:S01]  /*16260*/  PLOP3.LUT P6, PT, P6, PT, PT, 0x8, 0x0 ;  /* 0x000000000000781c */ /* 0x000fe200037ce170 */
[----:B------:R-:W-:-:S12]  /*16270*/  IMAD.MOV.U32 R15, RZ, RZ, -0x1 ;  /* 0xffffffffff0f7424 */ /* 0x000fd800078e00ff */
[----:B0-----:R-:W-:Y:S05]  /*16280*/  WARPSYNC.COLLECTIVE R15, `(.L_x_1285) ;  /* 0x000000000f087348 */ /* 0x001fea0003c00000 */
[----:B------:R-:W-:Y:S01]  /*16290*/  VOTE.ANY R14, PT, P6 ;  /* 0x00000000000e7806 */ /* 0x000fe200030e0100 */
[----:B0-----:R-:W-:Y:S06]  /*162a0*/  ENDCOLLECTIVE ;  /* 0x000000000000791b */ /* 0x001fec0003800000 */
.L_x_1285:
[----:B------:R-:W-:Y:S05]  /*162b0*/  BSYNC B0 ;  /* 0x0000000000007941 */ /* 0x000fea0003800000 */
.L_x_1284:
        /* <DEDUP_REMOVED lines=9> */
.L_x_1286:
[----:B------:R-:W-:Y:S01]  /*16350*/  IMAD.MOV.U32 R17, RZ, RZ, R14 ;  /* 0x000000ffff117224 */ /* 0x000fe200078e000e */
[----:B------:R-:W-:Y:S06]  /*16360*/  BRA `(.L_x_1287) ;  /* 0xffffffe400747947 */ /* 0x000fec000383ffff */
.L_x_1233:
[----:B------:R-:W-:Y:S01]  /*16370*/  BSSY B0, `(.L_x_1288) ;  /* 0x0000007000007945 */ /* 0x000fe20003800000 */
[----:B------:R-:W-:Y:S02]  /*16380*/  IMAD.MOV.U32 R13, RZ, RZ, R2 ;  /* 0x000000ffff0d7224 */ /* 0x000fe400078e0002 */
[----:B------:R-:W-:Y:S02]  /*16390*/  IMAD.MOV.U32 R11, RZ, RZ, 0x1f ;  /* 0x0000001fff0b7424 */ /* 0x000fe400078e00ff */
[----:B------:R-:W-:-:S07]  /*163a0*/  IMAD.MOV.U32 R15, RZ, RZ, -0x1 ;  /* 0xffffffffff0f7424 */ /* 0x000fce00078e00ff */
[----:B012---:R-:W-:Y:S05]  /*163b0*/  WARPSYNC.COLLECTIVE R15, `(.L_x_1289) ;  /* 0x000000000f087348 */ /* 0x007fea0003c00000 */
[----:B------:R3:W4:Y:S02]  /*163c0*/  SHFL.IDX P6, R14, R13, R12, R11 ;  /* 0x0000000c0d0e7389 */ /* 0x00072400000c000b */
[----:B01234-:R-:W-:Y:S01]  /*163d0*/  ENDCOLLECTIVE ;  /* 0x000000000000791b */ /* 0x01ffe20003800000 */
.L_x_1289:
[----:B------:R-:W-:Y:S05]  /*163e0*/  BSYNC B0 ;  /* 0x0000000000007941 */ /* 0x000fea0003800000 */
.L_x_1288:
[----:B------:R-:W-:Y:S01]  /*163f0*/  IMAD.MOV.U32 R7, RZ, RZ, R14 ;  /* 0x000000ffff077224 */ /* 0x000fe200078e000e */
[----:B------:R-:W-:Y:S06]  /*16400*/  BRA `(.L_x_1232) ;  /* 0xffffffe400687947 */ /* 0x000fec000383ffff */
.L_x_1237:
[----:B-1----:R1:W2:Y:S02]  /*16410*/  SYNCS.PHASECHK.TRANS64.TRYWAIT P0, [R0+URZ+0x30820], R3 ;  /* 0x03082003000075a7 */ /* 0x0022a4000800017f */
[----:B--2---:R-:W-:Y:S05]  /*16420*/  @!P0 NANOSLEEP.SYNCS 0x989680 ;  /* 0x009896800000895d */ /* 0x004fea0003900000 */
[----:B------:R-:W2:Y:S02]  /*16430*/  @!P0 SYNCS.PHASECHK.TRANS64 P0, [R0+URZ+0x30820], R3 ;  /* 0x03082003000085a7 */ /* 0x000ea4000800007f */
[----:B--2---:R-:W-:Y:S05]  /*16440*/  @!P0 BRA `(.L_x_1237) ;  /* 0xfffffffc00f08947 */ /* 0x004fea000383ffff */
[----:B------:R-:W-:Y:S05]  /*16450*/  BRA `(.L_x_1290) ;  /* 0xffffffe800dc7947 */ /* 0x000fea000383ffff */
.L_x_1238:
[----:B------:R-:W2:Y:S01]  /*16460*/  S2R R2, SR_TID.X ;  /* 0x0000000000027919 */ /* 0x000ea20000002100 */
[----:B------:R-:W-:Y:S01]  /*16470*/  BSSY B0, `(.L_x_1291) ;  /* 0x000000a000007945 */ /* 0x000fe20003800000 */
[----:B------:R-:W-:Y:S02]  /*16480*/  IMAD.MOV.U32 R12, RZ, RZ, RZ ;  /* 0x000000ffff0c7224 */ /* 0x000fe400078e00ff */
[----:B0-----:R-:W-:Y:S02]  /*16490*/  IMAD.MOV.U32 R11, RZ, RZ, 0x1f ;  /* 0x0000001fff0b7424 */ /* 0x001fe400078e00ff */
[----:B------:R-:W-:Y:S01]  /*164a0*/  IMAD.MOV.U32 R15, RZ, RZ, -0x1 ;  /* 0xffffffffff0f7424 */ /* 0x000fe200078e00ff */
[----:B--2---:R-:W-:-:S04]  /*164b0*/  SHF.R.U32.HI R2, RZ, 0x5, R2 ;  /* 0x00000005ff027819 */ /* 0x004fc80000011602 */
[----:B------:R-:W-:-:S05]  /*164c0*/  LOP3.LUT R2, R2, 0x3, RZ, 0xc0, !PT ;  /* 0x0000000302027812 */ /* 0x000fca00078ec0ff */
[----:B------:R-:W-:-:S07]  /*164d0*/  IMAD.MOV.U32 R13, RZ, RZ, R2 ;  /* 0x000000ffff0d7224 */ /* 0x000fce00078e0002 */
[----:B-1----:R-:W-:Y:S05]  /*164e0*/  WARPSYNC.COLLECTIVE R15, `(.L_x_1292) ;  /* 0x000000000f087348 */ /* 0x002fea0003c00000 */
[----:B------:R0:W2:Y:S02]  /*164f0*/  SHFL.IDX P6, R14, R13, R12, R11 ;  /* 0x0000000c0d0e7389 */ /* 0x0000a400000c000b */
[----:B012---:R-:W-:Y:S01]  /*16500*/  ENDCOLLECTIVE ;  /* 0x000000000000791b */ /* 0x007fe20003800000 */
.L_x_1292:
[----:B------:R-:W-:Y:S05]  /*16510*/  BSYNC B0 ;  /* 0x0000000000007941 */ /* 0x000fea0003800000 */
.L_x_1291:
[----:B------:R-:W-:Y:S05]  /*16520*/  BRA `(.L_x_1293) ;  /* 0xffffffe800c47947 */ /* 0x000fea000383ffff */
.L_x_1241:
[----:B------:R-:W-:Y:S01]  /*16530*/  BSSY B1, `(.L_x_1294) ;  /* 0x0000006000017945 */ /* 0x000fe20003800000 */
[----:B------:R-:W-:-:S07]  /*16540*/  IMAD.MOV.U32 R15, RZ, RZ, -0x1 ;  /* 0xffffffffff0f7424 */ /* 0x000fce00078e00ff */
[----:B012---:R-:W-:Y:S05]  /*16550*/  WARPSYNC.COLLECTIVE R15, `(.L_x_1295) ;  /* 0x000000000f0c7348 */ /* 0x007fea0003c00000 */
[----:B------:R-:W-:Y:S02]  /*16560*/  ELECT P6, UR62, PT ;  /* 0x00000000003e782f */ /* 0x000fe400038c0000 */
[----:B------:R-:W-:Y:S01]  /*16570*/  MOV R14, UR62 ;  /* 0x0000003e000e7c02 */ /* 0x000fe20008000f00 */
[----:B012---:R-:W-:Y:S10]  /*16580*/  ENDCOLLECTIVE ;  /* 0x000000000000791b */ /* 0x007ff40003800000 */
.L_x_1295:
[----:B------:R-:W-:Y:S05]  /*16590*/  BSYNC B1 ;  /* 0x0000000000017941 */ /* 0x000fea0003800000 */
.L_x_1294:
[----:B------:R-:W-:Y:S05]  /*165a0*/  BRA `(.L_x_1296) ;  /* 0xffffffe800bc7947 */ /* 0x000fea000383ffff */
.L_x_1243:
[----:B-1----:R1:W2:Y:S02]  /*165b0*/  SYNCS.PHASECHK.TRANS64.TRYWAIT P0, [R6+URZ], R5 ;  /* 0x00000005060075a7 */ /* 0x0022a4000800017f */
[----:B--2---:R-:W-:Y:S05]  /*165c0*/  @!P0 NANOSLEEP.SYNCS 0x989680 ;  /* 0x009896800000895d */ /* 0x004fea0003900000 */
[----:B------:R-:W2:Y:S02]  /*165d0*/  @!P0 SYNCS.PHASECHK.TRANS64 P0, [R6+URZ], R5 ;  /* 0x00000005060085a7 */ /* 0x000ea4000800007f */
[----:B--2---:R-:W-:Y:S05]  /*165e0*/  @!P0 BRA `(.L_x_1243) ;  /* 0xfffffffc00f08947 */ /* 0x004fea000383ffff */
[----:B------:R-:W-:Y:S05]  /*165f0*/  BRA `(.L_x_1297) ;  /* 0xffffffec00007947 */ /* 0x000fea000383ffff */
.L_x_1244:
[----:B--2---:R2:W3:Y:S02]  /*16600*/  SYNCS.PHASECHK.TRANS64.TRYWAIT P0, [R7+URZ], R2 ;  /* 0x00000002070075a7 */ /* 0x0044e4000800017f */
[----:B---3--:R-:W-:Y:S05]  /*16610*/  @!P0 NANOSLEEP.SYNCS 0x989680 ;  /* 0x009896800000895d */ /* 0x008fea0003900000 */
[----:B------:R-:W3:Y:S02]  /*16620*/  @!P0 SYNCS.PHASECHK.TRANS64 P0, [R7+URZ], R2 ;  /* 0x00000002070085a7 */ /* 0x000ee4000800007f */
[----:B---3--:R-:W-:Y:S05]  /*16630*/  @!P0 BRA `(.L_x_1244) ;  /* 0xfffffffc00f08947 */ /* 0x008fea000383ffff */
[----:B------:R-:W-:Y:S05]  /*16640*/  BRA `(.L_x_1298) ;  /* 0xffffffe800f47947 */ /* 0x000fea000383ffff */
.L_x_1246:
[----:B---3--:R3:W4:Y:S02]  /*16650*/  SYNCS.PHASECHK.TRANS64.TRYWAIT P0, [R4+URZ], R5 ;  /* 0x00000005040075a7 */ /* 0x008724000800017f */
[----:B----4-:R-:W-:Y:S05]  /*16660*/  @!P0 NANOSLEEP.SYNCS 0x989680 ;  /* 0x009896800000895d */ /* 0x010fea0003900000 */
[----:B------:R-:W4:Y:S02]  /*16670*/  @!P0 SYNCS.PHASECHK.TRANS64 P0, [R4+URZ], R5 ;  /* 0x00000005040085a7 */ /* 0x000f24000800007f */
[----:B----4-:R-:W-:Y:S05]  /*16680*/  @!P0 BRA `(.L_x_1246) ;  /* 0xfffffffc00f08947 */ /* 0x010fea000383ffff */
[----:B------:R-:W-:Y:S05]  /*16690*/  BRA `(.L_x_1299) ;  /* 0xffffffe800fc7947 */ /* 0x000fea000383ffff */
.L_x_1300:
        /* <DEDUP_REMOVED lines=14> */
.L_x_2660:


//--------------------- .text._ZN7cutlass13device_kernelIN5flash11enable_sm90INS1_16FlashAttnFwdSm90INS1_25CollectiveMainloopFwdSm90ILi2EN4cute5tupleIJNS5_1CILi1EEES8_S8_EEENS6_IJNS7_ILi128EEENS7_ILi96EEENS7_ILi192EEEEEELi192ENS_6half_tEfNS_4arch4Sm90ELb0ELb1ELb0ELb1ELb0ELb1ELb0ELb1ELb1ELb0ELb0ELb0EEENS1_21CollectiveEpilogueFwdINS6_IJSA_SC_SB_EEES9_SE_SG_Li256ELb1ELb0ELb0ELb0EEENS1_36VarlenDynamicPersistentTileSchedulerILi128ELi96ELi256ELi32ELb0ELb0ELb1ELb1ELb0ELb1EEEEEEEEEvNT_6ParamsE --------------------------
	.section	.text._ZN7cutlass13device_kernelIN5flash11enable_sm90INS1_16FlashAttnFwdSm90INS1_25CollectiveMainloopFwdSm90ILi2EN4cute5tupleIJNS5_1CILi1EEES8_S8_EEENS6_IJNS7_ILi128EEENS7_ILi96EEENS7_ILi192EEEEEELi192ENS_6half_tEfNS_4arch4Sm90ELb0ELb1ELb0ELb1ELb0ELb1ELb0ELb1ELb1ELb0ELb0ELb0EEENS1_21CollectiveEpilogueFwdINS6_IJSA_SC_SB_EEES9_SE_SG_Li256ELb1ELb0ELb0ELb0EEENS1_36VarlenDynamicPersistentTileSchedulerILi128ELi96ELi256ELi32ELb0ELb0ELb1ELb1ELb0ELb1EEEEEEEEEvNT_6ParamsE,"ax",@progbits
	.align	128
.text._ZN7cutlass13device_kernelIN5flash11enable_sm90INS1_16FlashAttnFwdSm90INS1_25CollectiveMainloopFwdSm90ILi2EN4cute5tupleIJNS5_1CILi1EEES8_S8_EEENS6_IJNS7_ILi128EEENS7_ILi96EEENS7_ILi192EEEEEELi192ENS_6half_tEfNS_4arch4Sm90ELb0ELb1ELb0ELb1ELb0ELb1ELb0ELb1ELb1ELb0ELb0ELb0EEENS1_21CollectiveEpilogueFwdINS6_IJSA_SC_SB_EEES9_SE_SG_Li256ELb1ELb0ELb0ELb0EEENS1_36VarlenDynamicPersistentTileSchedulerILi128ELi96ELi256ELi32ELb0ELb0ELb1ELb1ELb0ELb1EEEEEEEEEvNT_6ParamsE:
        .type           _ZN7cutlass13device_kernelIN5flash11enable_sm90INS1_16FlashAttnFwdSm90INS1_25CollectiveMainloopFwdSm90ILi2EN4cute5tupleIJNS5_1CILi1EEES8_S8_EEENS6_IJNS7_ILi128EEENS7_ILi96EEENS7_ILi192EEEEEELi192ENS_6half_tEfNS_4arch4Sm90ELb0ELb1ELb0ELb1ELb0ELb1ELb0ELb1ELb1ELb0ELb0ELb0EEENS1_21CollectiveEpilogueFwdINS6_IJSA_SC_SB_EEES9_SE_SG_Li256ELb1ELb0ELb0ELb0EEENS1_36VarlenDynamicPersistentTileSchedulerILi128ELi96ELi256ELi32ELb0ELb0ELb1ELb1ELb0ELb1EEEEEEEEEvNT_6ParamsE,@function
        .size           _ZN7cutlass13device_kernelIN5flash11enable_sm90INS1_16FlashAttnFwdSm90INS1_25CollectiveMainloopFwdSm90ILi2EN4cute5tupleIJNS5_1CILi1EEES8_S8_EEENS6_IJNS7_ILi128EEENS7_ILi96EEENS7_ILi192EEEEEELi192ENS_6half_tEfNS_4arch4Sm90ELb0ELb1ELb0ELb1ELb0ELb1ELb0ELb1ELb1ELb0ELb0ELb0EEENS1_21CollectiveEpilogueFwdINS6_IJSA_SC_SB_EEES9_SE_SG_Li256ELb1ELb0ELb0ELb0EEENS1_36VarlenDynamicPersistentTileSchedulerILi128ELi96ELi256ELi32ELb0ELb0ELb1ELb1ELb0ELb1EEEEEEEEEvNT_6ParamsE,(.L_x_2661 - _ZN7cutlass13device_kernelIN5flash11enable_sm90INS1_16FlashAttnFwdSm90INS1_25CollectiveMainloopFwdSm90ILi2EN4cute5tupleIJNS5_1CILi1EEES8_S8_EEENS6_IJNS7_ILi128EEENS7_ILi96EEENS7_ILi192EEEEEELi192ENS_6half_tEfNS_4arch4Sm90ELb0ELb1ELb0ELb1ELb0ELb1ELb0ELb1ELb1ELb0ELb0ELb0EEENS1_21CollectiveEpilogueFwdINS6_IJSA_SC_SB_EEES9_SE_SG_Li256ELb1ELb0ELb0ELb0EEENS1_36VarlenDynamicPersistentTileSchedulerILi128ELi96ELi256ELi32ELb0ELb0ELb1ELb1ELb0ELb1EEEEEEEEEvNT_6ParamsE)
        .other          _ZN7cutlass13device_kernelIN5flash11enable_sm90INS1_16FlashAttnFwdSm90INS1_25CollectiveMainloopFwdSm90ILi2EN4cute5tupleIJNS5_1CILi1EEES8_S8_EEENS6_IJNS7_ILi128EEENS7_ILi96EEENS7_ILi192EEEEEELi192ENS_6half_tEfNS_4arch4Sm90ELb0ELb1ELb0ELb1ELb0ELb1ELb0ELb1ELb1ELb0ELb0ELb0EEENS1_21CollectiveEpilogueFwdINS6_IJSA_SC_SB_EEES9_SE_SG_Li256ELb1ELb0ELb0ELb0EEENS1_36VarlenDynamicPersistentTileSchedulerILi128ELi96ELi256ELi32ELb0ELb0ELb1ELb1ELb0ELb1EEEEEEEEEvNT_6ParamsE,@"STO_CUDA_ENTRY STV_DEFAULT"
_ZN7cutlass13device_kernelIN5flash11enable_sm90INS1_16FlashAttnFwdSm90INS1_25CollectiveMainloopFwdSm90ILi2EN4cute5tupleIJNS5_1CILi1EEES8_S8_EEENS6_IJNS7_ILi128EEENS7_ILi96EEENS7_ILi192EEEEEELi192ENS_6half_tEfNS_4arch4Sm90ELb0ELb1ELb0ELb1ELb0ELb1ELb0ELb1ELb1ELb0ELb0ELb0EEENS1_21CollectiveEpilogueFwdINS6_IJSA_SC_SB_EEES9_SE_SG_Li256ELb1ELb0ELb0ELb0EEENS1_36VarlenDynamicPersistentTileSchedulerILi128ELi96ELi256ELi32ELb0ELb0ELb1ELb1ELb0ELb1EEEEEEEEEvNT_6ParamsE:
        /* <DEDUP_REMOVED lines=27> */
.L_x_1302:
[----:B------:R-:W-:Y:S05]  /*01b0*/  BSYNC B0 ;  /* 0x0000000000007941 */ /* 0x000fea0003800000 */
.L_x_1301:
        /* <DEDUP_REMOVED lines=41> */
.L_x_1303:
        /* <DEDUP_REMOVED lines=22> */
.L_x_1304:
        /* <DEDUP_REMOVED lines=18> */
.L_x_1305:
        /* <DEDUP_REMOVED lines=22> */
.L_x_1306:
        /* <DEDUP_REMOVED lines=22> */
.L_x_1307:
[----:B------:R-:W-:Y:S01]  /*0990*/  PLOP3.LUT P0, PT, PT, PT, UP0, 0x80, 0x0 ;  /* 0x000000000000781c */ /* 0x000fe20003f0f008 */
[----:B------:R-:W-:Y:S01]  /*09a0*/  UMOV UR60, 0x1 ;  /* 0x00000001003c7882 */ /* 0x000fe20000000000 */
[----:B------:R-:W-:Y:S01]  /*09b0*/  NOP ;  /* 0x0000000000007918 */ /* 0x000fe20000000000 */
[----:B------:R-:W-:Y:S01]  /*09c0*/  USEL UR60, UR60, 0x2, !UP0 ;  /* 0x000000023c3c7887 */ /* 0x000fe2000c000000 */
[----:B------:R-:W-:Y:S01]  /*09d0*/  BSSY B7, `(.L_x_1308) ;  /* 0x00026ed000077945 */ /* 0x000fe20003800000 */
[----:B012-4-:R-:W-:Y:S08]  /*09e0*/  BAR.SYNC.DEFER_BLOCKING 0x0 ;  /* 0x0000000000007b1d */ /* 0x017ff00000010000 */
[----:B------:R-:W-:Y:S05]  /*09f0*/  @!P0 BRA `(.L_x_1309) ;  /* 0x00000204008c8947 */ /* 0x000fea0003800000 */
.L_x_1310:
[----:B------:R-:W-:-:S08]  /*0a00*/  NOP ;  /* 0x0000000000007918 */ /* 0x000fd00000000000 */
[----:B------:R-:W0:Y:S02]  /*0a10*/  USETMAXREG.TRY_ALLOC.CTAPOOL UP0, 0xf0 ;  /* 0x000000f0000079c8 */ /* 0x000e240008000600 */
[----:B0-----:R-:W-:-:S13]  /*0a20*/  PLOP3.LUT P0, PT, PT, PT, UP0, 0x80, 0x0 ;  /* 0x000000000000781c */ /* 0x001fda0003f0f008 */
[----:B------:R-:W-:Y:S05]  /*0a30*/  @!P0 BRA `(.L_x_1310) ;  /* 0xfffffffc00f08947 */ /* 0x000fea000383ffff */
[----:B------:R-:W0:Y:S08]  /*0a40*/  S2UR UR5, SR_CgaCtaId ;  /* 0x00000000000579c3 */ /* 0x000e300000008800 */
[----:B------:R-:W-:Y:S06]  /*0a50*/  BAR.ARV 0x8, 0x120 ;  /* 0x0204800000007b1d */ /* 0x000fec0000002000 */
[----:B------:R-:W-:-:S02]  /*0a60*/  UMOV UR4, 0x400 ;  /* 0x0000040000047882 */ /* 0x000fc40000000000 */
[----:B------:R-:W-:Y:S01]  /*0a70*/  BAR.SYNC.DEFER_BLOCKING 0x5, 0x120 ;  /* 0x0144800000007b1d */ /* 0x000fe20000010000 */
[----:B0-----:R-:W-:-:S06]  /*0a80*/  ULEA UR4, UR5, UR4, 0x18 ;  /* 0x0000000405047291 */ /* 0x001fcc000f8ec03f */
[----:B------:R-:W-:Y:S01]  /*0a90*/  IMAD.U32 R17, RZ, RZ, UR4 ;  /* 0x00000004ff117e24 */ /* 0x000fe2000f8e00ff */
[----:B------:R-:W-:-:S04]  /*0aa0*/  ULDC UR4, c[0x0][0xc14] ;  /* 0x0003050000047ab9 */ /* 0x000fc80000000800 */
[----:B------:R-:W0:Y:S01]  /*0ab0*/  LDS.128 R200, [R17+0x308d0] ;  /* 0x0308d00011c87984 */ /* 0x000e220000000c00 */
[----:B------:R-:W-:Y:S06]  /*0ac0*/  BAR.ARV 0x4, 0x120 ;  /* 0x0104800000007b1d */ /* 0x000fec0000002000 */
[----:B0-----:R-:W-:-:S13]  /*0ad0*/  ISETP.GE.AND P0, PT, R203, UR4, PT ;  /* 0x00000004cb007c0c */ /* 0x001fda000bf06270 */
[----:B------:R-:W-:Y:S05]  /*0ae0*/  @P0 BRA `(.L_x_1311) ;  /* 0x0000026c006c0947 */ /* 0x000fea0003800000 */
[----:B------:R-:W-:Y:S01]  /*0af0*/  VIADD R224, R4, 0xffffff80 ;  /* 0xffffff8004e07836 */ /* 0x000fe20000000000 */
[----:B------:R-:W-:Y:S01]  /*0b00*/  R2UR UR4, R17 ;  /* 0x00000000110472ca */ /* 0x000fe200000e0000 */
[----:B------:R-:W-:Y:S01]  /*0b10*/  ULOP3.LUT UR5, UR60, 0x1, URZ, 0xfc, !UPT ;  /* 0x000000013c057892 */ /* 0x000fe2000f8efc3f */
[----:B------:R-:W-:Y:S01]  /*0b20*/  IMAD.MOV.U32 R220, RZ, RZ, RZ ;  /* 0x000000ffffdc7224 */ /* 0x000fe200078e00ff */
[----:B------:R-:W-:Y:S02]  /*0b30*/  CS2R R22, SRZ ;  /* 0x0000000000167805 */ /* 0x000fe4000001ff00 */
[----:B------:R-:W-:Y:S01]  /*0b40*/  SHF.R.S32.HI R3, RZ, 0x1f, R224 ;  /* 0x0000001fff037819 */ /* 0x000fe200000114e0 */
[----:B------:R-:W-:Y:S02]  /*0b50*/  IMAD.MOV.U32 R204, RZ, RZ, RZ ;  /* 0x000000ffffcc7224 */ /* 0x000fe400078e00ff */
[----:B------:R-:W-:Y:S01]  /*0b60*/  IMAD.MOV.U32 R194, RZ, RZ, RZ ;  /* 0x000000ffffc27224 */ /* 0x000fe200078e00ff */
[----:B------:R-:W-:-:S02]  /*0b70*/  LEA.HI R5, R3, R224, RZ, 0x7 ;  /* 0x000000e003057211 */ /* 0x000fc400078f38ff */
[-C--:B------:R-:W-:Y:S02]  /*0b80*/  LEA.HI R0, R3, R224.reuse, RZ, 0x4 ;  /* 0x000000e003007211 */ /* 0x080fe400078f20ff */
[----:B------:R-:W-:Y:S01]  /*0b90*/  LOP3.LUT R7, R5, 0xffffff80, RZ, 0xc0, !PT ;  /* 0xffffff8005077812 */ /* 0x000fe200078ec0ff */
[----:B------:R-:W-:Y:S01]  /*0ba0*/  UIADD3 UR4, UR4, 0x12400, URZ ;  /* 0x0001240004047890 */ /* 0x000fe2000fffe03f */
[CC--:B------:R-:W-:Y:S02]  /*0bb0*/  LEA.HI R214, R3.reuse, R224.reuse, RZ, 0x3 ;  /* 0x000000e003d67211 */ /* 0x0c0fe400078f18ff */
[----:B------:R-:W-:Y:S01]  /*0bc0*/  LEA.HI R10, R3, R224, RZ, 0x2 ;  /* 0x000000e0030a7211 */ /* 0x000fe200078f10ff */
[----:B------:R-:W-:Y:S01]  /*0bd0*/  IMAD.IADD R226, R224, 0x1, -R7 ;  /* 0x00000001e0e27824 */ /* 0x000fe200078e0a07 */
[----:B------:R-:W-:Y:S02]  /*0be0*/  SHF.R.S32.HI R7, RZ, 0x4, R0 ;  /* 0x00000004ff077819 */ /* 0x000fe40000011400 */
[----:B------:R-:W-:-:S02]  /*0bf0*/  SHF.R.S32.HI R195, RZ, 0x2, R10 ;  /* 0x00000002ffc37819 */ /* 0x000fc4000001140a */
[----:B------:R-:W-:Y:S02]  /*0c00*/  SHF.R.S32.HI R9, RZ, 0x1f, R226 ;  /* 0x0000001fff097819 */ /* 0x000fe400000114e2 */
[----:B------:R-:W-:Y:S01]  /*0c10*/  LEA.HI R2, R0, R7, RZ, 0x1 ;  /* 0x0000000700027211 */ /* 0x000fe200078f08ff */
[----:B------:R-:W-:Y:S01]  /*0c20*/  VIADD R221, R195, 0x40 ;  /* 0x00000040c3dd7836 */ /* 0x000fe20000000000 */
[----:B------:R-:W-:Y:S02]  /*0c30*/  LEA.HI R6, R9, R226, RZ, 0x2 ;  /* 0x000000e209067211 */ /* 0x000fe400078f10ff */
[----:B------:R-:W-:Y:S01]  /*0c40*/  LOP3.LUT R4, R2, 0x1ffffffe, RZ, 0xc0, !PT ;  /* 0x1ffffffe02047812 */ /* 0x000fe200078ec0ff */
[----:B------:R-:W-:Y:S01]  /*0c50*/  IMAD.SHL.U32 R205, R221, 0x40, RZ ;  /* 0x00000040ddcd7824 */ /* 0x000fe200078e00ff */
[--C-:B------:R-:W-:Y:S02]  /*0c60*/  SHF.R.S32.HI R8, RZ, 0x2, R6.reuse ;  /* 0x00000002ff087819 */ /* 0x100fe40000011406 */
[----:B------:R-:W-:Y:S01]  /*0c70*/  SHF.R.S32.HI R11, RZ, 0x1f, R6 ;  /* 0x0000001fff0b7819 */ /* 0x000fe20000011406 */
[----:B------:R-:W-:Y:S01]  /*0c80*/  IMAD.IADD R4, R7, 0x1, -R4 ;  /* 0x0000000107047824 */ /* 0x000fe200078e0a04 */
[----:B------:R-:W-:-:S02]  /*0c90*/  LEA.HI R2, R3, R224, RZ, 0x5 ;  /* 0x000000e003027211 */ /* 0x000fc400078f28ff */
[----:B------:R-:W-:Y:S02]  /*0ca0*/  LEA.HI R11, R11, R8, RZ, 0x3 ;  /* 0x000000080b0b7211 */ /* 0x000fe400078f18ff */
[----:B------:R-:W-:Y:S02]  /*0cb0*/  LOP3.LUT R3, R0, 0x3fffff0, RZ, 0xc0, !PT ;  /* 0x03fffff000037812 */ /* 0x000fe400078ec0ff */
[----:B------:R-:W-:Y:S02]  /*0cc0*/  LOP3.LUT R11, R11, 0xfffffff8, RZ, 0xc0, !PT ;  /* 0xfffffff80b0b7812 */ /* 0x000fe400078ec0ff */
[----:B------:R-:W-:Y:S01]  /*0cd0*/  LOP3.LUT R7, R214, 0x1ffffff8, RZ, 0xc0, !PT ;  /* 0x1ffffff8d6077812 */ /* 0x000fe200078ec0ff */
[----:B------:R-:W-:Y:S01]  /*0ce0*/  IMAD.IADD R3, R224, 0x1, -R3 ;  /* 0x00000001e0037824 */ /* 0x000fe200078e0a03 */
[----:B------:R-:W-:Y:S02]  /*0cf0*/  IADD3 R8, R8, -R11, RZ ;  /* 0x8000000b08087210 */ /* 0x000fe40007ffe0ff */
[----:B------:R-:W-:Y:S01]  /*0d00*/  LOP3.LUT R11, R10, 0xfffffffc, RZ, 0xc0, !PT ;  /* 0xfffffffc0a0b7812 */ /* 0x000fe200078ec0ff */
[----:B------:R-:W-:Y:S01]  /*0d10*/  IMAD.IADD R7, R224, 0x1, -R7 ;  /* 0x00000001e0077824 */ /* 0x000fe200078e0a07 */
[----:B------:R-:W-:-:S02]  /*0d20*/  SHF.R.S32.HI R10, RZ, 0x1f, R10 ;  /* 0x0000001fff0a7819 */ /* 0x000fc4000001140a */
[----:B------:R-:W-:Y:S01]  /*0d30*/  SHF.R.S32.HI R2, RZ, 0x5, R2 ;  /* 0x00000005ff027819 */ /* 0x000fe20000011402 */
[----:B------:R-:W-:Y:S01]  /*0d40*/  IMAD.IADD R224, R224, 0x1, -R11 ;  /* 0x00000001e0e07824 */ /* 0x000fe200078e0a0b */
[----:B------:R-:W-:Y:S01]  /*0d50*/  LEA.HI R10, R10, R195, RZ, 0x3 ;  /* 0x000000c30a0a7211 */ /* 0x000fe200078f18ff */
[----:B------:R-:W-:Y:S01]  /*0d60*/  IMAD.SHL.U32 R213, R7, 0x8, RZ ;  /* 0x0000000807d57824 */ /* 0x000fe200078e00ff */
[----:B------:R-:W-:Y:S01]  /*0d70*/  SHF.R.S32.HI R0, RZ, 0x1f, R221 ;  /* 0x0000001fff007819 */ /* 0x000fe200000114dd */
[----:B------:R-:W-:Y:S01]  /*0d80*/  IMAD.SHL.U32 R192, R224, 0x8, RZ ;  /* 0x00000008e0c07824 */ /* 0x000fe200078e00ff */
[----:B------:R-:W-:Y:S01]  /*0d90*/  LOP3.LUT R10, R10, 0xfffffff8, RZ, 0xc0, !PT ;  /* 0xfffffff80a0a7812 */ /* 0x000fe200078ec0ff */
[----:B------:R-:W-:Y:S01]  /*0da0*/  IMAD R3, R2, 0x10, R3 ;  /* 0x0000001002037824 */ /* 0x000fe200078e0203 */
[----:B------:R-:W-:Y:S01]  /*0db0*/  LEA.HI R0, R0, R221, RZ, 0x3 ;  /* 0x000000dd00007211 */ /* 0x000fe200078f18ff */
[C---:B------:R-:W-:Y:S01]  /*0dc0*/  VIADD R199, R192.reuse, 0x40 ;  /* 0x00000040c0c77836 */ /* 0x040fe20000000000 */
[----:B------:R-:W-:Y:S01]  /*0dd0*/  IADD3 R198, R192, 0x20, RZ ;  /* 0x00000020c0c67810 */ /* 0x000fe20007ffe0ff */
[----:B------:R-:W-:Y:S01]  /*0de0*/  IMAD.IADD R217, R195, 0x1, -R10 ;  /* 0x00000001c3d97824 */ /* 0x000fe200078e0a0a */
[----:B------:R-:W-:Y:S01]  /*0df0*/  LOP3.LUT R205, R205, 0x1c0, RZ, 0xc0, !PT ;  /* 0x000001c0cdcd7812 */ /* 0x000fe200078ec0ff */
[----:B------:R-:W-:Y:S01]  /*0e00*/  IMAD R235, R3, 0x8, R4 ;  /* 0x0000000803eb7824 */ /* 0x000fe200078e0204 */
[----:B------:R-:W-:Y:S01]  /*0e10*/  SHF.R.S32.HI R3, RZ, 0x1f, R198 ;  /* 0x0000001fff037819 */ /* 0x000fe200000114c6 */
[----:B------:R-:W-:Y:S01]  /*0e20*/  IMAD.SHL.U32 R208, R217, 0x40, RZ ;  /* 0x00000040d9d07824 */ /* 0x000fe200078e00ff */
[----:B------:R-:W-:Y:S01]  /*0e30*/  SHF.R.S32.HI R4, RZ, 0x1f, R199 ;  /* 0x0000001fff047819 */ /* 0x000fe200000114c7 */
[----:B------:R-:W-:Y:S01]  /*0e40*/  IMAD.SHL.U32 R210, R2, 0x200, RZ ;  /* 0x0000020002d27824 */ /* 0x000fe200078e00ff */
[CC--:B------:R-:W-:Y:S01]  /*0e50*/  LEA.HI R2, R3.reuse, R198.reuse, RZ, 0x6 ;  /* 0x000000c603027211 */ /* 0x0c0fe200078f30ff */
[----:B------:R-:W-:Y:S01]  /*0e60*/  IMAD.SHL.U32 R0, R0, 0x40, RZ ;  /* 0x0000004000007824 */ /* 0x000fe200078e00ff */
[----:B------:R-:W-:Y:S01]  /*0e70*/  LOP3.LUT R208, R208, 0x1c0, RZ, 0xc0, !PT ;  /* 0x000001c0d0d07812 */ /* 0x000fe200078ec0ff */
[----:B------:R-:W-:Y:S01]  /*0e80*/  IMAD.SHL.U32 R18, R224, 0x4, RZ ;  /* 0x00000004e0127824 */ /* 0x000fe200078e00ff */
[----:B------:R-:W-:Y:S01]  /*0e90*/  LEA.HI R225, R3, R198, RZ, 0x3 ;  /* 0x000000c603e17211 */ /* 0x000fe200078f18ff */
[----:B------:R-:W-:Y:S01]  /*0ea0*/  IMAD.SHL.U32 R3, R2, 0x80, RZ ;  /* 0x0000008002037824 */ /* 0x000fe200078e00ff */
[CC--:B------:R-:W-:Y:S01]  /*0eb0*/  LEA.HI R230, R4.reuse, R199.reuse, RZ, 0x3 ;  /* 0x000000c704e67211 */ /* 0x0c0fe200078f18ff */
[----:B------:R-:W-:Y:S01]  /*0ec0*/  IMAD.SHL.U32 R235, R235, 0x8, RZ ;  /* 0x00000008ebeb7824 */ /* 0x000fe200078e00ff */
[----:B------:R-:W-:-:S02]  /*0ed0*/  LEA.HI R4, R4, R199, RZ, 0x6 ;  /* 0x000000c704047211 */ /* 0x000fc400078f30ff */
[----:B------:R-:W-:Y:S02]  /*0ee0*/  SHF.R.U32.HI R233, RZ, 0x3, R205 ;  /* 0x00000003ffe97819 */ /* 0x000fe400000116cd */
[----:B------:R-:W-:Y:S01]  /*0ef0*/  SHF.R.U32.HI R209, RZ, 0x3, R208 ;  /* 0x00000003ffd17819 */ /* 0x000fe200000116d0 */
[----:B------:R-:W-:Y:S01]  /*0f00*/  IMAD.SHL.U32 R4, R4, 0x80, RZ ;  /* 0x0000008004047824 */ /* 0x000fe200078e00ff */
[--C-:B------:R-:W-:Y:S02]  /*0f10*/  LOP3.LUT R2, R208, 0x38, R225.reuse, 0xf8, !PT ;  /* 0x00000038d0027812 */ /* 0x100fe400078ef8e1 */
[----:B------:R-:W-:Y:S02]  /*0f20*/  LOP3.LUT R10, R205, 0x38, R225, 0xf8, !PT ;  /* 0x00000038cd0a7812 */ /* 0x000fe400078ef8e1 */
[----:B------:R-:W-:Y:S02]  /*0f30*/  LOP3.LUT R211, R0, 0xfffffe00, RZ, 0xc0, !PT ;  /* 0xfffffe0000d37812 */ /* 0x000fe400078ec0ff */
[----:B------:R-:W-:-:S02]  /*0f40*/  LOP3.LUT R3, R3, 0xffffe000, RZ, 0xc0, !PT ;  /* 0xffffe00003037812 */ /* 0x000fc400078ec0ff */
[----:B------:R-:W-:Y:S02]  /*0f50*/  LOP3.LUT R2, R2, R209, RZ, 0x3c, !PT ;  /* 0x000000d102027212 */ /* 0x000fe400078e3cff */
[----:B------:R-:W-:Y:S02]  /*0f60*/  LOP3.LUT R10, R10, R233, RZ, 0x3c, !PT ;  /* 0x000000e90a0a7212 */ /* 0x000fe400078e3cff */
[--C-:B------:R-:W-:Y:S02]  /*0f70*/  LOP3.LUT R0, R208, 0x38, R230.reuse, 0xf8, !PT ;  /* 0x00000038d0007812 */ /* 0x100fe400078ef8e6 */
[----:B------:R-:W-:Y:S02]  /*0f80*/  LOP3.LUT R12, R205, 0x38, R230, 0xf8, !PT ;  /* 0x00000038cd0c7812 */ /* 0x000fe400078ef8e6 */
[-C--:B------:R-:W-:Y:S02]  /*0f90*/  IADD3 R2, R2, R3.reuse, R210 ;  /* 0x0000000302027210 */ /* 0x080fe40007ffe0d2 */
[----:B------:R-:W-:-:S02]  /*0fa0*/  IADD3 R10, R10, R3, R211 ;  /* 0x000000030a0a7210 */ /* 0x000fc40007ffe0d3 */
[----:B------:R-:W-:Y:S02]  /*0fb0*/  LOP3.LUT R4, R4, 0xffffe000, RZ, 0xc0, !PT ;  /* 0xffffe00004047812 */ /* 0x000fe400078ec0ff */
[----:B------:R-:W-:Y:S01]  /*0fc0*/  LOP3.LUT R3, R0, R209, RZ, 0x3c, !PT ;  /* 0x000000d100037212 */ /* 0x000fe200078e3cff */
[----:B------:R-:W-:Y:S01]  /*0fd0*/  IMAD.U32 R0, RZ, RZ, UR5 ;  /* 0x00000005ff007e24 */ /* 0x000fe2000f8e00ff */
[----:B------:R-:W-:Y:S02]  /*0fe0*/  LOP3.LUT R12, R12, R233, RZ, 0x3c, !PT ;  /* 0x000000e90c0c7212 */ /* 0x000fe400078e3cff */
[-C--:B------:R-:W-:Y:S02]  /*0ff0*/  IADD3 R229, R3, R4.reuse, R210 ;  /* 0x0000000403e57210 */ /* 0x080fe40007ffe0d2 */
[----:B------:R-:W-:Y:S02]  /*1000*/  IADD3 R12, R12, R4, R211 ;  /* 0x000000040c0c7210 */ /* 0x000fe40007ffe0d3 */
[----:B------:R-:W-:-:S02]  /*1010*/  MOV R4, UR4 ;  /* 0x0000000400047c02 */ /* 0x000fc40008000f00 */
[----:B------:R-:W-:Y:S02]  /*1020*/  SHF.R.S32.HI R234, RZ, 0x7, R5 ;  /* 0x00000007ffea7819 */ /* 0x000fe40000011405 */
[----:B------:R-:W-:Y:S01]  /*1030*/  LEA.HI R9, R9, R226, RZ, 0x5 ;  /* 0x000000e209097211 */ /* 0x000fe200078f28ff */
[----:B------:R0:W-:Y:S01]  /*1040*/  STL [R1+0x38], R4 ;  /* 0x0000380401007387 */ /* 0x0001e20000100800 */
[----:B------:R-:W-:Y:S02]  /*1050*/  LEA.HI R5, R5, R234, RZ, 0x1 ;  /* 0x000000ea05057211 */ /* 0x000fe400078f08ff */
[----:B------:R-:W-:Y:S02]  /*1060*/  SHF.R.S32.HI R9, RZ, 0x5, R9 ;  /* 0x00000005ff097819 */ /* 0x000fe40000011409 */
[----:B------:R-:W-:Y:S02]  /*1070*/  LOP3.LUT R5, R5, 0x3fffffe, RZ, 0xc0, !PT ;  /* 0x03fffffe05057812 */ /* 0x000fe400078ec0ff */
[----:B------:R-:W-:-:S02]  /*1080*/  LOP3.LUT R0, R205, 0x38, R192, 0xf8, !PT ;  /* 0x00000038cd007812 */ /* 0x000fc400078ef8c0 */
[----:B------:R-:W-:Y:S02]  /*1090*/  LEA R8, R9, R8, 0x4 ;  /* 0x0000000809087211 */ /* 0x000fe400078e20ff */
[----:B------:R-:W-:Y:S02]  /*10a0*/  IADD3 R5, R234, -R5, RZ ;  /* 0x80000005ea057210 */ /* 0x000fe40007ffe0ff */
[----:B------:R-:W-:Y:S02]  /*10b0*/  LOP3.LUT R3, R6, 0x7ffffffc, RZ, 0xc0, !PT ;  /* 0x7ffffffc06037812 */ /* 0x000fe400078ec0ff */
[----:B------:R-:W-:Y:S01]  /*10c0*/  LOP3.LUT R0, R211, R0, R233, 0xf6, !PT ;  /* 0x00000000d3007212 */ /* 0x000fe200078ef6e9 */
[----:B------:R-:W-:Y:S01]  /*10d0*/  IMAD R216, R5, 0x40, R8 ;  /* 0x0000004005d87824 */ /* 0x000fe200078e0208 */
[----:B------:R-:W-:Y:S01]  /*10e0*/  SHF.R.S32.HI R214, RZ, 0x3, R214 ;  /* 0x00000003ffd67819 */ /* 0x000fe200000114d6 */
[----:B------:R-:W-:Y:S01]  /*10f0*/  IMAD.IADD R206, R226, 0x1, -R3 ;  /* 0x00000001e2ce7824 */ /* 0x000fe200078e0a03 */
[----:B------:R-:W-:-:S02]  /*1100*/  SHF.R.S32.HI R222, RZ, 0x1f, R195 ;  /* 0x0000001fffde7819 */ /* 0x000fc400000114c3 */
[----:B------:R-:W-:Y:S02]  /*1110*/  SHF.R.S32.HI R225, RZ, 0x3, R225 ;  /* 0x00000003ffe17819 */ /* 0x000fe400000114e1 */
[----:B------:R-:W-:Y:S02]  /*1120*/  SHF.R.S32.HI R230, RZ, 0x3, R230 ;  /* 0x00000003ffe67819 */ /* 0x000fe400000114e6 */
[----:B------:R-:W-:Y:S02]  /*1130*/  LEA R231, R0, UR4, 0x1 ;  /* 0x0000000400e77c11 */ /* 0x000fe4000f8e08ff */
[----:B------:R-:W-:Y:S02]  /*1140*/  LEA R232, R2, UR4, 0x1 ;  /* 0x0000000402e87c11 */ /* 0x000fe4000f8e08ff */
[----:B------:R-:W-:Y:S02]  /*1150*/  LEA R228, R10, UR4, 0x1 ;  /* 0x000000040ae47c11 */ /* 0x000fe4000f8e08ff */
[----:B------:R-:W-:-:S02]  /*1160*/  LEA R229, R229, UR4, 0x1 ;  /* 0x00000004e5e57c11 */ /* 0x000fc4000f8e08ff */
[----:B0-----:R-:W-:-:S07]  /*1170*/  LEA R227, R12, UR4, 0x1 ;  /* 0x000000040ce37c11 */ /* 0x001fce000f8e08ff */
.L_x_1609:
[----:B------:R-:W-:Y:S01]  /*1180*/  ULDC.64 UR4, c[0x0][0xa28] ;  /* 0x00028a0000047ab9 */ /* 0x000fe20000000a00 */
[----:B0-23-5:R-:W0:Y:S01]  /*1190*/  LDC.64 R4, c[0x0][0xa08] ;  /* 0x00028200ff047b82 */ /* 0x02de220000000a00 */
[----:B------:R-:W-:Y:S01]  /*11a0*/  ISETP.NE.U32.AND P0, PT, RZ, UR4, PT ;  /* 0x00000004ff007c0c */ /* 0x000fe2000bf05070 */
[----:B------:R-:W-:Y:S01]  /*11b0*/  IMAD.MOV.U32 R0, RZ, RZ, RZ ;  /* 0x000000ffff007224 */ /* 0x000fe200078e00ff */
[----:B------:R-:W-:Y:S01]  /*11c0*/  MOV R26, RZ ;  /* 0x000000ff001a7202 */ /* 0x000fe20000000f00 */
[----:B------:R-:W-:Y:S01]  /*11d0*/  ULDC.64 UR6, c[0x0][0x208] ;  /* 0x0000820000067ab9 */ /* 0x000fe20000000a00 */
[----:B------:R-:W-:Y:S01]  /*11e0*/  ISETP.NE.AND.EX P0, PT, RZ, UR5, PT, P0 ;  /* 0x00000005ff007c0c */ /* 0x000fe2000bf05300 */
[----:B------:R-:W-:Y:S02]  /*11f0*/  ULDC.64 UR4, c[0x0][0xa18] ;  /* 0x0002860000047ab9 */ /* 0x000fe40000000a00 */
[----:B------:R-:W-:-:S04]  /*1200*/  ISETP.NE.U32.AND P1, PT, RZ, UR4, PT ;  /* 0x00000004ff007c0c */ /* 0x000fc8000bf25070 */
[----:B------:R-:W-:Y:S01]  /*1210*/  ISETP.NE.AND.EX P1, PT, RZ, UR5, PT, P1 ;  /* 0x00000005ff007c0c */ /* 0x000fe2000bf25310 */
[----:B------:R-:W-:Y:S02]  /*1220*/  ULDC.64 UR4, c[0x0][0xa08] ;  /* 0x0002820000047ab9 */ /* 0x000fe40000000a00 */
[----:B------:R-:W-:-:S03]  /*1230*/  ISETP.NE.U32.AND P3, PT, RZ, UR4, PT ;  /* 0x00000004ff007c0c */ /* 0x000fc6000bf65070 */
[----:B------:R-:W1:Y:S01]  /*1240*/  @P0 LDC.64 R2, c[0x0][0xa28] ;  /* 0x00028a00ff020b82 */ /* 0x000e620000000a00 */
[----:B------:R-:W-:Y:S01]  /*1250*/  ISETP.NE.AND.EX P3, PT, RZ, UR5, PT, P3 ;  /* 0x00000005ff007c0c */ /* 0x000fe2000bf65330 */
[----:B0---4-:R-:W-:-:S06]  /*1260*/  IMAD.WIDE R8, R203, 0x4, R4 ;  /* 0x00000004cb087825 */ /* 0x011fcc00078e0204 */
[----:B------:R-:W0:Y:S01]  /*1270*/  @P1 LDC.64 R6, c[0x0][0xa18] ;  /* 0x00028600ff061b82 */ /* 0x000e220000000a00 */
[----:B------:R-:W-:Y:S02]  /*1280*/  ULDC UR4, c[0x0][0x288] ;  /* 0x0000a20000047ab9 */ /* 0x000fe40000000800 */
[----:B------:R-:W-:Y:S01]  /*1290*/  IMAD.U32 R197, RZ, RZ, UR4 ;  /* 0x00000004ffc57e24 */ /* 0x000fe2000f8e00ff */
[----:B------:R-:W-:Y:S02]  /*12a0*/  ULDC.64 UR4, c[0x0][0x3f8] ;  /* 0x0000fe0000047ab9 */ /* 0x000fe40000000a00 */
[----:B------:R-:W-:Y:S01]  /*12b0*/  UISETP.NE.U32.AND UP0, UPT, UR4, URZ, UPT ;  /* 0x0000003f0400728c */ /* 0x000fe2000bf05070 */
[----:B------:R2:W5:Y:S03]  /*12c0*/  @P3 LDG.E R26, desc[UR6][R8.64] ;  /* 0x00000006081a3981 */ /* 0x000566000c1e1900 */
[----:B------:R-:W-:-:S03]  /*12d0*/  UISETP.NE.AND.EX UP0, UPT, UR5, URZ, UPT, UP0 ;  /* 0x0000003f0500728c */ /* 0x000fc6000bf05300 */
[----:B------:R-:W-:Y:S01]  /*12e0*/  ULDC.64 UR4, c[0x0][0xa20] ;  /* 0x0002880000047ab9 */ /* 0x000fe20000000a00 */
[----:B-1----:R-:W-:Y:S01]  /*12f0*/  @P0 IMAD.WIDE R2, R203, 0x4, R2 ;  /* 0x00000004cb020825 */ /* 0x002fe200078e0202 */
[----:B------:R-:W-:-:S04]  /*1300*/  ISETP.NE.U32.AND P2, PT, RZ, UR4, PT ;  /* 0x00000004ff007c0c */ /* 0x000fc8000bf45070 */
[----:B------:R2:W5:Y:S01]  /*1310*/  @P0 LDG.E R0, desc[UR6][R2.64] ;  /* 0x0000000602000981 */ /* 0x000562000c1e1900 */
[----:B0-----:R-:W-:-:S05]  /*1320*/  @P1 IMAD.WIDE R4, R203, 0x4, R6 ;  /* 0x00000004cb041825 */ /* 0x001fca00078e0206 */
[----:B------:R2:W5:Y:S01]  /*1330*/  @P1 LDG.E R197, desc[UR6][R4.64] ;  /* 0x0000000604c51981 */ /* 0x000562000c1e1900 */
[----:B------:R-:W-:Y:S02]  /*1340*/  ULDC UR6, c[0x0][0x404] ;  /* 0x0001010000067ab9 */ /* 0x000fe40000000800 */
[----:B------:R-:W-:Y:S01]  /*1350*/  USEL UR4, UR6, 0x1, UP0 ;  /* 0x0000000106047887 */ /* 0x000fe20008000000 */
[----:B------:R-:W-:Y:S02]  /*1360*/  ISETP.NE.AND.EX P2, PT, RZ, UR5, PT, P2 ;  /* 0x00000005ff007c0c */ /* 0x000fe4000bf45320 */
[----:B------:R-:W-:Y:S01]  /*1370*/  ULDC UR6, c[0x0][0x2e0] ;  /* 0x0000b80000067ab9 */ /* 0x000fe20000000800 */
[----:B------:R-:W-:Y:S01]  /*1380*/  ULDC UR7, c[0x0][0x338] ;  /* 0x0000ce0000077ab9 */ /* 0x000fe20000000800 */
[----:B------:R-:W-:Y:S01]  /*1390*/  UIMAD UR6, UR4, UR6, URZ ;  /* 0x00000006040672a4 */ /* 0x000fe2000f8e023f */
[----:B------:R-:W-:Y:S02]  /*13a0*/  IMAD.MOV.U32 R223, RZ, RZ, R201 ;  /* 0x000000ffffdf7224 */ /* 0x000fe400078e00c9 */
[----:B------:R-:W-:-:S02]  /*13b0*/  IMAD.MOV.U32 R218, RZ, RZ, R202 ;  /* 0x000000ffffda7224 */ /* 0x000fc400078e00ca */
[----:B------:R-:W-:Y:S01]  /*13c0*/  IMAD.MOV.U32 R219, RZ, RZ, R203 ;  /* 0x000000ffffdb7224 */ /* 0x000fe200078e00cb */
[----:B--2---:R-:W-:Y:S06]  /*13d0*/  @P1 BRA `(.L_x_1312) ;  /* 0x0000000000281947 */ /* 0x004fec0003800000 */
[----:B------:R-:W-:Y:S02]  /*13e0*/  ULDC.64 UR4, c[0x0][0xa00] ;  /* 0x0002800000047ab9 */ /* 0x000fe40000000a00 */
[----:B------:R-:W-:-:S04]  /*13f0*/  ISETP.NE.U32.AND P0, PT, RZ, UR4, PT ;  /* 0x00000004ff007c0c */ /* 0x000fc8000bf05070 */
[----:B------:R-:W-:-:S13]  /*1400*/  ISETP.NE.AND.EX P0, PT, RZ, UR5, PT, P0 ;  /* 0x00000005ff007c0c */ /* 0x000fda000bf05300 */
[----:B------:R-:W-:Y:S05]  /*1410*/  @!P0 BRA `(.L_x_1312) ;  /* 0x0000000000188947 */ /* 0x000fea0003800000 */
[----:B------:R-:W0:Y:S01]  /*1420*/  LDC.64 R2, c[0x0][0xa00] ;  /* 0x00028000ff027b82 */ /* 0x000e220000000a00 */
[----:B------:R-:W-:Y:S01]  /*1430*/  ULDC.64 UR4, c[0x0][0x208] ;  /* 0x0000820000047ab9 */ /* 0x000fe20000000a00 */
[----:B0-----:R-:W-:-:S05]  /*1440*/  IMAD.WIDE R2, R203, 0x4, R2 ;  /* 0x00000004cb027825 */ /* 0x001fca00078e0202 */
[----:B-----5:R-:W2:Y:S04]  /*1450*/  LDG.E R197, desc[UR4][R2.64] ;  /* 0x0000000402c57981 */ /* 0x020ea8000c1e1900 */
[----:B------:R-:W2:Y:S02]  /*1460*/  LDG.E R4, desc[UR4][R2.64+0x4] ;  /* 0x0000040402047981 */ /* 0x000ea4000c1e1900 */
[----:B--2---:R-:W-:-:S07]  /*1470*/  IMAD.IADD R197, R4, 0x1, -R197 ;  /* 0x0000000104c57824 */ /* 0x004fce00078e0ac5 */
.L_x_1312:
[----:B------:R-:W-:Y:S01]  /*1480*/  MOV R24, UR7 ;  /* 0x0000000700187c02 */ /* 0x000fe20008000f00 */
[----:B------:R-:W-:Y:S01]  /*1490*/  IMAD.U32 R25, RZ, RZ, UR6 ;  /* 0x00000006ff197e24 */ /* 0x000fe2000f8e00ff */
[----:B------:R-:W-:Y:S06]  /*14a0*/  @!P2 BRA `(.L_x_1313) ;  /* 0x000000000014a947 */ /* 0x000fec0003800000 */
[----:B------:R-:W0:Y:S01]  /*14b0*/  LDC.64 R2, c[0x0][0xa20] ;  /* 0x00028800ff027b82 */ /* 0x000e220000000a00 */
[----:B------:R-:W-:Y:S01]  /*14c0*/  ULDC.64 UR4, c[0x0][0x208] ;  /* 0x0000820000047ab9 */ /* 0x000fe20000000a00 */
[----:B0-----:R-:W-:-:S05]  /*14d0*/  IMAD.WIDE R2, R203, 0x4, R2 ;  /* 0x00000004cb027825 */ /* 0x001fca00078e0202 */
[----:B------:R0:W5:Y:S01]  /*14e0*/  LDG.E R25, desc[UR4][R2.64] ;  /* 0x0000000402197981 */ /* 0x000162000c1e1900 */
[----:B------:R-:W-:Y:S05]  /*14f0*/  BRA `(.L_x_1314) ;  /* 0x0000000000147947 */ /* 0x000fea0003800000 */
.L_x_1313:
[----:B------:R-:W-:Y:S05]  /*1500*/  @!P3 BRA `(.L_x_1314) ;  /* 0x000000000010b947 */ /* 0x000fea0003800000 */
[----:B------:R-:W-:Y:S02]  /*1510*/  ULDC.64 UR4, c[0x0][0x208] ;  /* 0x0000820000047ab9 */ /* 0x000fe40000000a00 */
[----:B------:R-:W2:Y:S04]  /*1520*/  LDG.E R2, desc[UR4][R8.64] ;  /* 0x0000000408027981 */ /* 0x000ea8000c1e1900 */
[----:B------:R-:W2:Y:S02]  /*1530*/  LDG.E R25, desc[UR4][R8.64+0x4] ;  /* 0x0000040408197981 */ /* 0x000ea4000c1e1900 */
[----:B--2---:R-:W-:-:S07]  /*1540*/  IMAD.IADD R25, R25, 0x1, -R2 ;  /* 0x0000000119197824 */ /* 0x004fce00078e0a02 */
.L_x_1314:
[----:B------:R-:W-:Y:S01]  /*1550*/  ULDC.64 UR4, c[0x0][0xa10] ;  /* 0x0002840000047ab9 */ /* 0x000fe20000000a00 */
[----:B------:R-:W-:Y:S01]  /*1560*/  ULDC.64 UR6, c[0x0][0x208] ;  /* 0x0000820000067ab9 */ /* 0x000fe20000000a00 */
[----:B------:R-:W-:Y:S01]  /*1570*/  ISETP.NE.U32.AND P0, PT, RZ, UR4, PT ;  /* 0x00000004ff007c0c */ /* 0x000fe2000bf05070 */
[----:B------:R-:W1:Y:S03]  /*1580*/  LDC.64 R8, c[0x0][0x9e0] ;  /* 0x00027800ff087b82 */ /* 0x000e660000000a00 */
[----:B------:R-:W-:Y:S01]  /*1590*/  ISETP.NE.AND.EX P0, PT, RZ, UR5, PT, P0 ;  /* 0x00000005ff007c0c */ /* 0x000fe2000bf05300 */
[----:B------:R-:W-:Y:S02]  /*15a0*/  ULDC.64 UR4, c[0x0][0xa30] ;  /* 0x00028c0000047ab9 */ /* 0x000fe40000000a00 */
[----:B------:R-:W-:-:S04]  /*15b0*/  ISETP.NE.U32.AND P1, PT, RZ, UR4, PT ;  /* 0x00000004ff007c0c */ /* 0x000fc8000bf25070 */
[----:B------:R-:W-:-:S06]  /*15c0*/  ISETP.NE.AND.EX P1, PT, RZ, UR5, PT, P1 ;  /* 0x00000005ff007c0c */ /* 0x000fcc000bf25310 */
[----:B0-----:R-:W0:Y:S08]  /*15d0*/  @P0 LDC.64 R2, c[0x0][0xa10] ;  /* 0x00028400ff020b82 */ /* 0x001e300000000a00 */
[----:B------:R-:W2:Y:S01]  /*15e0*/  @P1 LDC.64 R4, c[0x0][0xa30] ;  /* 0x00028c00ff041b82 */ /* 0x000ea20000000a00 */
[----:B0-----:R-:W-:-:S05]  /*15f0*/  @P0 IMAD.WIDE R2, R203, 0x4, R2 ;  /* 0x00000004cb020825 */ /* 0x001fca00078e0202 */
[----:B------:R-:W3:Y:S04]  /*1600*/  @P0 LDG.E R6, desc[UR6][R2.64] ;  /* 0x0000000602060981 */ /* 0x000ee8000c1e1900 */
[----:B------:R-:W3:Y:S01]  /*1610*/  @P0 LDG.E R7, desc[UR6][R2.64+0x4] ;  /* 0x0000040602070981 */ /* 0x000ee2000c1e1900 */
[----:B-----5:R-:W-:Y:S02]  /*1620*/  IMAD.IADD R10, R25, 0x1, -R0 ;  /* 0x00000001190a7824 */ /* 0x020fe400078e0a00 */
[----:B------:R-:W-:Y:S02]  /*1630*/  IMAD.MOV.U32 R144, RZ, RZ, R25 ;  /* 0x000000ffff907224 */ /* 0x000fe400078e0019 */
[----:B--2---:R-:W-:-:S05]  /*1640*/  @P1 IMAD.WIDE R4, R203, 0x4, R4 ;  /* 0x00000004cb041825 */ /* 0x004fca00078e0204 */
[----:B------:R0:W5:Y:S01]  /*1650*/  @P1 LDG.E R144, desc[UR6][R4.64] ;  /* 0x0000000604901981 */ /* 0x000162000c1e1900 */
[----:B-1----:R-:W-:Y:S02]  /*1660*/  ISETP.GE.AND P1, PT, R9, 0x1, PT ;  /* 0x000000010900780c */ /* 0x002fe40003f26270 */
[----:B------:R-:W-:Y:S01]  /*1670*/  LEA R146, R201, 0x80, 0x7 ;  /* 0x00000080c9927811 */ /* 0x000fe200078e38ff */
[----:B---3--:R-:W-:-:S05]  /*1680*/  @P0 IMAD.IADD R24, R7, 0x1, -R6 ;  /* 0x0000000107180824 */ /* 0x008fca00078e0a06 */
[----:B------:R-:W-:-:S04]  /*1690*/  IADD3 R196, R10, R24, RZ ;  /* 0x000000180ac47210 */ /* 0x000fc80007ffe0ff */
[C---:B------:R-:W-:Y:S01]  /*16a0*/  IADD3 R146, R196.reuse, R146, -R197 ;  /* 0x00000092c4927210 */ /* 0x040fe20007ffe8c5 */
[----:B------:R-:W-:-:S04]  /*16b0*/  VIADD R0, R196, 0x5f ;  /* 0x0000005fc4007836 */ /* 0x000fc80000000000 */
[----:B------:R-:W-:-:S05]  /*16c0*/  IMAD.HI R0, R0, 0x2aaaaaab, RZ ;  /* 0x2aaaaaab00007827 */ /* 0x000fca00078e02ff */
[----:B------:R-:W-:-:S04]  /*16d0*/  SHF.R.U32.HI R3, RZ, 0x1f, R0 ;  /* 0x0000001fff037819 */ /* 0x000fc80000011600 */
[----:B------:R-:W-:Y:S01]  /*16e0*/  LEA.HI.SX32 R150, R0, R3, 0x1c ;  /* 0x0000000300967211 */ /* 0x000fe200078fe2ff */
[----:B------:R-:W-:Y:S01]  /*16f0*/  IMAD.IADD R0, R146, 0x1, R8 ;  /* 0x0000000192007824 */ /* 0x000fe200078e0208 */
[----:B0-----:R-:W-:Y:S06]  /*1700*/  @!P1 BRA `(.L_x_1315) ;  /* 0x0000000000489947 */ /* 0x001fec0003800000 */
[C---:B------:R-:W-:Y:S01]  /*1710*/  ISETP.GT.AND P0, PT, R146.reuse, RZ, PT ;  /* 0x000000ff9200720c */ /* 0x040fe20003f04270 */
[----:B------:R-:W-:Y:S01]  /*1720*/  BSSY B0, `(.L_x_1316) ;  /* 0x000000e000007945 */ /* 0x000fe20003800000 */
[----:B------:R-:W-:-:S11]  /*1730*/  VIADD R2, R146, 0xffffffff ;  /* 0xffffffff92027836 */ /* 0x000fd60000000000 */
        /* <DEDUP_REMOVED lines=8> */
.L_x_1317:
[----:B------:R-:W-:-:S13]  /*17c0*/  ISETP.NE.AND P0, PT, R9, 0x1, PT ;  /* 0x000000010900780c */ /* 0x000fda0003f05270 */
[----:B------:R-:W0:Y:S02]  /*17d0*/  @P0 LDC.64 R4, c[0x0][0x9e8] ;  /* 0x00027a00ff040b82 */ /* 0x000e240000000a00 */
[----:B0-----:R-:W-:-:S05]  /*17e0*/  @P0 IMAD.HI.U32 R4, R2, R4, RZ ;  /* 0x0000000402040227 */ /* 0x001fca00078e00ff */
[----:B------:R-:W-:-:S07]  /*17f0*/  @P0 SHF.R.U32.HI R2, RZ, R5, R4 ;  /* 0x00000005ff020219 */ /* 0x000fce0000011604 */
.L_x_1318:
[----:B------:R-:W-:Y:S05]  /*1800*/  BSYNC B0 ;  /* 0x0000000000007941 */ /* 0x000fea0003800000 */
.L_x_1316:
[----:B------:R-:W-:-:S05]  /*1810*/  IMAD R3, R2, R9, R9 ;  /* 0x0000000902037224 */ /* 0x000fca00078e0209 */
[----:B------:R-:W-:-:S07]  /*1820*/  VIMNMX R0, R0, R3, PT ;  /* 0x0000000300007248 */ /* 0x000fce0003fe0100 */
.L_x_1315:
[----:B------:R-:W-:Y:S01]  /*1830*/  IMAD R145, R201, 0x80, -R197 ;  /* 0x00000080c9917824 */ /* 0x000fe200078e0ac5 */
[----:B------:R-:W-:-:S04]  /*1840*/  ULDC UR4, c[0x0][0x9dc] ;  /* 0x0002770000047ab9 */ /* 0x000fc80000000800 */
[----:B------:R-:W-:-:S05]  /*1850*/  IADD3 R145, R196, R145, RZ ;  /* 0x00000091c4917210 */ /* 0x000fca0007ffe0ff */
[----:B------:R-:W-:Y:S01]  /*1860*/  VIADD R2, R145, -UR4 ;  /* 0x8000000491027c36 */ /* 0x000fe20008000000 */
[----:B------:R-:W-:Y:S06]  /*1870*/  @!P1 BRA `(.L_x_1319) ;  /* 0x0000000000489947 */ /* 0x000fec0003800000 */
[----:B------:R-:W-:Y:S01]  /*1880*/  ISETP.GT.AND P0, PT, R145, -0x1, PT ;  /* 0xffffffff9100780c */ /* 0x000fe20003f04270 */
[----:B------:R-:W-:-:S12]  /*1890*/  BSSY B0, `(.L_x_1320) ;  /* 0x000000e000007945 */ /* 0x000fd80003800000 */
        /* <DEDUP_REMOVED lines=8> */
.L_x_1321:
[----:B------:R-:W-:Y:S01]  /*1920*/  ISETP.NE.AND P0, PT, R9, 0x1, PT ;  /* 0x000000010900780c */ /* 0x000fe20003f05270 */
[----:B------:R-:W-:-:S12]  /*1930*/  IMAD.MOV.U32 R4, RZ, RZ, R145 ;  /* 0x000000ffff047224 */ /* 0x000fd800078e0091 */
[----:B------:R-:W0:Y:S02]  /*1940*/  @P0 LDC.64 R6, c[0x0][0x9e8] ;  /* 0x00027a00ff060b82 */ /* 0x000e240000000a00 */
[----:B0-----:R-:W-:-:S05]  /*1950*/  @P0 IMAD.HI.U32 R6, R145, R6, RZ ;  /* 0x0000000691060227 */ /* 0x001fca00078e00ff */
[----:B------:R-:W-:-:S07]  /*1960*/  @P0 SHF.R.U32.HI R4, RZ, R7, R6 ;  /* 0x00000007ff040219 */ /* 0x000fce0000011606 */
.L_x_1322:
[----:B------:R-:W-:Y:S05]  /*1970*/  BSYNC B0 ;  /* 0x0000000000007941 */ /* 0x000fea0003800000 */
.L_x_1320:
[----:B------:R-:W-:-:S05]  /*1980*/  IMAD R3, R4, R9, RZ ;  /* 0x0000000904037224 */ /* 0x000fca00078e02ff */
[----:B------:R-:W-:-:S07]  /*1990*/  VIMNMX R2, R2, R3, !PT ;  /* 0x0000000302027248 */ /* 0x000fce0007fe0100 */
.L_x_1319:
[----:B------:R-:W-:Y:S01]  /*19a0*/  VIADD R0, R0, 0x5f ;  /* 0x0000005f00007836 */ /* 0x000fe20000000000 */
[----:B------:R-:W-:Y:S01]  /*19b0*/  PLOP3.LUT P2, PT, PT, PT, PT, 0x80, 0x0 ;  /* 0x000000000000781c */ /* 0x000fe20003f4f070 */
[----:B------:R-:W-:-:S04]  /*19c0*/  IMAD.HI R2, R2, 0x2aaaaaab, RZ ;  /* 0x2aaaaaab02027827 */ /* 0x000fc800078e02ff */
[----:B------:R-:W-:Y:S01]  /*19d0*/  IMAD.HI R0, R0, 0x2aaaaaab, RZ ;  /* 0x2aaaaaab00007827 */ /* 0x000fe200078e02ff */
[----:B------:R-:W-:-:S04]  /*19e0*/  SHF.R.U32.HI R5, RZ, 0x1f, R2 ;  /* 0x0000001fff057819 */ /* 0x000fc80000011602 */
[----:B------:R-:W-:Y:S02]  /*19f0*/  SHF.R.U32.HI R3, RZ, 0x1f, R0 ;  /* 0x0000001fff037819 */ /* 0x000fe40000011600 */
[----:B------:R-:W-:Y:S02]  /*1a00*/  LEA.HI.SX32 R5, R2, R5, 0x1c ;  /* 0x0000000502057211 */ /* 0x000fe400078fe2ff */
[----:B------:R-:W-:Y:S02]  /*1a10*/  LEA.HI.SX32 R3, R0, R3, 0x1c ;  /* 0x0000000300037211 */ /* 0x000fe400078fe2ff */
[----:B------:R-:W-:Y:S02]  /*1a20*/  VIMNMX R5, RZ, R5, !PT ;  /* 0x00000005ff057248 */ /* 0x000fe40007fe0100 */
[----:B------:R-:W-:-:S03]  /*1a30*/  VIMNMX R3, R150, R3, PT ;  /* 0x0000000396037248 */ /* 0x000fc60003fe0100 */
[--C-:B------:R-:W-:Y:S02]  /*1a40*/  IMAD R5, R5, 0x60, -R10.reuse ;  /* 0x0000006005057824 */ /* 0x100fe400078e0a0a */
[----:B------:R-:W-:-:S03]  /*1a50*/  IMAD R3, R3, 0x60, -R10 ;  /* 0x0000006003037824 */ /* 0x000fc600078e0a0a */
[----:B------:R-:W-:Y:S02]  /*1a60*/  VIMNMX R5, RZ, R5, !PT ;  /* 0x00000005ff057248 */ /* 0x000fe40007fe0100 */
[----:B------:R-:W-:-:S03]  /*1a70*/  VIMNMX R0, R3, R24, PT ;  /* 0x0000001803007248 */ /* 0x000fc60003fe0100 */
[----:B------:R-:W-:Y:S01]  /*1a80*/  IMAD.WIDE.U32 R2, R5, -0x55555555, RZ ;  /* 0xaaaaaaab05027825 */ /* 0x000fe200078e00ff */
[----:B------:R-:W-:-:S04]  /*1a90*/  ISETP.GT.AND P0, PT, R0, R5, PT ;  /* 0x000000050000720c */ /* 0x000fc80003f04270 */
[----:B------:R-:W-:-:S05]  /*1aa0*/  SHF.R.U32.HI R125, RZ, 0x6, R3 ;  /* 0x00000006ff7d7819 */ /* 0x000fca0000011603 */
[----:B------:R-:W-:-:S04]  /*1ab0*/  IMAD.MOV.U32 R2, RZ, RZ, R125 ;  /* 0x000000ffff027224 */ /* 0x000fc800078e007d */
[----:B------:R-:W-:-:S04]  /*1ac0*/  @P0 VIADD R0, R0, 0x5f ;  /* 0x0000005f00000836 */ /* 0x000fc80000000000 */
[----:B------:R-:W-:-:S05]  /*1ad0*/  @P0 IMAD.HI R0, R0, 0x2aaaaaab, RZ ;  /* 0x2aaaaaab00000827 */ /* 0x000fca00078e02ff */
[----:B------:R-:W-:-:S04]  /*1ae0*/  @P0 SHF.R.U32.HI R3, RZ, 0x1f, R0 ;  /* 0x0000001fff030819 */ /* 0x000fc80000011600 */
[----:B------:R-:W-:-:S04]  /*1af0*/  @P0 LEA.HI.SX32 R2, R0, R3, 0x1c ;  /* 0x0000000300020211 */ /* 0x000fc800078fe2ff */
[----:B------:R-:W-:-:S13]  /*1b00*/  ISETP.GT.AND P0, PT, R2, R125, PT ;  /* 0x0000007d0200720c */ /* 0x000fda0003f04270 */
[----:B------:R-:W-:Y:S05]  /*1b10*/  @!P0 BRA `(.L_x_1323) ;  /* 0x0000008800d88947 */ /* 0x000fea0003800000 */
        /* <DEDUP_REMOVED lines=17> */
[----:B0-----:R-:W-:-:S07]  /*1c30*/  IMAD.MOV.U32 R13, RZ, RZ, RZ ;  /* 0x000000ffff0d7224 */ /* 0x001fce00078e00ff */
[----:B------:R-:W-:-:S07]  /*1c40*/  LEPC R20, `(.L_x_1325) ;  /* 0x000000001014794e */ /* 0x000fce0000000000 */
[----:B-1---5:R-:W-:Y:S05]  /*1c50*/  CALL.ABS.NOINC R14 ;  /* 0x000000000e007343 */ /* 0x022fea0003c00000 */
.L_x_1325:
[----:B------:R-:W-:Y:S05]  /*1c60*/  BSYNC B6 ;  /* 0x0000000000067941 */ /* 0x000fea0003800000 */
.L_x_1324:
        /* <DEDUP_REMOVED lines=12> */
[----:B------:R-:W-:Y:S01]  /*1d30*/  MOV R12, 0x1 ;  /* 0x00000001000c7802 */ /* 0x000fe20000000f00 */
[----:B------:R-:W-:Y:S02]  /*1d40*/  IMAD.U32 R6, RZ, RZ, UR4 ;  /* 0x00000004ff067e24 */ /* 0x000fe4000f8e00ff */
[----:B------:R-:W-:-:S02]  /*1d50*/  IMAD.U32 R7, RZ, RZ, UR5 ;  /* 0x00000005ff077e24 */ /* 0x000fc4000f8e00ff */
[----:B------:R-:W-:Y:S02]  /*1d60*/  IMAD.U32 R11, RZ, RZ, UR7 ;  /* 0x00000007ff0b7e24 */ /* 0x000fe4000f8e00ff */
[----:B------:R-:W-:Y:S02]  /*1d70*/  IMAD.MOV.U32 R8, RZ, RZ, 0x70 ;  /* 0x00000070ff087424 */ /* 0x000fe400078e00ff */
[----:B0-----:R-:W-:-:S07]  /*1d80*/  IMAD.MOV.U32 R13, RZ, RZ, RZ ;  /* 0x000000ffff0d7224 */ /* 0x001fce00078e00ff */
[----:B------:R-:W-:-:S07]  /*1d90*/  LEPC R20, `(.L_x_1327) ;  /* 0x000000001014794e */ /* 0x000fce0000000000 */
[----:B-1---5:R-:W-:Y:S05]  /*1da0*/  CALL.ABS.NOINC R14 ;  /* 0x000000000e007343 */ /* 0x022fea0003c00000 */
.L_x_1327:
[----:B------:R-:W-:Y:S05]  /*1db0*/  BSYNC B6 ;  /* 0x0000000000067941 */ /* 0x000fea0003800000 */
.L_x_1326:
[----:B------:R-:W-:Y:S01]  /*1dc0*/  ULDC.64 UR4, c[0x0][0x9f8] ;  /* 0x00027e0000047ab9 */ /* 0x000fe20000000a00 */
[----:B------:R-:W-:Y:S01]  /*1dd0*/  ULDC.64 UR6, c[0x0][0x208] ;  /* 0x0000820000067ab9 */ /* 0x000fe20000000a00 */
[----:B------:R-:W-:Y:S01]  /*1de0*/  ISETP.NE.U32.AND P0, PT, RZ, UR4, PT ;  /* 0x00000004ff007c0c */ /* 0x000fe2000bf05070 */
[----:B------:R-:W0:Y:S01]  /*1df0*/  LDC R0, c[0x0][0x428] ;  /* 0x00010a00ff007b82 */ /* 0x000e220000000800 */
[----:B------:R-:W-:Y:S02]  /*1e00*/  ULDC UR8, c[0x0][0x2e4] ;  /* 0x0000b90000087ab9 */ /* 0x000fe40000000800 */
[----:B------:R-:W-:-:S05]  /*1e10*/  ISETP.NE.AND.EX P0, PT, RZ, UR5, PT, P0 ;  /* 0x00000005ff007c0c */ /* 0x000fca000bf05300 */
[----:B------:R-:W1:Y:S01]  /*1e20*/  LDC.64 R104, c[0x0][0x2f0] ;  /* 0x0000bc00ff687b82 */ /* 0x000e620000000a00 */
[----:B------:R-:W-:Y:S01]  /*1e30*/  ISETP.GE.AND P2, PT, R198, UR8, PT ;  /* 0x00000008c6007c0c */ /* 0x000fe2000bf46270 */
[----:B------:R-:W-:Y:S01]  /*1e40*/  IMAD.IADD R26, R26, 0x1, R25 ;  /* 0x000000011a1a7824 */ /* 0x000fe200078e0219 */
[----:B------:R-:W-:Y:S01]  /*1e50*/  ISETP.GE.AND P1, PT, R192, UR8, PT ;  /* 0x00000008c0007c0c */ /* 0x000fe2000bf26270 */
[----:B------:R-:W-:-:S04]  /*1e60*/  ULDC.64 UR4, c[0x0][0x320] ;  /* 0x0000c80000047ab9 */ /* 0x000fc80000000a00 */
[----:B------:R-:W2:Y:S01]  /*1e70*/  @P0 LDC.64 R4, c[0x0][0x9f8] ;  /* 0x00027e00ff040b82 */ /* 0x000ea20000000a00 */
[----:B------:R-:W-:-:S07]  /*1e80*/  SHF.R.S32.HI R193, RZ, 0x1f, R192 ;  /* 0x0000001fffc17819 */ /* 0x000fce00000114c0 */
[----:B------:R-:W3:Y:S08]  /*1e90*/  LDC.64 R98, c[0x0][0x3e8] ;  /* 0x0000fa00ff627b82 */ /* 0x000ef00000000a00 */
[----:B------:R-:W4:Y:S01]  /*1ea0*/  LDC R35, c[0x0][0x3d4] ;  /* 0x0000f500ff237b82 */ /* 0x000f220000000800 */
[----:B--2---:R-:W-:-:S07]  /*1eb0*/  @P0 IMAD.WIDE R4, R203, 0x4, R4 ;  /* 0x00000004cb040825 */ /* 0x004fce00078e0204 */
[----:B------:R-:W2:Y:S01]  /*1ec0*/  LDC.64 R92, c[0x0][0x3d8] ;  /* 0x0000f600ff5c7b82 */ /* 0x000ea20000000a00 */
[----:B------:R1:W4:Y:S01]  /*1ed0*/  @P0 LDG.E R203, desc[UR6][R4.64] ;  /* 0x0000000604cb0981 */ /* 0x000322000c1e1900 */
[----:B0-----:R-:W-:Y:S01]  /*1ee0*/  ISETP.NE.AND P0, PT, R0, 0x1, PT ;  /* 0x000000010000780c */ /* 0x001fe20003f05270 */
[----:B------:R-:W-:Y:S01]  /*1ef0*/  VIADD R0, R192, 0x60 ;  /* 0x00000060c0007836 */ /* 0x000fe20000000000 */
[----:B------:R-:W-:Y:S01]  /*1f00*/  SEL R6, RZ, 0xffffffff, P2 ;  /* 0xffffffffff067807 */ /* 0x000fe20001000000 */
[----:B------:R-:W-:Y:S01]  /*1f10*/  ULDC.64 UR6, c[0x0][0x2f8] ;  /* 0x0000be0000067ab9 */ /* 0x000fe20000000a00 */
[----:B------:R-:W-:Y:S01]  /*1f20*/  SEL R3, RZ, 0x1, P1 ;  /* 0x00000001ff037807 */ /* 0x000fe20000800000 */
[----:B---3--:R-:W-:Y:S01]  /*1f30*/  IMAD.WIDE.U32 R100, R195, R98, R192 ;  /* 0x00000062c3647225 */ /* 0x008fe200078e00c0 */
[----:B------:R-:W-:Y:S01]  /*1f40*/  ISETP.GE.AND P1, PT, R199, UR8, PT ;  /* 0x00000008c7007c0c */ /* 0x000fe2000bf26270 */
[----:B------:R-:W0:Y:S01]  /*1f50*/  S2R R151, SR_TID.X ;  /* 0x0000000000977919 */ /* 0x000e220000002100 */
[----:B------:R-:W-:Y:S01]  /*1f60*/  ISETP.GE.AND P2, PT, R0, UR8, PT ;  /* 0x0000000800007c0c */ /* 0x000fe2000bf46270 */
[----:B-1----:R-:W-:Y:S01]  /*1f70*/  IMAD.SHL.U32 R4, R6, 0x2, RZ ;  /* 0x0000000206047824 */ /* 0x002fe200078e00ff */
[----:B------:R-:W-:Y:S01]  /*1f80*/  SEL R5, RZ, 0x4, P1 ;  /* 0x00000004ff057807 */ /* 0x000fe20000800000 */
[----:B------:R-:W-:Y:S01]  /*1f90*/  IMAD R27, R99, 0x60, RZ ;  /* 0x00000060631b7824 */ /* 0x000fe200078e02ff */
[----:B------:R-:W-:Y:S01]  /*1fa0*/  SEL R6, RZ, 0x8, P2 ;  /* 0x00000008ff067807 */ /* 0x000fe20001000000 */
[----:B------:R-:W1:Y:S01]  /*1fb0*/  @P0 LDC R7, c[0x0][0x42c] ;  /* 0x00010b00ff070b82 */ /* 0x000e620000000800 */
[----:B------:R-:W-:Y:S01]  /*1fc0*/  LOP3.LUT R4, R4, 0x2, R3, 0xe2, !PT ;  /* 0x0000000204047812 */ /* 0x000fe200078ee203 */
[----:B------:R-:W-:Y:S01]  /*1fd0*/  VIADD R3, R192, 0x80 ;  /* 0x00000080c0037836 */ /* 0x000fe20000000000 */
[----:B------:R-:W-:Y:S01]  /*1fe0*/  SHF.R.S32.HI R25, RZ, 0x1f, R26 ;  /* 0x0000001fff197819 */ /* 0x000fe2000001141a */
[----:B------:R-:W-:Y:S01]  /*1ff0*/  IMAD.SHL.U32 R91, R98, 0x40, RZ ;  /* 0x00000040625b7824 */ /* 0x000fe200078e00ff */
[----:B------:R-:W-:Y:S01]  /*2000*/  LOP3.LUT R5, R6, R4, R5, 0xfe, !PT ;  /* 0x0000000406057212 */ /* 0x000fe200078efe05 */
[----:B--2---:R-:W-:Y:S01]  /*2010*/  IMAD.WIDE.U32 R94, R195, R92, R192 ;  /* 0x0000005cc35e7225 */ /* 0x004fe200078e00c0 */
[----:B------:R-:W-:Y:S01]  /*2020*/  ISETP.GE.AND P1, PT, R3, UR8, PT ;  /* 0x0000000803007c0c */ /* 0x000fe2000bf26270 */
[----:B------:R-:W2:Y:S01]  /*2030*/  @P0 LDC R9, c[0x0][0x430] ;  /* 0x00010c00ff090b82 */ /* 0x000ea20000000800 */
[--C-:B------:R-:W-:Y:S01]  /*2040*/  SHF.R.S32.HI R19, RZ, 0x1f, R18.reuse ;  /* 0x0000001fff137819 */ /* 0x100fe20000011412 */
[----:B------:R-:W-:Y:S01]  /*2050*/  IMAD R133, R93, 0x60, RZ ;  /* 0x000000605d857824 */ /* 0x000fe200078e02ff */
[----:B------:R-:W-:Y:S01]  /*2060*/  SEL R6, RZ, 0x10, P1 ;  /* 0x00000010ff067807 */ /* 0x000fe20000800000 */
[----:B------:R-:W-:Y:S01]  /*2070*/  IMAD.SHL.U32 R111, R92, 0x40, RZ ;  /* 0x000000405c6f7824 */ /* 0x000fe200078e00ff */
[----:B----4-:R-:W-:Y:S01]  /*2080*/  ISETP.GE.AND P1, PT, R198, R35, PT ;  /* 0x00000023c600720c */ /* 0x010fe20003f26270 */
[----:B------:R-:W-:Y:S01]  /*2090*/  IMAD.WIDE.U32 R102, R195, R98, R18 ;  /* 0x00000062c3667225 */ /* 0x000fe200078e0012 */
[----:B------:R-:W-:-:S02]  /*20a0*/  LOP3.LUT R21, R5, R6, RZ, 0xfc, !PT ;  /* 0x0000000605157212 */ /* 0x000fc400078efcff */
[----:B------:R-:W-:Y:S01]  /*20b0*/  ISETP.GE.AND P3, PT, R199, R35, PT ;  /* 0x00000023c700720c */ /* 0x000fe20003f66270 */
[----:B------:R-:W-:Y:S01]  /*20c0*/  IMAD R6, R25, R104, RZ ;  /* 0x0000006819067224 */ /* 0x000fe200078e02ff */
[----:B------:R-:W-:Y:S01]  /*20d0*/  LOP3.LUT P2, RZ, R217, 0x4, RZ, 0xc0, !PT ;  /* 0x00000004d9ff7812 */ /* 0x000fe2000784c0ff */
[----:B------:R-:W-:Y:S01]  /*20e0*/  IMAD.WIDE.U32 R96, R195, R92, R18 ;  /* 0x0000005cc3607225 */ /* 0x000fe200078e0012 */
[----:B------:R-:W-:Y:S02]  /*20f0*/  LOP3.LUT R16, R16, 0xfffffffe, RZ, 0xc0, !PT ;  /* 0xfffffffe10107812 */ /* 0x000fe400078ec0ff */
[----:B------:R-:W-:Y:S01]  /*2100*/  SHF.L.U64.HI R135, R104, 0x6, R105 ;  /* 0x0000000668877819 */ /* 0x000fe20000010269 */
[----:B-1----:R-:W-:Y:S01]  /*2110*/  @P0 IMAD.HI.U32 R4, R202, R7, RZ ;  /* 0x00000007ca040227 */ /* 0x002fe200078e00ff */
[----:B------:R-:W-:Y:S02]  /*2120*/  SHF.L.U32 R136, R104, 0x6, RZ ;  /* 0x0000000668887819 */ /* 0x000fe400000006ff */
[----:B------:R-:W-:Y:S01]  /*2130*/  SHF.L.U64.HI R110, R92, 0x6, R93 ;  /* 0x000000065c6e7819 */ /* 0x000fe2000001025d */
[----:B------:R-:W-:Y:S01]  /*2140*/  IMAD R7, R26, R105, R6 ;  /* 0x000000691a077224 */ /* 0x000fe200078e0206 */
[----:B------:R-:W-:Y:S01]  /*2150*/  SHF.R.S32.HI R148, RZ, 0x1f, R221 ;  /* 0x0000001fff947819 */ /* 0x000fe200000114dd */
[----:B------:R-:W-:Y:S01]  /*2160*/  IMAD.SHL.U32 R124, R35, 0x2, RZ ;  /* 0x00000002237c7824 */ /* 0x000fe200078e00ff */
[----:B------:R-:W-:-:S02]  /*2170*/  @P3 LOP3.LUT R16, R16, 0x1, RZ, 0xfc, !PT ;  /* 0x0000000110103812 */ /* 0x000fc400078efcff */
[----:B--2---:R-:W-:Y:S01]  /*2180*/  @P0 SHF.R.U32.HI R202, RZ, R9, R4 ;  /* 0x00000009ffca0219 */ /* 0x004fe20000011604 */
[----:B------:R-:W-:Y:S01]  /*2190*/  IMAD.WIDE.U32 R4, R26, R104, RZ ;  /* 0x000000681a047225 */ /* 0x000fe200078e00ff */
[----:B------:R-:W-:Y:S02]  /*21a0*/  LOP3.LUT R16, R16, 0xfffffffb, RZ, 0xc0, !PT ;  /* 0xfffffffb10107812 */ /* 0x000fe400078ec0ff */
[----:B------:R-:W-:Y:S02]  /*21b0*/  SHF.R.S32.HI R8, RZ, 0x1f, R202 ;  /* 0x0000001fff087819 */ /* 0x000fe400000114ca */
[----:B------:R-:W-:Y:S01]  /*21c0*/  IADD3 R5, R5, R7, RZ ;  /* 0x0000000705057210 */ /* 0x000fe20007ffe0ff */
[----:B------:R-:W-:Y:S01]  /*21d0*/  IMAD.WIDE.U32 R6, R202, UR4, R192 ;  /* 0x00000004ca067c25 */ /* 0x000fe2000f8e00c0 */
[----:B------:R-:W-:Y:S02]  /*21e0*/  @P2 LOP3.LUT R16, R16, 0x4, RZ, 0xfc, !PT ;  /* 0x0000000410102812 */ /* 0x000fe400078efcff */
[----:B0-----:R-:W-:Y:S01]  /*21f0*/  LEA.HI R151, R151, 0x8, RZ, 0x19 ;  /* 0x0000000897977811 */ /* 0x001fe200078fc8ff */
[----:B------:R-:W-:-:S02]  /*2200*/  IMAD R9, R8, UR4, RZ ;  /* 0x0000000408097c24 */ /* 0x000fc4000f8e02ff */
[----:B------:R-:W-:-:S04]  /*2210*/  IMAD.WIDE.U32 R4, R202, UR6, R4 ;  /* 0x00000006ca047c25 */ /* 0x000fc8000f8e0004 */
[----:B------:R-:W-:Y:S01]  /*2220*/  IMAD R107, R202, UR5, R9 ;  /* 0x00000005ca6b7c24 */ /* 0x000fe2000f8e0209 */
[----:B------:R-:W-:Y:S01]  /*2230*/  ULDC.64 UR4, c[0x0][0xa08] ;  /* 0x0002820000047ab9 */ /* 0x000fe20000000a00 */
[----:B------:R-:W-:Y:S01]  /*2240*/  IMAD R9, R8, UR6, RZ ;  /* 0x0000000608097c24 */ /* 0x000fe2000f8e02ff */
[----:B------:R-:W-:Y:S01]  /*2250*/  ISETP.NE.U32.AND P0, PT, RZ, UR4, PT ;  /* 0x00000004ff007c0c */ /* 0x000fe2000bf05070 */
[----:B------:R-:W-:Y:S02]  /*2260*/  IMAD.IADD R107, R7, 0x1, R107 ;  /* 0x00000001076b7824 */ /* 0x000fe400078e026b */
[----:B------:R-:W-:Y:S01]  /*2270*/  IMAD R9, R202, UR7, R9 ;  /* 0x00000007ca097c24 */ /* 0x000fe2000f8e0209 */
[----:B------:R-:W-:Y:S01]  /*2280*/  ISETP.NE.AND.EX P0, PT, RZ, UR5, PT, P0 ;  /* 0x00000005ff007c0c */ /* 0x000fe2000bf05300 */
[----:B------:R-:W-:Y:S01]  /*2290*/  IMAD.MOV.U32 R106, RZ, RZ, R6 ;  /* 0x000000ffff6a7224 */ /* 0x000fe200078e0006 */
[----:B------:R-:W-:Y:S01]  /*22a0*/  ULDC.64 UR4, c[0x0][0x300] ;  /* 0x0000c00000047ab9 */ /* 0x000fe20000000a00 */
[----:B------:R-:W-:-:S02]  /*22b0*/  IMAD.IADD R5, R5, 0x1, R9 ;  /* 0x0000000105057824 */ /* 0x000fc400078e0209 */
[----:B------:R-:W-:-:S04]  /*22c0*/  IMAD R6, R222, R98, RZ ;  /* 0x00000062de067224 */ /* 0x000fc800078e02ff */
[----:B------:R-:W-:-:S04]  /*22d0*/  IMAD R9, R195, R99, R6 ;  /* 0x00000063c3097224 */ /* 0x000fc800078e0206 */
[----:B------:R-:W-:Y:S01]  /*22e0*/  IMAD.IADD R103, R103, 0x1, R9 ;  /* 0x0000000167677824 */ /* 0x000fe200078e0209 */
[----:B------:R-:W-:Y:S02]  /*22f0*/  IADD3 R101, R9, R101, RZ ;  /* 0x0000006509657210 */ /* 0x000fe40007ffe0ff */
[----:B------:R-:W-:Y:S01]  /*2300*/  SEL R9, R35, RZ, P1 ;  /* 0x000000ff23097207 */ /* 0x000fe20000800000 */
[----:B-----5:R-:W-:-:S04]  /*2310*/  IMAD.WIDE.U32 R102, R144, R98, R102 ;  /* 0x0000006290667225 */ /* 0x020fc800078e0066 */
[----:B------:R-:W-:Y:S02]  /*2320*/  IMAD.IADD R9, R198, 0x1, R9 ;  /* 0x00000001c6097824 */ /* 0x000fe400078e0209 */
[----:B------:R-:W-:Y:S01]  /*2330*/  IMAD.WIDE.U32 R100, R144, R98, R100 ;  /* 0x0000006290647225 */ /* 0x000fe200078e0064 */
[----:B------:R-:W-:Y:S02]  /*2340*/  SHF.R.S32.HI R7, RZ, 0x1f, R203 ;  /* 0x0000001fff077819 */ /* 0x000fe400000114cb */
[----:B------:R-:W-:Y:S02]  /*2350*/  SEL R203, R203, RZ, !P0 ;  /* 0x000000ffcbcb7207 */ /* 0x000fe40004000000 */
[----:B------:R-:W-:Y:S01]  /*2360*/  SEL R8, R7, RZ, !P0 ;  /* 0x000000ff07087207 */ /* 0x000fe20004000000 */
[----:B------:R-:W-:-:S04]  /*2370*/  IMAD.WIDE.U32 R6, R195, R104, R192 ;  /* 0x00000068c3067225 */ /* 0x000fc800078e00c0 */
[----:B------:R-:W-:Y:S02]  /*2380*/  IMAD R10, R8, UR4, RZ ;  /* 0x00000004080a7c24 */ /* 0x000fe4000f8e02ff */
[----:B------:R-:W-:-:S04]  /*2390*/  IMAD.WIDE.U32 R108, R203, UR4, R4 ;  /* 0x00000004cb6c7c25 */ /* 0x000fc8000f8e0004 */
[----:B------:R-:W-:Y:S01]  /*23a0*/  IMAD R4, R222, R104, RZ ;  /* 0x00000068de047224 */ /* 0x000fe200078e02ff */
[----:B------:R-:W-:Y:S01]  /*23b0*/  IADD3 R5, P0, R108, R6, RZ ;  /* 0x000000066c057210 */ /* 0x000fe20007f1e0ff */
[----:B------:R-:W-:Y:S01]  /*23c0*/  IMAD R11, R203, UR5, R10 ;  /* 0x00000005cb0b7c24 */ /* 0x000fe2000f8e020a */
[----:B------:R-:W-:Y:S01]  /*23d0*/  ULDC.64 UR4, c[0x0][0x328] ;  /* 0x0000ca0000047ab9 */ /* 0x000fe20000000a00 */
[----:B------:R-:W-:Y:S01]  /*23e0*/  IMAD R13, R195, R105, R4 ;  /* 0x00000069c30d7224 */ /* 0x000fe200078e0204 */
[----:B------:R-:W-:Y:S01]  /*23f0*/  SHF.R.S32.HI R10, RZ, 0x1f, R9 ;  /* 0x0000001fff0a7819 */ /* 0x000fe20000011409 */
[----:B------:R-:W-:Y:S02]  /*2400*/  IMAD.IADD R4, R109, 0x1, R11 ;  /* 0x000000016d047824 */ /* 0x000fe400078e020b */
[----:B------:R-:W-:Y:S01]  /*2410*/  IMAD R8, R8, UR4, RZ ;  /* 0x0000000408087c24 */ /* 0x000fe2000f8e02ff */
[----:B------:R-:W-:Y:S01]  /*2420*/  LEA.HI R14, R10, R9, RZ, 0x3 ;  /* 0x000000090a0e7211 */ /* 0x000fe200078f18ff */
[----:B------:R-:W-:Y:S01]  /*2430*/  IMAD.WIDE.U32 R106, R203, UR4, R106 ;  /* 0x00000004cb6a7c25 */ /* 0x000fe2000f8e006a */
[----:B------:R-:W-:-:S02]  /*2440*/  IADD3.X R6, R4, R7, R13, P0, !PT ;  /* 0x0000000704067210 */ /* 0x000fc400007fe40d */
[----:B------:R-:W-:Y:S01]  /*2450*/  ISETP.GE.AND P0, PT, R192, R35, PT ;  /* 0x00000023c000720c */ /* 0x000fe20003f06270 */
[----:B------:R-:W-:Y:S01]  /*2460*/  IMAD R33, R203, UR5, R8 ;  /* 0x00000005cb217c24 */ /* 0x000fe2000f8e0208 */
[----:B------:R-:W-:Y:S01]  /*2470*/  SHF.R.S32.HI R116, RZ, 0x3, R14 ;  /* 0x00000003ff747819 */ /* 0x000fe2000001140e */
[----:B------:R-:W-:Y:S01]  /*2480*/  IMAD R8, R222, R92, RZ ;  /* 0x0000005cde087224 */ /* 0x000fe200078e02ff */
[----:B------:R-:W-:-:S03]  /*2490*/  SEL R7, R35, RZ, P0 ;  /* 0x000000ff23077207 */ /* 0x000fc60000000000 */
[----:B------:R-:W-:Y:S01]  /*24a0*/  IMAD R11, R195, R93, R8 ;  /* 0x0000005dc30b7224 */ /* 0x000fe200078e0208 */
[----:B------:R-:W-:Y:S01]  /*24b0*/  SEL R8, R35, RZ, P3 ;  /* 0x000000ff23087207 */ /* 0x000fe20001800000 */
[----:B------:R-:W-:Y:S01]  /*24c0*/  IMAD.IADD R7, R192, 0x1, R7 ;  /* 0x00000001c0077824 */ /* 0x000fe200078e0207 */
[----:B------:R-:W-:Y:S01]  /*24d0*/  IADD3 R122, P3, R195, R26, RZ ;  /* 0x0000001ac37a7210 */ /* 0x000fe20007f7e0ff */
[----:B------:R-:W-:Y:S02]  /*24e0*/  IMAD.IADD R97, R97, 0x1, R11 ;  /* 0x0000000161617824 */ /* 0x000fe400078e020b */
[----:B------:R-:W-:Y:S02]  /*24f0*/  IMAD.IADD R95, R11, 0x1, R95 ;  /* 0x000000010b5f7824 */ /* 0x000fe400078e025f */
[----:B------:R-:W-:Y:S01]  /*2500*/  IMAD.IADD R11, R199, 0x1, R8 ;  /* 0x00000001c70b7824 */ /* 0x000fe200078e0208 */
[----:B------:R-:W-:Y:S01]  /*2510*/  SHF.R.S32.HI R8, RZ, 0x1f, R7 ;  /* 0x0000001fff087819 */ /* 0x000fe20000011407 */
[----:B------:R-:W-:-:S03]  /*2520*/  IMAD.WIDE.U32 R96, R144, R92, R96 ;  /* 0x0000005c90607225 */ /* 0x000fc600078e0060 */
[-C--:B------:R-:W-:Y:S01]  /*2530*/  LEA.HI R13, R8, R7.reuse, RZ, 0x3 ;  /* 0x00000007080d7211 */ /* 0x080fe200078f18ff */
[----:B------:R-:W-:Y:S01]  /*2540*/  IMAD.WIDE.U32 R94, R144, R92, R94 ;  /* 0x0000005c905e7225 */ /* 0x000fe200078e005e */
[----:B------:R-:W-:Y:S02]  /*2550*/  LEA.HI R7, R8, R7, RZ, 0x6 ;  /* 0x0000000708077211 */ /* 0x000fe400078f30ff */
[----:B------:R-:W-:Y:S01]  /*2560*/  LEA.HI R8, R10, R9, RZ, 0x6 ;  /* 0x000000090a087211 */ /* 0x000fe200078f30ff */
[----:B------:R-:W-:Y:S01]  /*2570*/  IMAD.X R123, R222, 0x1, R25, P3 ;  /* 0x00000001de7b7824 */ /* 0x000fe200018e0619 */
[----:B------:R-:W-:Y:S02]  /*2580*/  SHF.R.S32.HI R7, RZ, 0x6, R7 ;  /* 0x00000006ff077819 */ /* 0x000fe40000011407 */
[----:B------:R-:W-:Y:S02]  /*2590*/  SHF.R.S32.HI R9, RZ, 0x6, R8 ;  /* 0x00000006ff097819 */ /* 0x000fe40000011408 */
[----:B------:R-:W-:Y:S01]  /*25a0*/  SHF.R.S32.HI R20, RZ, 0x1f, R11 ;  /* 0x0000001fff147819 */ /* 0x000fe2000001140b */
[C---:B------:R-:W-:Y:S01]  /*25b0*/  IMAD R143, R7.reuse, 0x1800, R210 ;  /* 0x00001800078f7824 */ /* 0x040fe200078e02d2 */
[C---:B------:R-:W-:Y:S01]  /*25c0*/  LOP3.LUT R8, R208.reuse, 0x38, R13, 0xf8, !PT ;  /* 0x00000038d0087812 */ /* 0x040fe200078ef80d */
[--C-:B------:R-:W-:Y:S01]  /*25d0*/  IMAD R141, R7, 0x1800, R211.reuse ;  /* 0x00001800078d7824 */ /* 0x100fe200078e02d3 */
[----:B------:R-:W-:Y:S01]  /*25e0*/  LOP3.LUT R10, R208, 0x38, R14, 0xf8, !PT ;  /* 0x00000038d00a7812 */ /* 0x000fe200078ef80e */
[C---:B------:R-:W-:Y:S01]  /*25f0*/  IMAD R142, R9.reuse, 0x1800, R210 ;  /* 0x00001800098e7824 */ /* 0x040fe200078e02d2 */
[----:B------:R-:W-:Y:S01]  /*2600*/  LEA.HI R15, R20, R11, RZ, 0x3 ;  /* 0x0000000b140f7211 */ /* 0x000fe200078f18ff */
[----:B------:R-:W-:Y:S01]  /*2610*/  IMAD R139, R9, 0x1800, R211 ;  /* 0x00001800098b7824 */ /* 0x000fe200078e02d3 */
[----:B------:R-:W-:-:S02]  /*2620*/  LOP3.LUT R8, R8, R209, RZ, 0x3c, !PT ;  /* 0x000000d108087212 */ /* 0x000fc400078e3cff */
[----:B------:R-:W-:Y:S02]  /*2630*/  LEA.HI R11, R20, R11, RZ, 0x6 ;  /* 0x0000000b140b7211 */ /* 0x000fe400078f30ff */
[----:B------:R-:W-:Y:S02]  /*2640*/  LOP3.LUT R12, R205, 0x38, R13, 0xf8, !PT ;  /* 0x00000038cd0c7812 */ /* 0x000fe400078ef80d */
[----:B------:R-:W-:Y:S02]  /*2650*/  LOP3.LUT R7, R10, R209, RZ, 0x3c, !PT ;  /* 0x000000d10a077212 */ /* 0x000fe400078e3cff */
[----:B------:R-:W-:Y:S02]  /*2660*/  IADD3 R143, R143, R8, RZ ;  /* 0x000000088f8f7210 */ /* 0x000fe40007ffe0ff */
[----:B------:R-:W-:Y:S01]  /*2670*/  SHF.R.S32.HI R11, RZ, 0x6, R11 ;  /* 0x00000006ff0b7819 */ /* 0x000fe2000001140b */
[----:B------:R-:W-:Y:S01]  /*2680*/  IMAD.IADD R142, R142, 0x1, R7 ;  /* 0x000000018e8e7824 */ /* 0x000fe200078e0207 */
[----:B------:R-:W-:-:S02]  /*2690*/  LOP3.LUT R8, R208, 0x38, R15, 0xf8, !PT ;  /* 0x00000038d0087812 */ /* 0x000fc400078ef80f */
[----:B------:R-:W-:Y:S01]  /*26a0*/  LOP3.LUT R12, R12, R233, RZ, 0x3c, !PT ;  /* 0x000000e90c0c7212 */ /* 0x000fe200078e3cff */
[C---:B------:R-:W-:Y:S01]  /*26b0*/  IMAD R140, R11.reuse, 0x1800, R210 ;  /* 0x000018000b8c7824 */ /* 0x040fe200078e02d2 */
[----:B------:R-:W-:Y:S01]  /*26c0*/  LOP3.LUT R7, R8, R209, RZ, 0x3c, !PT ;  /* 0x000000d108077212 */ /* 0x000fe200078e3cff */
[----:B------:R-:W-:Y:S01]  /*26d0*/  IMAD R138, R11, 0x1800, R211 ;  /* 0x000018000b8a7824 */ /* 0x000fe200078e02d3 */
[----:B------:R-:W-:Y:S01]  /*26e0*/  LOP3.LUT R10, R205, 0x38, R14, 0xf8, !PT ;  /* 0x00000038cd0a7812 */ /* 0x000fe200078ef80e */
[----:B------:R-:W-:Y:S01]  /*26f0*/  VIADD R8, R192, 0xa0 ;  /* 0x000000a0c0087836 */ /* 0x000fe20000000000 */
[----:B------:R-:W-:Y:S01]  /*2700*/  SHF.R.S32.HI R11, RZ, 0x1f, R144 ;  /* 0x0000001fff0b7819 */ /* 0x000fe20000011490 */
[----:B------:R-:W-:Y:S01]  /*2710*/  IMAD.IADD R141, R141, 0x1, R12 ;  /* 0x000000018d8d7824 */ /* 0x000fe200078e020c */
[----:B------:R-:W-:Y:S01]  /*2720*/  LOP3.LUT R12, R205, 0x38, R15, 0xf8, !PT ;  /* 0x00000038cd0c7812 */ /* 0x000fe200078ef80f */
[----:B------:R-:W-:Y:S01]  /*2730*/  IMAD.IADD R140, R140, 0x1, R7 ;  /* 0x000000018c8c7824 */ /* 0x000fe200078e0207 */
[-C--:B------:R-:W-:Y:S01]  /*2740*/  LOP3.LUT R10, R10, R233.reuse, RZ, 0x3c, !PT ;  /* 0x000000e90a0a7212 */ /* 0x080fe200078e3cff */
[C---:B------:R-:W-:Y:S01]  /*2750*/  IMAD R7, R11.reuse, R98, RZ ;  /* 0x000000620b077224 */ /* 0x040fe200078e02ff */
[----:B------:R-:W-:Y:S01]  /*2760*/  ISETP.GE.AND P2, PT, R8, UR8, PT ;  /* 0x0000000808007c0c */ /* 0x000fe2000bf46270 */
[----:B------:R-:W-:Y:S01]  /*2770*/  IMAD R11, R11, R92, RZ ;  /* 0x0000005c0b0b7224 */ /* 0x000fe200078e02ff */
[----:B------:R-:W-:Y:S01]  /*2780*/  LOP3.LUT R9, R12, R233, RZ, 0x3c, !PT ;  /* 0x000000e90c097212 */ /* 0x000fe200078e3cff */
[----:B------:R-:W-:Y:S01]  /*2790*/  IMAD.IADD R139, R139, 0x1, R10 ;  /* 0x000000018b8b7824 */ /* 0x000fe200078e020a */
[----:B------:R-:W-:Y:S01]  /*27a0*/  SEL R20, RZ, 0x20, P2 ;  /* 0x00000020ff147807 */ /* 0x000fe20001000000 */
[----:B------:R-:W-:Y:S01]  /*27b0*/  IMAD R31, R144, R99, R7 ;  /* 0x00000063901f7224 */ /* 0x000fe200078e0207 */
[----:B------:R-:W-:Y:S01]  /*27c0*/  LOP3.LUT R10, R208, 0x18, R192, 0xf8, !PT ;  /* 0x00000018d00a7812 */ /* 0x000fe200078ef8c0 */
[----:B------:R-:W-:Y:S01]  /*27d0*/  IMAD.IADD R138, R138, 0x1, R9 ;  /* 0x000000018a8a7824 */ /* 0x000fe200078e0209 */
[C---:B------:R-:W-:Y:S01]  /*27e0*/  SHF.L.U64.HI R7, R98.reuse, 0x6, R99 ;  /* 0x0000000662077819 */ /* 0x040fe20000010263 */
[----:B------:R-:W-:Y:S01]  /*27f0*/  IMAD R9, R105, 0x60, RZ ;  /* 0x0000006069097824 */ /* 0x000fe200078e02ff */
[----:B------:R-:W-:Y:S01]  /*2800*/  SHF.R.S32.HI R117, RZ, 0x3, R13 ;  /* 0x00000003ff757819 */ /* 0x000fe2000001140d */
[----:B------:R-:W-:Y:S01]  /*2810*/  IMAD.WIDE.U32 R98, R98, 0x60, RZ ;  /* 0x0000006062627825 */ /* 0x000fe200078e00ff */
[----:B------:R-:W-:-:S02]  /*2820*/  SHF.R.S32.HI R115, RZ, 0x3, R15 ;  /* 0x00000003ff737819 */ /* 0x000fc4000001140f */
[----:B------:R-:W-:Y:S01]  /*2830*/  LOP3.LUT R28, R21, R20, RZ, 0xfc, !PT ;  /* 0x00000014151c7212 */ /* 0x000fe200078efcff */
[----:B------:R-:W-:Y:S01]  /*2840*/  IMAD R29, R144, R93, R11 ;  /* 0x0000005d901d7224 */ /* 0x000fe200078e020b */
[----:B------:R-:W-:Y:S01]  /*2850*/  LOP3.LUT R137, R10, R209, RZ, 0x3c, !PT ;  /* 0x000000d10a897212 */ /* 0x000fe200078e3cff */
[----:B------:R-:W-:Y:S01]  /*2860*/  IMAD.WIDE.U32 R104, R104, 0x60, RZ ;  /* 0x0000006068687825 */ /* 0x000fe200078e00ff */
[----:B------:R-:W-:Y:S02]  /*2870*/  LOP3.LUT R13, R13, 0xfffffff8, RZ, 0xc0, !PT ;  /* 0xfffffff80d0d7812 */ /* 0x000fe400078ec0ff */
[----:B------:R-:W-:Y:S01]  /*2880*/  LOP3.LUT R14, R14, 0xfffffff8, RZ, 0xc0, !PT ;  /* 0xfffffff80e0e7812 */ /* 0x000fe200078ec0ff */
[----:B------:R-:W-:Y:S01]  /*2890*/  IMAD.WIDE.U32 R92, R92, 0x60, RZ ;  /* 0x000000605c5c7825 */ /* 0x000fe200078e00ff */
[----:B------:R-:W-:Y:S02]  /*28a0*/  LOP3.LUT R15, R15, 0xfffffff8, RZ, 0xc0, !PT ;  /* 0xfffffff80f0f7812 */ /* 0x000fe400078ec0ff */
[----:B------:R-:W-:Y:S01]  /*28b0*/  LOP3.LUT R20, R21, 0x1, RZ, 0xc0, !PT ;  /* 0x0000000115147812 */ /* 0x000fe200078ec0ff */
[----:B------:R-:W-:Y:S01]  /*28c0*/  IMAD.IADD R134, R99, 0x1, R27 ;  /* 0x0000000163867824 */ /* 0x000fe200078e021b */
[----:B------:R-:W-:Y:S01]  /*28d0*/  IADD3 R11, R97, R29, RZ ;  /* 0x0000001d610b7210 */ /* 0x000fe20007ffe0ff */
[----:B------:R-:W-:Y:S01]  /*28e0*/  IMAD.IADD R132, R105, 0x1, R9 ;  /* 0x0000000169847824 */ /* 0x000fe200078e0209 */
[C---:B------:R-:W-:Y:S01]  /*28f0*/  LOP3.LUT R21, R28.reuse, 0x2, RZ, 0xc0, !PT ;  /* 0x000000021c157812 */ /* 0x040fe200078ec0ff */
[----:B------:R-:W-:Y:S01]  /*2900*/  IMAD.IADD R12, R29, 0x1, R95 ;  /* 0x000000011d0c7824 */ /* 0x000fe200078e025f */
[C---:B------:R-:W-:Y:S01]  /*2910*/  LOP3.LUT R25, R28.reuse, 0x4, RZ, 0xc0, !PT ;  /* 0x000000041c197812 */ /* 0x040fe200078ec0ff */
[----:B------:R-:W-:Y:S01]  /*2920*/  IMAD.IADD R133, R93, 0x1, R133 ;  /* 0x000000015d857824 */ /* 0x000fe200078e0285 */
[C---:B------:R-:W-:Y:S01]  /*2930*/  LOP3.LUT R26, R28.reuse, 0x8, RZ, 0xc0, !PT ;  /* 0x000000081c1a7812 */ /* 0x040fe200078ec0ff */
[----:B------:R-:W-:Y:S01]  /*2940*/  IMAD.IADD R9, R103, 0x1, R31 ;  /* 0x0000000167097824 */ /* 0x000fe200078e021f */
[----:B------:R-:W-:Y:S01]  /*2950*/  LOP3.LUT R27, R28, 0x10, RZ, 0xc0, !PT ;  /* 0x000000101c1b7812 */ /* 0x000fe200078ec0ff */
[----:B------:R-:W-:Y:S01]  /*2960*/  IMAD.IADD R10, R31, 0x1, R101 ;  /* 0x000000011f0a7824 */ /* 0x000fe200078e0265 */
[----:B------:R-:W-:Y:S01]  /*2970*/  IADD3 R137, R210, R137, RZ ;  /* 0x00000089d2897210 */ /* 0x000fe20007ffe0ff */
[----:B------:R-:W-:Y:S01]  /*2980*/  IMAD.IADD R29, R107, 0x1, R33 ;  /* 0x000000016b1d7824 */ /* 0x000fe200078e0221 */
[----:B------:R-:W-:-:S02]  /*2990*/  SHF.R.S32.HI R114, RZ, 0x1f, R13 ;  /* 0x0000001fff727819 */ /* 0x000fc4000001140d */
[----:B------:R-:W-:Y:S02]  /*29a0*/  SHF.R.S32.HI R113, RZ, 0x1f, R14 ;  /* 0x0000001fff717819 */ /* 0x000fe4000001140e */
[----:B------:R-:W-:Y:S02]  /*29b0*/  SHF.R.S32.HI R112, RZ, 0x1f, R15 ;  /* 0x0000001fff707819 */ /* 0x000fe4000001140f */
[----:B------:R-:W-:-:S07]  /*29c0*/  LOP3.LUT R28, R28, 0x20, RZ, 0xc0, !PT ;  /* 0x000000201c1c7812 */ /* 0x000fce00078ec0ff */
.L_x_1427:
[----:B0-----:R-:W0:Y:S01]  /*29d0*/  LDC.64 R120, c[0x0][0x2d8] ;  /* 0x0000b600ff787b82 */ /* 0x001e220000000a00 */
[----:B------:R-:W-:Y:S01]  /*29e0*/  VIADD R41, R2, 0xffffffff ;  /* 0xffffffff02297836 */ /* 0x000fe20000000000 */
[----:B------:R-:W-:Y:S01]  /*29f0*/  LOP3.LUT P5, RZ, R217, 0x4, RZ, 0xc0, !PT ;  /* 0x00000004d9ff7812 */ /* 0x000fe200078ac0ff */
[----:B------:R-:W-:Y:S05]  /*2a00*/  YIELD ;  /* 0x0000000000007946 */ /* 0x000fea0003800000 */
[----:B------:R-:W1:Y:S01]  /*2a10*/  LDC R119, c[0x0][0x3d4] ;  /* 0x0000f500ff777b82 */ /* 0x000e620000000800 */
[----:B--23--:R-:W-:Y:S01]  /*2a20*/  SHF.R.S32.HI R34, RZ, 0x1f, R41 ;  /* 0x0000001fff227819 */ /* 0x00cfe20000011429 */
[-C--:B------:R-:W-:Y:S01]  /*2a30*/  IMAD R31, R132, R41.reuse, RZ ;  /* 0x00000029841f7224 */ /* 0x080fe200078e02ff */
[----:B------:R-:W-:Y:S01]  /*2a40*/  LOP3.LUT R16, R16, 0xfffffffd, RZ, 0xc0, !PT ;  /* 0xfffffffd10107812 */ /* 0x000fe200078ec0ff */
[----:B------:R-:W-:Y:S01]  /*2a50*/  IMAD.WIDE.U32 R128, R104, R41, RZ ;  /* 0x0000002968807225 */ /* 0x000fe200078e00ff */
[----:B------:R-:W-:Y:S03]  /*2a60*/  BSSY B0, `(.L_x_1328) ;  /* 0x0000755000007945 */ /* 0x000fe60003800000 */
[----:B------:R-:W-:Y:S01]  /*2a70*/  IMAD R31, R34, R104, R31 ;  /* 0x00000068221f7224 */ /* 0x000fe200078e021f */
[----:B------:R-:W-:-:S02]  /*2a80*/  IADD3 R2, P2, P3, R5, R128, R136 ;  /* 0x0000008005027210 */ /* 0x000fc40007b5e088 */
[----:B------:R-:W-:Y:S01]  /*2a90*/  IADD3 R32, P4, R5, R128, RZ ;  /* 0x0000008005207210 */ /* 0x000fe20007f9e0ff */
[----:B------:R-:W-:Y:S02]  /*2aa0*/  IMAD.IADD R85, R129, 0x1, R31 ;  /* 0x0000000181557824 */ /* 0x000fe400078e021f */
[----:B------:R-:W-:Y:S02]  /*2ab0*/  IMAD R31, R22, 0x4800, R137 ;  /* 0x00004800161f7824 */ /* 0x000fe400078e0289 */
[----:B------:R-:W-:Y:S01]  /*2ac0*/  IMAD.X R33, R85, 0x1, R6, P4 ;  /* 0x0000000155217824 */ /* 0x000fe200020e0606 */
[----:B------:R-:W-:Y:S02]  /*2ad0*/  IADD3.X R30, R6, R85, R135, P2, P3 ;  /* 0x00000055061e7210 */ /* 0x000fe400017e6487 */
[----:B0-----:R-:W-:Y:S02]  /*2ae0*/  LEA R36, P2, R2, R120, 0x1 ;  /* 0x0000007802247211 */ /* 0x001fe400078408ff */
[----:B------:R-:W-:-:S02]  /*2af0*/  ISETP.GT.AND P3, PT, R41, R125, PT ;  /* 0x0000007d2900720c */ /* 0x000fc40003f64270 */
[----:B------:R-:W-:Y:S01]  /*2b00*/  LEA.HI.X R37, R2, R121, R30, 0x1, P2 ;  /* 0x0000007902257211 */ /* 0x000fe200010f0c1e */
[----:B------:R-:W-:Y:S01]  /*2b10*/  IMAD R30, R31, 0x2, R118 ;  /* 0x000000021f1e7824 */ /* 0x000fe200078e0276 */
[----:B-1----:R-:W-:Y:S01]  /*2b20*/  ISETP.GE.AND P2, PT, R119, 0x1, PT ;  /* 0x000000017700780c */ /* 0x002fe20003f46270 */
[----:B------:R-:W-:Y:S01]  /*2b30*/  IMAD.MOV.U32 R2, RZ, RZ, R41 ;  /* 0x000000ffff027224 */ /* 0x000fe200078e0029 */
[----:B------:R-:W-:-:S04]  /*2b40*/  LEA R38, P4, R32, R120, 0x1 ;  /* 0x0000007820267211 */ /* 0x000fc800078808ff */
[----:B------:R-:W-:Y:S02]  /*2b50*/  LEA.HI.X R39, R32, R121, R33, 0x1, P4 ;  /* 0x0000007920277211 */ /* 0x000fe400020f0c21 */
[C---:B------:R-:W-:Y:S01]  /*2b60*/  IADD3 R33, R31.reuse, 0x20, RZ ;  /* 0x000000201f217810 */ /* 0x040fe20007ffe0ff */
[----:B------:R-:W-:Y:S01]  /*2b70*/  @P5 VIADD R33, R31, 0xffffffe0 ;  /* 0xffffffe01f215836 */ /* 0x000fe20000000000 */
[----:B------:R-:W-:-:S03]  /*2b80*/  @P3 LOP3.LUT R16, R16, 0x2, RZ, 0xfc, !PT ;  /* 0x0000000210103812 */ /* 0x000fc600078efcff */
[----:B------:R-:W-:Y:S01]  /*2b90*/  IMAD R31, R33, 0x2, R118 ;  /* 0x00000002211f7824 */ /* 0x000fe200078e0276 */
[----:B------:R-:W-:Y:S06]  /*2ba0*/  @!P2 BRA `(.L_x_1329) ;  /* 0x00000070001ca947 */ /* 0x000fec0003800000 */
        /* <DEDUP_REMOVED lines=33> */
[----:B------:R-:W-:Y:S01]  /*2dc0*/  ULDC.64 UR6, c[0x0][0x208] ;  /* 0x0000820000067ab9 */ /* 0x000fe20000000a00 */
[----:B------:R-:W-:Y:S01]  /*2dd0*/  IMAD.X R34, R89, 0x1, R11, P2 ;  /* 0x0000000159227824 */ /* 0x000fe200010e060b */
[----:B------:R-:W-:-:S04]  /*2de0*/  LEA R32, P2, R33, UR4, 0x1 ;  /* 0x0000000421207c11 */ /* 0x000fc8000f8408ff */
[----:B------:R-:W-:Y:S01]  /*2df0*/  LEA.HI.X R33, R33, UR5, R34, 0x1, P2 ;  /* 0x0000000521217c11 */ /* 0x000fe200090f0c22 */
[----:B------:R-:W-:Y:S01]  /*2e00*/  ULDC.64 UR4, c[0x0][0x3e0] ;  /* 0x0000f80000047ab9 */ /* 0x000fe20000000a00 */
[----:B------:R-:W-:-:S05]  /*2e10*/  IADD3 R35, P2, R102, R80, RZ ;  /* 0x0000005066237210 */ /* 0x000fca0007f5e0ff */
[----:B------:R-:W-:Y:S01]  /*2e20*/  IMAD.X R42, R90, 0x1, R9, P2 ;  /* 0x000000015a2a7824 */ /* 0x000fe200010e0609 */
[----:B------:R-:W-:-:S04]  /*2e30*/  LEA R34, P2, R35, UR4, 0x1 ;  /* 0x0000000423227c11 */ /* 0x000fc8000f8408ff */
[----:B------:R-:W-:Y:S01]  /*2e40*/  LEA.HI.X R35, R35, UR5, R42, 0x1, P2 ;  /* 0x0000000523237c11 */ /* 0x000fe200090f0c2a */
[C---:B------:R-:W-:Y:S01]  /*2e50*/  VIADD R42, R18.reuse, 0x10 ;  /* 0x00000010122a7836 */ /* 0x040fe20000000000 */
[----:B------:R-:W-:Y:S02]  /*2e60*/  ISETP.GE.AND P2, PT, R18, R119, PT ;  /* 0x000000771200720c */ /* 0x000fe40003f46270 */
        /* <DEDUP_REMOVED lines=31> */
.L_x_1332:
[----:B------:R-:W-:Y:S05]  /*3060*/  BSYNC B1 ;  /* 0x0000000000017941 */ /* 0x000fea0003800000 */
.L_x_1331:
        /* <DEDUP_REMOVED lines=13> */
[----:B------:R-:W-:Y:S01]  /*3140*/  CS2R R62, SRZ ;  /* 0x00000000003e7805 */ /* 0x000fe2000001ff00 */
[----:B------:R-:W-:Y:S01]  /*3150*/  IMAD.MOV.U32 R129, RZ, RZ, R65 ;  /* 0x000000ffff817224 */ /* 0x000fe200078e0041 */
[----:B------:R-:W-:Y:S06]  /*3160*/  @P4 BRA `(.L_x_1334) ;  /* 0x0000000000b84947 */ /* 0x000fec0003800000 */
[----:B------:R-:W-:Y:S01]  /*3170*/  IADD3 R82, P2, P5, R96, R82, R111 ;  /* 0x0000005260527210 */ /* 0x000fe20007d5e06f */
[----:B------:R-:W-:Y:S01]  /*3180*/  ULDC.64 UR4, c[0x0][0x3c8] ;  /* 0x0000f20000047ab9 */ /* 0x000fe20000000a00 */
[----:B------:R-:W-:Y:S02]  /*3190*/  CS2R R60, SRZ ;  /* 0x00000000003c7805 */ /* 0x000fe4000001ff00 */
[----:B------:R-:W-:Y:S02]  /*31a0*/  CS2R R62, SRZ ;  /* 0x00000000003e7805 */ /* 0x000fe4000001ff00 */
[----:B------:R-:W-:Y:S01]  /*31b0*/  IADD3.X R89, R11, R89, R110, P2, P5 ;  /* 0x000000590b597210 */ /* 0x000fe200017ea46e */
[----:B------:R-:W-:Y:S01]  /*31c0*/  ULDC.64 UR6, c[0x0][0x208] ;  /* 0x0000820000067ab9 */ /* 0x000fe20000000a00 */
[----:B------:R-:W-:-:S04]  /*31d0*/  IADD3 R80, P2, P5, R102, R80, R91 ;  /* 0x0000005066507210 */ /* 0x000fc80007d5e05b */
[----:B0-----:R-:W-:Y:S02]  /*31e0*/  IADD3.X R35, R9, R90, R7, P2, P5 ;  /* 0x0000005a09237210 */ /* 0x001fe400017ea407 */
        /* <DEDUP_REMOVED lines=38> */
.L_x_1334:
[----:B------:R-:W-:Y:S05]  /*3450*/  BSYNC B1 ;  /* 0x0000000000017941 */ /* 0x000fea0003800000 */
.L_x_1333:
[----:B01----:R-:W-:Y:S01]  /*3460*/  IMAD.MOV.U32 R32, RZ, RZ, R68 ;  /* 0x000000ffff207224 */ /* 0x003fe200078e0044 */
[----:B------:R-:W-:Y:S01]  /*3470*/  PRMT R154, R128, 0x5410, R129 ;  /* 0x00005410809a7816 */ /* 0x000fe20000000081 */
[----:B------:R-:W-:Y:S01]  /*3480*/  IMAD.MOV.U32 R33, RZ, RZ, R69 ;  /* 0x000000ffff217224 */ /* 0x000fe200078e0045 */
[----:B------:R-:W-:Y:S01]  /*3490*/  ULOP3.LUT UR4, UR60, 0x1, URZ, 0xfc, !UPT ;  /* 0x000000013c047892 */ /* 0x000fe2000f8efc3f */
[----:B------:R-:W-:Y:S02]  /*34a0*/  IMAD.MOV.U32 R34, RZ, RZ, R76 ;  /* 0x000000ffff227224 */ /* 0x000fe400078e004c */
        /* <DEDUP_REMOVED lines=11> */
[----:B------:R-:W-:-:S02]  /*3560*/  PLOP3.LUT P2, PT, PT, PT, UP0, 0x80, 0x0 ;  /* 0x000000000000781c */ /* 0x000fc40003f4f008 */
[----:B------:R-:W-:Y:S01]  /*3570*/  PRMT R163, R34, 0x5410, R35 ;  /* 0x0000541022a37816 */ /* 0x000fe20000000023 */
[----:B------:R-:W-:Y:S01]  /*3580*/  IMAD.MOV.U32 R34, RZ, RZ, R70 ;  /* 0x000000ffff227224 */ /* 0x000fe200078e0046 */
[----:B------:R-:W-:Y:S01]  /*3590*/  PRMT R167, R32, 0x5410, R33 ;  /* 0x0000541020a77816 */ /* 0x000fe20000000021 */
[----:B------:R-:W-:Y:S02]  /*35a0*/  IMAD.MOV.U32 R32, RZ, RZ, R66 ;  /* 0x000000ffff207224 */ /* 0x000fe400078e0042 */
[----:B------:R-:W-:Y:S02]  /*35b0*/  IMAD.MOV.U32 R33, RZ, RZ, R67 ;  /* 0x000000ffff217224 */ /* 0x000fe400078e0043 */
        /* <DEDUP_REMOVED lines=14> */
[----:B-----5:R-:W-:Y:S01]  /*36a0*/  IMAD.MOV.U32 R32, RZ, RZ, R40 ;  /* 0x000000ffff207224 */ /* 0x020fe200078e0028 */
[----:B------:R-:W-:Y:S01]  /*36b0*/  PRMT R165, R34, 0x5410, R35 ;  /* 0x0000541022a57816 */ /* 0x000fe20000000023 */
[----:B------:R-:W-:Y:S02]  /*36c0*/  IMAD.MOV.U32 R33, RZ, RZ, R41 ;  /* 0x000000ffff217224 */ /* 0x000fe400078e0029 */
[----:B------:R-:W-:Y:S02]  /*36d0*/  IMAD.MOV.U32 R34, RZ, RZ, R44 ;  /* 0x000000ffff227224 */ /* 0x000fe400078e002c */
[----:B------:R-:W-:Y:S01]  /*36e0*/  IMAD.MOV.U32 R35, RZ, RZ, R45 ;  /* 0x000000ffff237224 */ /* 0x000fe200078e002d */
[----:B------:R-:W-:Y:S01]  /*36f0*/  PRMT R80, R33, 0x5410, R32 ;  /* 0x0000541021507816 */ /* 0x000fe20000000020 */
[----:B------:R-:W-:Y:S01]  /*3700*/  IMAD.MOV.U32 R32, RZ, RZ, R48 ;  /* 0x000000ffff207224 */ /* 0x000fe200078e0030 */
[----:B------:R-:W-:-:S02]  /*3710*/  MOV R33, R49 ;  /* 0x0000003100217202 */ /* 0x000fc40000000f00 */
[----:B------:R-:W-:Y:S01]  /*3720*/  PRMT R82, R35, 0x5410, R34 ;  /* 0x0000541023527816 */ /* 0x000fe20000000022 */
[----:B------:R-:W-:Y:S01]  /*3730*/  IMAD.MOV.U32 R34, RZ, RZ, R52 ;  /* 0x000000ffff227224 */ /* 0x000fe200078e0034 */
        /* <DEDUP_REMOVED lines=14> */
[----:B------:R-:W-:Y:S02]  /*3820*/  IMAD.MOV.U32 R33, RZ, RZ, R50 ;  /* 0x000000ffff217224 */ /* 0x000fe400078e0032 */
        /* <DEDUP_REMOVED lines=14> */
.L_x_1335:
[----:B------:R-:W-:Y:S01]  /*3910*/  IMAD R89, R22, 0x8, R17 ;  /* 0x0000000816597824 */ /* 0x000fe200078e0211 */
[----:B------:R-:W-:Y:S01]  /*3920*/  SHF.L.U32 R90, R204, 0x1f, RZ ;  /* 0x0000001fcc5a7819 */ /* 0x000fe200000006ff */
[----:B------:R-:W-:Y:S03]  /*3930*/  BSSY B1, `(.L_x_1336) ;  /* 0x0000003000017945 */ /* 0x000fe60003800000 */
[----:B------:R-:W0:Y:S02]  /*3940*/  SYNCS.PHASECHK.TRANS64.TRYWAIT P5, [R89+URZ+0x30890], R90 ;  /* 0x0308905a590075a7 */ /* 0x000e2400080a017f */
[----:B0-----:R-:W-:Y:S05]  /*3950*/  @!P5 BRA `(.L_x_1337) ;  /* 0x0000023c00d8d947 */ /* 0x001fea0003800000 */
.L_x_1730:
[----:B------:R-:W-:Y:S05]  /*3960*/  BSYNC B1 ;  /* 0x0000000000017941 */ /* 0x000fea0003800000 */
.L_x_1336:
        /* <DEDUP_REMOVED lines=9> */
[--C-:B------:R-:W-:Y:S01]  /*3a00*/  SHF.R.U64 R159, R120, 0x10, R121.reuse ;  /* 0x00000010789f7819 */ /* 0x100fe20000001279 */
[--C-:B--2---:R-:W-:Y:S01]  /*3a10*/  HADD2.F32 R160, -RZ, R33.reuse.H1_H1 ;  /* 0x30000021ffa07230 */ /* 0x104fe20000004100 */
[----:B------:R-:W-:Y:S01]  /*3a20*/  SHF.R.U32.HI R120, RZ, 0x10, R121 ;  /* 0x00000010ff787819 */ /* 0x000fe20000011679 */
[----:B------:R-:W-:Y:S01]  /*3a30*/  HADD2.F32 R164, -RZ, R33.H0_H0 ;  /* 0x20000021ffa47230 */ /* 0x000fe20000004100 */
[--C-:B------:R-:W-:Y:S01]  /*3a40*/  SHF.R.U64 R121, R126, 0x10, R127.reuse ;  /* 0x000000107e797819 */ /* 0x100fe2000000127f */
[--C-:B------:R-:W-:Y:S01]  /*3a50*/  HADD2.F32 R126, -RZ, R35.reuse.H1_H1 ;  /* 0x30000023ff7e7230 */ /* 0x100fe20000004100 */
[----:B------:R-:W-:Y:S01]  /*3a60*/  SHF.R.U32.HI R127, RZ, 0x10, R127 ;  /* 0x00000010ff7f7819 */ /* 0x000fe2000001167f */
[----:B------:R-:W-:Y:S02]  /*3a70*/  HADD2.F32 R162, -RZ, R35.H0_H0 ;  /* 0x20000023ffa27230 */ /* 0x000fe40000004100 */
[----:B------:R-:W-:Y:S02]  /*3a80*/  HADD2.F32 R161, -RZ, R121.H0_H0 ;  /* 0x20000079ffa17230 */ /* 0x000fe40000004100 */
[----:B------:R-:W-:-:S02]  /*3a90*/  HADD2.F32 R127, -RZ, R127.H0_H0 ;  /* 0x2000007fff7f7230 */ /* 0x000fc40000004100 */
[----:B------:R-:W-:Y:S02]  /*3aa0*/  HADD2.F32 R159, -RZ, R159.H0_H0 ;  /* 0x2000009fff9f7230 */ /* 0x000fe40000004100 */
[----:B------:R-:W-:Y:S01]  /*3ab0*/  FMUL.FTZ R33, R160, R161 ;  /* 0x000000a1a0217220 */ /* 0x000fe20000410000 */
[----:B------:R-:W-:Y:S02]  /*3ac0*/  HADD2.F32 R121, -RZ, R120.H0_H0 ;  /* 0x20000078ff797230 */ /* 0x000fe40000004100 */
[----:B------:R-:W-:Y:S01]  /*3ad0*/  FMUL.FTZ R35, R126, R127 ;  /* 0x0000007f7e237220 */ /* 0x000fe20000410000 */
[----:B------:R-:W-:Y:S01]  /*3ae0*/  FMUL.FTZ R161, R164, R161 ;  /* 0x000000a1a4a17220 */ /* 0x000fe20000410000 */
[----:B------:R-:W-:Y:S01]  /*3af0*/  FMUL.FTZ R127, R162, R127 ;  /* 0x0000007fa27f7220 */ /* 0x000fe20000410000 */
[----:B------:R-:W-:Y:S01]  /*3b00*/  FFMA.FTZ R33, R164, R159, -R33 ;  /* 0x0000009fa4217223 */ /* 0x000fe20000010821 */
[----:B------:R-:W-:Y:S01]  /*3b10*/  FFMA.FTZ R35, R162, R121, -R35 ;  /* 0x00000079a2237223 */ /* 0x000fe20000010823 */
[----:B------:R-:W-:Y:S01]  /*3b20*/  FFMA.FTZ R120, R160, R159, R161 ;  /* 0x0000009fa0787223 */ /* 0x000fe200000100a1 */
[----:B------:R-:W-:Y:S01]  /*3b30*/  FFMA.FTZ R126, R126, R121, R127 ;  /* 0x000000797e7e7223 */ /* 0x000fe2000001007f */
[----:B------:R-:W-:-:S02]  /*3b40*/  HADD2.F32 R127, -RZ, R165.H0_H0 ;  /* 0x200000a5ff7f7230 */ /* 0x000fc40000004100 */
[--C-:B------:R-:W-:Y:S01]  /*3b50*/  HADD2.F32 R160, -RZ, R32.reuse.H1_H1 ;  /* 0x30000020ffa07230 */ /* 0x100fe20000004100 */
[----:B------:R-:W-:Y:S01]  /*3b60*/  F2FP.F16.F32.PACK_AB R33, R120, R33 ;  /* 0x000000217821723e */ /* 0x000fe200000000ff */
[----:B------:R-:W-:Y:S01]  /*3b70*/  HADD2.F32 R162, -RZ, R32.H0_H0 ;  /* 0x20000020ffa27230 */ /* 0x000fe20000004100 */
[----:B------:R-:W-:Y:S01]  /*3b80*/  F2FP.F16.F32.PACK_AB R35, R126, R35 ;  /* 0x000000237e23723e */ /* 0x000fe200000000ff */
[----:B------:R-:W-:Y:S02]  /*3b90*/  HADD2.F32 R121, -RZ, R165.H1_H1 ;  /* 0x300000a5ff797230 */ /* 0x000fe40000004100 */
[-C--:B------:R-:W-:Y:S01]  /*3ba0*/  FMUL.FTZ R161, R160, R127.reuse ;  /* 0x0000007fa0a17220 */ /* 0x080fe20000410000 */
[----:B------:R-:W-:Y:S02]  /*3bb0*/  HADD2.F32 R32, -RZ, R34.H1_H1 ;  /* 0x30000022ff207230 */ /* 0x000fe40000004100 */
[----:B------:R-:W-:Y:S01]  /*3bc0*/  FMUL.FTZ R165, R162, R127 ;  /* 0x0000007fa2a57220 */ /* 0x000fe20000410000 */
[----:B------:R-:W-:-:S02]  /*3bd0*/  HADD2.F32 R159, -RZ, R163.H0_H0 ;  /* 0x200000a3ff9f7230 */ /* 0x000fc40000004100 */
[----:B------:R-:W-:Y:S02]  /*3be0*/  HADD2.F32 R34, -RZ, R34.H0_H0 ;  /* 0x20000022ff227230 */ /* 0x000fe40000004100 */
[----:B------:R-:W-:Y:S01]  /*3bf0*/  FMUL.FTZ R127, R32, R121 ;  /* 0x00000079207f7220 */ /* 0x000fe20000410000 */
[----:B------:R-:W-:Y:S02]  /*3c00*/  HADD2.F32 R163, -RZ, R163.H1_H1 ;  /* 0x300000a3ffa37230 */ /* 0x000fe40000004100 */
        /* <DEDUP_REMOVED lines=8> */
.L_x_1343:
[----:B------:R-:W-:Y:S05]  /*3c90*/  BSYNC B3 ;  /* 0x0000000000037941 */ /* 0x000fea0003800000 */
.L_x_1342:
[----:B------:R-:W-:Y:S02]  /*3ca0*/  ULDC.64 UR4, c[0x0][0x208] ;  /* 0x0000820000047ab9 */ /* 0x000fe40000000a00 */
[----:B--2---:R1:W-:Y:S03]  /*3cb0*/  STG.E.128 desc[UR4][R38.64], R32 ;  /* 0x0000002026007986 */ /* 0x0043e6000c101d04 */
.L_x_1341:
[----:B------:R-:W-:Y:S05]  /*3cc0*/  BSYNC B2 ;  /* 0x0000000000027941 */ /* 0x000fea0003800000 */
.L_x_1340:
[----:B------:R-:W-:Y:S01]  /*3cd0*/  ISETP.NE.AND P3, PT, R21, RZ, PT ;  /* 0x000000ff1500720c */ /* 0x000fe20003f65270 */
[----:B------:R-:W-:-:S12]  /*3ce0*/  BSSY B2, `(.L_x_1344) ;  /* 0x0000032000027945 */ /* 0x000fd80003800000 */
[----:B------:R-:W-:Y:S05]  /*3cf0*/  @!P3 BRA `(.L_x_1345) ;  /* 0x0000000000c0b947 */ /* 0x000fea0003800000 */
[----:B-1----:R1:W2:Y:S01]  /*3d00*/  LDS.128 R32, [R31+0x1e000] ;  /* 0x01e000001f207984 */ /* 0x0022a20000000c00 */
        /* <DEDUP_REMOVED lines=44> */
.L_x_1347:
[----:B------:R-:W-:Y:S05]  /*3fd0*/  BSYNC B3 ;  /* 0x0000000000037941 */ /* 0x000fea0003800000 */
.L_x_1346:
[----:B------:R-:W-:Y:S02]  /*3fe0*/  ULDC.64 UR4, c[0x0][0x208] ;  /* 0x0000820000047ab9 */ /* 0x000fe40000000a00 */
[----:B--2---:R2:W-:Y:S03]  /*3ff0*/  STG.E.128 desc[UR4][R38.64+0x40], R32 ;  /* 0x0000402026007986 */ /* 0x0045e6000c101d04 */
.L_x_1345:
[----:B------:R-:W-:Y:S05]  /*4000*/  BSYNC B2 ;  /* 0x0000000000027941 */ /* 0x000fea0003800000 */
.L_x_1344:
        /* <DEDUP_REMOVED lines=8> */
[----:B------:R-:W-:Y:S01]  /*4090*/  SHF.R.U64 R120, R78, 0x10, R79 ;  /* 0x000000104e787819 */ /* 0x000fe2000000124f */
        /* <DEDUP_REMOVED lines=8> */
[----:B------:R-:W-:-:S02]  /*4120*/  HADD2.F32 R78, -RZ, R86.H1_H1 ;  /* 0x30000056ff4e7230 */ /* 0x000fc40000004100 */
[----:B------:R-:W-:Y:S02]  /*4130*/  HADD2.F32 R84, -RZ, R84.H0_H0 ;  /* 0x20000054ff547230 */ /* 0x000fe40000004100 */
[----:B------:R-:W-:Y:S02]  /*4140*/  HADD2.F32 R77, -RZ, R76.H0_H0 ;  /* 0x2000004cff4d7230 */ /* 0x000fe40000004100 */
[-C--:B------:R-:W-:Y:S01]  /*4150*/  FMUL.FTZ R76, R35, R120.reuse ;  /* 0x00000078234c7220 */ /* 0x080fe20000410000 */
[----:B------:R-:W-:Y:S02]  /*4160*/  HADD2.F32 R86, -RZ, R86.H0_H0 ;  /* 0x20000056ff567230 */ /* 0x000fe40000004100 */
[C---:B------:R-:W-:Y:S01]  /*4170*/  FMUL.FTZ R120, R33.reuse, R120 ;  /* 0x0000007821787220 */ /* 0x040fe20000410000 */
[-C--:B------:R-:W-:Y:S01]  /*4180*/  FMUL.FTZ R85, R78, R79.reuse ;  /* 0x0000004f4e557220 */ /* 0x080fe20000410000 */
[-C--:B------:R-:W-:Y:S02]  /*4190*/  FFMA.FTZ R33, R33, R84.reuse, -R76 ;  /* 0x0000005421217223 */ /* 0x080fe4000001084c */
[----:B------:R-:W-:Y:S01]  /*41a0*/  FFMA.FTZ R76, R35, R84, R120 ;  /* 0x00000054234c7223 */ /* 0x000fe20000010078 */
[C---:B------:R-:W-:Y:S01]  /*41b0*/  FMUL.FTZ R79, R86.reuse, R79 ;  /* 0x0000004f564f7220 */ /* 0x040fe20000410000 */
[----:B------:R-:W-:Y:S01]  /*41c0*/  FFMA.FTZ R35, R86, R77, -R85 ;  /* 0x0000004d56237223 */ /* 0x000fe20000010855 */
[----:B------:R-:W-:-:S02]  /*41d0*/  HADD2.F32 R85, -RZ, R169.H0_H0 ;  /* 0x200000a9ff557230 */ /* 0x000fc40000004100 */
[--C-:B------:R-:W-:Y:S02]  /*41e0*/  HADD2.F32 R86, -RZ, R32.reuse.H1_H1 ;  /* 0x30000020ff567230 */ /* 0x100fe40000004100 */
[----:B------:R-:W-:Y:S01]  /*41f0*/  FFMA.FTZ R78, R78, R77, R79 ;  /* 0x0000004d4e4e7223 */ /* 0x000fe2000001004f */
[----:B------:R-:W-:Y:S01]  /*4200*/  HADD2.F32 R84, -RZ, R32.H0_H0 ;  /* 0x20000020ff547230 */ /* 0x000fe20000004100 */
[----:B------:R-:W-:Y:S01]  /*4210*/  F2FP.F16.F32.PACK_AB R33, R76, R33 ;  /* 0x000000214c21723e */ /* 0x000fe200000000ff */
        /* <DEDUP_REMOVED lines=13> */
[----:B------:R-:W-:-:S03]  /*42f0*/  FFMA.FTZ R32, R32, R79, R169 ;  /* 0x0000004f20207223 */ /* 0x000fc600000100a9 */
[----:B------:R-:W-:Y:S02]  /*4300*/  F2FP.F16.F32.PACK_AB R86, R86, R87 ;  /* 0x000000575656723e */ /* 0x000fe400000000ff */
[----:B------:R-:W-:Y:S02]  /*4310*/  F2FP.F16.F32.PACK_AB R34, R32, R121 ;  /* 0x000000792022723e */ /* 0x000fe400000000ff */
[----:B------:R-:W-:-:S07]  /*4320*/  MOV R32, R86 ;  /* 0x0000005600207202 */ /* 0x000fce0000000f00 */
.L_x_1351:
[----:B------:R-:W-:Y:S05]  /*4330*/  BSYNC B3 ;  /* 0x0000000000037941 */ /* 0x000fea0003800000 */
.L_x_1350:
[----:B------:R-:W-:Y:S02]  /*4340*/  ULDC.64 UR4, c[0x0][0x208] ;  /* 0x0000820000047ab9 */ /* 0x000fe40000000a00 */
[----:B--2---:R3:W-:Y:S03]  /*4350*/  STG.E.128 desc[UR4][R38.64+0x80], R32 ;  /* 0x0000802026007986 */ /* 0x0047e6000c101d04 */
.L_x_1349:
[----:B------:R-:W-:Y:S05]  /*4360*/  BSYNC B2 ;  /* 0x0000000000027941 */ /* 0x000fea0003800000 */
.L_x_1348:
[----:B------:R-:W-:Y:S01]  /*4370*/  ISETP.NE.AND P3, PT, R26, RZ, PT ;  /* 0x000000ff1a00720c */ /* 0x000fe20003f65270 */
[----:B------:R-:W-:-:S12]  /*4380*/  BSSY B2, `(.L_x_1352) ;  /* 0x0000034000027945 */ /* 0x000fd80003800000 */
[----:B------:R-:W-:Y:S05]  /*4390*/  @!P3 BRA `(.L_x_1353) ;  /* 0x0000000000c8b947 */ /* 0x000fea0003800000 */
[----:B-123--:R1:W2:Y:S01]  /*43a0*/  LDS.128 R32, [R31+0x21000] ;  /* 0x021000001f207984 */ /* 0x00e2a20000000c00 */
[----:B------:R-:W-:Y:S01]  /*43b0*/  VIADD R76, R18, 0x30 ;  /* 0x00000030124c7836 */ /* 0x000fe20000000000 */
[----:B------:R-:W-:Y:S04]  /*43c0*/  BSSY B3, `(.L_x_1354) ;  /* 0x000002d000037945 */ /* 0x000fe80003800000 */
[----:B------:R-:W-:-:S13]  /*43d0*/  ISETP.GE.AND P3, PT, R76, R119, PT ;  /* 0x000000774c00720c */ /* 0x000fda0003f66270 */
[----:B-1----:R-:W-:Y:S05]  /*43e0*/  @P3 BRA `(.L_x_1355) ;  /* 0x0000000000a83947 */ /* 0x002fea0003800000 */
[--C-:B------:R-:W-:Y:S01]  /*43f0*/  SHF.R.U64 R79, R72, 0x10, R73.reuse ;  /* 0x00000010484f7819 */ /* 0x100fe20000001249 */
[----:B--2---:R-:W-:Y:S01]  /*4400*/  IMAD.MOV.U32 R72, RZ, RZ, R32 ;  /* 0x000000ffff487224 */ /* 0x004fe200078e0020 */
[----:B------:R-:W-:Y:S01]  /*4410*/  SHF.R.U32.HI R76, RZ, 0x10, R73 ;  /* 0x00000010ff4c7819 */ /* 0x000fe20000011649 */
[----:B------:R-:W-:Y:S01]  /*4420*/  IMAD.MOV.U32 R73, RZ, RZ, R35 ;  /* 0x000000ffff497224 */ /* 0x000fe200078e0023 */
[--C-:B------:R-:W-:Y:S01]  /*4430*/  SHF.R.U64 R77, R74, 0x10, R75.reuse ;  /* 0x000000104a4d7819 */ /* 0x100fe2000000124b */
[--C-:B------:R-:W-:Y:S01]  /*4440*/  HADD2.F32 R35, -RZ, R33.reuse.H1_H1 ;  /* 0x30000021ff237230 */ /* 0x100fe20000004100 */
[----:B------:R-:W-:Y:S01]  /*4450*/  SHF.R.U32.HI R78, RZ, 0x10, R75 ;  /* 0x00000010ff4e7819 */ /* 0x000fe2000001164b */
[----:B------:R-:W-:Y:S02]  /*4460*/  HADD2.F32 R32, -RZ, R33.H0_H0 ;  /* 0x20000021ff207230 */ /* 0x000fe40000004100 */
[----:B------:R-:W-:Y:S02]  /*4470*/  HADD2.F32 R77, -RZ, R77.H0_H0 ;  /* 0x2000004dff4d7230 */ /* 0x000fe40000004100 */
[----:B------:R-:W-:-:S02]  /*4480*/  HADD2.F32 R74, -RZ, R73.H1_H1 ;  /* 0x30000049ff4a7230 */ /* 0x000fc40000004100 */
[----:B------:R-:W-:Y:S02]  /*4490*/  HADD2.F32 R78, -RZ, R78.H0_H0 ;  /* 0x2000004eff4e7230 */ /* 0x000fe40000004100 */
[-C--:B------:R-:W-:Y:S01]  /*44a0*/  FMUL.FTZ R33, R35, R77.reuse ;  /* 0x0000004d23217220 */ /* 0x080fe20000410000 */
[----:B------:R-:W-:Y:S02]  /*44b0*/  HADD2.F32 R73, -RZ, R73.H0_H0 ;  /* 0x20000049ff497230 */ /* 0x000fe40000004100 */
[----:B------:R-:W-:Y:S01]  /*44c0*/  FMUL.FTZ R84, R32, R77 ;  /* 0x0000004d20547220 */ /* 0x000fe20000410000 */
[----:B------:R-:W-:Y:S02]  /*44d0*/  HADD2.F32 R75, -RZ, R79.H0_H0 ;  /* 0x2000004fff4b7230 */ /* 0x000fe40000004100 */
[-C--:B------:R-:W-:Y:S01]  /*44e0*/  FMUL.FTZ R86, R74, R78.reuse ;  /* 0x0000004e4a567220 */ /* 0x080fe20000410000 */
[----:B------:R-:W-:Y:S02]  /*44f0*/  HADD2.F32 R76, -RZ, R76.H0_H0 ;  /* 0x2000004cff4c7230 */ /* 0x000fe40000004100 */
[----:B------:R-:W-:Y:S01]  /*4500*/  FMUL.FTZ R77, R73, R78 ;  /* 0x0000004e494d7220 */ /* 0x000fe20000410000 */
[----:B------:R-:W-:-:S02]  /*4510*/  HADD2.F32 R79, -RZ, R168.H1_H1 ;  /* 0x300000a8ff4f7230 */ /* 0x000fc40000004100 */
[-C--:B------:R-:W-:Y:S01]  /*4520*/  FFMA.FTZ R32, R32, R75.reuse, -R33 ;  /* 0x0000004b20207223 */ /* 0x080fe20000010821 */
[----:B------:R-:W-:Y:S01]  /*4530*/  FFMA.FTZ R33, R35, R75, R84 ;  /* 0x0000004b23217223 */ /* 0x000fe20000010054 */
[-C--:B------:R-:W-:Y:S01]  /*4540*/  FFMA.FTZ R35, R73, R76.reuse, -R86 ;  /* 0x0000004c49237223 */ /* 0x080fe20000010856 */
[----:B------:R-:W-:Y:S01]  /*4550*/  FFMA.FTZ R78, R74, R76, R77 ;  /* 0x0000004c4a4e7223 */ /* 0x000fe2000001004d */
[----:B------:R-:W-:Y:S02]  /*4560*/  HADD2.F32 R76, -RZ, R168.H0_H0 ;  /* 0x200000a8ff4c7230 */ /* 0x000fe40000004100 */
[----:B------:R-:W-:Y:S01]  /*4570*/  HADD2.F32 R73, -RZ, R72.H1_H1 ;  /* 0x30000048ff497230 */ /* 0x000fe20000004100 */
[----:B------:R-:W-:Y:S01]  /*4580*/  F2FP.F16.F32.PACK_AB R33, R33, R32 ;  /* 0x000000202121723e */ /* 0x000fe200000000ff */
[----:B------:R-:W-:Y:S01]  /*4590*/  HADD2.F32 R74, -RZ, R34.H1_H1 ;  /* 0x30000022ff4a7230 */ /* 0x000fe20000004100 */
[----:B------:R-:W-:Y:S01]  /*45a0*/  F2FP.F16.F32.PACK_AB R35, R78, R35 ;  /* 0x000000234e23723e */ /* 0x000fe200000000ff */
[----:B------:R-:W-:-:S02]  /*45b0*/  HADD2.F32 R72, -RZ, R72.H0_H0 ;  /* 0x20000048ff487230 */ /* 0x000fc40000004100 */
[CC--:B------:R-:W-:Y:S01]  /*45c0*/  FMUL.FTZ R85, R73.reuse, R76.reuse ;  /* 0x0000004c49557220 */ /* 0x0c0fe20000410000 */
[----:B------:R-:W-:Y:S02]  /*45d0*/  HADD2.F32 R34, -RZ, R34.H0_H0 ;  /* 0x20000022ff227230 */ /* 0x000fe40000004100 */
        /* <DEDUP_REMOVED lines=11> */
.L_x_1355:
[----:B------:R-:W-:Y:S05]  /*4690*/  BSYNC B3 ;  /* 0x0000000000037941 */ /* 0x000fea0003800000 */
.L_x_1354:
[----:B------:R-:W-:Y:S02]  /*46a0*/  ULDC.64 UR4, c[0x0][0x208] ;  /* 0x0000820000047ab9 */ /* 0x000fe40000000a00 */
[----:B--2---:R4:W-:Y:S03]  /*46b0*/  STG.E.128 desc[UR4][R38.64+0xc0], R32 ;  /* 0x0000c02026007986 */ /* 0x0049e6000c101d04 */
.L_x_1353:
[----:B------:R-:W-:Y:S05]  /*46c0*/  BSYNC B2 ;  /* 0x0000000000027941 */ /* 0x000fea0003800000 */
.L_x_1352:
        /* <DEDUP_REMOVED lines=49> */
.L_x_1359:
[----:B------:R-:W-:Y:S05]  /*49e0*/  BSYNC B3 ;  /* 0x0000000000037941 */ /* 0x000fea0003800000 */
.L_x_1358:
[----:B------:R-:W-:Y:S02]  /*49f0*/  ULDC.64 UR4, c[0x0][0x208] ;  /* 0x0000820000047ab9 */ /* 0x000fe40000000a00 */
[----:B--2---:R1:W-:Y:S03]  /*4a00*/  STG.E.128 desc[UR4][R38.64+0x100], R32 ;  /* 0x0001002026007986 */ /* 0x0043e6000c101d04 */
.L_x_1357:
[----:B------:R-:W-:Y:S05]  /*4a10*/  BSYNC B2 ;  /* 0x0000000000027941 */ /* 0x000fea0003800000 */
.L_x_1356:
[----:B------:R-:W-:-:S13]  /*4a20*/  ISETP.NE.AND P3, PT, R28, RZ, PT ;  /* 0x000000ff1c00720c */ /* 0x000fda0003f65270 */
        /* <DEDUP_REMOVED lines=47> */
.L_x_1361:
[----:B------:R-:W-:Y:S05]  /*4d20*/  BSYNC B2 ;  /* 0x0000000000027941 */ /* 0x000fea0003800000 */
.L_x_1360:
[----:B------:R-:W-:Y:S02]  /*4d30*/  ULDC.64 UR4, c[0x0][0x208] ;  /* 0x0000820000047ab9 */ /* 0x000fe40000000a00 */
[----:B--2---:R1:W-:Y:S03]  /*4d40*/  STG.E.128 desc[UR4][R38.64+0x140], R32 ;  /* 0x0001402026007986 */ /* 0x0043e6000c101d04 */
.L_x_1339:
[----:B------:R-:W-:Y:S05]  /*4d50*/  BSYNC B1 ;  /* 0x0000000000017941 */ /* 0x000fea0003800000 */
.L_x_1338:
        /* <DEDUP_REMOVED lines=49> */
.L_x_1366:
[----:B------:R-:W-:Y:S05]  /*5070*/  BSYNC B2 ;  /* 0x0000000000027941 */ /* 0x000fea0003800000 */
.L_x_1365:
[----:B------:R-:W-:Y:S02]  /*5080*/  ULDC.64 UR4, c[0x0][0x208] ;  /* 0x0000820000047ab9 */ /* 0x000fe40000000a00 */
[----:B--2---:R1:W-:Y:S03]  /*5090*/  STG.E.128 desc[UR4][R36.64], R32 ;  /* 0x0000002024007986 */ /* 0x0043e6000c101d04 */
.L_x_1364:
[----:B------:R-:W-:Y:S05]  /*50a0*/  BSYNC B1 ;  /* 0x0000000000017941 */ /* 0x000fea0003800000 */
.L_x_1363:
        /* <DEDUP_REMOVED lines=29> */
[--C-:B------:R-:W-:Y:S02]  /*5280*/  HADD2.F32 R39, -RZ, R149.reuse.H0_H0 ;  /* 0x20000095ff277230 */ /* 0x100fe40000004100 */
[----:B------:R-:W-:Y:S01]  /*5290*/  FFMA.FTZ R64, R35, R58, -R64 ;  /* 0x0000003a23407223 */ /* 0x000fe20000010840 */
[----:B------:R-:W-:Y:S02]  /*52a0*/  HADD2.F32 R32, -RZ, R32.H0_H0 ;  /* 0x20000020ff207230 */ /* 0x000fe40000004100 */
[----:B------:R-:W-:Y:S02]  /*52b0*/  HADD2.F32 R149, -RZ, R149.H1_H1 ;  /* 0x30000095ff957230 */ /* 0x000fe40000004100 */
[----:B------:R-:W-:Y:S01]  /*52c0*/  FMUL.FTZ R57, R33, R39 ;  /* 0x0000002721397220 */ /* 0x000fe20000410000 */
[----:B------:R-:W-:-:S02]  /*52d0*/  HADD2.F32 R34, -RZ, R38.H1_H1 ;  /* 0x30000026ff227230 */ /* 0x000fc40000004100 */
        /* <DEDUP_REMOVED lines=14> */
.L_x_1370:
[----:B------:R-:W-:Y:S05]  /*53c0*/  BSYNC B2 ;  /* 0x0000000000027941 */ /* 0x000fea0003800000 */
.L_x_1369:
[----:B------:R-:W-:Y:S02]  /*53d0*/  ULDC.64 UR4, c[0x0][0x208] ;  /* 0x0000820000047ab9 */ /* 0x000fe40000000a00 */
[----:B--2---:R1:W-:Y:S03]  /*53e0*/  STG.E.128 desc[UR4][R36.64+0x40], R32 ;  /* 0x0000402024007986 */ /* 0x0043e6000c101d04 */
.L_x_1368:
[----:B------:R-:W-:Y:S05]  /*53f0*/  BSYNC B1 ;  /* 0x0000000000017941 */ /* 0x000fea0003800000 */
.L_x_1367:
        /* <DEDUP_REMOVED lines=49> */
.L_x_1374:
[----:B------:R-:W-:Y:S05]  /*5710*/  BSYNC B2 ;  /* 0x0000000000027941 */ /* 0x000fea0003800000 */
.L_x_1373:
[----:B------:R-:W-:Y:S02]  /*5720*/  ULDC.64 UR4, c[0x0][0x208] ;  /* 0x0000820000047ab9 */ /* 0x000fe40000000a00 */
[----:B--2---:R1:W-:Y:S03]  /*5730*/  STG.E.128 desc[UR4][R36.64+0x80], R32 ;  /* 0x0000802024007986 */ /* 0x0043e6000c101d04 */
.L_x_1372:
[----:B------:R-:W-:Y:S05]  /*5740*/  BSYNC B1 ;  /* 0x0000000000017941 */ /* 0x000fea0003800000 */
.L_x_1371:
        /* <DEDUP_REMOVED lines=49> */
.L_x_1378:
[----:B------:R-:W-:Y:S05]  /*5a60*/  BSYNC B2 ;  /* 0x0000000000027941 */ /* 0x000fea0003800000 */
.L_x_1377:
[----:B------:R-:W-:Y:S02]  /*5a70*/  ULDC.64 UR4, c[0x0][0x208] ;  /* 0x0000820000047ab9 */ /* 0x000fe40000000a00 */
[----:B--2---:R1:W-:Y:S03]  /*5a80*/  STG.E.128 desc[UR4][R36.64+0xc0], R32 ;  /* 0x0000c02024007986 */ /* 0x0043e6000c101d04 */
.L_x_1376:
[----:B------:R-:W-:Y:S05]  /*5a90*/  BSYNC B1 ;  /* 0x0000000000017941 */ /* 0x000fea0003800000 */
.L_x_1375:
        /* <DEDUP_REMOVED lines=37> */
[--C-:B------:R-:W-:Y:S02]  /*5cf0*/  HADD2.F32 R35, -RZ, R82.reuse.H1_H1 ;  /* 0x30000052ff237230 */ /* 0x100fe40000004100 */
[----:B------:R-:W-:Y:S01]  /*5d00*/  FMUL.FTZ R44, R32, R44 ;  /* 0x0000002c202c7220 */ /* 0x000fe20000410000 */
        /* <DEDUP_REMOVED lines=10> */
.L_x_1382:
[----:B------:R-:W-:Y:S05]  /*5db0*/  BSYNC B2 ;  /* 0x0000000000027941 */ /* 0x000fea0003800000 */
.L_x_1381:
[----:B------:R-:W-:Y:S02]  /*5dc0*/  ULDC.64 UR4, c[0x0][0x208] ;  /* 0x0000820000047ab9 */ /* 0x000fe40000000a00 */
[----:B--2---:R1:W-:Y:S03]  /*5dd0*/  STG.E.128 desc[UR4][R36.64+0x100], R32 ;  /* 0x0001002024007986 */ /* 0x0043e6000c101d04 */
.L_x_1380:
[----:B------:R-:W-:Y:S05]  /*5de0*/  BSYNC B1 ;  /* 0x0000000000017941 */ /* 0x000fea0003800000 */
.L_x_1379:
        /* <DEDUP_REMOVED lines=13> */
[----:B------:R-:W-:Y:S01]  /*5ec0*/  MOV R38, R34 ;  /* 0x0000002200267202 */ /* 0x000fe20000000f00 */
[----:B------:R-:W-:Y:S01]  /*5ed0*/  HADD2.F32 R34, -RZ, R33.H1_H1 ;  /* 0x30000021ff227230 */ /* 0x000fe20000004100 */
[----:B------:R-:W-:Y:S01]  /*5ee0*/  SHF.R.U32.HI R44, RZ, 0x10, R43 ;  /* 0x00000010ff2c7819 */ /* 0x000fe2000001162b */
[----:B------:R-:W-:Y:S02]  /*5ef0*/  HADD2.F32 R41, -RZ, R41.H0_H0 ;  /* 0x20000029ff297230 */ /* 0x000fe40000004100 */
[----:B------:R-:W-:-:S02]  /*5f00*/  HADD2.F32 R33, -RZ, R33.H0_H0 ;  /* 0x20000021ff217230 */ /* 0x000fc40000004100 */
[----:B------:R-:W-:Y:S02]  /*5f10*/  HADD2.F32 R44, -RZ, R44.H0_H0 ;  /* 0x2000002cff2c7230 */ /* 0x000fe40000004100 */
[CC--:B------:R-:W-:Y:S01]  /*5f20*/  FMUL.FTZ R46, R34.reuse, R41.reuse ;  /* 0x00000029222e7220 */ /* 0x0c0fe20000410000 */
[----:B------:R-:W-:Y:S02]  /*5f30*/  HADD2.F32 R42, -RZ, R45.H0_H0 ;  /* 0x2000002dff2a7230 */ /* 0x000fe40000004100 */
[C---:B------:R-:W-:Y:S01]  /*5f40*/  FMUL.FTZ R41, R33.reuse, R41 ;  /* 0x0000002921297220 */ /* 0x040fe20000410000 */
[----:B------:R-:W-:Y:S01]  /*5f50*/  FFMA.FTZ R46, R33, R40, -R46 ;  /* 0x00000028212e7223 */ /* 0x000fe2000001082e */
[----:B------:R-:W-:Y:S02]  /*5f60*/  FMUL.FTZ R48, R39, R44 ;  /* 0x0000002c27307220 */ /* 0x000fe40000410000 */
[----:B------:R-:W-:Y:S01]  /*5f70*/  FFMA.FTZ R43, R34, R40, R41 ;  /* 0x00000028222b7223 */ /* 0x000fe20000010029 */
        /* <DEDUP_REMOVED lines=23> */
.L_x_1384:
[----:B------:R-:W-:Y:S05]  /*60f0*/  BSYNC B1 ;  /* 0x0000000000017941 */ /* 0x000fea0003800000 */
.L_x_1383:
[----:B------:R-:W-:Y:S02]  /*6100*/  ULDC.64 UR4, c[0x0][0x208] ;  /* 0x0000820000047ab9 */ /* 0x000fe40000000a00 */
[----:B--2---:R1:W-:Y:S01]  /*6110*/  STG.E.128 desc[UR4][R36.64+0x140], R32 ;  /* 0x0001402024007986 */ /* 0x0043e2000c101d04 */
[----:B------:R-:W-:Y:S05]  /*6120*/  BRA `(.L_x_1362) ;  /* 0x0000003c00a07947 */ /* 0x000fea0003800000 */
.L_x_1330:
        /* <DEDUP_REMOVED lines=20> */
[----:B------:R-:W-:Y:S01]  /*6270*/  CS2R R54, SRZ ;  /* 0x0000000000367805 */ /* 0x000fe2000001ff00 */
[----:B------:R-:W-:Y:S01]  /*6280*/  IMAD.X R33, R89, 0x1, R12, P2 ;  /* 0x0000000159217824 */ /* 0x000fe200010e060c */
[C---:B------:R-:W-:Y:S02]  /*6290*/  LEA R56, P2, R32.reuse, UR4, 0x1 ;  /* 0x0000000420387c11 */ /* 0x040fe4000f8408ff */
[----:B------:R-:W-:Y:S01]  /*62a0*/  CS2R R52, SRZ ;  /* 0x0000000000347805 */ /* 0x000fe2000001ff00 */
[----:B------:R-:W-:Y:S01]  /*62b0*/  ULDC.64 UR6, c[0x0][0x208] ;  /* 0x0000820000067ab9 */ /* 0x000fe20000000a00 */
        /* <DEDUP_REMOVED lines=23> */
.L_x_1386:
[----:B------:R-:W-:Y:S05]  /*6430*/  BSYNC B1 ;  /* 0x0000000000017941 */ /* 0x000fea0003800000 */
.L_x_1385:
        /* <DEDUP_REMOVED lines=23> */
[----:B------:R-:W-:Y:S01]  /*65b0*/  CS2R R76, SRZ ;  /* 0x00000000004c7805 */ /* 0x000fe2000001ff00 */
[----:B------:R-:W-:Y:S01]  /*65c0*/  ULDC.64 UR6, c[0x0][0x208] ;  /* 0x0000820000067ab9 */ /* 0x000fe20000000a00 */
        /* <DEDUP_REMOVED lines=23> */
.L_x_1388:
[----:B------:R-:W-:Y:S05]  /*6740*/  BSYNC B1 ;  /* 0x0000000000017941 */ /* 0x000fea0003800000 */
.L_x_1387:
[----:B0-----:R-:W-:Y:S01]  /*6750*/  IMAD.MOV.U32 R80, RZ, RZ, R32 ;  /* 0x000000ffff507224 */ /* 0x001fe200078e0020 */
[----:B------:R-:W-:Y:S01]  /*6760*/  MOV R81, R33 ;  /* 0x0000002100517202 */ /* 0x000fe20000000f00 */
[----:B------:R-:W-:Y:S01]  /*6770*/  IMAD.MOV.U32 R82, RZ, RZ, R36 ;  /* 0x000000ffff527224 */ /* 0x000fe200078e0024 */
[----:B------:R-:W-:Y:S01]  /*6780*/  ULOP3.LUT UR4, UR60, 0x1, URZ, 0xfc, !UPT ;  /* 0x000000013c047892 */ /* 0x000fe2000f8efc3f */
[----:B------:R-:W-:Y:S01]  /*6790*/  IMAD.MOV.U32 R83, RZ, RZ, R37 ;  /* 0x000000ffff537224 */ /* 0x000fe200078e0025 */
        /* <DEDUP_REMOVED lines=10> */
[----:B------:R-:W-:-:S02]  /*6840*/  MOV R81, R43 ;  /* 0x0000002b00517202 */ /* 0x000fc40000000f00 */
[----:B------:R-:W-:Y:S01]  /*6850*/  PRMT R183, R82, 0x7610, R183 ;  /* 0x0000761052b77816 */ /* 0x000fe200000000b7 */
[----:B------:R-:W-:Y:S01]  /*6860*/  IMAD.MOV.U32 R82, RZ, RZ, R44 ;  /* 0x000000ffff527224 */ /* 0x000fe200078e002c */
[----:B------:R-:W-:Y:S01]  /*6870*/  PRMT R171, R80, 0x5410, R81 ;  /* 0x0000541050ab7816 */ /* 0x000fe20000000051 */
[----:B------:R-:W-:Y:S01]  /*6880*/  IMAD.MOV.U32 R80, RZ, RZ, R46 ;  /* 0x000000ffff507224 */ /* 0x000fe200078e002e */
[----:B------:R-:W-:Y:S01]  /*6890*/  PRMT R167, R83, 0x7610, R167 ;  /* 0x0000761053a77816 */ /* 0x000fe200000000a7 */
[----:B------:R-:W-:Y:S01]  /*68a0*/  IMAD.MOV.U32 R81, RZ, RZ, R47 ;  /* 0x000000ffff517224 */ /* 0x000fe200078e002f */
[----:B------:R-:W-:Y:S02]  /*68b0*/  MOV R83, R45 ;  /* 0x0000002d00537202 */ /* 0x000fe40000000f00 */
[----:B------:R-:W-:Y:S02]  /*68c0*/  PLOP3.LUT P2, PT, PT, PT, UP0, 0x80, 0x0 ;  /* 0x000000000000781c */ /* 0x000fe40003f4f008 */
[----:B------:R-:W-:Y:S01]  /*68d0*/  PRMT R178, R80, 0x5410, R81 ;  /* 0x0000541050b27816 */ /* 0x000fe20000000051 */
[----:B------:R-:W-:Y:S01]  /*68e0*/  IMAD.MOV.U32 R80, RZ, RZ, R50 ;  /* 0x000000ffff507224 */ /* 0x000fe200078e0032 */
        /* <DEDUP_REMOVED lines=13> */
[----:B------:R-:W-:Y:S01]  /*69c0*/  PRMT R184, R184, 0x5410, R80 ;  /* 0x00005410b8b87816 */ /* 0x000fe20000000050 */
[----:B-----5:R-:W-:Y:S01]  /*69d0*/  IMAD.MOV.U32 R80, RZ, RZ, R58 ;  /* 0x000000ffff507224 */ /* 0x020fe200078e003a */
[----:B------:R-:W-:Y:S01]  /*69e0*/  PRMT R172, R81, 0x7610, R172 ;  /* 0x0000761051ac7816 */ /* 0x000fe200000000ac */
[----:B------:R-:W-:Y:S01]  /*69f0*/  IMAD.MOV.U32 R81, RZ, RZ, R59 ;  /* 0x000000ffff517224 */ /* 0x000fe200078e003b */
[----:B------:R-:W-:Y:S01]  /*6a00*/  PRMT R185, R82, 0x7610, R185 ;  /* 0x0000761052b97816 */ /* 0x000fe200000000b9 */
[----:B------:R-:W-:Y:S01]  /*6a10*/  IMAD.MOV.U32 R82, RZ, RZ, R56 ;  /* 0x000000ffff527224 */ /* 0x000fe200078e0038 */
[----:B------:R-:W-:Y:S02]  /*6a20*/  PRMT R167, R167, 0x5410, R83 ;  /* 0x00005410a7a77816 */ /* 0x000fe40000000053 */
[----:B------:R-:W-:Y:S02]  /*6a30*/  MOV R83, R57 ;  /* 0x0000003900537202 */ /* 0x000fe40000000f00 */
[----:B------:R-:W-:Y:S01]  /*6a40*/  PRMT R152, R80, 0x5410, R81 ;  /* 0x0000541050987816 */ /* 0x000fe20000000051 */
[----:B------:R-:W-:Y:S01]  /*6a50*/  IMAD.MOV.U32 R80, RZ, RZ, R62 ;  /* 0x000000ffff507224 */ /* 0x000fe200078e003e */
[----:B------:R-:W-:Y:S01]  /*6a60*/  PRMT R153, R82, 0x5410, R83 ;  /* 0x0000541052997816 */ /* 0x000fe20000000053 */
[----:B------:R-:W-:-:S02]  /*6a70*/  IMAD.MOV.U32 R81, RZ, RZ, R63 ;  /* 0x000000ffff517224 */ /* 0x000fc400078e003f */
[----:B------:R-:W-:Y:S02]  /*6a80*/  IMAD.MOV.U32 R82, RZ, RZ, R60 ;  /* 0x000000ffff527224 */ /* 0x000fe400078e003c */
[----:B------:R-:W-:Y:S01]  /*6a90*/  IMAD.MOV.U32 R83, RZ, RZ, R61 ;  /* 0x000000ffff537224 */ /* 0x000fe200078e003d */
[----:B------:R-:W-:Y:S01]  /*6aa0*/  PRMT R157, R80, 0x5410, R81 ;  /* 0x00005410509d7816 */ /* 0x000fe20000000051 */
[----:B------:R-:W-:Y:S01]  /*6ab0*/  IMAD.MOV.U32 R80, RZ, RZ, R66 ;  /* 0x000000ffff507224 */ /* 0x000fe200078e0042 */
        /* <DEDUP_REMOVED lines=26> */
.L_x_1389:
[----:B------:R-:W-:Y:S01]  /*6c60*/  IMAD R89, R22, 0x8, R17 ;  /* 0x0000000816597824 */ /* 0x000fe200078e0211 */
[----:B------:R-:W-:Y:S01]  /*6c70*/  SHF.L.U32 R90, R204, 0x1f, RZ ;  /* 0x0000001fcc5a7819 */ /* 0x000fe200000006ff */
[----:B------:R-:W0:Y:S01]  /*6c80*/  LDC R147, c[0x0][0x2e4] ;  /* 0x0000b900ff937b82 */ /* 0x000e220000000800 */
[----:B------:R-:W-:Y:S02]  /*6c90*/  BSSY B1, `(.L_x_1390) ;  /* 0x0000004000017945 */ /* 0x000fe40003800000 */
[----:B------:R-:W1:Y:S05]  /*6ca0*/  SYNCS.PHASECHK.TRANS64.TRYWAIT P5, [R89+URZ+0x30890], R90 ;  /* 0x0308905a590075a7 */ /* 0x000e6a00080a017f */
[----:B------:R-:W2:Y:S01]  /*6cb0*/  LDC.64 R126, c[0x0][0x2f0] ;  /* 0x0000bc00ff7e7b82 */ /* 0x000ea20000000a00 */
[----:B-1----:R-:W-:Y:S05]  /*6cc0*/  @!P5 BRA `(.L_x_1391) ;  /* 0x0000020c0010d947 */ /* 0x002fea0003800000 */
.L_x_1731:
[----:B------:R-:W-:Y:S05]  /*6cd0*/  BSYNC B1 ;  /* 0x0000000000017941 */ /* 0x000fea0003800000 */
.L_x_1390:
[----:B------:R-:W-:Y:S01]  /*6ce0*/  BSSY B1, `(.L_x_1392) ;  /* 0x0000175000017945 */ /* 0x000fe20003800000 */
[----:B0-----:R-:W-:Y:S02]  /*6cf0*/  IMAD.IADD R149, R147, 0x1, -R124 ;  /* 0x0000000193957824 */ /* 0x001fe400078e0a7c */
[----:B------:R-:W-:Y:S01]  /*6d00*/  IMAD.MOV.U32 R129, RZ, RZ, R85 ;  /* 0x000000ffff817224 */ /* 0x000fe200078e0055 */
[----:B------:R-:W-:Y:S06]  /*6d10*/  @P4 BRA `(.L_x_1393) ;  /* 0x0000001400c44947 */ /* 0x000fec0003800000 */
[----:B------:R-:W-:Y:S01]  /*6d20*/  ISETP.NE.AND P4, PT, R20, RZ, PT ;  /* 0x000000ff1400720c */ /* 0x000fe20003f85270 */
[-C--:B--2---:R-:W-:Y:S01]  /*6d30*/  IMAD R80, R222, R126.reuse, RZ ;  /* 0x0000007ede507224 */ /* 0x084fe200078e02ff */
[----:B------:R-:W-:Y:S01]  /*6d40*/  BSSY B2, `(.L_x_1394) ;  /* 0x000007b000027945 */ /* 0x000fe20003800000 */
[----:B------:R-:W-:-:S04]  /*6d50*/  IMAD.WIDE.U32 R130, R195, R126, R128 ;  /* 0x0000007ec3827225 */ /* 0x000fc800078e0080 */
[----:B------:R-:W-:-:S05]  /*6d60*/  IMAD R155, R195, R127, R80 ;  /* 0x0000007fc39b7224 */ /* 0x000fca00078e0250 */
[----:B------:R-:W-:Y:S01]  /*6d70*/  IADD3 R155, R155, R131, RZ ;  /* 0x000000839b9b7210 */ /* 0x000fe20007ffe0ff */
[----:B------:R-:W-:Y:S06]  /*6d80*/  @!P4 BRA `(.L_x_1395) ;  /* 0x0000000400d8c947 */ /* 0x000fec0003800000 */
        /* <DEDUP_REMOVED lines=9> */
[----:B------:R-:W-:Y:S01]  /*6e20*/  LEA.HI R81, R80, R165, RZ, 0x3 ;  /* 0x000000a550517211 */ /* 0x000fe200078f18ff */
[----:B------:R-:W-:-:S03]  /*6e30*/  IMAD.SHL.U32 R165, R165, 0x8, RZ ;  /* 0x00000008a5a57824 */ /* 0x000fc600078e00ff */
[----:B------:R-:W-:Y:S02]  /*6e40*/  SHF.R.S32.HI R81, RZ, 0x3, R81 ;  /* 0x00000003ff517819 */ /* 0x000fe40000011451 */
[----:B------:R-:W-:-:S03]  /*6e50*/  LOP3.LUT R80, R208, 0x38, R165, 0xf8, !PT ;  /* 0x00000038d0507812 */ /* 0x000fc600078ef8a5 */
[----:B------:R-:W-:Y:S01]  /*6e60*/  IMAD R81, R81, 0x1800, R210 ;  /* 0x0000180051517824 */ /* 0x000fe200078e02d2 */
[----:B------:R-:W-:-:S05]  /*6e70*/  LOP3.LUT R80, R80, R209, RZ, 0x3c, !PT ;  /* 0x000000d150507212 */ /* 0x000fca00078e3cff */
[----:B------:R-:W-:Y:S02]  /*6e80*/  IMAD.IADD R81, R81, 0x1, R80 ;  /* 0x0000000151517824 */ /* 0x000fe400078e0250 */
[C---:B------:R-:W-:Y:S02]  /*6e90*/  IMAD R80, R22.reuse, 0x4800, R143 ;  /* 0x0000480016507824 */ /* 0x040fe400078e028f */
[----:B------:R-:W-:Y:S02]  /*6ea0*/  IMAD R84, R22, 0x4800, R81 ;  /* 0x0000480016547824 */ /* 0x000fe400078e0251 */
[--C-:B------:R-:W-:Y:S02]  /*6eb0*/  IMAD R80, R80, 0x2, R17.reuse ;  /* 0x0000000250507824 */ /* 0x100fe400078e0211 */
[----:B------:R-:W-:-:S04]  /*6ec0*/  IMAD R84, R84, 0x2, R17 ;  /* 0x0000000254547824 */ /* 0x000fc800078e0211 */
[----:B------:R-:W0:Y:S04]  /*6ed0*/  LDS.128 R80, [R80+0x1e400] ;  /* 0x01e4000050507984 */ /* 0x000e280000000c00 */
[----:B------:R-:W2:Y:S01]  /*6ee0*/  LDS.128 R84, [R84+0x1e400] ;  /* 0x01e4000054547984 */ /* 0x000ea20000000c00 */
[----:B------:R-:W-:Y:S05]  /*6ef0*/  @P4 BRA `(.L_x_1397) ;  /* 0x00000004004c4947 */ /* 0x000fea0003800000 */
[--C-:B------:R-:W-:Y:S01]  /*6f00*/  SHF.R.U64 R40, R40, 0x10, R41.reuse ;  /* 0x0000001028287819 */ /* 0x100fe20000001229 */
[----:B--2---:R-:W-:Y:S01]  /*6f10*/  HADD2.F32 R168, -RZ, R85.H0_H0 ;  /* 0x20000055ffa87230 */ /* 0x004fe20000004100 */
[----:B------:R-:W-:Y:S01]  /*6f20*/  SHF.R.U32.HI R166, RZ, 0x10, R41 ;  /* 0x00000010ffa67819 */ /* 0x000fe20000011629 */
[----:B0-----:R-:W-:Y:S01]  /*6f30*/  HADD2.F32 R170, -RZ, R81.H0_H0 ;  /* 0x20000051ffaa7230 */ /* 0x001fe20000004100 */
[--C-:B------:R-:W-:Y:S01]  /*6f40*/  SHF.R.U64 R41, R52, 0x10, R53.reuse ;  /* 0x0000001034297819 */ /* 0x100fe20000001235 */
[----:B------:R-:W-:Y:S01]  /*6f50*/  HADD2.F32 R169, -RZ, R85.H1_H1 ;  /* 0x30000055ffa97230 */ /* 0x000fe20000004100 */
[----:B------:R-:W-:Y:S01]  /*6f60*/  SHF.R.U32.HI R52, RZ, 0x10, R53 ;  /* 0x00000010ff347819 */ /* 0x000fe20000011635 */
[----:B------:R-:W-:Y:S01]  /*6f70*/  HADD2.F32 R81, -RZ, R81.H1_H1 ;  /* 0x30000051ff517230 */ /* 0x000fe20000004100 */
[--C-:B------:R-:W-:Y:S01]  /*6f80*/  SHF.R.U64 R53, R54, 0x10, R55.reuse ;  /* 0x0000001036357819 */ /* 0x100fe20000001237 */
[----:B------:R-:W-:Y:S01]  /*6f90*/  HADD2.F32 R166, -RZ, R166.H0_H0 ;  /* 0x200000a6ffa67230 */ /* 0x000fe20000004100 */
[----:B------:R-:W-:Y:S01]  /*6fa0*/  SHF.R.U32.HI R54, RZ, 0x10, R55 ;  /* 0x00000010ff367819 */ /* 0x000fe20000011637 */
[--C-:B------:R-:W-:Y:S01]  /*6fb0*/  HADD2.F32 R55, -RZ, R167.reuse.H1_H1 ;  /* 0x300000a7ff377230 */ /* 0x100fe20000004100 */
[--C-:B------:R-:W-:Y:S01]  /*6fc0*/  SHF.R.U64 R42, R42, 0x10, R43.reuse ;  /* 0x000000102a2a7819 */ /* 0x100fe2000000122b */
[----:B------:R-:W-:Y:S01]  /*6fd0*/  HADD2.F32 R167, -RZ, R167.H0_H0 ;  /* 0x200000a7ffa77230 */ /* 0x000fe20000004100 */
[----:B------:R-:W-:Y:S01]  /*6fe0*/  SHF.R.U32.HI R43, RZ, 0x10, R43 ;  /* 0x00000010ff2b7819 */ /* 0x000fe2000001162b */
[----:B------:R-:W-:-:S02]  /*6ff0*/  HADD2.F32 R52, -RZ, R52.H0_H0 ;  /* 0x20000034ff347230 */ /* 0x000fc40000004100 */
[-C--:B------:R-:W-:Y:S01]  /*7000*/  FMUL.FTZ R85, R168, R55.reuse ;  /* 0x00000037a8557220 */ /* 0x080fe20000410000 */
[C---:B------:R-:W-:Y:S01]  /*7010*/  FMUL.FTZ R55, R170.reuse, R55 ;  /* 0x00000037aa377220 */ /* 0x040fe20000410000 */
[----:B------:R-:W-:Y:S02]  /*7020*/  HADD2.F32 R41, -RZ, R41.H0_H0 ;  /* 0x20000029ff297230 */ /* 0x000fe40000004100 */
[-C--:B------:R-:W-:Y:S01]  /*7030*/  FFMA.FTZ R85, R170, R167.reuse, -R85 ;  /* 0x000000a7aa557223 */ /* 0x080fe20000010855 */
[-C--:B------:R-:W-:Y:S01]  /*7040*/  FMUL.FTZ R170, R169, R52.reuse ;  /* 0x00000034a9aa7220 */ /* 0x080fe20000410000 */
[C---:B------:R-:W-:Y:S01]  /*7050*/  FMUL.FTZ R52, R81.reuse, R52 ;  /* 0x0000003451347220 */ /* 0x040fe20000410000 */
[----:B------:R-:W-:Y:S01]  /*7060*/  FFMA.FTZ R55, R168, R167, R55 ;  /* 0x000000a7a8377223 */ /* 0x000fe20000010037 */
[--C-:B------:R-:W-:Y:S02]  /*7070*/  HADD2.F32 R167, -RZ, R87.reuse.H0_H0 ;  /* 0x20000057ffa77230 */ /* 0x100fe40000004100 */
[----:B------:R-:W-:Y:S01]  /*7080*/  FFMA.FTZ R170, R81, R166, -R170 ;  /* 0x000000a651aa7223 */ /* 0x000fe200000108aa */
[----:B------:R-:W-:-:S02]  /*7090*/  HADD2.F32 R168, -RZ, R87.H1_H1 ;  /* 0x30000057ffa87230 */ /* 0x000fc40000004100 */
[----:B------:R-:W-:Y:S01]  /*70a0*/  FFMA.FTZ R52, R169, R166, R52 ;  /* 0x000000a6a9347223 */ /* 0x000fe20000010034 */
[----:B------:R-:W-:Y:S02]  /*70b0*/  HADD2.F32 R81, -RZ, R172.H0_H0 ;  /* 0x200000acff517230 */ /* 0x000fe40000004100 */
[--C-:B------:R-:W-:Y:S01]  /*70c0*/  HADD2.F32 R87, -RZ, R83.reuse.H0_H0 ;  /* 0x20000053ff577230 */ /* 0x100fe20000004100 */
[----:B------:R-:W-:Y:S01]  /*70d0*/  F2FP.F16.F32.PACK_AB R85, R170, R85 ;  /* 0x00000055aa55723e */ /* 0x000fe200000000ff */
[----:B------:R-:W-:Y:S02]  /*70e0*/  HADD2.F32 R169, -RZ, R54.H0_H0 ;  /* 0x20000036ffa97230 */ /* 0x000fe40000004100 */
[-C--:B------:R-:W-:Y:S01]  /*70f0*/  FMUL.FTZ R172, R167, R81.reuse ;  /* 0x00000051a7ac7220 */ /* 0x080fe20000410000 */
[----:B------:R-:W-:Y:S02]  /*7100*/  HADD2.F32 R54, -RZ, R83.H1_H1 ;  /* 0x30000053ff367230 */ /* 0x000fe40000004100 */
[----:B------:R-:W-:Y:S01]  /*7110*/  FMUL.FTZ R174, R87, R81 ;  /* 0x0000005157ae7220 */ /* 0x000fe20000410000 */
[----:B------:R-:W-:-:S02]  /*7120*/  HADD2.F32 R166, -RZ, R171.H1_H1 ;  /* 0x300000abffa67230 */ /* 0x000fc40000004100 */
[-C--:B------:R-:W-:Y:S01]  /*7130*/  FMUL.FTZ R81, R168, R169.reuse ;  /* 0x000000a9a8517220 */ /* 0x080fe20000410000 */
[----:B------:R-:W-:Y:S02]  /*7140*/  HADD2.F32 R43, -RZ, R43.H0_H0 ;  /* 0x2000002bff2b7230 */ /* 0x000fe40000004100 */
[C---:B------:R-:W-:Y:S01]  /*7150*/  FMUL.FTZ R169, R54.reuse, R169 ;  /* 0x000000a936a97220 */ /* 0x040fe20000410000 */
[----:B------:R-:W-:Y:S02]  /*7160*/  HADD2.F32 R83, -RZ, R80.H0_H0 ;  /* 0x20000050ff537230 */ /* 0x000fe40000004100 */
[----:B------:R-:W-:Y:S01]  /*7170*/  FFMA.FTZ R172, R87, R166, -R172 ;  /* 0x000000a657ac7223 */ /* 0x000fe200000108ac */
[----:B------:R-:W-:Y:S02]  /*7180*/  HADD2.F32 R87, -RZ, R84.H0_H0 ;  /* 0x20000054ff577230 */ /* 0x000fe40000004100 */
[-C--:B------:R-:W-:Y:S01]  /*7190*/  FFMA.FTZ R81, R54, R43.reuse, -R81 ;  /* 0x0000002b36517223 */ /* 0x080fe20000010851 */
[----:B------:R-:W-:Y:S01]  /*71a0*/  FFMA.FTZ R169, R168, R43, R169 ;  /* 0x0000002ba8a97223 */ /* 0x000fe200000100a9 */
[----:B------:R-:W-:-:S02]  /*71b0*/  HADD2.F32 R43, -RZ, R185.H0_H0 ;  /* 0x200000b9ff2b7230 */ /* 0x000fc40000004100 */
[----:B------:R-:W-:Y:S01]  /*71c0*/  FFMA.FTZ R174, R167, R166, R174 ;  /* 0x000000a6a7ae7223 */ /* 0x000fe200000100ae */
[----:B------:R-:W-:Y:S01]  /*71d0*/  HADD2.F32 R84, -RZ, R84.H1_H1 ;  /* 0x30000054ff547230 */ /* 0x000fe20000004100 */
[----:B------:R-:W-:Y:S01]  /*71e0*/  F2FP.F16.F32.PACK_AB R52, R52, R55 ;  /* 0x000000373434723e */ /* 0x000fe200000000ff */
[----:B------:R-:W-:Y:S02]  /*71f0*/  HADD2.F32 R80, -RZ, R80.H1_H1 ;  /* 0x30000050ff507230 */ /* 0x000fe40000004100 */
[-C--:B------:R-:W-:Y:S01]  /*7200*/  FMUL.FTZ R166, R83, R43.reuse ;  /* 0x0000002b53a67220 */ /* 0x080fe20000410000 */
[----:B------:R-:W-:Y:S02]  /*7210*/  HADD2.F32 R167, -RZ, R40.H0_H0 ;  /* 0x20000028ffa77230 */ /* 0x000fe40000004100 */
[----:B------:R-:W-:Y:S01]  /*7220*/  FMUL.FTZ R40, R87, R43 ;  /* 0x0000002b57287220 */ /* 0x000fe20000410000 */
[----:B------:R-:W-:Y:S02]  /*7230*/  HADD2.F32 R54, -RZ, R183.H0_H0 ;  /* 0x200000b7ff367230 */ /* 0x000fe40000004100 */
[-C--:B------:R-:W-:Y:S01]  /*7240*/  FMUL.FTZ R43, R84, R41.reuse ;  /* 0x00000029542b7220 */ /* 0x080fe20000410000 */
[C---:B------:R-:W-:Y:S01]  /*7250*/  FMUL.FTZ R41, R80.reuse, R41 ;  /* 0x0000002950297220 */ /* 0x040fe20000410000 */
[----:B------:R-:W-:Y:S01]  /*7260*/  HADD2.F32 R53, -RZ, R53.H0_H0 ;  /* 0x20000035ff357230 */ /* 0x000fe20000004100 */
[----:B------:R-:W-:Y:S01]  /*7270*/  F2FP.F16.F32.PACK_AB R169, R169, R174 ;  /* 0x000000aea9a9723e */ /* 0x000fe200000000ff */
[-C--:B------:R-:W-:Y:S01]  /*7280*/  FFMA.FTZ R43, R80, R167.reuse, -R43 ;  /* 0x000000a7502b7223 */ /* 0x080fe2000001082b */
[----:B------:R-:W-:Y:S01]  /*7290*/  FFMA.FTZ R40, R83, R54, -R40 ;  /* 0x0000003653287223 */ /* 0x000fe20000010828 */
[----:B------:R-:W-:Y:S01]  /*72a0*/  FFMA.FTZ R167, R84, R167, R41 ;  /* 0x000000a754a77223 */ /* 0x000fe20000010029 */
[----:B------:R-:W-:-:S02]  /*72b0*/  HADD2.F32 R41, -RZ, R184.H1_H1 ;  /* 0x300000b8ff297230 */ /* 0x000fc40000004100 */
[----:B------:R-:W-:Y:S01]  /*72c0*/  FFMA.FTZ R166, R87, R54, R166 ;  /* 0x0000003657a67223 */ /* 0x000fe200000100a6 */
[----:B------:R-:W-:Y:S02]  /*72d0*/  HADD2.F32 R83, -RZ, R86.H0_H0 ;  /* 0x20000056ff537230 */ /* 0x000fe40000004100 */
[----:B------:R-:W-:Y:S02]  /*72e0*/  HADD2.F32 R80, -RZ, R82.H0_H0 ;  /* 0x20000052ff507230 */ /* 0x000fe40000004100 */
[----:B------:R-:W-:Y:S02]  /*72f0*/  HADD2.F32 R86, -RZ, R86.H1_H1 ;  /* 0x30000056ff567230 */ /* 0x000fe40000004100 */
[----:B------:R-:W-:Y:S01]  /*7300*/  FMUL.FTZ R87, R83, R41 ;  /* 0x0000002953577220 */ /* 0x000fe20000410000 */
[----:B------:R-:W-:Y:S01]  /*7310*/  HADD2.F32 R82, -RZ, R82.H1_H1 ;  /* 0x30000052ff527230 */ /* 0x000fe20000004100 */
[----:B------:R-:W-:Y:S01]  /*7320*/  F2FP.F16.F32.PACK_AB R84, R167, R166 ;  /* 0x000000a6a754723e */ /* 0x000fe200000000ff */
[----:B------:R-:W-:-:S02]  /*7330*/  HADD2.F32 R54, -RZ, R171.H0_H0 ;  /* 0x200000abff367230 */ /* 0x000fc40000004100 */
[----:B------:R-:W-:Y:S02]  /*7340*/  HADD2.F32 R171, -RZ, R42.H0_H0 ;  /* 0x2000002affab7230 */ /* 0x000fe40000004100 */
[----:B------:R-:W-:Y:S01]  /*7350*/  FMUL.FTZ R42, R80, R41 ;  /* 0x00000029502a7220 */ /* 0x000fe20000410000 */
[-C--:B------:R-:W-:Y:S01]  /*7360*/  FMUL.FTZ R41, R86, R53.reuse ;  /* 0x0000003556297220 */ /* 0x080fe20000410000 */
[----:B------:R-:W-:Y:S01]  /*7370*/  FMUL.FTZ R53, R82, R53 ;  /* 0x0000003552357220 */ /* 0x000fe20000410000 */
[-C--:B------:R-:W-:Y:S01]  /*7380*/  FFMA.FTZ R87, R80, R54.reuse, -R87 ;  /* 0x0000003650577223 */ /* 0x080fe20000010857 */
[----:B------:R-:W-:Y:S01]  /*7390*/  FFMA.FTZ R42, R83, R54, R42 ;  /* 0x00000036532a7223 */ /* 0x000fe2000001002a */
[-C--:B------:R-:W-:Y:S01]  /*73a0*/  FFMA.FTZ R82, R82, R171.reuse, -R41 ;  /* 0x000000ab52527223 */ /* 0x080fe20000010829 */
[----:B------:R-:W-:Y:S01]  /*73b0*/  FFMA.FTZ R53, R86, R171, R53 ;  /* 0x000000ab56357223 */ /* 0x000fe20000010035 */
[----:B------:R-:W-:Y:S01]  /*73c0*/  F2FP.F16.F32.PACK_AB R83, R81, R172 ;  /* 0x000000ac5153723e */ /* 0x000fe200000000ff */
[----:B------:R-:W-:Y:S01]  /*73d0*/  IMAD.MOV.U32 R81, RZ, RZ, R85 ;  /* 0x000000ffff517224 */ /* 0x000fe200078e0055 */
[----:B------:R-:W-:-:S02]  /*73e0*/  F2FP.F16.F32.PACK_AB R80, R43, R40 ;  /* 0x000000282b50723e */ /* 0x000fc400000000ff */
[----:B------:R-:W-:Y:S01]  /*73f0*/  F2FP.F16.F32.PACK_AB R82, R82, R87 ;  /* 0x000000575252723e */ /* 0x000fe200000000ff */
[----:B------:R-:W-:Y:S01]  /*7400*/  IMAD.MOV.U32 R87, RZ, RZ, R169 ;  /* 0x000000ffff577224 */ /* 0x000fe200078e00a9 */
[----:B------:R-:W-:Y:S02]  /*7410*/  F2FP.F16.F32.PACK_AB R86, R53, R42 ;  /* 0x0000002a3556723e */ /* 0x000fe400000000ff */
[----:B------:R-:W-:-:S07]  /*7420*/  MOV R85, R52 ;  /* 0x0000003400557202 */ /* 0x000fce0000000f00 */
.L_x_1397:
[----:B------:R-:W-:Y:S05]  /*7430*/  BSYNC B3 ;  /* 0x0000000000037941 */ /* 0x000fea0003800000 */
.L_x_1396:
[----:B------:R-:W-:Y:S01]  /*7440*/  ISETP.GE.AND P4, PT, R165, R147, PT ;  /* 0x00000093a500720c */ /* 0x000fe20003f86270 */
[----:B------:R-:W-:-:S12]  /*7450*/  ULDC.64 UR4, c[0x0][0x208] ;  /* 0x0000820000047ab9 */ /* 0x000fd80000000a00 */
        /* <DEDUP_REMOVED lines=9> */
.L_x_1395:
[----:B------:R-:W-:Y:S05]  /*74f0*/  BSYNC B2 ;  /* 0x0000000000027941 */ /* 0x000fea0003800000 */
.L_x_1394:
[----:B------:R-:W-:Y:S01]  /*7500*/  ISETP.NE.AND P4, PT, R21, RZ, PT ;  /* 0x000000ff1500720c */ /* 0x000fe20003f85270 */
[----:B------:R-:W-:-:S12]  /*7510*/  BSSY B2, `(.L_x_1398) ;  /* 0x0000077000027945 */ /* 0x000fd80003800000 */
[----:B------:R-:W-:Y:S05]  /*7520*/  @!P4 BRA `(.L_x_1399) ;  /* 0x0000000400d4c947 */ /* 0x000fea0003800000 */
[----:B0-----:R-:W-:Y:S01]  /*7530*/  SEL R40, R124, R149, !P1 ;  /* 0x000000957c287207 */ /* 0x001fe20004800000 */
[----:B------:R-:W-:Y:S01]  /*7540*/  BSSY B3, `(.L_x_1400) ;  /* 0x0000068000037945 */ /* 0x000fe20003800000 */
[----:B------:R-:W-:Y:S02]  /*7550*/  IADD3 R80, P4, P5, R108, R130, R14 ;  /* 0x000000826c507210 */ /* 0x000fe40007d9e00e */
[----:B------:R-:W-:Y:S02]  /*7560*/  SHF.R.S32.HI R41, RZ, 0x1f, R40 ;  /* 0x0000001fff297819 */ /* 0x000fe40000011428 */
[----:B------:R-:W-:Y:S02]  /*7570*/  IADD3.X R81, R4, R155, R113, P4, P5 ;  /* 0x0000009b04517210 */ /* 0x000fe400027ea471 */
[----:B------:R-:W-:Y:S02]  /*7580*/  LEA.HI R41, R41, R40, RZ, 0x4 ;  /* 0x0000002829297211 */ /* 0x000fe400078f20ff */
[----:B------:R-:W-:-:S02]  /*7590*/  ISETP.GE.AND P4, PT, R198, R119, PT ;  /* 0x00000077c600720c */ /* 0x000fc40003f86270 */
[----:B------:R-:W-:-:S04]  /*75a0*/  LEA.HI.SX32 R41, R41, R116, 0x1c ;  /* 0x0000007429297211 */ /* 0x000fc800078fe2ff */
        /* <DEDUP_REMOVED lines=20> */
[----:B0-----:R-:W-:Y:S01]  /*76f0*/  HADD2.F32 R53, -RZ, R41.H0_H0 ;  /* 0x20000029ff357230 */ /* 0x001fe20000004100 */
[----:B------:R-:W-:Y:S01]  /*7700*/  SHF.R.U32.HI R48, RZ, 0x10, R49 ;  /* 0x00000010ff307819 */ /* 0x000fe20000011631 */
[----:B------:R-:W-:Y:S01]  /*7710*/  HADD2.F32 R84, -RZ, R182.H1_H1 ;  /* 0x300000b6ff547230 */ /* 0x000fe20000004100 */
[--C-:B------:R-:W-:Y:S01]  /*7720*/  SHF.R.U64 R49, R50, 0x10, R51.reuse ;  /* 0x0000001032317819 */ /* 0x100fe20000001233 */
[----:B------:R-:W-:Y:S01]  /*7730*/  HADD2.F32 R37, -RZ, R37.H0_H0 ;  /* 0x20000025ff257230 */ /* 0x000fe20000004100 */
[----:B------:R-:W-:Y:S01]  /*7740*/  SHF.R.U32.HI R50, RZ, 0x10, R51 ;  /* 0x00000010ff327819 */ /* 0x000fe20000011633 */
[----:B------:R-:W-:Y:S01]  /*7750*/  HADD2.F32 R51, -RZ, R184.H0_H0 ;  /* 0x200000b8ff337230 */ /* 0x000fe20000004100 */
[--C-:B------:R-:W-:Y:S01]  /*7760*/  SHF.R.U64 R38, R38, 0x10, R39.reuse ;  /* 0x0000001026267819 */ /* 0x100fe20000001227 */
[----:B------:R-:W-:Y:S01]  /*7770*/  HADD2.F32 R87, -RZ, R48.H0_H0 ;  /* 0x20000030ff577230 */ /* 0x000fe20000004100 */
[----:B------:R-:W-:Y:S01]  /*7780*/  SHF.R.U32.HI R39, RZ, 0x10, R39 ;  /* 0x00000010ff277819 */ /* 0x000fe20000011627 */
[----:B------:R-:W-:-:S02]  /*7790*/  HADD2.F32 R48, -RZ, R41.H1_H1 ;  /* 0x30000029ff307230 */ /* 0x000fc40000004100 */
[-C--:B------:R-:W-:Y:S01]  /*77a0*/  FMUL.FTZ R164, R53, R51.reuse ;  /* 0x0000003335a47220 */ /* 0x080fe20000410000 */
[----:B------:R-:W-:Y:S02]  /*77b0*/  HADD2.F32 R41, -RZ, R82.H0_H0 ;  /* 0x20000052ff297230 */ /* 0x000fe40000004100 */
[C---:B------:R-:W-:Y:S01]  /*77c0*/  FMUL.FTZ R82, R85.reuse, R51 ;  /* 0x0000003355527220 */ /* 0x040fe20000410000 */
[-C--:B------:R-:W-:Y:S01]  /*77d0*/  FMUL.FTZ R51, R86, R87.reuse ;  /* 0x0000005756337220 */ /* 0x080fe20000410000 */
[C---:B------:R-:W-:Y:S01]  /*77e0*/  FMUL.FTZ R87, R48.reuse, R87 ;  /* 0x0000005730577220 */ /* 0x040fe20000410000 */
[-C--:B------:R-:W-:Y:S01]  /*77f0*/  FFMA.FTZ R164, R85, R84.reuse, R164 ;  /* 0x0000005455a47223 */ /* 0x080fe200000100a4 */
[----:B------:R-:W-:Y:S01]  /*7800*/  FFMA.FTZ R82, R53, R84, -R82 ;  /* 0x0000005435527223 */ /* 0x000fe20000010852 */
[-C--:B------:R-:W-:Y:S01]  /*7810*/  FFMA.FTZ R51, R48, R41.reuse, -R51 ;  /* 0x0000002930337223 */ /* 0x080fe20000010833 */
[----:B------:R-:W-:Y:S01]  /*7820*/  FFMA.FTZ R87, R86, R41, R87 ;  /* 0x0000002956577223 */ /* 0x000fe20000010057 */
[----:B------:R-:W-:-:S02]  /*7830*/  HADD2.F32 R53, -RZ, R55.H0_H0 ;  /* 0x20000037ff357230 */ /* 0x000fc40000004100 */
[----:B------:R-:W-:Y:S01]  /*7840*/  HADD2.F32 R84, -RZ, R55.H1_H1 ;  /* 0x30000037ff547230 */ /* 0x000fe20000004100 */
[----:B------:R-:W-:Y:S01]  /*7850*/  F2FP.F16.F32.PACK_AB R51, R51, R82 ;  /* 0x000000523333723e */ /* 0x000fe200000000ff */
[----:B------:R-:W-:Y:S01]  /*7860*/  HADD2.F32 R41, -RZ, R183.H1_H1 ;  /* 0x300000b7ff297230 */ /* 0x000fe20000004100 */
[----:B------:R-:W-:Y:S01]  /*7870*/  F2FP.F16.F32.PACK_AB R87, R87, R164 ;  /* 0x000000a45757723e */ /* 0x000fe200000000ff */
[--C-:B------:R-:W-:Y:S02]  /*7880*/  HADD2.F32 R55, -RZ, R43.reuse.H0_H0 ;  /* 0x2000002bff377230 */ /* 0x100fe40000004100 */
[----:B------:R-:W-:Y:S02]  /*7890*/  HADD2.F32 R85, -RZ, R50.H0_H0 ;  /* 0x20000032ff557230 */ /* 0x000fe40000004100 */
[-C--:B------:R-:W-:Y:S01]  /*78a0*/  FMUL.FTZ R86, R53, R41.reuse ;  /* 0x0000002935567220 */ /* 0x080fe20000410000 */
[----:B------:R-:W-:Y:S02]  /*78b0*/  HADD2.F32 R50, -RZ, R43.H1_H1 ;  /* 0x3000002bff327230 */ /* 0x000fe40000004100 */
[----:B------:R-:W-:Y:S01]  /*78c0*/  FMUL.FTZ R166, R55, R41 ;  /* 0x0000002937a67220 */ /* 0x000fe20000410000 */
[----:B------:R-:W-:-:S02]  /*78d0*/  HADD2.F32 R48, -RZ, R182.H0_H0 ;  /* 0x200000b6ff307230 */ /* 0x000fc40000004100 */
[-C--:B------:R-:W-:Y:S01]  /*78e0*/  FMUL.FTZ R41, R84, R85.reuse ;  /* 0x0000005554297220 */ /* 0x080fe20000410000 */
[----:B------:R-:W-:Y:S02]  /*78f0*/  HADD2.F32 R39, -RZ, R39.H0_H0 ;  /* 0x20000027ff277230 */ /* 0x000fe40000004100 */
[C---:B------:R-:W-:Y:S01]  /*7900*/  FMUL.FTZ R85, R50.reuse, R85 ;  /* 0x0000005532557220 */ /* 0x040fe20000410000 */
[--C-:B------:R-:W-:Y:S02]  /*7910*/  HADD2.F32 R43, -RZ, R181.reuse.H0_H0 ;  /* 0x200000b5ff2b7230 */ /* 0x100fe40000004100 */
[-C--:B------:R-:W-:Y:S01]  /*7920*/  FFMA.FTZ R86, R55, R48.reuse, -R86 ;  /* 0x0000003037567223 */ /* 0x080fe20000010856 */
[----:B------:R-:W-:Y:S01]  /*7930*/  FFMA.FTZ R166, R53, R48, R166 ;  /* 0x0000003035a67223 */ /* 0x000fe200000100a6 */
[-C--:B------:R-:W-:Y:S01]  /*7940*/  FFMA.FTZ R41, R50, R39.reuse, -R41 ;  /* 0x0000002732297223 */ /* 0x080fe20000010829 */
[----:B------:R-:W-:Y:S01]  /*7950*/  FFMA.FTZ R85, R84, R39, R85 ;  /* 0x0000002754557223 */ /* 0x000fe20000010055 */
[----:B------:R-:W-:-:S02]  /*7960*/  HADD2.F32 R39, -RZ, R181.H1_H1 ;  /* 0x300000b5ff277230 */ /* 0x000fc40000004100 */
[----:B------:R-:W-:Y:S02]  /*7970*/  HADD2.F32 R50, -RZ, R52.H0_H0 ;  /* 0x20000034ff327230 */ /* 0x000fe40000004100 */
[----:B------:R-:W-:Y:S02]  /*7980*/  HADD2.F32 R48, -RZ, R40.H0_H0 ;  /* 0x20000028ff307230 */ /* 0x000fe40000004100 */
[----:B------:R-:W-:Y:S02]  /*7990*/  HADD2.F32 R52, -RZ, R52.H1_H1 ;  /* 0x30000034ff347230 */ /* 0x000fe40000004100 */
[-C--:B------:R-:W-:Y:S01]  /*79a0*/  FMUL.FTZ R53, R50, R39.reuse ;  /* 0x0000002732357220 */ /* 0x080fe20000410000 */
[----:B------:R-:W-:Y:S02]  /*79b0*/  HADD2.F32 R40, -RZ, R40.H1_H1 ;  /* 0x30000028ff287230 */ /* 0x000fe40000004100 */
[----:B------:R-:W-:Y:S01]  /*79c0*/  FMUL.FTZ R163, R48, R39 ;  /* 0x0000002730a37220 */ /* 0x000fe20000410000 */
[----:B------:R-:W-:-:S02]  /*79d0*/  HADD2.F32 R55, -RZ, R36.H0_H0 ;  /* 0x20000024ff377230 */ /* 0x000fc40000004100 */
[----:B------:R-:W-:Y:S01]  /*79e0*/  FMUL.FTZ R39, R52, R37 ;  /* 0x0000002534277220 */ /* 0x000fe20000410000 */
[----:B------:R-:W-:Y:S01]  /*79f0*/  FFMA.FTZ R53, R48, R43, -R53 ;  /* 0x0000002b30357223 */ /* 0x000fe20000010835 */
[----:B------:R-:W-:Y:S01]  /*7a00*/  FMUL.FTZ R37, R40, R37 ;  /* 0x0000002528257220 */ /* 0x000fe20000410000 */
[----:B------:R-:W-:Y:S01]  /*7a10*/  FFMA.FTZ R163, R50, R43, R163 ;  /* 0x0000002b32a37223 */ /* 0x000fe200000100a3 */
[-C--:B------:R-:W-:Y:S01]  /*7a20*/  FFMA.FTZ R40, R40, R55.reuse, -R39 ;  /* 0x0000003728287223 */ /* 0x080fe20000010827 */
[----:B------:R-:W-:Y:S02]  /*7a30*/  HADD2.F32 R43, -RZ, R54.H0_H0 ;  /* 0x20000036ff2b7230 */ /* 0x000fe40000004100 */
[----:B------:R-:W-:Y:S01]  /*7a40*/  FFMA.FTZ R52, R52, R55, R37 ;  /* 0x0000003734347223 */ /* 0x000fe20000010025 */
[----:B------:R-:W-:Y:S02]  /*7a50*/  HADD2.F32 R36, -RZ, R180.H1_H1 ;  /* 0x300000b4ff247230 */ /* 0x000fe40000004100 */
        /* <DEDUP_REMOVED lines=10> */
[----:B------:R-:W-:Y:S01]  /*7b00*/  FMUL.FTZ R36, R39, R36 ;  /* 0x0000002427247220 */ /* 0x000fe20000410000 */
[----:B------:R-:W-:Y:S01]  /*7b10*/  FMUL.FTZ R49, R42, R49 ;  /* 0x000000312a317220 */ /* 0x000fe20000410000 */
[----:B------:R-:W-:-:S02]  /*7b20*/  IMAD.MOV.U32 R53, RZ, RZ, R87 ;  /* 0x000000ffff357224 */ /* 0x000fc400078e0057 */
[-C--:B------:R-:W-:Y:S01]  /*7b30*/  FFMA.FTZ R38, R39, R37.reuse, -R38 ;  /* 0x0000002527267223 */ /* 0x080fe20000010826 */
[----:B------:R-:W-:Y:S01]  /*7b40*/  FFMA.FTZ R36, R43, R37, R36 ;  /* 0x000000252b247223 */ /* 0x000fe20000010024 */
[-C--:B------:R-:W-:Y:S01]  /*7b50*/  FFMA.FTZ R165, R42, R55.reuse, -R165 ;  /* 0x000000372aa57223 */ /* 0x080fe200000108a5 */
[----:B------:R-:W-:Y:S01]  /*7b60*/  FFMA.FTZ R49, R54, R55, R49 ;  /* 0x0000003736317223 */ /* 0x000fe20000010031 */
[----:B------:R-:W-:Y:S02]  /*7b70*/  F2FP.F16.F32.PACK_AB R43, R41, R86 ;  /* 0x00000056292b723e */ /* 0x000fe400000000ff */
[----:B------:R-:W-:Y:S02]  /*7b80*/  F2FP.F16.F32.PACK_AB R55, R85, R166 ;  /* 0x000000a65537723e */ /* 0x000fe400000000ff */
[----:B------:R-:W-:Y:S02]  /*7b90*/  F2FP.F16.F32.PACK_AB R42, R165, R38 ;  /* 0x00000026a52a723e */ /* 0x000fe400000000ff */
[----:B------:R-:W-:-:S02]  /*7ba0*/  F2FP.F16.F32.PACK_AB R54, R49, R36 ;  /* 0x000000243136723e */ /* 0x000fc400000000ff */
[----:B------:R-:W-:-:S07]  /*7bb0*/  MOV R41, R51 ;  /* 0x0000003300297202 */ /* 0x000fce0000000f00 */
.L_x_1401:
[----:B------:R-:W-:Y:S05]  /*7bc0*/  BSYNC B3 ;  /* 0x0000000000037941 */ /* 0x000fea0003800000 */
.L_x_1400:
        /* <DEDUP_REMOVED lines=11> */
.L_x_1399:
[----:B------:R-:W-:Y:S05]  /*7c80*/  BSYNC B2 ;  /* 0x0000000000027941 */ /* 0x000fea0003800000 */
.L_x_1398:
[----:B------:R-:W-:-:S13]  /*7c90*/  ISETP.NE.AND P4, PT, R25, RZ, PT ;  /* 0x000000ff1900720c */ /* 0x000fda0003f85270 */
[----:B------:R-:W-:Y:S05]  /*7ca0*/  @!P4 BRA `(.L_x_1393) ;  /* 0x0000000400e0c947 */ /* 0x000fea0003800000 */
[----:B------:R-:W-:Y:S01]  /*7cb0*/  LOP3.LUT P6, RZ, R16, 0x1, RZ, 0xc0, !PT ;  /* 0x0000000110ff7812 */ /* 0x000fe200078cc0ff */
        /* <DEDUP_REMOVED lines=8> */
[----:B------:R-:W-:Y:S01]  /*7d40*/  SHF.R.S32.HI R37, RZ, 0x1f, R36 ;  /* 0x0000001fff257819 */ /* 0x000fe20000011424 */
[----:B------:R-:W-:-:S03]  /*7d50*/  IMAD.SHL.U32 R51, R36, 0x8, RZ ;  /* 0x0000000824337824 */ /* 0x000fc600078e00ff */
        /* <DEDUP_REMOVED lines=8> */
[--C-:B------:R-:W-:Y:S02]  /*7de0*/  IMAD R36, R36, 0x2, R17.reuse ;  /* 0x0000000224247824 */ /* 0x100fe400078e0211 */
[----:B0-----:R-:W-:-:S04]  /*7df0*/  IMAD R40, R38, 0x2, R17 ;  /* 0x0000000226287824 */ /* 0x001fc800078e0211 */
[----:B------:R-:W0:Y:S04]  /*7e00*/  LDS.128 R36, [R36+0x1e400] ;  /* 0x01e4000024247984 */ /* 0x000e280000000c00 */
[----:B------:R-:W2:Y:S01]  /*7e10*/  LDS.128 R40, [R40+0x1e400] ;  /* 0x01e4000028287984 */ /* 0x000ea20000000c00 */
[----:B------:R-:W-:Y:S05]  /*7e20*/  @P4 BRA `(.L_x_1403) ;  /* 0x0000000400504947 */ /* 0x000fea0003800000 */
[--C-:B------:R-:W-:Y:S01]  /*7e30*/  SHF.R.U64 R32, R32, 0x10, R33.reuse ;  /* 0x0000001020207819 */ /* 0x100fe20000001221 */
[----:B------:R-:W-:Y:S01]  /*7e40*/  HADD2.F32 R53, -RZ, R179.H1_H1 ;  /* 0x300000b3ff357230 */ /* 0x000fe20000004100 */
[----:B------:R-:W-:Y:S01]  /*7e50*/  SHF.R.U32.HI R50, RZ, 0x10, R33 ;  /* 0x00000010ff327819 */ /* 0x000fe20000011621 */
[----:B0-----:R-:W-:Y:S01]  /*7e60*/  HADD2.F32 R80, -RZ, R37.H0_H0 ;  /* 0x20000025ff507230 */ /* 0x001fe20000004100 */
[--C-:B------:R-:W-:Y:S01]  /*7e70*/  SHF.R.U64 R33, R44, 0x10, R45.reuse ;  /* 0x000000102c217819 */ /* 0x100fe2000000122d */
[----:B------:R-:W-:Y:S01]  /*7e80*/  HADD2.F32 R82, -RZ, R178.H1_H1 ;  /* 0x300000b2ff527230 */ /* 0x000fe20000004100 */
[----:B--2---:R-:W-:Y:S01]  /*7e90*/  MOV R52, R41 ;  /* 0x0000002900347202 */ /* 0x004fe20000000f00 */
[----:B------:R-:W-:Y:S01]  /*7ea0*/  HADD2.F32 R41, -RZ, R177.H1_H1 ;  /* 0x300000b1ff297230 */ /* 0x000fe20000004100 */
[----:B------:R-:W-:Y:S02]  /*7eb0*/  SHF.R.U32.HI R45, RZ, 0x10, R45 ;  /* 0x00000010ff2d7819 */ /* 0x000fe4000001162d */
[--C-:B------:R-:W-:Y:S01]  /*7ec0*/  SHF.R.U64 R44, R46, 0x10, R47.reuse ;  /* 0x000000102e2c7819 */ /* 0x100fe2000000122f */
[--C-:B------:R-:W-:Y:S01]  /*7ed0*/  HADD2.F32 R54, -RZ, R52.reuse.H0_H0 ;  /* 0x20000034ff367230 */ /* 0x100fe20000004100 */
[----:B------:R-:W-:Y:S01]  /*7ee0*/  SHF.R.U32.HI R46, RZ, 0x10, R47 ;  /* 0x00000010ff2e7819 */ /* 0x000fe2000001162f */
[----:B------:R-:W-:Y:S01]  /*7ef0*/  HADD2.F32 R52, -RZ, R52.H1_H1 ;  /* 0x30000034ff347230 */ /* 0x000fe20000004100 */
[--C-:B------:R-:W-:Y:S01]  /*7f00*/  SHF.R.U64 R34, R34, 0x10, R35.reuse ;  /* 0x0000001022227819 */ /* 0x100fe20000001223 */
[----:B------:R-:W-:Y:S01]  /*7f10*/  HADD2.F32 R55, -RZ, R45.H0_H0 ;  /* 0x2000002dff377230 */ /* 0x000fe20000004100 */
[----:B------:R-:W-:Y:S01]  /*7f20*/  SHF.R.U32.HI R35, RZ, 0x10, R35 ;  /* 0x00000010ff237819 */ /* 0x000fe20000011623 */
[----:B------:R-:W-:-:S02]  /*7f30*/  HADD2.F32 R45, -RZ, R37.H1_H1 ;  /* 0x30000025ff2d7230 */ /* 0x000fc40000004100 */
[-C--:B------:R-:W-:Y:S01]  /*7f40*/  FMUL.FTZ R37, R54, R53.reuse ;  /* 0x0000003536257220 */ /* 0x080fe20000410000 */
[----:B------:R-:W-:Y:S02]  /*7f50*/  HADD2.F32 R47, -RZ, R50.H0_H0 ;  /* 0x20000032ff2f7230 */ /* 0x000fe40000004100 */
[----:B------:R-:W-:Y:S01]  /*7f60*/  FMUL.FTZ R53, R80, R53 ;  /* 0x0000003550357220 */ /* 0x000fe20000410000 */
[----:B------:R-:W-:Y:S01]  /*7f70*/  FMUL.FTZ R50, R52, R55 ;  /* 0x0000003734327220 */ /* 0x000fe20000410000 */
[----:B------:R-:W-:Y:S01]  /*7f80*/  FFMA.FTZ R37, R80, R41, -R37 ;  /* 0x0000002950257223 */ /* 0x000fe20000010825 */
[C---:B------:R-:W-:Y:S01]  /*7f90*/  FMUL.FTZ R55, R45.reuse, R55 ;  /* 0x000000372d377220 */ /* 0x040fe20000410000 */
[----:B------:R-:W-:Y:S01]  /*7fa0*/  FFMA.FTZ R41, R54, R41, R53 ;  /* 0x0000002936297223 */ /* 0x000fe20000010035 */
[-C--:B------:R-:W-:Y:S01]  /*7fb0*/  FFMA.FTZ R50, R45, R47.reuse, -R50 ;  /* 0x0000002f2d327223 */ /* 0x080fe20000010832 */
[--C-:B------:R-:W-:Y:S02]  /*7fc0*/  HADD2.F32 R45, -RZ, R43.reuse.H0_H0 ;  /* 0x2000002bff2d7230 */ /* 0x100fe40000004100 */
[----:B------:R-:W-:Y:S01]  /*7fd0*/  FFMA.FTZ R52, R52, R47, R55 ;  /* 0x0000002f34347223 */ /* 0x000fe20000010037 */
[----:B------:R-:W-:-:S02]  /*7fe0*/  HADD2.F32 R54, -RZ, R43.H1_H1 ;  /* 0x3000002bff367230 */ /* 0x000fc40000004100 */
[----:B------:R-:W-:Y:S02]  /*7ff0*/  HADD2.F32 R53, -RZ, R46.H0_H0 ;  /* 0x2000002eff357230 */ /* 0x000fe40000004100 */
[-C--:B------:R-:W-:Y:S01]  /*8000*/  FMUL.FTZ R84, R45, R82.reuse ;  /* 0x000000522d547220 */ /* 0x080fe20000410000 */
[--C-:B------:R-:W-:Y:S01]  /*8010*/  HADD2.F32 R43, -RZ, R39.reuse.H0_H0 ;  /* 0x20000027ff2b7230 */ /* 0x100fe20000004100 */
[----:B------:R-:W-:Y:S01]  /*8020*/  F2FP.F16.F32.PACK_AB R37, R50, R37 ;  /* 0x000000253225723e */ /* 0x000fe200000000ff */
[----:B------:R-:W-:Y:S02]  /*8030*/  HADD2.F32 R46, -RZ, R39.H1_H1 ;  /* 0x30000027ff2e7230 */ /* 0x000fe40000004100 */
[----:B------:R-:W-:Y:S01]  /*8040*/  FMUL.FTZ R55, R54, R53 ;  /* 0x0000003536377220 */ /* 0x000fe20000410000 */
[----:B------:R-:W-:Y:S02]  /*8050*/  HADD2.F32 R80, -RZ, R176.H1_H1 ;  /* 0x300000b0ff507230 */ /* 0x000fe40000004100 */
        /* <DEDUP_REMOVED lines=8> */
[----:B------:R-:W-:Y:S02]  /*80e0*/  HADD2.F32 R82, -RZ, R179.H0_H0 ;  /* 0x200000b3ff527230 */ /* 0x000fe40000004100 */
[----:B------:R-:W-:Y:S01]  /*80f0*/  HADD2.F32 R47, -RZ, R33.H0_H0 ;  /* 0x20000021ff2f7230 */ /* 0x000fe20000004100 */
[----:B------:R-:W-:Y:S01]  /*8100*/  F2FP.F16.F32.PACK_AB R35, R46, R35 ;  /* 0x000000232e23723e */ /* 0x000fe200000000ff */
[----:B------:R-:W-:Y:S01]  /*8110*/  HADD2.F32 R43, -RZ, R40.H0_H0 ;  /* 0x20000028ff2b7230 */ /* 0x000fe20000004100 */
[----:B------:R-:W-:Y:S01]  /*8120*/  F2FP.F16.F32.PACK_AB R54, R54, R39 ;  /* 0x000000273636723e */ /* 0x000fe200000000ff */
[----:B------:R-:W-:-:S02]  /*8130*/  HADD2.F32 R33, -RZ, R36.H0_H0 ;  /* 0x20000024ff217230 */ /* 0x000fc40000004100 */
[----:B------:R-:W-:Y:S02]  /*8140*/  HADD2.F32 R40, -RZ, R40.H1_H1 ;  /* 0x30000028ff287230 */ /* 0x000fe40000004100 */
[----:B------:R-:W-:Y:S02]  /*8150*/  HADD2.F32 R36, -RZ, R36.H1_H1 ;  /* 0x30000024ff247230 */ /* 0x000fe40000004100 */
[----:B------:R-:W-:Y:S02]  /*8160*/  HADD2.F32 R80, -RZ, R177.H0_H0 ;  /* 0x200000b1ff507230 */ /* 0x000fe40000004100 */
[-C--:B------:R-:W-:Y:S01]  /*8170*/  FMUL.FTZ R53, R40, R47.reuse ;  /* 0x0000002f28357220 */ /* 0x080fe20000410000 */
[----:B------:R-:W-:Y:S02]  /*8180*/  HADD2.F32 R45, -RZ, R32.H0_H0 ;  /* 0x20000020ff2d7230 */ /* 0x000fe40000004100 */
[-C--:B------:R-:W-:Y:S01]  /*8190*/  FMUL.FTZ R32, R43, R82.reuse ;  /* 0x000000522b207220 */ /* 0x080fe20000410000 */
[----:B------:R-:W-:Y:S01]  /*81a0*/  FMUL.FTZ R82, R33, R82 ;  /* 0x0000005221527220 */ /* 0x000fe20000410000 */
[----:B------:R-:W-:Y:S01]  /*81b0*/  FMUL.FTZ R47, R36, R47 ;  /* 0x0000002f242f7220 */ /* 0x000fe20000410000 */
[----:B------:R-:W-:-:S02]  /*81c0*/  HADD2.F32 R55, -RZ, R44.H0_H0 ;  /* 0x2000002cff377230 */ /* 0x000fc40000004100 */
[-C--:B------:R-:W-:Y:S01]  /*81d0*/  FFMA.FTZ R32, R33, R80.reuse, -R32 ;  /* 0x0000005021207223 */ /* 0x080fe20000010820 */
[----:B------:R-:W-:Y:S01]  /*81e0*/  FFMA.FTZ R33, R43, R80, R82 ;  /* 0x000000502b217223 */ /* 0x000fe20000010052 */
[-C--:B------:R-:W-:Y:S01]  /*81f0*/  FFMA.FTZ R43, R36, R45.reuse, -R53 ;  /* 0x0000002d242b7223 */ /* 0x080fe20000010835 */
[----:B------:R-:W-:Y:S01]  /*8200*/  FFMA.FTZ R36, R40, R45, R47 ;  /* 0x0000002d28247223 */ /* 0x000fe2000001002f */
[----:B------:R-:W-:Y:S02]  /*8210*/  HADD2.F32 R44, -RZ, R42.H0_H0 ;  /* 0x2000002aff2c7230 */ /* 0x000fe40000004100 */
[----:B------:R-:W-:Y:S01]  /*8220*/  HADD2.F32 R53, -RZ, R178.H0_H0 ;  /* 0x200000b2ff357230 */ /* 0x000fe20000004100 */
[----:B------:R-:W-:Y:S01]  /*8230*/  F2FP.F16.F32.PACK_AB R32, R43, R32 ;  /* 0x000000202b20723e */ /* 0x000fe200000000ff */
[----:B------:R-:W-:Y:S02]  /*8240*/  HADD2.F32 R40, -RZ, R38.H0_H0 ;  /* 0x20000026ff287230 */ /* 0x000fe40000004100 */
[----:B------:R-:W-:-:S02]  /*8250*/  HADD2.F32 R42, -RZ, R42.H1_H1 ;  /* 0x3000002aff2a7230 */ /* 0x000fc40000004100 */
[-C--:B------:R-:W-:Y:S01]  /*8260*/  FMUL.FTZ R81, R44, R53.reuse ;  /* 0x000000352c517220 */ /* 0x080fe20000410000 */
[----:B------:R-:W-:Y:S02]  /*8270*/  HADD2.F32 R38, -RZ, R38.H1_H1 ;  /* 0x30000026ff267230 */ /* 0x000fe40000004100 */
[----:B------:R-:W-:Y:S01]  /*8280*/  FMUL.FTZ R53, R40, R53 ;  /* 0x0000003528357220 */ /* 0x000fe20000410000 */
[----:B------:R-:W-:Y:S02]  /*8290*/  HADD2.F32 R45, -RZ, R176.H0_H0 ;  /* 0x200000b0ff2d7230 */ /* 0x000fe40000004100 */
[-C--:B------:R-:W-:Y:S01]  /*82a0*/  FMUL.FTZ R83, R42, R55.reuse ;  /* 0x000000372a537220 */ /* 0x080fe20000410000 */
[----:B------:R-:W-:Y:S02]  /*82b0*/  HADD2.F32 R47, -RZ, R34.H0_H0 ;  /* 0x20000022ff2f7230 */ /* 0x000fe40000004100 */
[----:B------:R-:W-:Y:S01]  /*82c0*/  FMUL.FTZ R55, R38, R55 ;  /* 0x0000003726377220 */ /* 0x000fe20000410000 */
[----:B------:R-:W-:-:S02]  /*82d0*/  IMAD.MOV.U32 R39, RZ, RZ, R35 ;  /* 0x000000ffff277224 */ /* 0x000fc400078e0023 */
[-C--:B------:R-:W-:Y:S01]  /*82e0*/  FFMA.FTZ R81, R40, R45.reuse, -R81 ;  /* 0x0000002d28517223 */ /* 0x080fe20000010851 */
[----:B------:R-:W-:Y:S01]  /*82f0*/  FFMA.FTZ R53, R44, R45, R53 ;  /* 0x0000002d2c357223 */ /* 0x000fe20000010035 */
[-C--:B------:R-:W-:Y:S01]  /*8300*/  FFMA.FTZ R38, R38, R47.reuse, -R83 ;  /* 0x0000002f26267223 */ /* 0x080fe20000010853 */
[----:B------:R-:W-:Y:S01]  /*8310*/  FFMA.FTZ R42, R42, R47, R55 ;  /* 0x0000002f2a2a7223 */ /* 0x000fe20000010037 */
[----:B------:R-:W-:Y:S01]  /*8320*/  F2FP.F16.F32.PACK_AB R40, R36, R33 ;  /* 0x000000212428723e */ /* 0x000fe200000000ff */
[----:B------:R-:W-:Y:S02]  /*8330*/  IMAD.MOV.U32 R36, RZ, RZ, R32 ;  /* 0x000000ffff247224 */ /* 0x000fe400078e0020 */
[----:B------:R-:W-:Y:S01]  /*8340*/  F2FP.F16.F32.PACK_AB R38, R38, R81 ;  /* 0x000000512626723e */ /* 0x000fe200000000ff */
[----:B------:R-:W-:Y:S01]  /*8350*/  IMAD.MOV.U32 R43, RZ, RZ, R54 ;  /* 0x000000ffff2b7224 */ /* 0x000fe200078e0036 */
[----:B------:R-:W-:-:S07]  /*8360*/  F2FP.F16.F32.PACK_AB R42, R42, R53 ;  /* 0x000000352a2a723e */ /* 0x000fce00000000ff */
.L_x_1403:
[----:B------:R-:W-:Y:S05]  /*8370*/  BSYNC B2 ;  /* 0x0000000000027941 */ /* 0x000fea0003800000 */
.L_x_1402:
        /* <DEDUP_REMOVED lines=11> */
.L_x_1393:
[----:B------:R-:W-:Y:S05]  /*8430*/  BSYNC B1 ;  /* 0x0000000000017941 */ /* 0x000fea0003800000 */
.L_x_1392:
        /* <DEDUP_REMOVED lines=39> */
[----:B--2---:R-:W-:Y:S01]  /*86b0*/  IMAD.MOV.U32 R49, RZ, RZ, R37 ;  /* 0x000000ffff317224 */ /* 0x004fe200078e0025 */
[----:B------:R-:W-:Y:S01]  /*86c0*/  SHF.R.U32.HI R55, RZ, 0x10, R77 ;  /* 0x00000010ff377819 */ /* 0x000fe2000001164d */
[----:B------:R-:W-:Y:S01]  /*86d0*/  IMAD.MOV.U32 R51, RZ, RZ, R39 ;  /* 0x000000ffff337224 */ /* 0x000fe200078e0027 */
[----:B------:R-:W-:Y:S01]  /*86e0*/  SHF.R.U32.HI R53, RZ, 0x10, R65 ;  /* 0x00000010ff357819 */ /* 0x000fe20000011641 */
[----:B0-----:R-:W-:Y:S01]  /*86f0*/  IMAD.MOV.U32 R37, RZ, RZ, R35 ;  /* 0x000000ffff257224 */ /* 0x001fe200078e0023 */
[----:B------:R-:W-:Y:S01]  /*8700*/  SHF.R.U64 R44, R64, 0x10, R65 ;  /* 0x00000010402c7819 */ /* 0x000fe20000001241 */
[----:B------:R-:W-:Y:S01]  /*8710*/  HADD2.F32 R54, -RZ, R175.H1_H1 ;  /* 0x300000afff367230 */ /* 0x000fe20000004100 */
[----:B------:R-:W-:Y:S01]  /*8720*/  SHF.R.U64 R48, R76, 0x10, R77 ;  /* 0x000000104c307819 */ /* 0x000fe2000000124d */
        /* <DEDUP_REMOVED lines=8> */
[----:B------:R-:W-:Y:S01]  /*87b0*/  HADD2.F32 R52, -RZ, R162.H1_H1 ;  /* 0x300000a2ff347230 */ /* 0x000fe20000004100 */
[----:B------:R-:W-:Y:S01]  /*87c0*/  SHF.R.U64 R46, R66, 0x10, R67 ;  /* 0x00000010422e7819 */ /* 0x000fe20000001243 */
[----:B------:R-:W-:Y:S02]  /*87d0*/  HADD2.F32 R49, -RZ, R49.H1_H1 ;  /* 0x30000031ff317230 */ /* 0x000fe40000004100 */
[-C--:B------:R-:W-:Y:S01]  /*87e0*/  FMUL.FTZ R76, R50, R55.reuse ;  /* 0x00000037324c7220 */ /* 0x080fe20000410000 */
[----:B------:R-:W-:Y:S02]  /*87f0*/  HADD2.F32 R53, -RZ, R53.H0_H0 ;  /* 0x20000035ff357230 */ /* 0x000fe40000004100 */
[-C--:B------:R-:W-:Y:S01]  /*8800*/  FFMA.FTZ R33, R35, R52.reuse, -R64 ;  /* 0x0000003423217223 */ /* 0x080fe20000010840 */
[----:B------:R-:W-:Y:S01]  /*8810*/  FFMA.FTZ R35, R39, R52, R54 ;  /* 0x0000003427237223 */ /* 0x000fe20000010036 */
[----:B------:R-:W-:Y:S01]  /*8820*/  FMUL.FTZ R65, R49, R55 ;  /* 0x0000003731417220 */ /* 0x000fe20000410000 */
[----:B------:R-:W-:-:S02]  /*8830*/  HADD2.F32 R39, -RZ, R37.H0_H0 ;  /* 0x20000025ff277230 */ /* 0x000fc40000004100 */
[-C--:B------:R-:W-:Y:S01]  /*8840*/  FFMA.FTZ R52, R49, R53.reuse, R76 ;  /* 0x0000003531347223 */ /* 0x080fe2000001004c */
[----:B------:R-:W-:Y:S02]  /*8850*/  HADD2.F32 R76, -RZ, R173.H1_H1 ;  /* 0x300000adff4c7230 */ /* 0x000fe40000004100 */
[----:B------:R-:W-:Y:S01]  /*8860*/  FFMA.FTZ R50, R50, R53, -R65 ;  /* 0x0000003532327223 */ /* 0x000fe20000010841 */
[----:B------:R-:W-:Y:S01]  /*8870*/  HADD2.F32 R49, -RZ, R51.H0_H0 ;  /* 0x20000033ff317230 */ /* 0x000fe20000004100 */
[----:B------:R-:W-:Y:S01]  /*8880*/  SHF.R.U32.HI R66, RZ, 0x10, R67 ;  /* 0x00000010ff427819 */ /* 0x000fe20000011643 */
[----:B------:R-:W-:Y:S02]  /*8890*/  HADD2.F32 R64, -RZ, R161.H1_H1 ;  /* 0x300000a1ff407230 */ /* 0x000fe40000004100 */
[----:B------:R-:W-:Y:S02]  /*88a0*/  HADD2.F32 R53, -RZ, R78.H0_H0 ;  /* 0x2000004eff357230 */ /* 0x000fe40000004100 */
[----:B------:R-:W-:Y:S01]  /*88b0*/  FMUL.FTZ R78, R49, R76 ;  /* 0x0000004c314e7220 */ /* 0x000fe20000410000 */
[----:B------:R-:W-:-:S02]  /*88c0*/  HADD2.F32 R51, -RZ, R51.H1_H1 ;  /* 0x30000033ff337230 */ /* 0x000fc40000004100 */
[C---:B------:R-:W-:Y:S01]  /*88d0*/  FMUL.FTZ R76, R39.reuse, R76 ;  /* 0x0000004c274c7220 */ /* 0x040fe20000410000 */
[----:B------:R-:W-:Y:S02]  /*88e0*/  HADD2.F32 R54, -RZ, R37.H1_H1 ;  /* 0x30000025ff367230 */ /* 0x000fe40000004100 */
[-C--:B------:R-:W-:Y:S01]  /*88f0*/  FFMA.FTZ R37, R39, R64.reuse, -R78 ;  /* 0x0000004027257223 */ /* 0x080fe2000001084e */
[----:B------:R-:W-:Y:S02]  /*8900*/  HADD2.F32 R66, -RZ, R66.H0_H0 ;  /* 0x20000042ff427230 */ /* 0x000fe40000004100 */
[-C--:B------:R-:W-:Y:S01]  /*8910*/  FMUL.FTZ R55, R51, R53.reuse ;  /* 0x0000003533377220 */ /* 0x080fe20000410000 */
[----:B------:R-:W-:Y:S01]  /*8920*/  FFMA.FTZ R39, R49, R64, R76 ;  /* 0x0000004031277223 */ /* 0x000fe2000001004c */
[C---:B------:R-:W-:Y:S01]  /*8930*/  FMUL.FTZ R80, R54.reuse, R53 ;  /* 0x0000003536507220 */ /* 0x040fe20000410000 */
[----:B------:R-:W-:Y:S02]  /*8940*/  HADD2.F32 R53, -RZ, R48.H0_H0 ;  /* 0x20000030ff357230 */ /* 0x000fe40000004100 */
[----:B------:R-:W-:Y:S01]  /*8950*/  FFMA.FTZ R54, R54, R66, -R55 ;  /* 0x0000004236367223 */ /* 0x000fe20000010837 */
[----:B------:R-:W-:-:S02]  /*8960*/  HADD2.F32 R49, -RZ, R36.H0_H0 ;  /* 0x20000024ff317230 */ /* 0x000fc40000004100 */
[----:B------:R-:W-:Y:S01]  /*8970*/  FFMA.FTZ R64, R51, R66, R80 ;  /* 0x0000004233407223 */ /* 0x000fe20000010050 */
[----:B------:R-:W-:Y:S01]  /*8980*/  HADD2.F32 R48, -RZ, R32.H0_H0 ;  /* 0x20000020ff307230 */ /* 0x000fe20000004100 */
[----:B------:R-:W-:Y:S01]  /*8990*/  F2FP.F16.F32.PACK_AB R33, R50, R33 ;  /* 0x000000213221723e */ /* 0x000fe200000000ff */
[----:B------:R-:W-:Y:S01]  /*89a0*/  HADD2.F32 R36, -RZ, R36.H1_H1 ;  /* 0x30000024ff247230 */ /* 0x000fe20000004100 */
[----:B------:R-:W-:Y:S01]  /*89b0*/  F2FP.F16.F32.PACK_AB R54, R54, R37 ;  /* 0x000000253636723e */ /* 0x000fe200000000ff */
[----:B------:R-:W-:Y:S01]  /*89c0*/  HADD2.F32 R175, -RZ, R175.H0_H0 ;  /* 0x200000afffaf7230 */ /* 0x000fe20000004100 */
[----:B------:R-:W-:Y:S01]  /*89d0*/  F2FP.F16.F32.PACK_AB R37, R52, R35 ;  /* 0x000000233425723e */ /* 0x000fe200000000ff */
[----:B------:R-:W-:Y:S02]  /*89e0*/  HADD2.F32 R32, -RZ, R32.H1_H1 ;  /* 0x30000020ff207230 */ /* 0x000fe40000004100 */
[----:B------:R-:W-:Y:S01]  /*89f0*/  FMUL.FTZ R65, R36, R53 ;  /* 0x0000003524417220 */ /* 0x000fe20000410000 */
[----:B------:R-:W-:-:S02]  /*8a00*/  HADD2.F32 R162, -RZ, R162.H0_H0 ;  /* 0x200000a2ffa27230 */ /* 0x000fc40000004100 */
[C---:B------:R-:W-:Y:S01]  /*8a10*/  FMUL.FTZ R55, R49.reuse, R175 ;  /* 0x000000af31377220 */ /* 0x040fe20000410000 */
[----:B------:R-:W-:Y:S02]  /*8a20*/  HADD2.F32 R51, -RZ, R44.H0_H0 ;  /* 0x2000002cff337230 */ /* 0x000fe40000004100 */
[----:B------:R-:W-:Y:S01]  /*8a30*/  FMUL.FTZ R53, R32, R53 ;  /* 0x0000003520357220 */ /* 0x000fe20000410000 */
[C---:B------:R-:W-:Y:S01]  /*8a40*/  FMUL.FTZ R44, R48.reuse, R175 ;  /* 0x000000af302c7220 */ /* 0x040fe20000410000 */
[-C--:B------:R-:W-:Y:S01]  /*8a50*/  FFMA.FTZ R55, R48, R162.reuse, -R55 ;  /* 0x000000a230377223 */ /* 0x080fe20000010837 */
[----:B------:R-:W-:Y:S02]  /*8a60*/  HADD2.F32 R173, -RZ, R173.H0_H0 ;  /* 0x200000adffad7230 */ /* 0x000fe40000004100 */
[-C--:B------:R-:W-:Y:S01]  /*8a70*/  FFMA.FTZ R53, R36, R51.reuse, R53 ;  /* 0x0000003324357223 */ /* 0x080fe20000010035 */
[----:B------:R-:W-:Y:S01]  /*8a80*/  FFMA.FTZ R44, R49, R162, R44 ;  /* 0x000000a2312c7223 */ /* 0x000fe2000001002c */
[----:B------:R-:W-:Y:S01]  /*8a90*/  FFMA.FTZ R48, R32, R51, -R65 ;  /* 0x0000003320307223 */ /* 0x000fe20000010841 */
[----:B------:R-:W-:Y:S01]  /*8aa0*/  HADD2.F32 R36, -RZ, R38.H0_H0 ;  /* 0x20000026ff247230 */ /* 0x000fe20000004100 */
[----:B------:R-:W-:Y:S01]  /*8ab0*/  F2FP.F16.F32.PACK_AB R39, R64, R39 ;  /* 0x000000274027723e */ /* 0x000fe200000000ff */
[----:B------:R-:W-:Y:S01]  /*8ac0*/  HADD2.F32 R49, -RZ, R47.H0_H0 ;  /* 0x2000002fff317230 */ /* 0x000fe20000004100 */
[----:B------:R-:W-:Y:S01]  /*8ad0*/  MOV R35, R54 ;  /* 0x0000003600237202 */ /* 0x000fe20000000f00 */
[----:B------:R-:W-:-:S02]  /*8ae0*/  HADD2.F32 R32, -RZ, R34.H0_H0 ;  /* 0x20000022ff207230 */ /* 0x000fc40000004100 */
[-C--:B------:R-:W-:Y:S01]  /*8af0*/  FMUL.FTZ R51, R36, R173.reuse ;  /* 0x000000ad24337220 */ /* 0x080fe20000410000 */
[----:B------:R-:W-:Y:S02]  /*8b00*/  HADD2.F32 R38, -RZ, R38.H1_H1 ;  /* 0x30000026ff267230 */ /* 0x000fe40000004100 */
[----:B------:R-:W-:Y:S02]  /*8b10*/  HADD2.F32 R34, -RZ, R34.H1_H1 ;  /* 0x30000022ff227230 */ /* 0x000fe40000004100 */
[----:B------:R-:W-:Y:S01]  /*8b20*/  FMUL.FTZ R173, R32, R173 ;  /* 0x000000ad20ad7220 */ /* 0x000fe20000410000 */
[----:B------:R-:W-:Y:S02]  /*8b30*/  HADD2.F32 R161, -RZ, R161.H0_H0 ;  /* 0x200000a1ffa17230 */ /* 0x000fe40000004100 */
        /* <DEDUP_REMOVED lines=11> */
.L_x_1407:
[----:B------:R-:W-:Y:S05]  /*8bf0*/  BSYNC B2 ;  /* 0x0000000000027941 */ /* 0x000fea0003800000 */
.L_x_1406:
[----:B------:R-:W-:Y:S02]  /*8c00*/  ULDC.64 UR4, c[0x0][0x208] ;  /* 0x0000820000047ab9 */ /* 0x000fe40000000a00 */
[----:B0-----:R4:W-:Y:S04]  /*8c10*/  STG.E.128 desc[UR4][R40.64], R32 ;  /* 0x0000002028007986 */ /* 0x0019e8000c101d04 */
[----:B--2---:R4:W-:Y:S02]  /*8c20*/  @!P3 STG.E.128 desc[UR4][R42.64], R36 ;  /* 0x000000242a00b986 */ /* 0x0049e4000c101d04 */
.L_x_1405:
[----:B------:R-:W-:Y:S05]  /*8c30*/  BSYNC B1 ;  /* 0x0000000000017941 */ /* 0x000fea0003800000 */
.L_x_1404:
        /* <DEDUP_REMOVED lines=34> */
[----:B0-----:R-:W-:Y:S01]  /*8e60*/  IMAD.MOV.U32 R49, RZ, RZ, R32 ;  /* 0x000000ffff317224 */ /* 0x001fe200078e0020 */
[----:B--2---:R-:W-:Y:S01]  /*8e70*/  MOV R32, R37 ;  /* 0x0000002500207202 */ /* 0x004fe20000000f00 */
[----:B------:R-:W-:Y:S01]  /*8e80*/  IMAD.MOV.U32 R50, RZ, RZ, R36 ;  /* 0x000000ffff327224 */ /* 0x000fe200078e0024 */
[----:B------:R-:W-:Y:S01]  /*8e90*/  SHF.R.U32.HI R54, RZ, 0x10, R73 ;  /* 0x00000010ff367819 */ /* 0x000fe20000011649 */
[----:B------:R-:W-:Y:S01]  /*8ea0*/  IMAD.MOV.U32 R51, RZ, RZ, R39 ;  /* 0x000000ffff337224 */ /* 0x000fe200078e0027 */
[--C-:B------:R-:W-:Y:S01]  /*8eb0*/  SHF.R.U32.HI R52, RZ, 0x10, R61.reuse ;  /* 0x00000010ff347819 */ /* 0x100fe2000001163d */
[----:B------:R-:W-:Y:S01]  /*8ec0*/  HADD2.F32 R55, -RZ, R160.H1_H1 ;  /* 0x300000a0ff377230 */ /* 0x000fe20000004100 */
[----:B------:R-:W-:Y:S01]  /*8ed0*/  SHF.R.U64 R47, R60, 0x10, R61 ;  /* 0x000000103c2f7819 */ /* 0x000fe2000000123d */
[--C-:B------:R-:W-:Y:S01]  /*8ee0*/  HADD2.F32 R36, -RZ, R32.reuse.H0_H0 ;  /* 0x20000020ff247230 */ /* 0x100fe20000004100 */
[--C-:B------:R-:W-:Y:S01]  /*8ef0*/  SHF.R.U64 R46, R74, 0x10, R75.reuse ;  /* 0x000000104a2e7819 */ /* 0x100fe2000000124b */
[----:B------:R-:W-:Y:S01]  /*8f00*/  HADD2.F32 R39, -RZ, R32.H1_H1 ;  /* 0x30000020ff277230 */ /* 0x000fe20000004100 */
[----:B------:R-:W-:Y:S01]  /*8f10*/  SHF.R.U32.HI R74, RZ, 0x10, R75 ;  /* 0x00000010ff4a7819 */ /* 0x000fe2000001164b */
[----:B------:R-:W-:Y:S01]  /*8f20*/  IMAD.MOV.U32 R37, RZ, RZ, R35 ;  /* 0x000000ffff257224 */ /* 0x000fe200078e0023 */
[--C-:B------:R-:W-:Y:S01]  /*8f30*/  SHF.R.U64 R44, R62, 0x10, R63.reuse ;  /* 0x000000103e2c7819 */ /* 0x100fe2000000123f */
[--C-:B------:R-:W-:Y:S01]  /*8f40*/  HADD2.F32 R32, -RZ, R33.reuse.H0_H0 ;  /* 0x20000021ff207230 */ /* 0x100fe20000004100 */
[----:B------:R-:W-:Y:S01]  /*8f50*/  SHF.R.U32.HI R62, RZ, 0x10, R63 ;  /* 0x00000010ff3e7819 */ /* 0x000fe2000001163f */
[----:B------:R-:W-:Y:S01]  /*8f60*/  HADD2.F32 R54, -RZ, R54.H0_H0 ;  /* 0x20000036ff367230 */ /* 0x000fe20000004100 */
[----:B------:R-:W-:Y:S01]  /*8f70*/  SHF.R.U64 R48, R72, 0x10, R73 ;  /* 0x0000001048307819 */ /* 0x000fe20000001249 */
        /* <DEDUP_REMOVED lines=11> */
[----:B------:R-:W-:-:S02]  /*9030*/  HADD2.F32 R55, -RZ, R159.H1_H1 ;  /* 0x3000009fff377230 */ /* 0x000fc40000004100 */
[--C-:B------:R-:W-:Y:S01]  /*9040*/  HADD2.F32 R52, -RZ, R51.reuse.H0_H0 ;  /* 0x20000033ff347230 */ /* 0x100fe20000004100 */
[----:B------:R-:W-:Y:S01]  /*9050*/  F2FP.F16.F32.PACK_AB R35, R35, R32 ;  /* 0x000000202323723e */ /* 0x000fe200000000ff */
[----:B------:R-:W-:Y:S02]  /*9060*/  HADD2.F32 R51, -RZ, R51.H1_H1 ;  /* 0x30000033ff337230 */ /* 0x000fe40000004100 */
[----:B------:R-:W-:Y:S02]  /*9070*/  HADD2.F32 R60, -RZ, R74.H0_H0 ;  /* 0x2000004aff3c7230 */ /* 0x000fe40000004100 */
[----:B------:R-:W-:Y:S02]  /*9080*/  HADD2.F32 R53, -RZ, R157.H1_H1 ;  /* 0x3000009dff357230 */ /* 0x000fe40000004100 */
[----:B------:R-:W-:Y:S02]  /*9090*/  HADD2.F32 R39, -RZ, R37.H0_H0 ;  /* 0x20000025ff277230 */ /* 0x000fe40000004100 */
[----:B------:R-:W-:Y:S01]  /*90a0*/  FMUL.FTZ R64, R51, R60 ;  /* 0x0000003c33407220 */ /* 0x000fe20000410000 */
[----:B------:R-:W-:-:S02]  /*90b0*/  HADD2.F32 R54, -RZ, R62.H0_H0 ;  /* 0x2000003eff367230 */ /* 0x000fc40000004100 */
[-C--:B------:R-:W-:Y:S01]  /*90c0*/  FMUL.FTZ R62, R52, R55.reuse ;  /* 0x00000037343e7220 */ /* 0x080fe20000410000 */
[----:B------:R-:W-:Y:S02]  /*90d0*/  HADD2.F32 R37, -RZ, R37.H1_H1 ;  /* 0x30000025ff257230 */ /* 0x000fe40000004100 */
[C---:B------:R-:W-:Y:S01]  /*90e0*/  FMUL.FTZ R55, R39.reuse, R55 ;  /* 0x0000003727377220 */ /* 0x040fe20000410000 */
[----:B------:R-:W-:Y:S02]  /*90f0*/  HADD2.F32 R160, -RZ, R160.H0_H0 ;  /* 0x200000a0ffa07230 */ /* 0x000fe40000004100 */
[----:B------:R-:W-:Y:S01]  /*9100*/  FFMA.FTZ R62, R39, R53, -R62 ;  /* 0x00000035273e7223 */ /* 0x000fe2000001083e */
[----:B------:R-:W-:Y:S02]  /*9110*/  HADD2.F32 R39, -RZ, R50.H0_H0 ;  /* 0x20000032ff277230 */ /* 0x000fe40000004100 */
[C---:B------:R-:W-:Y:S01]  /*9120*/  FMUL.FTZ R66, R37.reuse, R60 ;  /* 0x0000003c25427220 */ /* 0x040fe20000410000 */
[----:B------:R-:W-:Y:S01]  /*9130*/  FFMA.FTZ R61, R37, R54, -R64 ;  /* 0x00000036253d7223 */ /* 0x000fe20000010840 */
[----:B------:R-:W-:-:S02]  /*9140*/  HADD2.F32 R37, -RZ, R49.H0_H0 ;  /* 0x20000031ff257230 */ /* 0x000fc40000004100 */
[----:B------:R-:W-:Y:S01]  /*9150*/  FFMA.FTZ R60, R52, R53, R55 ;  /* 0x00000035343c7223 */ /* 0x000fe20000010037 */
[----:B------:R-:W-:Y:S02]  /*9160*/  HADD2.F32 R48, -RZ, R48.H0_H0 ;  /* 0x20000030ff307230 */ /* 0x000fe40000004100 */
[----:B------:R-:W-:Y:S01]  /*9170*/  FMUL.FTZ R52, R39, R160 ;  /* 0x000000a027347220 */ /* 0x000fe20000410000 */
[----:B------:R-:W-:Y:S02]  /*9180*/  HADD2.F32 R50, -RZ, R50.H1_H1 ;  /* 0x30000032ff327230 */ /* 0x000fe40000004100 */
[----:B------:R-:W-:Y:S01]  /*9190*/  FFMA.FTZ R63, R51, R54, R66 ;  /* 0x00000036333f7223 */ /* 0x000fe20000010042 */
[----:B------:R-:W-:Y:S02]  /*91a0*/  HADD2.F32 R49, -RZ, R49.H1_H1 ;  /* 0x30000031ff317230 */ /* 0x000fe40000004100 */
[----:B------:R-:W-:Y:S01]  /*91b0*/  FMUL.FTZ R160, R37, R160 ;  /* 0x000000a025a07220 */ /* 0x000fe20000410000 */
[----:B------:R-:W-:-:S02]  /*91c0*/  HADD2.F32 R158, -RZ, R158.H0_H0 ;  /* 0x2000009eff9e7230 */ /* 0x000fc40000004100 */
[CC--:B------:R-:W-:Y:S01]  /*91d0*/  FMUL.FTZ R54, R50.reuse, R48.reuse ;  /* 0x0000003032367220 */ /* 0x0c0fe20000410000 */
[----:B------:R-:W-:Y:S02]  /*91e0*/  HADD2.F32 R47, -RZ, R47.H0_H0 ;  /* 0x2000002fff2f7230 */ /* 0x000fe40000004100 */
[----:B------:R-:W-:Y:S01]  /*91f0*/  FMUL.FTZ R53, R49, R48 ;  /* 0x0000003031357220 */ /* 0x000fe20000410000 */
[----:B------:R-:W-:Y:S02]  /*9200*/  HADD2.F32 R48, -RZ, R157.H0_H0 ;  /* 0x2000009dff307230 */ /* 0x000fe40000004100 */
[-C--:B------:R-:W-:Y:S01]  /*9210*/  FFMA.FTZ R160, R39, R158.reuse, R160 ;  /* 0x0000009e27a07223 */ /* 0x080fe200000100a0 */
[----:B------:R-:W-:Y:S01]  /*9220*/  FFMA.FTZ R52, R37, R158, -R52 ;  /* 0x0000009e25347223 */ /* 0x000fe20000010834 */
[-C--:B------:R-:W-:Y:S01]  /*9230*/  FFMA.FTZ R51, R49, R47.reuse, -R54 ;  /* 0x0000002f31337223 */ /* 0x080fe20000010836 */
[----:B------:R-:W-:Y:S01]  /*9240*/  FFMA.FTZ R53, R50, R47, R53 ;  /* 0x0000002f32357223 */ /* 0x000fe20000010035 */
[----:B------:R-:W-:Y:S01]  /*9250*/  HADD2.F32 R39, -RZ, R38.H0_H0 ;  /* 0x20000026ff277230 */ /* 0x000fe20000004100 */
[----:B------:R-:W-:Y:S01]  /*9260*/  F2FP.F16.F32.PACK_AB R61, R61, R62 ;  /* 0x0000003e3d3d723e */ /* 0x000fe200000000ff */
[----:B------:R-:W-:Y:S01]  /*9270*/  HADD2.F32 R50, -RZ, R159.H0_H0 ;  /* 0x2000009fff327230 */ /* 0x000fe20000004100 */
[----:B------:R-:W-:Y:S01]  /*9280*/  F2FP.F16.F32.PACK_AB R32, R51, R52 ;  /* 0x000000343320723e */ /* 0x000fe200000000ff */
[----:B------:R-:W-:-:S02]  /*9290*/  HADD2.F32 R49, -RZ, R46.H0_H0 ;  /* 0x2000002eff317230 */ /* 0x000fc40000004100 */
[----:B------:R-:W-:Y:S02]  /*92a0*/  HADD2.F32 R37, -RZ, R34.H0_H0 ;  /* 0x20000022ff257230 */ /* 0x000fe40000004100 */
[----:B------:R-:W-:Y:S02]  /*92b0*/  HADD2.F32 R38, -RZ, R38.H1_H1 ;  /* 0x30000026ff267230 */ /* 0x000fe40000004100 */
        /* <DEDUP_REMOVED lines=14> */
[----:B------:R-:W-:-:S02]  /*93a0*/  F2FP.F16.F32.PACK_AB R36, R53, R160 ;  /* 0x000000a03524723e */ /* 0x000fc400000000ff */
[----:B------:R-:W-:Y:S02]  /*93b0*/  F2FP.F16.F32.PACK_AB R34, R55, R44 ;  /* 0x0000002c3722723e */ /* 0x000fe400000000ff */
[----:B------:R-:W-:-:S07]  /*93c0*/  F2FP.F16.F32.PACK_AB R38, R49, R50 ;  /* 0x000000323126723e */ /* 0x000fce00000000ff */
.L_x_1411:
[----:B------:R-:W-:Y:S05]  /*93d0*/  BSYNC B2 ;  /* 0x0000000000027941 */ /* 0x000fea0003800000 */
.L_x_1410:
[----:B------:R-:W-:Y:S02]  /*93e0*/  ULDC.64 UR4, c[0x0][0x208] ;  /* 0x0000820000047ab9 */ /* 0x000fe40000000a00 */
[----:B0-----:R0:W-:Y:S04]  /*93f0*/  STG.E.128 desc[UR4][R40.64], R32 ;  /* 0x0000002028007986 */ /* 0x0011e8000c101d04 */
[----:B--2---:R0:W-:Y:S02]  /*9400*/  @!P3 STG.E.128 desc[UR4][R42.64], R36 ;  /* 0x000000242a00b986 */ /* 0x0041e4000c101d04 */
.L_x_1409:
[----:B------:R-:W-:Y:S05]  /*9410*/  BSYNC B1 ;  /* 0x0000000000017941 */ /* 0x000fea0003800000 */
.L_x_1408:
[----:B------:R-:W-:-:S13]  /*9420*/  ISETP.NE.AND P3, PT, R25, RZ, PT ;  /* 0x000000ff1900720c */ /* 0x000fda0003f65270 */
[----:B------:R-:W-:Y:S05]  /*9430*/  @!P3 BRA `(.L_x_1362) ;  /* 0x0000000800dcb947 */ /* 0x000fea0003800000 */
[----:B------:R-:W-:Y:S01]  /*9440*/  LOP3.LUT P5, RZ, R16, 0x1, RZ, 0xc0, !PT ;  /* 0x0000000110ff7812 */ /* 0x000fe200078ac0ff */
        /* <DEDUP_REMOVED lines=10> */
[----:B------:R-:W-:Y:S02]  /*94f0*/  SHF.R.S32.HI R33, RZ, 0x1f, R32 ;  /* 0x0000001fff217819 */ /* 0x000fe40000011420 */
[----:B------:R-:W-:-:S02]  /*9500*/  SHF.L.U32 R42, R32, 0x3, RZ ;  /* 0x00000003202a7819 */ /* 0x000fc400000006ff */
        /* <DEDUP_REMOVED lines=13> */
[----:B------:R-:W-:Y:S01]  /*95e0*/  SHF.R.U32.HI R50, RZ, 0x10, R69 ;  /* 0x00000010ff327819 */ /* 0x000fe20000011645 */
[----:B--2---:R-:W-:Y:S01]  /*95f0*/  IMAD.MOV.U32 R44, RZ, RZ, R36 ;  /* 0x000000ffff2c7224 */ /* 0x004fe200078e0024 */
[----:B------:R-:W-:Y:S01]  /*9600*/  MOV R46, R38 ;  /* 0x00000026002e7202 */ /* 0x000fe20000000f00 */
[----:B0-----:R-:W-:Y:S01]  /*9610*/  IMAD.MOV.U32 R36, RZ, RZ, R34 ;  /* 0x000000ffff247224 */ /* 0x001fe200078e0022 */
[----:B------:R-:W-:Y:S01]  /*9620*/  SHF.R.U32.HI R48, RZ, 0x10, R57 ;  /* 0x00000010ff307819 */ /* 0x000fe20000011639 */
[----:B------:R-:W-:Y:S01]  /*9630*/  HADD2.F32 R49, -RZ, R156.H1_H1 ;  /* 0x3000009cff317230 */ /* 0x000fe20000004100 */
[--C-:B------:R-:W-:Y:S01]  /*9640*/  SHF.R.U64 R53, R70, 0x10, R71.reuse ;  /* 0x0000001046357819 */ /* 0x100fe20000001247 */
[----:B------:R-:W-:Y:S01]  /*9650*/  HADD2.F32 R38, -RZ, R37.H0_H0 ;  /* 0x20000025ff267230 */ /* 0x000fe20000004100 */
[----:B------:R-:W-:Y:S01]  /*9660*/  SHF.R.U32.HI R70, RZ, 0x10, R71 ;  /* 0x00000010ff467819 */ /* 0x000fe20000011647 */
[----:B------:R-:W-:Y:S01]  /*9670*/  HADD2.F32 R34, -RZ, R33.H0_H0 ;  /* 0x20000021ff227230 */ /* 0x000fe20000004100 */
[----:B------:R-:W-:Y:S01]  /*9680*/  SHF.R.U64 R43, R58, 0x10, R59 ;  /* 0x000000103a2b7819 */ /* 0x000fe2000000123b */
[----:B------:R-:W-:-:S02]  /*9690*/  HADD2.F32 R37, -RZ, R37.H1_H1 ;  /* 0x30000025ff257230 */ /* 0x000fc40000004100 */
[-C--:B------:R-:W-:Y:S01]  /*96a0*/  FMUL.FTZ R51, R38, R49.reuse ;  /* 0x0000003126337220 */ /* 0x080fe20000410000 */
[----:B------:R-:W-:Y:S02]  /*96b0*/  HADD2.F32 R50, -RZ, R50.H0_H0 ;  /* 0x20000032ff327230 */ /* 0x000fe40000004100 */
[C---:B------:R-:W-:Y:S01]  /*96c0*/  FMUL.FTZ R49, R34.reuse, R49 ;  /* 0x0000003122317220 */ /* 0x040fe20000410000 */
[----:B------:R-:W-:Y:S01]  /*96d0*/  HADD2.F32 R47, -RZ, R153.H1_H1 ;  /* 0x30000099ff2f7230 */ /* 0x000fe20000004100 */
[----:B------:R-:W-:Y:S01]  /*96e0*/  SHF.R.U32.HI R58, RZ, 0x10, R59 ;  /* 0x00000010ff3a7819 */ /* 0x000fe2000001163b */
[----:B------:R-:W-:Y:S02]  /*96f0*/  HADD2.F32 R33, -RZ, R33.H1_H1 ;  /* 0x30000021ff217230 */ /* 0x000fe40000004100 */
[-C--:B------:R-:W-:Y:S01]  /*9700*/  FMUL.FTZ R52, R37, R50.reuse ;  /* 0x0000003225347220 */ /* 0x080fe20000410000 */
[----:B------:R-:W-:Y:S02]  /*9710*/  HADD2.F32 R48, -RZ, R48.H0_H0 ;  /* 0x20000030ff307230 */ /* 0x000fe40000004100 */
[-C--:B------:R-:W-:Y:S01]  /*9720*/  FFMA.FTZ R51, R34, R47.reuse, -R51 ;  /* 0x0000002f22337223 */ /* 0x080fe20000010833 */
[----:B------:R-:W-:Y:S01]  /*9730*/  FFMA.FTZ R49, R38, R47, R49 ;  /* 0x0000002f26317223 */ /* 0x000fe20000010031 */
[----:B------:R-:W-:Y:S01]  /*9740*/  FMUL.FTZ R50, R33, R50 ;  /* 0x0000003221327220 */ /* 0x000fe20000410000 */
        /* <DEDUP_REMOVED lines=8> */
[----:B------:R-:W-:Y:S02]  /*97d0*/  HADD2.F32 R48, -RZ, R70.H0_H0 ;  /* 0x20000046ff307230 */ /* 0x000fe40000004100 */
[----:B------:R-:W-:Y:S01]  /*97e0*/  FMUL.FTZ R47, R33, R47 ;  /* 0x0000002f212f7220 */ /* 0x000fe20000410000 */
[----:B------:R-:W-:Y:S01]  /*97f0*/  HADD2.F32 R35, -RZ, R35.H1_H1 ;  /* 0x30000023ff237230 */ /* 0x000fe20000004100 */
[----:B------:R-:W-:Y:S01]  /*9800*/  SHF.R.U64 R61, R56, 0x10, R57 ;  /* 0x00000010383d7819 */ /* 0x000fe20000001239 */
[----:B------:R-:W-:-:S02]  /*9810*/  HADD2.F32 R37, -RZ, R152.H1_H1 ;  /* 0x30000098ff257230 */ /* 0x000fc40000004100 */
[-C--:B------:R-:W-:Y:S01]  /*9820*/  FMUL.FTZ R56, R39, R48.reuse ;  /* 0x0000003027387220 */ /* 0x080fe20000410000 */
[----:B------:R-:W-:Y:S02]  /*9830*/  HADD2.F32 R38, -RZ, R58.H0_H0 ;  /* 0x2000003aff267230 */ /* 0x000fe40000004100 */
[----:B------:R-:W-:Y:S01]  /*9840*/  FMUL.FTZ R58, R35, R48 ;  /* 0x00000030233a7220 */ /* 0x000fe20000410000 */
[----:B------:R-:W-:Y:S02]  /*9850*/  HADD2.F32 R156, -RZ, R156.H0_H0 ;  /* 0x2000009cff9c7230 */ /* 0x000fe40000004100 */
[-C--:B------:R-:W-:Y:S01]  /*9860*/  FFMA.FTZ R48, R34, R37.reuse, R47 ;  /* 0x0000002522307223 */ /* 0x080fe2000001002f */
[----:B------:R-:W-:Y:S01]  /*9870*/  FFMA.FTZ R54, R33, R37, -R54 ;  /* 0x0000002521367223 */ /* 0x000fe20000010836 */
[----:B------:R-:W-:Y:S02]  /*9880*/  HADD2.F32 R34, -RZ, R44.H0_H0 ;  /* 0x2000002cff227230 */ /* 0x000fe40000004100 */
[----:B------:R-:W-:Y:S01]  /*9890*/  FFMA.FTZ R55, R35, R38, -R56 ;  /* 0x0000002623377223 */ /* 0x000fe20000010838 */
[----:B------:R-:W-:-:S02]  /*98a0*/  HADD2.F32 R37, -RZ, R60.H0_H0 ;  /* 0x2000003cff257230 */ /* 0x000fc40000004100 */
[----:B------:R-:W-:Y:S01]  /*98b0*/  FFMA.FTZ R57, R39, R38, R58 ;  /* 0x0000002627397223 */ /* 0x000fe2000001003a */
[----:B------:R-:W-:Y:S02]  /*98c0*/  HADD2.F32 R33, -RZ, R32.H0_H0 ;  /* 0x20000020ff217230 */ /* 0x000fe40000004100 */
[----:B------:R-:W-:Y:S01]  /*98d0*/  FMUL.FTZ R38, R34, R156 ;  /* 0x0000009c22267220 */ /* 0x000fe20000410000 */
[----:B------:R-:W-:Y:S01]  /*98e0*/  HADD2.F32 R44, -RZ, R44.H1_H1 ;  /* 0x3000002cff2c7230 */ /* 0x000fe20000004100 */
[----:B------:R-:W-:Y:S01]  /*98f0*/  F2FP.F16.F32.PACK_AB R54, R55, R54 ;  /* 0x000000363736723e */ /* 0x000fe200000000ff */
[----:B------:R-:W-:Y:S02]  /*9900*/  HADD2.F32 R32, -RZ, R32.H1_H1 ;  /* 0x30000020ff207230 */ /* 0x000fe40000004100 */
[----:B------:R-:W-:Y:S01]  /*9910*/  FMUL.FTZ R39, R33, R156 ;  /* 0x0000009c21277220 */ /* 0x000fe20000410000 */
[----:B------:R-:W-:Y:S02]  /*9920*/  HADD2.F32 R153, -RZ, R153.H0_H0 ;  /* 0x20000099ff997230 */ /* 0x000fe40000004100 */
[----:B------:R-:W-:Y:S01]  /*9930*/  FMUL.FTZ R47, R44, R37 ;  /* 0x000000252c2f7220 */ /* 0x000fe20000410000 */
[----:B------:R-:W-:-:S02]  /*9940*/  HADD2.F32 R35, -RZ, R61.H0_H0 ;  /* 0x2000003dff237230 */ /* 0x000fc40000004100 */
[C---:B------:R-:W-:Y:S01]  /*9950*/  FMUL.FTZ R37, R32.reuse, R37 ;  /* 0x0000002520257220 */ /* 0x040fe20000410000 */
[----:B------:R-:W-:Y:S02]  /*9960*/  HADD2.F32 R154, -RZ, R154.H0_H0 ;  /* 0x2000009aff9a7230 */ /* 0x000fe40000004100 */
[----:B------:R-:W-:Y:S01]  /*9970*/  FFMA.FTZ R38, R33, R153, -R38 ;  /* 0x0000009921267223 */ /* 0x000fe20000010826 */
[----:B------:R-:W-:Y:S02]  /*9980*/  HADD2.F32 R33, -RZ, R46.H0_H0 ;  /* 0x2000002eff217230 */ /* 0x000fe40000004100 */
[-C--:B------:R-:W-:Y:S01]  /*9990*/  FFMA.FTZ R47, R32, R35.reuse, -R47 ;  /* 0x00000023202f7223 */ /* 0x080fe2000001082f */
[----:B------:R-:W-:Y:S01]  /*99a0*/  FFMA.FTZ R44, R44, R35, R37 ;  /* 0x000000232c2c7223 */ /* 0x000fe20000010025 */
        /* <DEDUP_REMOVED lines=22> */
[----:B------:R-:W-:Y:S01]  /*9b10*/  F2FP.F16.F32.PACK_AB R38, R35, R154 ;  /* 0x0000009a2326723e */ /* 0x000fe200000000ff */
[----:B------:R-:W-:Y:S01]  /*9b20*/  IMAD.MOV.U32 R37, RZ, RZ, R49 ;  /* 0x000000ffff257224 */ /* 0x000fe200078e0031 */
[----:B------:R-:W-:Y:S01]  /*9b30*/  F2FP.F16.F32.PACK_AB R33, R52, R51 ;  /* 0x000000333421723e */ /* 0x000fe200000000ff */
[----:B------:R-:W-:-:S07]  /*9b40*/  IMAD.MOV.U32 R35, RZ, RZ, R54 ;  /* 0x000000ffff237224 */ /* 0x000fce00078e0036 */
.L_x_1413:
[----:B------:R-:W-:Y:S05]  /*9b50*/  BSYNC B1 ;  /* 0x0000000000017941 */ /* 0x000fea0003800000 */
.L_x_1412:
[----:B------:R-:W-:Y:S01]  /*9b60*/  ISETP.GE.AND P3, PT, R42, R147, PT ;  /* 0x000000932a00720c */ /* 0x000fe20003f66270 */
[----:B------:R-:W-:Y:S02]  /*9b70*/  ULDC.64 UR4, c[0x0][0x208] ;  /* 0x0000820000047ab9 */ /* 0x000fe40000000a00 */
[----:B0-----:R0:W-:Y:S10]  /*9b80*/  STG.E.128 desc[UR4][R40.64], R32 ;  /* 0x0000002028007986 */ /* 0x0011f4000c101d04 */
[----:B------:R-:W-:Y:S05]  /*9b90*/  @P3 BRA `(.L_x_1362) ;  /* 0x0000000400043947 */ /* 0x000fea0003800000 */
[--C-:B0-----:R-:W-:Y:S01]  /*9ba0*/  SHF.R.S32.HI R32, RZ, 0x1f, R42.reuse ;  /* 0x0000001fff207819 */ /* 0x101fe2000001142a */
[----:B------:R-:W-:Y:S01]  /*9bb0*/  ULDC.64 UR4, c[0x0][0x208] ;  /* 0x0000820000047ab9 */ /* 0x000fe20000000a00 */
[----:B------:R-:W-:-:S04]  /*9bc0*/  IADD3 R42, P3, P4, R108, R128, R42 ;  /* 0x000000806c2a7210 */ /* 0x000fc80007c7e02a */
[----:B------:R-:W-:Y:S02]  /*9bd0*/  IADD3.X R45, R4, R45, R32, P3, P4 ;  /* 0x0000002d042d7210 */ /* 0x000fe40001fe8420 */
[----:B------:R-:W-:-:S04]  /*9be0*/  LEA R120, P3, R42, R120, 0x1 ;  /* 0x000000782a787211 */ /* 0x000fc800078608ff */
[----:B------:R-:W-:-:S05]  /*9bf0*/  LEA.HI.X R121, R42, R121, R45, 0x1, P3 ;  /* 0x000000792a797211 */ /* 0x000fca00018f0c2d */
[----:B--2---:R0:W-:Y:S01]  /*9c00*/  STG.E.128 desc[UR4][R120.64], R36 ;  /* 0x0000002478007986 */ /* 0x0041e2000c101d04 */
[----:B------:R-:W-:Y:S05]  /*9c10*/  BRA `(.L_x_1362) ;  /* 0x0000000000e47947 */ /* 0x000fea0003800000 */
.L_x_1329:
[----:B------:R-:W-:-:S04]  /*9c20*/  ULOP3.LUT UR4, UR60, 0x1, URZ, 0xfc, !UPT ;  /* 0x000000013c047892 */ /* 0x000fc8000f8efc3f */
[----:B------:R-:W-:-:S06]  /*9c30*/  UISETP.NE.AND UP0, UPT, UR4, 0x3, UPT ;  /* 0x000000030400788c */ /* 0x000fcc000bf05270 */
[----:B------:R-:W-:-:S13]  /*9c40*/  PLOP3.LUT P2, PT, PT, PT, UP0, 0x80, 0x0 ;  /* 0x000000000000781c */ /* 0x000fda0003f4f008 */
[----:B------:R-:W-:Y:S05]  /*9c50*/  @!P2 BRA `(.L_x_1414) ;  /* 0x000000000004a947 */ /* 0x000fea0003800000 */
[----:B------:R-:W-:Y:S01]  /*9c60*/  BPT.TRAP 0x1 ;  /* 0x000000040000795c */ /* 0x000fe20000300000 */
.L_x_1414:
[----:B------:R-:W-:Y:S01]  /*9c70*/  IMAD R89, R22, 0x8, R17 ;  /* 0x0000000816597824 */ /* 0x000fe200078e0211 */
[----:B------:R-:W-:Y:S01]  /*9c80*/  SHF.L.U32 R90, R204, 0x1f, RZ ;  /* 0x0000001fcc5a7819 */ /* 0x000fe200000006ff */
[----:B------:R-:W-:Y:S01]  /*9c90*/  IMAD R88, R2, -0x60, R24 ;  /* 0xffffffa002587824 */ /* 0x000fe200078e0218 */
[----:B------:R-:W-:Y:S02]  /*9ca0*/  BSSY B1, `(.L_x_1415) ;  /* 0x0000004000017945 */ /* 0x000fe40003800000 */
[----:B------:R-:W0:Y:S02]  /*9cb0*/  SYNCS.PHASECHK.TRANS64.TRYWAIT P3, [R89+URZ+0x30890], R90 ;  /* 0x0308905a590075a7 */ /* 0x000e24000806017f */
[----:B------:R-:W-:Y:S01]  /*9cc0*/  VIMNMX R88, R88, 0x60, PT ;  /* 0x0000006058587848 */ /* 0x000fe20003fe0100 */
[----:B0-----:R-:W-:Y:S06]  /*9cd0*/  @!P3 BRA `(.L_x_1416) ;  /* 0x000001dc0020b947 */ /* 0x001fec0003800000 */
.L_x_1732:
[----:B------:R-:W-:Y:S05]  /*9ce0*/  BSYNC B1 ;  /* 0x0000000000017941 */ /* 0x000fea0003800000 */
.L_x_1415:
[----:B------:R-:W-:Y:S01]  /*9cf0*/  ISETP.GE.AND P3, PT, R195, R88, PT ;  /* 0x00000058c300720c */ /* 0x000fe20003f66270 */
[----:B------:R-:W-:-:S12]  /*9d00*/  BSSY B1, `(.L_x_1417) ;  /* 0x0000015000017945 */ /* 0x000fd80003800000 */
[----:B------:R-:W-:Y:S05]  /*9d10*/  @P3 BRA `(.L_x_1418) ;  /* 0x00000000004c3947 */ /* 0x000fea0003800000 */
[----:B------:R-:W-:Y:S01]  /*9d20*/  ISETP.NE.AND P3, PT, R20, RZ, PT ;  /* 0x000000ff1400720c */ /* 0x000fe20003f65270 */
[----:B------:R-:W-:-:S12]  /*9d30*/  ULDC.64 UR4, c[0x0][0x208] ;  /* 0x0000820000047ab9 */ /* 0x000fd80000000a00 */
        /* <DEDUP_REMOVED lines=17> */
.L_x_1418:
[----:B------:R-:W-:Y:S05]  /*9e50*/  BSYNC B1 ;  /* 0x0000000000017941 */ /* 0x000fea0003800000 */
.L_x_1417:
[----:B------:R-:W-:-:S13]  /*9e60*/  ISETP.GE.AND P3, PT, R221, R88, PT ;  /* 0x00000058dd00720c */ /* 0x000fda0003f66270 */
[----:B------:R-:W-:Y:S05]  /*9e70*/  @P3 BRA `(.L_x_1362) ;  /* 0x00000000004c3947 */ /* 0x000fea0003800000 */
[----:B------:R-:W-:Y:S01]  /*9e80*/  ISETP.NE.AND P3, PT, R20, RZ, PT ;  /* 0x000000ff1400720c */ /* 0x000fe20003f65270 */
[----:B------:R-:W-:-:S12]  /*9e90*/  ULDC.64 UR4, c[0x0][0x208] ;  /* 0x0000820000047ab9 */ /* 0x000fd80000000a00 */
        /* <DEDUP_REMOVED lines=17> */
.L_x_1362:
[----:B------:R-:W-:Y:S05]  /*9fb0*/  BSYNC B0 ;  /* 0x0000000000007941 */ /* 0x000fea0003800000 */
.L_x_1328:
        /* <DEDUP_REMOVED lines=12> */
[----:B------:R-:W-:-:S04]  /*a080*/  @!P3 IADD3 R32, R89, 0x308a0, RZ ;  /* 0x000308a05920b810 */ /* 0x000fc80007ffe0ff */
[----:B------:R-:W-:-:S04]  /*a090*/  @!P3 PRMT R32, RZ, 0x654, R32 ;  /* 0x00000654ff20b816 */ /* 0x000fc80000000020 */
[----:B------:R0:W-:Y:S01]  /*a0a0*/  @!P3 SYNCS.ARRIVE.TRANS64.RED.A1T0 RZ, [R32+URZ], RZ ;  /* 0x000000ff20ffb9a7 */ /* 0x0001e2000810043f */
[----:B------:R-:W-:Y:S05]  /*a0b0*/  @!P2 BRA `(.L_x_1420) ;  /* 0x000000000004a947 */ /* 0x000fea0003800000 */
[----:B------:R-:W-:Y:S01]  /*a0c0*/  BPT.TRAP 0x1 ;  /* 0x000000040000795c */ /* 0x000fe20000300000 */
.L_x_1420:
[----:B------:R-:W-:Y:S05]  /*a0d0*/  BSYNC B0 ;  /* 0x0000000000007941 */ /* 0x000fea0003800000 */
.L_x_1419:
[----:B------:R-:W1:Y:S01]  /*a0e0*/  SYNCS.PHASECHK.TRANS64.TRYWAIT P2, [R89+URZ+0x308b0], R90 ;  /* 0x0308b05a590075a7 */ /* 0x000e62000804017f */
[----:B------:R-:W-:Y:S01]  /*a0f0*/  ULDC UR61, c[0x0][0x2e4] ;  /* 0x0000b900003d7ab9 */ /* 0x000fe20000000800 */
[----:B------:R-:W-:Y:S01]  /*a100*/  ULDC.64 UR56, c[0x0][0x318] ;  /* 0x0000c60000387ab9 */ /* 0x000fe20000000a00 */
[----:B------:R-:W-:Y:S01]  /*a110*/  ULDC.64 UR58, c[0x0][0x308] ;  /* 0x0000c200003a7ab9 */ /* 0x000fe20000000a00 */
[----:B------:R-:W-:Y:S04]  /*a120*/  BSSY B0, `(.L_x_1421) ;  /* 0x0000002000007945 */ /* 0x000fe80003800000 */
[----:B-1----:R-:W-:Y:S05]  /*a130*/  @!P2 BRA `(.L_x_1422) ;  /* 0x000001d8001ca947 */ /* 0x002fea0003800000 */
.L_x_1733:
[----:B------:R-:W-:Y:S05]  /*a140*/  BSYNC B0 ;  /* 0x0000000000007941 */ /* 0x000fea0003800000 */
.L_x_1421:
[----:B------:R-:W-:Y:S01]  /*a150*/  ISETP.GE.AND P2, PT, R195, R88, PT ;  /* 0x00000058c300720c */ /* 0x000fe20003f46270 */
[----:B------:R-:W-:Y:S01]  /*a160*/  BSSY B0, `(.L_x_1423) ;  /* 0x000001e000007945 */ /* 0x000fe20003800000 */
[----:B------:R-:W-:-:S11]  /*a170*/  IMAD.WIDE R36, R2, 0x60, R122 ;  /* 0x0000006002247825 */ /* 0x000fd600078e027a */
[----:B------:R-:W-:Y:S05]  /*a180*/  @P2 BRA `(.L_x_1424) ;  /* 0x00000000006c2947 */ /* 0x000fea0003800000 */
[----:B------:R-:W-:Y:S01]  /*a190*/  IMAD R35, R37, UR56, RZ ;  /* 0x0000003825237c24 */ /* 0x000fe2000f8e02ff */
[----:B------:R-:W-:Y:S01]  /*a1a0*/  ULDC.64 UR4, c[0x0][0x208] ;  /* 0x0000820000047ab9 */ /* 0x000fe20000000a00 */
[----:B0-----:R-:W-:Y:S02]  /*a1b0*/  IMAD.MOV.U32 R32, RZ, RZ, R106 ;  /* 0x000000ffff207224 */ /* 0x001fe400078e006a */
[----:B------:R-:W-:Y:S02]  /*a1c0*/  IMAD.MOV.U32 R33, RZ, RZ, R29 ;  /* 0x000000ffff217224 */ /* 0x000fe400078e001d */
[C---:B------:R-:W-:Y:S02]  /*a1d0*/  IMAD R35, R36.reuse, UR57, R35 ;  /* 0x0000003924237c24 */ /* 0x040fe4000f8e0223 */
[----:B------:R-:W-:-:S04]  /*a1e0*/  IMAD.WIDE.U32 R32, R36, UR56, R32 ;  /* 0x0000003824207c25 */ /* 0x000fc8000f8e0020 */
[----:B------:R-:W-:Y:S01]  /*a1f0*/  IMAD.IADD R33, R33, 0x1, R35 ;  /* 0x0000000121217824 */ /* 0x000fe200078e0223 */
[----:B------:R-:W-:-:S04]  /*a200*/  LEA R38, P2, R32, UR58, 0x1 ;  /* 0x0000003a20267c11 */ /* 0x000fc8000f8408ff */
[----:B------:R-:W-:Y:S02]  /*a210*/  LEA.HI.X R39, R32, UR59, R33, 0x1, P2 ;  /* 0x0000003b20277c11 */ /* 0x000fe400090f0c21 */
[----:B------:R-:W-:-:S13]  /*a220*/  ISETP.GE.AND P2, PT, R192, UR61, PT ;  /* 0x0000003dc0007c0c */ /* 0x000fda000bf46270 */
[----:B------:R-:W0:Y:S04]  /*a230*/  @!P2 LDS.128 R32, [R30] ;  /* 0x000000001e20a984 */ /* 0x000e280000000c00 */
[----:B0-----:R-:W-:Y:S01]  /*a240*/  @!P2 STG.E.128 desc[UR4][R38.64], R32 ;  /* 0x000000202600a986 */ /* 0x001fe2000c101d04 */
[----:B------:R-:W-:-:S13]  /*a250*/  ISETP.GE.AND P2, PT, R198, UR61, PT ;  /* 0x0000003dc6007c0c */ /* 0x000fda000bf46270 */
[----:B------:R-:W0:Y:S04]  /*a260*/  @!P2 LDS.128 R32, [R31] ;  /* 0x000000001f20a984 */ /* 0x000e280000000c00 */
[----:B0-----:R-:W-:Y:S01]  /*a270*/  @!P2 STG.E.128 desc[UR4][R38.64+0x40], R32 ;  /* 0x000040202600a986 */ /* 0x001fe2000c101d04 */
[----:B------:R-:W-:-:S13]  /*a280*/  ISETP.GE.AND P2, PT, R199, UR61, PT ;  /* 0x0000003dc7007c0c */ /* 0x000fda000bf46270 */
[----:B------:R-:W0:Y:S04]  /*a290*/  @!P2 LDS.128 R32, [R30+0x3000] ;  /* 0x003000001e20a984 */ /* 0x000e280000000c00 */
        /* <DEDUP_REMOVED lines=9> */
[----:B0-----:R2:W-:Y:S02]  /*a330*/  @!P2 STG.E.128 desc[UR4][R38.64+0x140], R32 ;  /* 0x000140202600a986 */ /* 0x0015e4000c101d04 */
.L_x_1424:
[----:B------:R-:W-:Y:S05]  /*a340*/  BSYNC B0 ;  /* 0x0000000000007941 */ /* 0x000fea0003800000 */
.L_x_1423:
[----:B------:R-:W-:Y:S01]  /*a350*/  ISETP.GE.AND P2, PT, R221, R88, PT ;  /* 0x00000058dd00720c */ /* 0x000fe20003f46270 */
[----:B------:R-:W-:-:S12]  /*a360*/  BSSY B0, `(.L_x_1425) ;  /* 0x000001f000007945 */ /* 0x000fd80003800000 */
[----:B------:R-:W-:Y:S05]  /*a370*/  @P2 BRA `(.L_x_1426) ;  /* 0x0000000000742947 */ /* 0x000fea0003800000 */
[----:B--2---:R-:W-:Y:S01]  /*a380*/  IADD3 R35, P2, R36, 0x40, RZ ;  /* 0x0000004024237810 */ /* 0x004fe20007f5e0ff */
[----:B0-----:R-:W-:Y:S01]  /*a390*/  IMAD.MOV.U32 R32, RZ, RZ, R106 ;  /* 0x000000ffff207224 */ /* 0x001fe200078e006a */
[----:B------:R-:W-:Y:S01]  /*a3a0*/  MOV R33, R29 ;  /* 0x0000001d00217202 */ /* 0x000fe20000000f00 */
[----:B------:R-:W-:Y:S02]  /*a3b0*/  ULDC.64 UR4, c[0x0][0x208] ;  /* 0x0000820000047ab9 */ /* 0x000fe40000000a00 */
[----:B------:R-:W-:Y:S02]  /*a3c0*/  IMAD.X R36, RZ, RZ, R37, P2 ;  /* 0x000000ffff247224 */ /* 0x000fe400010e0625 */
[----:B------:R-:W-:-:S04]  /*a3d0*/  IMAD.WIDE.U32 R32, R35, UR56, R32 ;  /* 0x0000003823207c25 */ /* 0x000fc8000f8e0020 */
[----:B------:R-:W-:-:S04]  /*a3e0*/  IMAD R36, R36, UR56, RZ ;  /* 0x0000003824247c24 */ /* 0x000fc8000f8e02ff */
[----:B------:R-:W-:Y:S01]  /*a3f0*/  IMAD R35, R35, UR57, R36 ;  /* 0x0000003923237c24 */ /* 0x000fe2000f8e0224 */
[----:B------:R-:W-:-:S03]  /*a400*/  LEA R36, P2, R32, UR58, 0x1 ;  /* 0x0000003a20247c11 */ /* 0x000fc6000f8408ff */
[----:B------:R-:W-:-:S05]  /*a410*/  IMAD.IADD R33, R33, 0x1, R35 ;  /* 0x0000000121217824 */ /* 0x000fca00078e0223 */
[----:B------:R-:W-:Y:S02]  /*a420*/  LEA.HI.X R37, R32, UR59, R33, 0x1, P2 ;  /* 0x0000003b20257c11 */ /* 0x000fe400090f0c21 */
        /* <DEDUP_REMOVED lines=18> */
.L_x_1426:
[----:B------:R-:W-:Y:S05]  /*a550*/  BSYNC B0 ;  /* 0x0000000000007941 */ /* 0x000fea0003800000 */
.L_x_1425:
[----:B------:R-:W-:Y:S01]  /*a560*/  @!PT LDS RZ, [RZ] ;  /* 0x00000000fffff984 */ /* 0x000fe20000000800 */
[----:B------:R-:W-:Y:S01]  /*a570*/  @!PT LDS RZ, [RZ] ;  /* 0x00000000fffff984 */ /* 0x000fe20000000800 */
[----:B------:R-:W-:Y:S01]  /*a580*/  @!PT LDS RZ, [RZ] ;  /* 0x00000000fffff984 */ /* 0x000fe20000000800 */
[----:B------:R-:W-:Y:S01]  /*a590*/  @!PT LDS RZ, [RZ] ;  /* 0x00000000fffff984 */ /* 0x000fe20000000800 */
[----:B------:R4:W-:Y:S06]  /*a5a0*/  MEMBAR.ALL.CTA ;  /* 0x0000000000007992 */ /* 0x0009ec0000008000 */
[----:B----4-:R-:W4:Y:S01]  /*a5b0*/  FENCE.VIEW.ASYNC.S ;  /* 0x00000000000073c6 */ /* 0x010f220000000000 */
[----:B-1----:R-:W-:Y:S01]  /*a5c0*/  @!P3 VIADD R89, R89, 0x308c0 ;  /* 0x000308c05959b836 */ /* 0x002fe20000000000 */
[----:B----4-:R1:W-:Y:S01]  /*a5d0*/  BAR.SYNC.DEFER_BLOCKING R151, 0x80 ;  /* 0x000200970000751d */ /* 0x0103e20000010000 */
[----:B------:R-:W-:Y:S01]  /*a5e0*/  LOP3.LUT P4, RZ, R16, 0x2, RZ, 0xc0, !PT ;  /* 0x0000000210ff7812 */ /* 0x000fe2000788c0ff */
        /* <DEDUP_REMOVED lines=8> */
[----:B-1----:R-:W-:Y:S06]  /*a670*/  @P4 BRA `(.L_x_1427) ;  /* 0xffffff8000d44947 */ /* 0x002fec000383ffff */
.L_x_1323:
[----:B------:R-:W1:Y:S01]  /*a680*/  LDC.64 R4, c[0x0][0x9e0] ;  /* 0x00027800ff047b82 */ /* 0x000e620000000a00 */
[----:B------:R-:W-:Y:S01]  /*a690*/  BSSY B0, `(.L_x_1428) ;  /* 0x0000005000007945 */ /* 0x000fe20003800000 */
[----:B-1----:R-:W-:-:S03]  /*a6a0*/  ISETP.GE.AND P0, PT, R5, 0x1, PT ;  /* 0x000000010500780c */ /* 0x002fc60003f06270 */
[----:B------:R-:W-:Y:S10]  /*a6b0*/  @P2 BRA `(.L_x_1429) ;  /* 0x0000000000082947 */ /* 0x000ff40003800000 */
[----:B------:R-:W1:Y:S02]  /*a6c0*/  FENCE.VIEW.ASYNC.G ;  /* 0x00000000000073c6 */ /* 0x000e640000000100 */
[----:B-1----:R-:W-:Y:S06]  /*a6d0*/  BAR.ARV 0xc, 0x120 ;  /* 0x0304800000007b1d */ /* 0x002fec0000002000 */
.L_x_1429:
[----:B------:R-:W-:Y:S05]  /*a6e0*/  BSYNC B0 ;  /* 0x0000000000007941 */ /* 0x000fea0003800000 */
.L_x_1428:
[----:B------:R-:W-:Y:S01]  /*a6f0*/  IMAD.IADD R0, R146, 0x1, R4 ;  /* 0x0000000192007824 */ /* 0x000fe200078e0204 */
[----:B------:R-:W-:Y:S06]  /*a700*/  @!P0 BRA `(.L_x_1430) ;  /* 0x0000000000488947 */ /* 0x000fec0003800000 */
[C---:B------:R-:W-:Y:S01]  /*a710*/  ISETP.GT.AND P1, PT, R146.reuse, RZ, PT ;  /* 0x000000ff9200720c */ /* 0x040fe20003f24270 */
[----:B------:R-:W-:Y:S01]  /*a720*/  BSSY B0, `(.L_x_1431) ;  /* 0x000000e000007945 */ /* 0x000fe20003800000 */
[----:B------:R-:W-:-:S11]  /*a730*/  VIADD R2, R146, 0xffffffff ;  /* 0xffffffff92027836 */ /* 0x000fd60000000000 */
[----:B------:R-:W-:Y:S05]  /*a740*/  @P1 BRA `(.L_x_1432) ;  /* 0x00000000001c1947 */ /* 0x000fea0003800000 */
[----:B------:R-:W-:Y:S02]  /*a750*/  ISETP.NE.AND P1, PT, R5, 0x1, PT ;  /* 0x000000010500780c */ /* 0x000fe40003f25270 */
[----:B------:R-:W-:-:S11]  /*a760*/  IADD3 R3, -R146, RZ, RZ ;  /* 0x000000ff92037210 */ /* 0x000fd60007ffe1ff */
[----:B------:R-:W1:Y:S02]  /*a770*/  @P1 LDC.64 R6, c[0x0][0x9e8] ;  /* 0x00027a00ff061b82 */ /* 0x000e640000000a00 */
[----:B-1----:R-:W-:-:S05]  /*a780*/  @P1 IMAD.HI.U32 R2, R3, R6, RZ ;  /* 0x0000000603021227 */ /* 0x002fca00078e00ff */
[----:B------:R-:W-:-:S04]  /*a790*/  @P1 SHF.R.U32.HI R3, RZ, R7, R2 ;  /* 0x00000007ff031219 */ /* 0x000fc80000011602 */
[----:B------:R-:W-:Y:S01]  /*a7a0*/  LOP3.LUT R2, RZ, R3, RZ, 0x33, !PT ;  /* 0x00000003ff027212 */ /* 0x000fe200078e33ff */
[----:B------:R-:W-:Y:S06]  /*a7b0*/  BRA `(.L_x_1433) ;  /* 0x0000000000107947 */ /* 0x000fec0003800000 */
.L_x_1432:
[----:B------:R-:W-:-:S13]  /*a7c0*/  ISETP.NE.AND P1, PT, R5, 0x1, PT ;  /* 0x000000010500780c */ /* 0x000fda0003f25270 */
[----:B------:R-:W1:Y:S02]  /*a7d0*/  @P1 LDC.64 R6, c[0x0][0x9e8] ;  /* 0x00027a00ff061b82 */ /* 0x000e640000000a00 */
[----:B-1----:R-:W-:-:S05]  /*a7e0*/  @P1 IMAD.HI.U32 R4, R2, R6, RZ ;  /* 0x0000000602041227 */ /* 0x002fca00078e00ff */
[----:B------:R-:W-:-:S07]  /*a7f0*/  @P1 SHF.R.U32.HI R2, RZ, R7, R4 ;  /* 0x00000007ff021219 */ /* 0x000fce0000011604 */
.L_x_1433:
[----:B------:R-:W-:Y:S05]  /*a800*/  BSYNC B0 ;  /* 0x0000000000007941 */ /* 0x000fea0003800000 */
.L_x_1431:
[----:B------:R-:W-:-:S05]  /*a810*/  IMAD R3, R2, R5, R5 ;  /* 0x0000000502037224 */ /* 0x000fca00078e0205 */
[----:B------:R-:W-:-:S07]  /*a820*/  VIMNMX R0, R0, R3, PT ;  /* 0x0000000300007248 */ /* 0x000fce0003fe0100 */
.L_x_1430:
[----:B------:R-:W-:Y:S01]  /*a830*/  VIADD R0, R0, 0x5f ;  /* 0x0000005f00007836 */ /* 0x000fe20000000000 */
[----:B------:R-:W-:-:S03]  /*a840*/  ULDC UR4, c[0x0][0x9dc] ;  /* 0x0002770000047ab9 */ /* 0x000fc60000000800 */
[----:B------:R-:W-:-:S05]  /*a850*/  IMAD.HI R0, R0, 0x2aaaaaab, RZ ;  /* 0x2aaaaaab00007827 */ /* 0x000fca00078e02ff */
[----:B------:R-:W-:-:S04]  /*a860*/  SHF.R.U32.HI R3, RZ, 0x1f, R0 ;  /* 0x0000001fff037819 */ /* 0x000fc80000011600 */
[----:B------:R-:W-:Y:S01]  /*a870*/  LEA.HI.SX32 R3, R0, R3, 0x1c ;  /* 0x0000000300037211 */ /* 0x000fe200078fe2ff */
[----:B------:R-:W-:-:S03]  /*a880*/  VIADD R0, R145, -UR4 ;  /* 0x8000000491007c36 */ /* 0x000fc60008000000 */
[----:B------:R-:W-:Y:S01]  /*a890*/  VIMNMX R150, R150, R3, PT ;  /* 0x0000000396967248 */ /* 0x000fe20003fe0100 */
[----:B------:R-:W-:Y:S06]  /*a8a0*/  @!P0 BRA `(.L_x_1434) ;  /* 0x0000000000448947 */ /* 0x000fec0003800000 */
[----:B------:R-:W-:Y:S01]  /*a8b0*/  ISETP.GT.AND P0, PT, R145, -0x1, PT ;  /* 0xffffffff9100780c */ /* 0x000fe20003f04270 */
[----:B------:R-:W-:-:S12]  /*a8c0*/  BSSY B0, `(.L_x_1435) ;  /* 0x000000d000007945 */ /* 0x000fd80003800000 */
        /* <DEDUP_REMOVED lines=8> */
.L_x_1436:
[----:B------:R-:W-:-:S13]  /*a950*/  ISETP.NE.AND P0, PT, R5, 0x1, PT ;  /* 0x000000010500780c */ /* 0x000fda0003f05270 */
[----:B------:R-:W1:Y:S02]  /*a960*/  @P0 LDC.64 R2, c[0x0][0x9e8] ;  /* 0x00027a00ff020b82 */ /* 0x000e640000000a00 */
[----:B-1----:R-:W-:-:S05]  /*a970*/  @P0 IMAD.HI.U32 R2, R145, R2, RZ ;  /* 0x0000000291020227 */ /* 0x002fca00078e00ff */
[----:B------:R-:W-:-:S07]  /*a980*/  @P0 SHF.R.U32.HI R145, RZ, R3, R2 ;  /* 0x00000003ff910219 */ /* 0x000fce0000011602 */
.L_x_1437:
[----:B------:R-:W-:Y:S05]  /*a990*/  BSYNC B0 ;  /* 0x0000000000007941 */ /* 0x000fea0003800000 */
.L_x_1435:
[----:B------:R-:W-:-:S05]  /*a9a0*/  IMAD R145, R145, R5, RZ ;  /* 0x0000000591917224 */ /* 0x000fca00078e02ff */
[----:B------:R-:W-:-:S07]  /*a9b0*/  VIMNMX R0, R0, R145, !PT ;  /* 0x0000009100007248 */ /* 0x000fce0007fe0100 */
.L_x_1434:
[----:B------:R-:W-:Y:S01]  /*a9c0*/  IMAD.HI R0, R0, 0x2aaaaaab, RZ ;  /* 0x2aaaaaab00007827 */ /* 0x000fe200078e02ff */
[----:B------:R-:W-:Y:S02]  /*a9d0*/  PLOP3.LUT P0, PT, PT, PT, PT, 0x80, 0x0 ;  /* 0x000000000000781c */ /* 0x000fe40003f0f070 */
[----:B------:R-:W-:Y:S02]  /*a9e0*/  CS2R R118, SRZ ;  /* 0x0000000000767805 */ /* 0x000fe4000001ff00 */
[----:B------:R-:W-:Y:S02]  /*a9f0*/  CS2R R116, SRZ ;  /* 0x0000000000747805 */ /* 0x000fe4000001ff00 */
[----:B------:R-:W-:Y:S02]  /*aa00*/  CS2R R114, SRZ ;  /* 0x0000000000727805 */ /* 0x000fe4000001ff00 */
[----:B------:R-:W-:Y:S02]  /*aa10*/  SHF.R.U32.HI R3, RZ, 0x1f, R0 ;  /* 0x0000001fff037819 */ /* 0x000fe40000011600 */
[----:B------:R-:W-:-:S02]  /*aa20*/  CS2R R112, SRZ ;  /* 0x0000000000707805 */ /* 0x000fc4000001ff00 */
[----:B------:R-:W-:Y:S01]  /*aa30*/  CS2R R106, SRZ ;  /* 0x00000000006a7805 */ /* 0x000fe2000001ff00 */
[----:B------:R-:W-:Y:S01]  /*aa40*/  IMAD.MOV.U32 R110, RZ, RZ, RZ ;  /* 0x000000ffff6e7224 */ /* 0x000fe200078e00ff */
[----:B------:R-:W-:Y:S02]  /*aa50*/  LEA.HI.SX32 R212, R0, R3, 0x1c ;  /* 0x0000000300d47211 */ /* 0x000fe400078fe2ff */
[----:B------:R-:W-:Y:S02]  /*aa60*/  CS2R R2, SRZ ;  /* 0x0000000000027805 */ /* 0x000fe4000001ff00 */
[----:B------:R-:W-:Y:S02]  /*aa70*/  CS2R R108, SRZ ;  /* 0x00000000006c7805 */ /* 0x000fe4000001ff00 */
[----:B------:R-:W-:Y:S02]  /*aa80*/  CS2R R54, SRZ ;  /* 0x0000000000367805 */ /* 0x000fe4000001ff00 */
[----:B------:R-:W-:-:S02]  /*aa90*/  VIMNMX R212, RZ, R212, !PT ;  /* 0x000000d4ffd47248 */ /* 0x000fc40007fe0100 */
[----:B------:R-:W-:Y:S01]  /*aaa0*/  CS2R R104, SRZ ;  /* 0x0000000000687805 */ /* 0x000fe2000001ff00 */
[----:B------:R-:W-:Y:S01]  /*aab0*/  IMAD.MOV.U32 R103, RZ, RZ, RZ ;  /* 0x000000ffff677224 */ /* 0x000fe200078e00ff */
[----:B------:R-:W-:Y:S02]  /*aac0*/  CS2R R98, SRZ ;  /* 0x0000000000627805 */ /* 0x000fe4000001ff00 */
[----:B------:R-:W-:Y:S02]  /*aad0*/  ISETP.GT.AND P1, PT, R150, R212, PT ;  /* 0x000000d49600720c */ /* 0x000fe40003f24270 */
[----:B------:R-:W-:Y:S02]  /*aae0*/  CS2R R100, SRZ ;  /* 0x0000000000647805 */ /* 0x000fe4000001ff00 */
[----:B------:R-:W-:Y:S01]  /*aaf0*/  CS2R R96, SRZ ;  /* 0x0000000000607805 */ /* 0x000fe2000001ff00 */
[----:B------:R-:W-:Y:S01]  /*ab00*/  IMAD.MOV.U32 R95, RZ, RZ, RZ ;  /* 0x000000ffff5f7224 */ /* 0x000fe200078e00ff */
[----:B------:R-:W-:-:S02]  /*ab10*/  CS2R R90, SRZ ;  /* 0x00000000005a7805 */ /* 0x000fc4000001ff00 */
[----:B------:R-:W-:Y:S02]  /*ab20*/  CS2R R92, SRZ ;  /* 0x00000000005c7805 */ /* 0x000fe4000001ff00 */
[----:B------:R-:W-:Y:S02]  /*ab30*/  CS2R R62, SRZ ;  /* 0x00000000003e7805 */ /* 0x000fe4000001ff00 */
[----:B------:R-:W-:Y:S02]  /*ab40*/  CS2R R88, SRZ ;  /* 0x0000000000587805 */ /* 0x000fe4000001ff00 */
[----:B------:R-:W-:Y:S02]  /*ab50*/  MOV R87, RZ ;  /* 0x000000ff00577202 */ /* 0x000fe40000000f00 */
        /* <DEDUP_REMOVED lines=21> */
[----:B------:R-:W-:Y:S01]  /*acb0*/  IMAD.MOV.U32 R0, RZ, RZ, RZ ;  /* 0x000000ffff007224 */ /* 0x000fe200078e00ff */
[----:B------:R-:W-:-:S02]  /*acc0*/  CS2R R44, SRZ ;  /* 0x00000000002c7805 */ /* 0x000fc4000001ff00 */
[----:B------:R-:W-:Y:S02]  /*acd0*/  CS2R R120, SRZ ;  /* 0x0000000000787805 */ /* 0x000fe4000001ff00 */
[----:B------:R-:W-:Y:S02]  /*ace0*/  CS2R R40, SRZ ;  /* 0x0000000000287805 */ /* 0x000fe4000001ff00 */
[----:B------:R-:W-:Y:S02]  /*acf0*/  CS2R R132, SRZ ;  /* 0x0000000000847805 */ /* 0x000fe4000001ff00 */
[----:B---3--:R-:W-:Y:S02]  /*ad00*/  CS2R R36, SRZ ;  /* 0x0000000000247805 */ /* 0x008fe4000001ff00 */
[----:B------:R-:W-:Y:S02]  /*ad10*/  CS2R R122, SRZ ;  /* 0x00000000007a7805 */ /* 0x000fe4000001ff00 */
[----:B0-2---:R-:W-:-:S02]  /*ad20*/  CS2R R32, SRZ ;  /* 0x0000000000207805 */ /* 0x005fc4000001ff00 */
[----:B------:R-:W-:Y:S02]  /*ad30*/  CS2R R134, SRZ ;  /* 0x0000000000867805 */ /* 0x000fe4000001ff00 */
[----:B------:R-:W-:Y:S02]  /*ad40*/  CS2R R28, SRZ ;  /* 0x00000000001c7805 */ /* 0x000fe4000001ff00 */
[----:B------:R-:W-:Y:S01]  /*ad50*/  CS2R R24, SRZ ;  /* 0x0000000000187805 */ /* 0x000fe2000001ff00 */
[----:B------:R-:W-:Y:S06]  /*ad60*/  @!P1 BRA `(.L_x_1438) ;  /* 0x0000013c00849947 */ /* 0x000fec0003800000 */
[----:B------:R-:W2:Y:S04]  /*ad70*/  LDL R4, [R1+0x38] ;  /* 0x0000380001047983 */ /* 0x000ea80000100800 */
[----:B------:R-:W0:Y:S02]  /*ad80*/  SHFL.IDX PT, R0, R234, RZ, 0x1f ;  /* 0x00001fffea007589 */ /* 0x000e2400000e0000 */
[----:B0-----:R-:W-:-:S04]  /*ad90*/  LEA.HI R2, R0, R0, RZ, 0x1 ;  /* 0x0000000000027211 */ /* 0x001fc800078f08ff */
[----:B------:R-:W-:-:S05]  /*ada0*/  LOP3.LUT R3, R2, 0x1e, RZ, 0xc0, !PT ;  /* 0x0000001e02037812 */ /* 0x000fca00078ec0ff */
[----:B------:R-:W-:Y:S01]  /*adb0*/  IMAD.IADD R3, R0, 0x1, -R3 ;  /* 0x0000000100037824 */ /* 0x000fe200078e0a03 */
[----:B--2---:R-:W-:-:S13]  /*adc0*/  R2UR UR4, R4 ;  /* 0x00000000040472ca */ /* 0x004fda00000e0000 */
[----:B------:R-:W-:Y:S02]  /*add0*/  ULOP3.LUT UP0, URZ, UR4, 0x1bf, URZ, 0xc0, !UPT ;  /* 0x000001bf043f7892 */ /* 0x000fe4000f80c03f */
[----:B------:R-:W-:-:S04]  /*ade0*/  LEA R3, R3, UR4, 0xd ;  /* 0x0000000403037c11 */ /* 0x000fc8000f8e68ff */
[----:B------:R-:W-:Y:S02]  /*adf0*/  SHF.R.U32.HI R3, RZ, 0x4, R3 ;  /* 0x00000004ff037819 */ /* 0x000fe40000011603 */
[----:B------:R-:W-:Y:S02]  /*ae00*/  PLOP3.LUT P0, PT, PT, PT, UP0, 0x80, 0x0 ;  /* 0x000000000000781c */ /* 0x000fe40003f0f008 */
[----:B------:R-:W-:-:S11]  /*ae10*/  LOP3.LUT R68, R3, 0x3fff, RZ, 0xc0, !PT ;  /* 0x00003fff03447812 */ /* 0x000fd600078ec0ff */
        /* <DEDUP_REMOVED lines=11> */
[----:B------:R-:W-:Y:S01]  /*aed0*/  MOV R13, RZ ;  /* 0x000000ff000d7202 */ /* 0x000fe20000000f00 */
[----:B------:R-:W-:-:S02]  /*aee0*/  IMAD.U32 R11, RZ, RZ, UR7 ;  /* 0x00000007ff0b7e24 */ /* 0x000fc4000f8e00ff */
[----:B------:R-:W-:Y:S02]  /*aef0*/  IMAD.MOV.U32 R8, RZ, RZ, 0x70 ;  /* 0x00000070ff087424 */ /* 0x000fe400078e00ff */
[----:B0-----:R-:W-:-:S07]  /*af00*/  IMAD.MOV.U32 R12, RZ, RZ, 0x1 ;  /* 0x00000001ff0c7424 */ /* 0x001fce00078e00ff */
[----:B------:R-:W-:-:S07]  /*af10*/  LEPC R20, `(.L_x_1439) ;  /* 0x000000001014794e */ /* 0x000fce0000000000 */
[----:B-1---5:R-:W-:Y:S05]  /*af20*/  CALL.ABS.NOINC R2 ;  /* 0x0000000002007343 */ /* 0x022fea0003c00000 */
.L_x_1439:
        /* <DEDUP_REMOVED lines=12> */
.L_x_1443:
[----:B-1----:R1:W2:Y:S02]  /*aff0*/  SYNCS.PHASECHK.TRANS64.TRYWAIT P0, [R17+URZ+0x30800], R0 ;  /* 0x03080000110075a7 */ /* 0x0022a4000800017f */
[----:B--2---:R-:W-:Y:S05]  /*b000*/  @!P0 NANOSLEEP.SYNCS 0x989680 ;  /* 0x009896800000895d */ /* 0x004fea0003900000 */
[----:B------:R-:W2:Y:S02]  /*b010*/  @!P0 SYNCS.PHASECHK.TRANS64 P0, [R17+URZ+0x30800], R0 ;  /* 0x03080000110085a7 */ /* 0x000ea4000800007f */
[----:B--2---:R-:W-:Y:S05]  /*b020*/  @!P0 BRA `(.L_x_1443) ;  /* 0xfffffffc00f08947 */ /* 0x004fea000383ffff */
.L_x_1442:
[----:B------:R-:W-:Y:S05]  /*b030*/  BSYNC B0 ;  /* 0x0000000000007941 */ /* 0x000fea0003800000 */
.L_x_1441:
[----:B------:R-:W-:Y:S05]  /*b040*/  BRA `(.L_x_1444) ;  /* 0x0000006c00247947 */ /* 0x000fea0003800000 */
.L_x_1440:
[----:B------:R-:W2:Y:S01]  /*b050*/  LDL R0, [R1+0x38] ;  /* 0x0000380001007983 */ /* 0x000ea20000100800 */
[----:B------:R-:W0:Y:S01]  /*b060*/  LDC.64 R10, c[0x0][0x3d8] ;  /* 0x0000f600ff0a7b82 */ /* 0x000e220000000a00 */
[----:B-----5:R-:W-:Y:S01]  /*b070*/  SHF.R.S32.HI R9, RZ, 0x1f, R144 ;  /* 0x0000001fff097819 */ /* 0x020fe20000011490 */
[--C-:B------:R-:W-:Y:S01]  /*b080*/  IMAD.MOV.U32 R2, RZ, RZ, R18.reuse ;  /* 0x000000ffff027224 */ /* 0x100fe200078e0012 */
[----:B------:R-:W-:Y:S02]  /*b090*/  SHF.R.S32.HI R3, RZ, 0x1f, R18 ;  /* 0x0000001fff037819 */ /* 0x000fe40000011412 */
[----:B------:R-:W-:-:S03]  /*b0a0*/  SHF.R.S32.HI R7, RZ, 0x1f, R192 ;  /* 0x0000001fff077819 */ /* 0x000fc600000114c0 */
[----:B------:R-:W1:Y:S01]  /*b0b0*/  LDC.64 R12, c[0x0][0x3e8] ;  /* 0x0000fa00ff0c7b82 */ /* 0x000e620000000a00 */
[-C--:B0-----:R-:W-:Y:S01]  /*b0c0*/  IMAD R6, R222, R10.reuse, RZ ;  /* 0x0000000ade067224 */ /* 0x081fe200078e02ff */
[----:B------:R-:W-:Y:S01]  /*b0d0*/  SHF.L.U64.HI R74, R10, 0x6, R11 ;  /* 0x000000060a4a7819 */ /* 0x000fe2000001020b */
[----:B------:R-:W-:Y:S01]  /*b0e0*/  IMAD.WIDE.U32 R72, R144, R10, RZ ;  /* 0x0000000a90487225 */ /* 0x000fe200078e00ff */
[----:B------:R-:W-:-:S03]  /*b0f0*/  SHF.L.U32 R76, R10, 0x6, RZ ;  /* 0x000000060a4c7819 */ /* 0x000fc600000006ff */
[----:B------:R-:W-:Y:S01]  /*b100*/  IMAD.WIDE.U32 R4, R195, R10, R2 ;  /* 0x0000000ac3047225 */ /* 0x000fe200078e0002 */
[----:B-1----:R-:W-:-:S03]  /*b110*/  SHF.L.U64.HI R69, R12, 0x6, R13 ;  /* 0x000000060c457819 */ /* 0x002fc6000001020d */
[C---:B------:R-:W-:Y:S01]  /*b120*/  IMAD R83, R195.reuse, R11, R6 ;  /* 0x0000000bc3537224 */ /* 0x040fe200078e0206 */
[----:B------:R-:W-:Y:S01]  /*b130*/  IADD3 R79, P0, R4, R72, RZ ;  /* 0x00000048044f7210 */ /* 0x000fe20007f1e0ff */
[----:B------:R-:W-:Y:S02]  /*b140*/  IMAD.MOV.U32 R6, RZ, RZ, R192 ;  /* 0x000000ffff067224 */ /* 0x000fe400078e00c0 */
[----:B------:R-:W-:-:S04]  /*b150*/  IMAD.WIDE.U32 R2, R195, R12, R2 ;  /* 0x0000000cc3027225 */ /* 0x000fc800078e0002 */
[----:B------:R-:W-:Y:S01]  /*b160*/  IMAD.SHL.U32 R75, R12, 0x40, RZ ;  /* 0x000000400c4b7824 */ /* 0x000fe200078e00ff */
[----:B--2---:R-:W-:Y:S01]  /*b170*/  R2UR UR4, R0 ;  /* 0x00000000000472ca */ /* 0x004fe200000e0000 */
[C---:B------:R-:W-:Y:S02]  /*b180*/  IMAD R0, R9.reuse, R10, RZ ;  /* 0x0000000a09007224 */ /* 0x040fe400078e02ff */
[----:B------:R-:W-:Y:S02]  /*b190*/  IMAD R9, R9, R12, RZ ;  /* 0x0000000c09097224 */ /* 0x000fe400078e02ff */
[C---:B------:R-:W-:Y:S02]  /*b1a0*/  IMAD R61, R144.reuse, R11, R0 ;  /* 0x0000000b903d7224 */ /* 0x040fe400078e0200 */
[----:B------:R-:W-:Y:S02]  /*b1b0*/  IMAD R9, R144, R13, R9 ;  /* 0x0000000d90097224 */ /* 0x000fe400078e0209 */
[----:B------:R-:W-:-:S02]  /*b1c0*/  IMAD.IADD R61, R61, 0x1, R73 ;  /* 0x000000013d3d7824 */ /* 0x000fc400078e0249 */
[----:B------:R-:W-:Y:S02]  /*b1d0*/  IMAD R0, R222, R12, RZ ;  /* 0x0000000cde007224 */ /* 0x000fe400078e02ff */
[----:B------:R-:W-:Y:S01]  /*b1e0*/  ULOP3.LUT UP0, URZ, UR4, 0x3ff, URZ, 0xc0, !UPT ;  /* 0x000003ff043f7892 */ /* 0x000fe2000f80c03f */
[----:B------:R-:W-:Y:S01]  /*b1f0*/  IADD3.X R81, R61, R5, R83, P0, !PT ;  /* 0x000000053d517210 */ /* 0x000fe200007fe453 */
[----:B------:R-:W-:-:S04]  /*b200*/  IMAD.WIDE.U32 R4, R195, R10, R6 ;  /* 0x0000000ac3047225 */ /* 0x000fc800078e0006 */
[----:B------:R-:W-:Y:S01]  /*b210*/  IMAD.WIDE.U32 R144, R144, R12, RZ ;  /* 0x0000000c90907225 */ /* 0x000fe200078e00ff */
[----:B------:R-:W-:-:S03]  /*b220*/  IADD3 R71, P1, R4, R72, RZ ;  /* 0x0000004804477210 */ /* 0x000fc60007f3e0ff */
[----:B------:R-:W-:Y:S01]  /*b230*/  IMAD.WIDE.U32 R6, R195, R12, R6 ;  /* 0x0000000cc3067225 */ /* 0x000fe200078e0006 */
[----:B------:R-:W-:Y:S02]  /*b240*/  IADD3.X R83, R61, R83, R5, P1, !PT ;  /* 0x000000533d537210 */ /* 0x000fe40000ffe405 */
[----:B------:R-:W-:Y:S01]  /*b250*/  PLOP3.LUT P1, PT, PT, PT, UP0, 0x80, 0x0 ;  /* 0x000000000000781c */ /* 0x000fe20003f2f008 */
[----:B------:R-:W-:Y:S01]  /*b260*/  IMAD R0, R195, R13, R0 ;  /* 0x0000000dc3007224 */ /* 0x000fe200078e0200 */
[-C--:B------:R-:W-:Y:S01]  /*b270*/  IADD3 R60, P0, R2, R144.reuse, RZ ;  /* 0x00000090023c7210 */ /* 0x080fe20007f1e0ff */
[----:B------:R-:W-:Y:S01]  /*b280*/  IMAD.IADD R77, R9, 0x1, R145 ;  /* 0x00000001094d7824 */ /* 0x000fe200078e0291 */
[----:B------:R-:W-:-:S04]  /*b290*/  IADD3 R70, P2, R6, R144, RZ ;  /* 0x0000009006467210 */ /* 0x000fc80007f5e0ff */
[C---:B------:R-:W-:Y:S02]  /*b2a0*/  IADD3.X R78, R77.reuse, R3, R0, P0, !PT ;  /* 0x000000034d4e7210 */ /* 0x040fe400007fe400 */
[----:B------:R-:W-:-:S03]  /*b2b0*/  IADD3.X R80, R77, R0, R7, P2, !PT ;  /* 0x000000004d507210 */ /* 0x000fc600017fe407 */
        /* <DEDUP_REMOVED lines=17> */
.L_x_1445:
[----:B------:R-:W0:Y:S01]  /*b3d0*/  LDC.64 R12, c[0x0][0x3d8] ;  /* 0x0000f600ff0c7b82 */ /* 0x000e220000000a00 */
[----:B------:R-:W-:Y:S01]  /*b3e0*/  SHF.R.S32.HI R5, RZ, 0x1f, R201 ;  /* 0x0000001fff057819 */ /* 0x000fe200000114c9 */
[----:B------:R-:W-:Y:S01]  /*b3f0*/  ULDC.U8 UR4, c[0x0][0x3f0] ;  /* 0x0000fc0000047ab9 */ /* 0x000fe20000000000 */
[----:B------:R-:W-:Y:S01]  /*b400*/  BSSY B0, `(.L_x_1446) ;  /* 0x0000685000007945 */ /* 0x000fe20003800000 */
[----:B------:R-:W-:-:S04]  /*b410*/  ISETP.NE.AND P0, PT, RZ, UR4, PT ;  /* 0x00000004ff007c0c */ /* 0x000fc8000bf05270 */
[----:B------:R-:W1:Y:S01]  /*b420*/  LDC.64 R2, c[0x0][0x3e8] ;  /* 0x0000fa00ff027b82 */ /* 0x000e620000000a00 */
[----:B0-----:R-:W-:-:S04]  /*b430*/  IMAD R0, R5, R12, RZ ;  /* 0x0000000c05007224 */ /* 0x001fc800078e02ff */
[C---:B------:R-:W-:Y:S02]  /*b440*/  IMAD R9, R201.reuse, R13, R0 ;  /* 0x0000000dc9097224 */ /* 0x040fe400078e0200 */
[----:B------:R-:W-:Y:S02]  /*b450*/  IMAD R0, R201, -0x80, R197 ;  /* 0xffffff80c9007824 */ /* 0x000fe400078e02c5 */
[----:B-1----:R-:W-:Y:S02]  /*b460*/  IMAD R8, R5, R2, RZ ;  /* 0x0000000205087224 */ /* 0x002fe400078e02ff */
[----:B------:R-:W-:-:S04]  /*b470*/  IMAD.WIDE.U32 R4, R201, R12, RZ ;  /* 0x0000000cc9047225 */ /* 0x000fc800078e00ff */
[----:B------:R-:W-:-:S04]  /*b480*/  IMAD.WIDE.U32 R6, R201, R2, RZ ;  /* 0x00000002c9067225 */ /* 0x000fc800078e00ff */
[----:B------:R-:W-:Y:S01]  /*b490*/  IMAD R11, R201, R3, R8 ;  /* 0x00000003c90b7224 */ /* 0x000fe200078e0208 */
[----:B------:R-:W-:Y:S01]  /*b4a0*/  VIMNMX R8, R0, 0x80, PT ;  /* 0x0000008000087848 */ /* 0x000fe20003fe0100 */
[----:B------:R-:W-:Y:S02]  /*b4b0*/  IMAD.IADD R9, R5, 0x1, R9 ;  /* 0x0000000105097824 */ /* 0x000fe400078e0209 */
[----:B------:R-:W-:Y:S01]  /*b4c0*/  IMAD.SHL.U32 R84, R4, 0x80, RZ ;  /* 0x0000008004547824 */ /* 0x000fe200078e00ff */
[----:B------:R-:W-:Y:S01]  /*b4d0*/  IADD3 R5, R7, R11, RZ ;  /* 0x0000000b07057210 */ /* 0x000fe20007ffe0ff */
[----:B------:R-:W-:Y:S01]  /*b4e0*/  IMAD.SHL.U32 R87, R6, 0x80, RZ ;  /* 0x0000008006577824 */ /* 0x000fe200078e00ff */
[----:B------:R-:W-:Y:S02]  /*b4f0*/  SHF.L.U64.HI R82, R4, 0x7, R9 ;  /* 0x0000000704527819 */ /* 0x000fe40000010209 */
[----:B------:R-:W-:Y:S01]  /*b500*/  SHF.L.U64.HI R85, R6, 0x7, R5 ;  /* 0x0000000706557819 */ /* 0x000fe20000010205 */
[----:B------:R-:W-:Y:S06]  /*b510*/  @!P0 BRA `(.L_x_1447) ;  /* 0x0000003000f48947 */ /* 0x000fec0003800000 */
[----:B------:R-:W0:Y:S01]  /*b520*/  LDC R80, c[0x0][0x428] ;  /* 0x00010a00ff507b82 */ /* 0x000e220000000800 */
        /* <DEDUP_REMOVED lines=18> */
[----:B------:R-:W-:Y:S01]  /*b650*/  VIADD R7, R18, 0x20 ;  /* 0x0000002012077836 */ /* 0x000fe20000000000 */
[----:B------:R-:W-:Y:S01]  /*b660*/  ULDC UR6, c[0x0][0x3d4] ;  /* 0x0000f50000067ab9 */ /* 0x000fe20000000800 */
[----:B------:R-:W-:Y:S01]  /*b670*/  LEA R4, P3, R0, UR4, 0x1 ;  /* 0x0000000400047c11 */ /* 0x000fe2000f8608ff */
[----:B------:R-:W-:Y:S01]  /*b680*/  IMAD.X R5, R82, 0x1, R81, P1 ;  /* 0x0000000152057824 */ /* 0x000fe200008e0651 */
[C---:B------:R-:W-:Y:S01]  /*b690*/  IADD3 R9, R18.reuse, 0x30, RZ ;  /* 0x0000003012097810 */ /* 0x040fe20007ffe0ff */
[C---:B------:R-:W-:Y:S01]  /*b6a0*/  VIADD R6, R18.reuse, 0x10 ;  /* 0x0000001012067836 */ /* 0x040fe20000000000 */
[----:B------:R-:W-:Y:S01]  /*b6b0*/  ISETP.GE.AND P1, PT, R7, UR6, PT ;  /* 0x0000000607007c0c */ /* 0x000fe2000bf26270 */
[----:B------:R-:W-:Y:S01]  /*b6c0*/  VIADD R10, R18, 0x40 ;  /* 0x00000040120a7836 */ /* 0x000fe20000000000 */
[----:B------:R-:W-:Y:S01]  /*b6d0*/  LEA.HI.X R5, R0, UR5, R5, 0x1, P3 ;  /* 0x0000000500057c11 */ /* 0x000fe200098f0c05 */
[----:B------:R-:W-:Y:S01]  /*b6e0*/  ULDC.64 UR4, c[0x0][0x3e0] ;  /* 0x0000f80000047ab9 */ /* 0x000fe20000000a00 */
[----:B------:R-:W-:Y:S01]  /*b6f0*/  IADD3 R0, P4, R87, R60, RZ ;  /* 0x0000003c57007210 */ /* 0x000fe20007f9e0ff */
[----:B------:R-:W-:Y:S01]  /*b700*/  VIADD R11, R18, 0x50 ;  /* 0x00000050120b7836 */ /* 0x000fe20000000000 */
[----:B------:R-:W-:-:S02]  /*b710*/  ISETP.GE.AND P2, PT, R6, UR6, PT ;  /* 0x0000000606007c0c */ /* 0x000fc4000bf46270 */
[----:B------:R-:W-:Y:S02]  /*b720*/  CS2R R66, SRZ ;  /* 0x0000000000427805 */ /* 0x000fe4000001ff00 */
[----:B------:R-:W-:Y:S01]  /*b730*/  LEA R6, P6, R0, UR4, 0x1 ;  /* 0x0000000400067c11 */ /* 0x000fe2000f8c08ff */
[----:B------:R-:W-:Y:S01]  /*b740*/  IMAD.X R7, R85, 0x1, R78, P4 ;  /* 0x0000000155077824 */ /* 0x000fe200020e064e */
[----:B------:R-:W-:Y:S02]  /*b750*/  ISETP.GE.AND P3, PT, R18, UR6, PT ;  /* 0x0000000612007c0c */ /* 0x000fe4000bf66270 */
[----:B------:R-:W-:Y:S02]  /*b760*/  CS2R R62, SRZ ;  /* 0x00000000003e7805 */ /* 0x000fe4000001ff00 */
[----:B------:R-:W-:Y:S02]  /*b770*/  ISETP.GE.AND P5, PT, R9, UR6, PT ;  /* 0x0000000609007c0c */ /* 0x000fe4000bfa6270 */
[----:B------:R-:W-:-:S02]  /*b780*/  CS2R R56, SRZ ;  /* 0x0000000000387805 */ /* 0x000fc4000001ff00 */
[----:B------:R-:W-:Y:S02]  /*b790*/  LEA.HI.X R7, R0, UR5, R7, 0x1, P6 ;  /* 0x0000000500077c11 */ /* 0x000fe4000b0f0c07 */
[----:B------:R-:W-:Y:S02]  /*b7a0*/  CS2R R52, SRZ ;  /* 0x0000000000347805 */ /* 0x000fe4000001ff00 */
[----:B------:R-:W-:Y:S02]  /*b7b0*/  ISETP.GE.AND P4, PT, R10, UR6, PT ;  /* 0x000000060a007c0c */ /* 0x000fe4000bf86270 */
        /* <DEDUP_REMOVED lines=8> */
[----:B------:R-:W-:Y:S01]  /*b840*/  CS2R R44, SRZ ;  /* 0x00000000002c7805 */ /* 0x000fe2000001ff00 */
[----:B------:R-:W-:-:S02]  /*b850*/  ULDC.64 UR8, c[0x0][0x208] ;  /* 0x0000820000087ab9 */ /* 0x000fc40000000a00 */
        /* <DEDUP_REMOVED lines=12> */
.L_x_1449:
[----:B------:R-:W-:Y:S05]  /*b920*/  BSYNC B1 ;  /* 0x0000000000017941 */ /* 0x000fea0003800000 */
.L_x_1448:
[----:B------:R-:W-:Y:S01]  /*b930*/  ISETP.GE.AND P1, PT, R221, R8, PT ;  /* 0x00000008dd00720c */ /* 0x000fe20003f26270 */
[----:B------:R-:W-:Y:S01]  /*b940*/  BSSY B1, `(.L_x_1450) ;  /* 0x000003e000017945 */ /* 0x000fe20003800000 */
[----:B------:R-:W-:Y:S02]  /*b950*/  LOP3.LUT R0, R208, 0x18, R192, 0xf8, !PT ;  /* 0x00000018d0007812 */ /* 0x000fe400078ef8c0 */
        /* <DEDUP_REMOVED lines=10> */
[----:B------:R-:W-:Y:S02]  /*ba00*/  LOP3.LUT R11, R0, R209, RZ, 0x3c, !PT ;  /* 0x000000d1000b7212 */ /* 0x000fe400078e3cff */
[----:B------:R-:W-:Y:S01]  /*ba10*/  CS2R R20, SRZ ;  /* 0x0000000000147805 */ /* 0x000fe2000001ff00 */
[----:B------:R-:W-:Y:S06]  /*ba20*/  @P1 BRA `(.L_x_1451) ;  /* 0x0000000000bc1947 */ /* 0x000fec0003800000 */
[----:B------:R-:W-:Y:S01]  /*ba30*/  IADD3 R75, P4, P5, R60, R75, R87 ;  /* 0x0000004b3c4b7210 */ /* 0x000fe20007d9e057 */
[C---:B-1----:R-:W-:Y:S01]  /*ba40*/  VIADD R4, R18.reuse, 0x10 ;  /* 0x0000001012047836 */ /* 0x042fe20000000000 */
[----:B------:R-:W-:Y:S01]  /*ba50*/  IADD3 R76, P2, P3, R79, R76, R84 ;  /* 0x0000004c4f4c7210 */ /* 0x000fe20007b5e054 */
[----:B------:R-:W-:Y:S01]  /*ba60*/  VIADD R6, R18, 0x20 ;  /* 0x0000002012067836 */ /* 0x000fe20000000000 */
[----:B------:R-:W-:Y:S01]  /*ba70*/  ULDC UR8, c[0x0][0x3d4] ;  /* 0x0000f50000087ab9 */ /* 0x000fe20000000800 */
[----:B------:R-:W-:Y:S01]  /*ba80*/  IADD3.X R0, R78, R69, R85, P4, P5 ;  /* 0x000000454e007210 */ /* 0x000fe200027ea455 */
[----:B------:R-:W-:Y:S01]  /*ba90*/  ULDC.64 UR4, c[0x0][0x3c8] ;  /* 0x0000f20000047ab9 */ /* 0x000fe20000000a00 */
[----:B------:R-:W-:Y:S01]  /*baa0*/  IADD3.X R5, R81, R74, R82, P2, P3 ;  /* 0x0000004a51057210 */ /* 0x000fe200017e6452 */
[----:B------:R-:W-:Y:S01]  /*bab0*/  ULDC.64 UR6, c[0x0][0x3e0] ;  /* 0x0000f80000067ab9 */ /* 0x000fe20000000a00 */
[----:B------:R-:W-:Y:S02]  /*bac0*/  ISETP.GE.AND P5, PT, R18, UR8, PT ;  /* 0x0000000812007c0c */ /* 0x000fe4000bfa6270 */
[----:B------:R-:W-:-:S02]  /*bad0*/  CS2R R40, SRZ ;  /* 0x0000000000287805 */ /* 0x000fc4000001ff00 */
[----:B------:R-:W-:Y:S02]  /*bae0*/  ISETP.GE.AND P2, PT, R4, UR8, PT ;  /* 0x0000000804007c0c */ /* 0x000fe4000bf46270 */
[----:B------:R-:W-:Y:S02]  /*baf0*/  CS2R R42, SRZ ;  /* 0x00000000002a7805 */ /* 0x000fe4000001ff00 */
[----:B------:R-:W-:Y:S01]  /*bb00*/  LEA R4, P3, R76, UR4, 0x1 ;  /* 0x000000044c047c11 */ /* 0x000fe2000f8608ff */
[----:B------:R-:W-:Y:S01]  /*bb10*/  VIADD R8, R18, 0x40 ;  /* 0x0000004012087836 */ /* 0x000fe20000000000 */
[----:B------:R-:W-:Y:S01]  /*bb20*/  ISETP.GE.AND P4, PT, R6, UR8, PT ;  /* 0x0000000806007c0c */ /* 0x000fe2000bf86270 */
[----:B------:R-:W-:Y:S01]  /*bb30*/  ULDC.64 UR10, c[0x0][0x208] ;  /* 0x00008200000a7ab9 */ /* 0x000fe20000000a00 */
[----:B------:R-:W-:Y:S02]  /*bb40*/  IADD3 R7, R18, 0x30, RZ ;  /* 0x0000003012077810 */ /* 0x000fe40007ffe0ff */
[----:B------:R-:W-:-:S02]  /*bb50*/  LEA R6, P6, R75, UR6, 0x1 ;  /* 0x000000064b067c11 */ /* 0x000fc4000f8c08ff */
[----:B------:R-:W-:Y:S02]  /*bb60*/  LEA.HI.X R5, R76, UR5, R5, 0x1, P3 ;  /* 0x000000054c057c11 */ /* 0x000fe400098f0c05 */
[----:B------:R-:W-:Y:S02]  /*bb70*/  ISETP.GE.AND P3, PT, R7, UR8, PT ;  /* 0x0000000807007c0c */ /* 0x000fe4000bf66270 */
[----:B------:R-:W-:Y:S01]  /*bb80*/  LEA.HI.X R7, R75, UR7, R0, 0x1, P6 ;  /* 0x000000074b077c11 */ /* 0x000fe2000b0f0c00 */
[----:B------:R-:W-:Y:S01]  /*bb90*/  VIADD R0, R18, 0x50 ;  /* 0x0000005012007836 */ /* 0x000fe20000000000 */
[----:B------:R2:W5:Y:S01]  /*bba0*/  @!P5 LDG.E.64 R40, desc[UR10][R4.64] ;  /* 0x0000000a0428d981 */ /* 0x000562000c1e1b00 */
[----:B------:R-:W-:-:S03]  /*bbb0*/  ISETP.GE.AND P6, PT, R8, UR8, PT ;  /* 0x0000000808007c0c */ /* 0x000fc6000bfc6270 */
[----:B------:R2:W5:Y:S01]  /*bbc0*/  @!P5 LDG.E.64 R42, desc[UR10][R6.64] ;  /* 0x0000000a062ad981 */ /* 0x000562000c1e1b00 */
[----:B------:R-:W-:Y:S02]  /*bbd0*/  ISETP.GE.AND P5, PT, R0, UR8, PT ;  /* 0x0000000800007c0c */ /* 0x000fe4000bfa6270 */
        /* <DEDUP_REMOVED lines=20> */
.L_x_1451:
[----:B------:R-:W-:Y:S05]  /*bd20*/  BSYNC B1 ;  /* 0x0000000000017941 */ /* 0x000fea0003800000 */
.L_x_1450:
[----:B------:R-:W-:Y:S01]  /*bd30*/  LOP3.LUT P2, RZ, R217, 0x4, RZ, 0xc0, !PT ;  /* 0x00000004d9ff7812 */ /* 0x000fe2000784c0ff */
[----:B------:R-:W-:Y:S01]  /*bd40*/  IMAD.IADD R60, R210, 0x1, R11 ;  /* 0x00000001d23c7824 */ /* 0x000fe200078e020b */
[----:B-12---:R-:W-:Y:S01]  /*bd50*/  MOV R4, R72 ;  /* 0x0000004800047202 */ /* 0x006fe20000000f00 */
[----:B-----5:R-:W-:Y:S01]  /*bd60*/  IMAD.MOV.U32 R11, RZ, RZ, R71 ;  /* 0x000000ffff0b7224 */ /* 0x020fe200078e0047 */
[----:B------:R-:W-:Y:S01]  /*bd70*/  ULDC.64 UR4, c[0x0][0x3c8] ;  /* 0x0000f20000047ab9 */ /* 0x000fe20000000a00 */
[----:B------:R-:W-:Y:S01]  /*bd80*/  IMAD.MOV.U32 R14, RZ, RZ, R64 ;  /* 0x000000ffff0e7224 */ /* 0x000fe200078e0040 */
[----:B------:R-:W-:Y:S01]  /*bd90*/  ULDC.64 UR6, c[0x0][0x3e0] ;  /* 0x0000f80000067ab9 */ /* 0x000fe20000000a00 */
[----:B------:R-:W-:Y:S01]  /*bda0*/  IMAD R60, R60, 0x2, R17 ;  /* 0x000000023c3c7824 */ /* 0x000fe200078e0211 */
[----:B------:R-:W-:Y:S01]  /*bdb0*/  PRMT R84, R11, 0x7610, R84 ;  /* 0x000076100b547816 */ /* 0x000fe20000000054 */
[----:B------:R-:W-:Y:S01]  /*bdc0*/  IMAD.MOV.U32 R0, RZ, RZ, R70 ;  /* 0x000000ffff007224 */ /* 0x000fe200078e0046 */
[----:B------:R-:W-:Y:S01]  /*bdd0*/  PRMT R83, R14, 0x7610, R83 ;  /* 0x000076100e537816 */ /* 0x000fe20000000053 */
[C---:B------:R-:W-:Y:S01]  /*bde0*/  VIADD R15, R60.reuse, 0x12400 ;  /* 0x000124003c0f7836 */ /* 0x040fe20000000000 */
[----:B------:R-:W-:Y:S01]  /*bdf0*/  IADD3 R10, R60, 0x12440, RZ ;  /* 0x000124403c0a7810 */ /* 0x000fe20007ffe0ff */
[----:B------:R-:W-:Y:S01]  /*be00*/  IMAD.MOV.U32 R11, RZ, RZ, R58 ;  /* 0x000000ffff0b7224 */ /* 0x000fe200078e003a */
[----:B------:R-:W-:Y:S01]  /*be10*/  PRMT R85, R0, 0x7610, R85 ;  /* 0x0000761000557816 */ /* 0x000fe20000000055 */
[----:B------:R-:W-:Y:S01]  /*be20*/  IMAD.MOV.U32 R14, RZ, RZ, R59 ;  /* 0x000000ffff0e7224 */ /* 0x000fe200078e003b */
[----:B------:R-:W-:Y:S01]  /*be30*/  MOV R0, R65 ;  /* 0x0000004100007202 */ /* 0x000fe20000000f00 */
[----:B------:R-:W-:Y:S01]  /*be40*/  @P2 VIADD R10, R15, 0xffffffc0 ;  /* 0xffffffc00f0a2836 */ /* 0x000fe20000000000 */
[----:B0-----:R-:W-:Y:S01]  /*be50*/  ISETP.NE.AND P2, PT, R80, 0x1, PT ;  /* 0x000000015000780c */ /* 0x001fe20003f45270 */
[----:B------:R-:W-:Y:S01]  /*be60*/  IMAD.MOV.U32 R7, RZ, RZ, R77 ;  /* 0x000000ffff077224 */ /* 0x000fe200078e004d */
        /* <DEDUP_REMOVED lines=8> */
[----:B------:R-:W-:Y:S01]  /*bef0*/  MOV R0, R50 ;  /* 0x0000003200007202 */ /* 0x000fe20000000f00 */
[----:B------:R-:W0:Y:S01]  /*bf00*/  @P2 LDC R15, c[0x0][0x430] ;  /* 0x00010c00ff0f2b82 */ /* 0x000e220000000800 */
[----:B------:R-:W-:Y:S01]  /*bf10*/  MOV R61, R67 ;  /* 0x00000043003d7202 */ /* 0x000fe20000000f00 */
[----:B------:R-:W-:Y:S01]  /*bf20*/  IMAD.MOV.U32 R69, RZ, RZ, R53 ;  /* 0x000000ffff457224 */ /* 0x000fe200078e0035 */
[----:B------:R-:W-:Y:S01]  /*bf30*/  PRMT R75, R0, 0x5410, R14 ;  /* 0x00005410004b7816 */ /* 0x000fe2000000000e */
[----:B------:R-:W-:Y:S01]  /*bf40*/  IMAD.MOV.U32 R14, RZ, RZ, R66 ;  /* 0x000000ffff0e7224 */ /* 0x000fe200078e0042 */
[----:B------:R-:W-:Y:S01]  /*bf50*/  PRMT R73, R11, 0x7610, R73 ;  /* 0x000076100b497816 */ /* 0x000fe20000000049 */
[----:B------:R-:W-:Y:S01]  /*bf60*/  IMAD.MOV.U32 R11, RZ, RZ, R45 ;  /* 0x000000ffff0b7224 */ /* 0x000fe200078e002d */
[----:B------:R-:W-:Y:S01]  /*bf70*/  PRMT R84, R84, 0x5410, R61 ;  /* 0x0000541054547816 */ /* 0x000fe2000000003d */
[----:B------:R-:W1:Y:S01]  /*bf80*/  @P2 LDC R0, c[0x0][0x42c] ;  /* 0x00010b00ff002b82 */ /* 0x000e620000000800 */
[----:B------:R-:W-:Y:S01]  /*bf90*/  PRMT R85, R85, 0x5410, R14 ;  /* 0x0000541055557816 */ /* 0x000fe2000000000e */
[----:B------:R-:W-:Y:S01]  /*bfa0*/  IMAD.MOV.U32 R14, RZ, RZ, R63 ;  /* 0x000000ffff0e7224 */ /* 0x000fe200078e003f */
[----:B------:R-:W-:Y:S01]  /*bfb0*/  PRMT R73, R73, 0x5410, R11 ;  /* 0x0000541049497816 */ /* 0x000fe2000000000b */
[----:B------:R-:W-:-:S02]  /*bfc0*/  IMAD.MOV.U32 R11, RZ, RZ, R62 ;  /* 0x000000ffff0b7224 */ /* 0x000fc400078e003e */
[----:B------:R-:W-:Y:S01]  /*bfd0*/  IMAD.MOV.U32 R61, RZ, RZ, R56 ;  /* 0x000000ffff3d7224 */ /* 0x000fe200078e0038 */
[----:B------:R-:W-:Y:S01]  /*bfe0*/  PRMT R82, R14, 0x7610, R82 ;  /* 0x000076100e527816 */ /* 0x000fe20000000052 */
[----:B------:R-:W-:Y:S01]  /*bff0*/  IMAD.MOV.U32 R6, RZ, RZ, R144 ;  /* 0x000000ffff067224 */ /* 0x000fe200078e0090 */
[----:B------:R-:W-:Y:S01]  /*c000*/  PRMT R83, R83, 0x5410, R11 ;  /* 0x0000541053537816 */ /* 0x000fe2000000000b */
[----:B------:R-:W-:Y:S01]  /*c010*/  IMAD R11, R201, 0x80, R195 ;  /* 0x00000080c90b7824 */ /* 0x000fe200078e02c3 */
[----:B------:R-:W-:Y:S01]  /*c020*/  PRMT R81, R61, 0x7610, R81 ;  /* 0x000076103d517816 */ /* 0x000fe20000000051 */
[----:B------:R-:W-:Y:S01]  /*c030*/  IMAD.MOV.U32 R61, RZ, RZ, R52 ;  /* 0x000000ffff3d7224 */ /* 0x000fe200078e0034 */
[----:B------:R-:W-:Y:S01]  /*c040*/  MOV R14, R57 ;  /* 0x00000039000e7202 */ /* 0x000fe20000000f00 */
[----:B------:R-:W-:-:S03]  /*c050*/  IMAD R11, R224, 0x40, R11 ;  /* 0x00000040e00b7824 */ /* 0x000fc600078e020b */
[----:B------:R-:W-:Y:S01]  /*c060*/  PRMT R81, R81, 0x5410, R14 ;  /* 0x0000541051517816 */ /* 0x000fe2000000000e */
[----:B------:R-:W-:Y:S01]  /*c070*/  IMAD.MOV.U32 R14, RZ, RZ, R48 ;  /* 0x000000ffff0e7224 */ /* 0x000fe200078e0030 */
[----:B------:R-:W-:Y:S01]  /*c080*/  PRMT R79, R61, 0x5410, R69 ;  /* 0x000054103d4f7816 */ /* 0x000fe20000000045 */
[----:B------:R-:W-:Y:S02]  /*c090*/  IMAD.MOV.U32 R61, RZ, RZ, R46 ;  /* 0x000000ffff3d7224 */ /* 0x000fe400078e002e */
[----:B------:R-:W-:Y:S01]  /*c0a0*/  IMAD.MOV.U32 R69, RZ, RZ, R47 ;  /* 0x000000ffff457224 */ /* 0x000fe200078e002f */
[----:B------:R-:W-:Y:S01]  /*c0b0*/  PRMT R76, R14, 0x7610, R76 ;  /* 0x000076100e4c7816 */ /* 0x000fe2000000004c */
[----:B-1----:R-:W-:Y:S01]  /*c0c0*/  @P2 IMAD.HI.U32 R0, R11, R0, RZ ;  /* 0x000000000b002227 */ /* 0x002fe200078e00ff */
[----:B------:R-:W-:Y:S02]  /*c0d0*/  MOV R14, R49 ;  /* 0x00000031000e7202 */ /* 0x000fe40000000f00 */
[----:B------:R-:W-:Y:S01]  /*c0e0*/  PRMT R74, R61, 0x5410, R69 ;  /* 0x000054103d4a7816 */ /* 0x000fe20000000045 */
[----:B------:R-:W-:Y:S01]  /*c0f0*/  IMAD.MOV.U32 R69, RZ, RZ, R37 ;  /* 0x000000ffff457224 */ /* 0x000fe200078e0025 */
[----:B0-----:R-:W-:Y:S01]  /*c100*/  @P2 SHF.R.U32.HI R11, RZ, R15, R0 ;  /* 0x0000000fff0b2219 */ /* 0x001fe20000011600 */
[----:B------:R-:W-:Y:S01]  /*c110*/  IMAD.MOV.U32 R0, RZ, RZ, R42 ;  /* 0x000000ffff007224 */ /* 0x000fe200078e002a */
[----:B------:R-:W-:Y:S01]  /*c120*/  PRMT R76, R76, 0x5410, R14 ;  /* 0x000054104c4c7816 */ /* 0x000fe2000000000e */
[----:B------:R-:W-:Y:S01]  /*c130*/  IMAD.MOV.U32 R14, RZ, RZ, R43 ;  /* 0x000000ffff0e7224 */ /* 0x000fe200078e002b */
[----:B------:R-:W-:Y:S01]  /*c140*/  SHF.R.S32.HI R15, RZ, 0x1f, R11 ;  /* 0x0000001fff0f7819 */ /* 0x000fe2000001140b */
[----:B------:R-:W-:Y:S01]  /*c150*/  IMAD.WIDE.U32 R4, R11, R12, R4 ;  /* 0x0000000c0b047225 */ /* 0x000fe200078e0004 */
[----:B------:R-:W-:-:S02]  /*c160*/  MOV R61, R36 ;  /* 0x00000024003d7202 */ /* 0x000fc40000000f00 */
[----:B------:R-:W-:Y:S01]  /*c170*/  PRMT R72, R0, 0x5410, R14 ;  /* 0x0000541000487816 */ /* 0x000fe2000000000e */
[----:B------:R-:W-:Y:S01]  /*c180*/  IMAD R0, R15, R12, RZ ;  /* 0x0000000c0f007224 */ /* 0x000fe200078e02ff */
[----:B------:R-:W-:Y:S01]  /*c190*/  PRMT R61, R61, 0x5410, R69 ;  /* 0x000054103d3d7816 */ /* 0x000fe20000000045 */
[-C--:B------:R-:W-:Y:S02]  /*c1a0*/  IMAD R14, R15, R2.reuse, RZ ;  /* 0x000000020f0e7224 */ /* 0x080fe400078e02ff */
[----:B------:R-:W-:-:S04]  /*c1b0*/  IMAD.WIDE.U32 R6, R11, R2, R6 ;  /* 0x000000020b067225 */ /* 0x000fc800078e0006 */
[C---:B------:R-:W-:Y:S01]  /*c1c0*/  IMAD R13, R11.reuse, R13, R0 ;  /* 0x0000000d0b0d7224 */ /* 0x040fe200078e0200 */
[----:B------:R-:W-:Y:S01]  /*c1d0*/  LEA R0, P3, R6, UR6, 0x1 ;  /* 0x0000000606007c11 */ /* 0x000fe2000f8608ff */
[----:B------:R-:W-:Y:S01]  /*c1e0*/  IMAD R15, R11, R3, R14 ;  /* 0x000000030b0f7224 */ /* 0x000fe200078e020e */
[----:B------:R-:W-:Y:S01]  /*c1f0*/  LEA R3, P2, R4, UR4, 0x1 ;  /* 0x0000000404037c11 */ /* 0x000fe2000f8408ff */
[----:B------:R-:W-:Y:S01]  /*c200*/  IMAD.MOV.U32 R2, RZ, RZ, R34 ;  /* 0x000000ffff027224 */ /* 0x000fe200078e0022 */
[----:B------:R-:W-:Y:S01]  /*c210*/  UMOV UR4, 0xffffffff ;  /* 0xffffffff00047882 */ /* 0x000fe20000000000 */
[----:B------:R-:W-:Y:S02]  /*c220*/  IMAD.MOV.U32 R12, RZ, RZ, R35 ;  /* 0x000000ffff0c7224 */ /* 0x000fe400078e0023 */
[----:B------:R-:W-:Y:S01]  /*c230*/  IMAD.IADD R11, R5, 0x1, R13 ;  /* 0x00000001050b7824 */ /* 0x000fe200078e020d */
[----:B------:R-:W-:Y:S02]  /*c240*/  IADD3 R5, R7, R15, RZ ;  /* 0x0000000f07057210 */ /* 0x000fe40007ffe0ff */
[----:B------:R-:W-:-:S02]  /*c250*/  PRMT R69, R2, 0x5410, R12 ;  /* 0x0000541002457816 */ /* 0x000fc4000000000c */
[----:B------:R-:W-:Y:S02]  /*c260*/  LEA.HI.X R4, R4, UR5, R11, 0x1, P2 ;  /* 0x0000000504047c11 */ /* 0x000fe400090f0c0b */
[----:B------:R-:W-:Y:S02]  /*c270*/  LEA.HI.X R2, R6, UR7, R5, 0x1, P3 ;  /* 0x0000000706027c11 */ /* 0x000fe400098f0c05 */
[----:B------:R-:W-:Y:S01]  /*c280*/  LEA.HI R5, R220, R220, RZ, 0x1 ;  /* 0x000000dcdc057211 */ /* 0x000fe200078f08ff */
[----:B------:R-:W-:Y:S06]  /*c290*/  BRA.DIV UR4, `(.L_x_1452) ;  /* 0x000001b604d87947 */ /* 0x000fec000b800000 */
.L_x_1736:
[----:B------:R-:W-:-:S03]  /*c2a0*/  UMOV UR4, 0xffffffff ;  /* 0xffffffff00047882 */ /* 0x000fc60000000000 */
[----:B------:R-:W-:Y:S05]  /*c2b0*/  BRA.DIV UR4, `(.L_x_1453) ;  /* 0x000001b604f87947 */ /* 0x000fea000b800000 */
.L_x_1739:
[----:B------:R-:W-:-:S03]  /*c2c0*/  UMOV UR4, 0xffffffff ;  /* 0xffffffff00047882 */ /* 0x000fc60000000000 */
[----:B------:R-:W-:Y:S05]  /*c2d0*/  BRA.DIV UR4, `(.L_x_1454) ;  /* 0x000001ba04187947 */ /* 0x000fea000b800000 */
.L_x_1742:
[----:B------:R-:W-:-:S03]  /*c2e0*/  UMOV UR4, 0xffffffff ;  /* 0xffffffff00047882 */ /* 0x000fc60000000000 */
[----:B------:R-:W-:Y:S05]  /*c2f0*/  BRA.DIV UR4, `(.L_x_1455) ;  /* 0x000001ba04387947 */ /* 0x000fea000b800000 */
.L_x_1745:
[----:B------:R-:W-:-:S03]  /*c300*/  UMOV UR4, 0xffffffff ;  /* 0xffffffff00047882 */ /* 0x000fc60000000000 */
[----:B------:R-:W-:Y:S05]  /*c310*/  BRA.DIV UR4, `(.L_x_1456) ;  /* 0x000001ba04587947 */ /* 0x000fea000b800000 */
.L_x_1748:
[----:B------:R-:W-:Y:S01]  /*c320*/  UMOV UR4, 0xffffffff ;  /* 0xffffffff00047882 */ /* 0x000fe20000000000 */
[----:B------:R-:W-:Y:S02]  /*c330*/  LOP3.LUT R5, R5, 0xfffffffe, RZ, 0xc0, !PT ;  /* 0xfffffffe05057812 */ /* 0x000fe400078ec0ff */
[----:B------:R-:W-:Y:S05]  /*c340*/  BRA.DIV UR4, `(.L_x_1457) ;  /* 0x000001ba04747947 */ /* 0x000fea000b800000 */
.L_x_1751:
[----:B------:R-:W-:Y:S01]  /*c350*/  UMOV UR4, 0xffffffff ;  /* 0xffffffff00047882 */ /* 0x000fe20000000000 */
[----:B------:R-:W-:Y:S02]  /*c360*/  IMAD.IADD R5, R220, 0x1, -R5 ;  /* 0x00000001dc057824 */ /* 0x000fe400078e0a05 */
[----:B------:R-:W-:Y:S05]  /*c370*/  BRA.DIV UR4, `(.L_x_1458) ;  /* 0x000001ba04907947 */ /* 0x000fea000b800000 */
.L_x_1754:
[----:B------:R-:W-:Y:S01]  /*c380*/  UMOV UR4, 0xffffffff ;  /* 0xffffffff00047882 */ /* 0x000fe20000000000 */
[----:B------:R-:W-:Y:S02]  /*c390*/  SHF.L.U32 R2, R5, 0x1f, RZ ;  /* 0x0000001f05027819 */ /* 0x000fe400000006ff */
[----:B------:R-:W-:Y:S05]  /*c3a0*/  BRA.DIV UR4, `(.L_x_1459) ;  /* 0x000001ba04ac7947 */ /* 0x000fea000b800000 */
.L_x_1757:
[----:B------:R-:W0:Y:S01]  /*c3b0*/  SYNCS.PHASECHK.TRANS64.TRYWAIT P2, [R17+URZ+0x30800], R2 ;  /* 0x03080002110075a7 */ /* 0x000e22000804017f */
[----:B------:R-:W-:Y:S01]  /*c3c0*/  IMAD.MOV.U32 R0, RZ, RZ, R28 ;  /* 0x000000ffff007224 */ /* 0x000fe200078e001c */
[----:B------:R-:W-:Y:S01]  /*c3d0*/  MOV R5, R25 ;  /* 0x0000001900057202 */ /* 0x000fe20000000f00 */
[----:B------:R-:W-:Y:S01]  /*c3e0*/  IMAD.MOV.U32 R3, RZ, RZ, R29 ;  /* 0x000000ffff037224 */ /* 0x000fe200078e001d */
[----:B------:R-:W-:Y:S01]  /*c3f0*/  BSSY B1, `(.L_x_1460) ;  /* 0x0000019000017945 */ /* 0x000fe20003800000 */
[----:B------:R-:W-:Y:S02]  /*c400*/  IMAD.MOV.U32 R4, RZ, RZ, R24 ;  /* 0x000000ffff047224 */ /* 0x000fe400078e0018 */
        /* <DEDUP_REMOVED lines=22> */
[----:B0-----:R-:W-:Y:S06]  /*c570*/  @!P2 BRA `(.L_x_1461) ;  /* 0x000001b80060a947 */ /* 0x001fec0003800000 */
.L_x_1758:
[----:B------:R-:W-:Y:S05]  /*c580*/  BSYNC B1 ;  /* 0x0000000000017941 */ /* 0x000fea0003800000 */
.L_x_1460:
[----:B------:R-:W-:Y:S01]  /*c590*/  BSSY B1, `(.L_x_1462) ;  /* 0x000011b000017945 */ /* 0x000fe20003800000 */
[----:B0-----:R-:W-:-:S03]  /*c5a0*/  PRMT R2, R4, 0x5410, R5 ;  /* 0x0000541004027816 */ /* 0x001fc60000000005 */
[----:B------:R-:W-:Y:S05]  /*c5b0*/  @P0 BRA `(.L_x_1463) ;  /* 0x0000001000600947 */ /* 0x000fea0003800000 */
[----:B------:R-:W0:Y:S01]  /*c5c0*/  LDC R5, c[0x0][0x3d4] ;  /* 0x0000f500ff057b82 */ /* 0x000e220000000800 */
        /* <DEDUP_REMOVED lines=14> */
[----:B------:R-:W-:Y:S01]  /*c6b0*/  SHF.R.U64 R93, R66, 0x10, R67 ;  /* 0x00000010425d7819 */ /* 0x000fe20000001243 */
[--C-:B------:R-:W-:Y:S01]  /*c6c0*/  HADD2.F32 R86, -RZ, R85.reuse.H1_H1 ;  /* 0x30000055ff567230 */ /* 0x100fe20000004100 */
[----:B------:R-:W-:Y:S01]  /*c6d0*/  SHF.R.U32.HI R88, RZ, 0x10, R71 ;  /* 0x00000010ff587819 */ /* 0x000fe20000011647 */
[----:B------:R-:W-:Y:S01]  /*c6e0*/  HADD2.F32 R87, -RZ, R85.H0_H0 ;  /* 0x20000055ff577230 */ /* 0x000fe20000004100 */
[----:B------:R-:W-:Y:S02]  /*c6f0*/  SHF.R.U32.HI R66, RZ, 0x10, R67 ;  /* 0x00000010ff427819 */ /* 0x000fe40000011643 */
[----:B------:R-:W-:Y:S01]  /*c700*/  SHF.R.U64 R91, R70, 0x10, R71 ;  /* 0x00000010465b7819 */ /* 0x000fe20000001247 */
[----:B------:R-:W-:Y:S02]  /*c710*/  HADD2.F32 R88, -RZ, R88.H0_H0 ;  /* 0x20000058ff587230 */ /* 0x000fe40000004100 */
[----:B------:R-:W-:-:S02]  /*c720*/  HADD2.F32 R85, -RZ, R66.H0_H0 ;  /* 0x20000042ff557230 */ /* 0x000fc40000004100 */
[--C-:B0-----:R-:W-:Y:S02]  /*c730*/  HADD2.F32 R71, -RZ, R7.reuse.H1_H1 ;  /* 0x30000007ff477230 */ /* 0x101fe40000004100 */
[----:B------:R-:W-:Y:S02]  /*c740*/  HADD2.F32 R70, -RZ, R7.H0_H0 ;  /* 0x20000007ff467230 */ /* 0x000fe40000004100 */
[--C-:B------:R-:W-:Y:S02]  /*c750*/  HADD2.F32 R7, -RZ, R4.reuse.H0_H0 ;  /* 0x20000004ff077230 */ /* 0x100fe40000004100 */
[C---:B------:R-:W-:Y:S01]  /*c760*/  FMUL.FTZ R89, R71.reuse, R88 ;  /* 0x0000005847597220 */ /* 0x040fe20000410000 */
[----:B------:R-:W-:Y:S01]  /*c770*/  FMUL.FTZ R71, R71, R85 ;  /* 0x0000005547477220 */ /* 0x000fe20000410000 */
[----:B------:R-:W-:Y:S02]  /*c780*/  HADD2.F32 R4, -RZ, R4.H1_H1 ;  /* 0x30000004ff047230 */ /* 0x000fe40000004100 */
[----:B------:R-:W-:-:S02]  /*c790*/  HADD2.F32 R66, -RZ, R6.H0_H0 ;  /* 0x20000006ff427230 */ /* 0x000fc40000004100 */
[----:B------:R-:W-:Y:S01]  /*c7a0*/  FFMA.FTZ R92, R70, R88, R71 ;  /* 0x00000058465c7223 */ /* 0x000fe20000010047 */
[----:B------:R-:W-:Y:S02]  /*c7b0*/  HADD2.F32 R67, -RZ, R6.H1_H1 ;  /* 0x30000006ff437230 */ /* 0x000fe40000004100 */
[----:B------:R-:W-:Y:S01]  /*c7c0*/  FMUL.FTZ R90, R4, R87 ;  /* 0x00000057045a7220 */ /* 0x000fe20000410000 */
[--C-:B------:R-:W-:Y:S02]  /*c7d0*/  HADD2.F32 R71, -RZ, R84.reuse.H0_H0 ;  /* 0x20000054ff477230 */ /* 0x100fe40000004100 */
[----:B------:R-:W-:Y:S01]  /*c7e0*/  FFMA.FTZ R89, R70, R85, -R89 ;  /* 0x0000005546597223 */ /* 0x000fe20000010859 */
[----:B------:R-:W-:Y:S02]  /*c7f0*/  HADD2.F32 R6, -RZ, R5.H0_H0 ;  /* 0x20000005ff067230 */ /* 0x000fe40000004100 */
[----:B------:R-:W-:Y:S01]  /*c800*/  FMUL.FTZ R88, R4, R86 ;  /* 0x0000005604587220 */ /* 0x000fe20000410000 */
[----:B------:R-:W-:-:S02]  /*c810*/  HADD2.F32 R84, -RZ, R84.H1_H1 ;  /* 0x30000054ff547230 */ /* 0x000fc40000004100 */
[C---:B------:R-:W-:Y:S01]  /*c820*/  FFMA.FTZ R90, R7.reuse, R86, -R90 ;  /* 0x00000056075a7223 */ /* 0x040fe2000001085a */
[----:B------:R-:W-:Y:S02]  /*c830*/  HADD2.F32 R5, -RZ, R5.H1_H1 ;  /* 0x30000005ff057230 */ /* 0x000fe40000004100 */
[----:B------:R-:W-:Y:S01]  /*c840*/  FFMA.FTZ R87, R7, R87, R88 ;  /* 0x0000005707577223 */ /* 0x000fe20000010058 */
[----:B------:R-:W-:Y:S02]  /*c850*/  HADD2.F32 R70, -RZ, R91.H0_H0 ;  /* 0x2000005bff467230 */ /* 0x000fe40000004100 */
[CC--:B------:R-:W-:Y:S01]  /*c860*/  FMUL.FTZ R85, R67.reuse, R71.reuse ;  /* 0x0000004743557220 */ /* 0x0c0fe20000410000 */
[----:B------:R-:W-:Y:S02]  /*c870*/  HADD2.F32 R4, -RZ, R93.H0_H0 ;  /* 0x2000005dff047230 */ /* 0x000fe40000004100 */
[----:B------:R-:W-:Y:S01]  /*c880*/  FMUL.FTZ R86, R67, R84 ;  /* 0x0000005443567220 */ /* 0x000fe20000410000 */
[C---:B------:R-:W-:Y:S01]  /*c890*/  FMUL.FTZ R7, R5.reuse, R70 ;  /* 0x0000004605077220 */ /* 0x040fe20000410000 */
[C---:B------:R-:W-:Y:S01]  /*c8a0*/  FFMA.FTZ R85, R66.reuse, R84, -R85 ;  /* 0x0000005442557223 */ /* 0x040fe20000010855 */
[-C--:B------:R-:W-:Y:S01]  /*c8b0*/  FMUL.FTZ R67, R5, R4.reuse ;  /* 0x0000000405437220 */ /* 0x080fe20000410000 */
[----:B------:R-:W-:Y:S01]  /*c8c0*/  FFMA.FTZ R86, R66, R71, R86 ;  /* 0x0000004742567223 */ /* 0x000fe20000010056 */
[----:B------:R-:W-:Y:S01]  /*c8d0*/  FFMA.FTZ R5, R6, R4, -R7 ;  /* 0x0000000406057223 */ /* 0x000fe20000010807 */
[----:B------:R-:W-:Y:S01]  /*c8e0*/  F2FP.F16.F32.PACK_AB R7, R92, R89 ;  /* 0x000000595c07723e */ /* 0x000fe200000000ff */
[----:B------:R-:W-:Y:S01]  /*c8f0*/  FFMA.FTZ R70, R6, R70, R67 ;  /* 0x0000004606467223 */ /* 0x000fe20000010043 */
[----:B------:R-:W-:-:S02]  /*c900*/  F2FP.F16.F32.PACK_AB R4, R87, R90 ;  /* 0x0000005a5704723e */ /* 0x000fc400000000ff */
[----:B------:R-:W-:Y:S02]  /*c910*/  F2FP.F16.F32.PACK_AB R6, R86, R85 ;  /* 0x000000555606723e */ /* 0x000fe400000000ff */
[----:B------:R-:W-:-:S05]  /*c920*/  F2FP.F16.F32.PACK_AB R5, R70, R5 ;  /* 0x000000054605723e */ /* 0x000fca00000000ff */
[----:B------:R0:W-:Y:S02]  /*c930*/  STS.128 [R60+0x12400], R4 ;  /* 0x012400043c007388 */ /* 0x0001e40000000c00 */
.L_x_1465:
[----:B------:R-:W-:Y:S05]  /*c940*/  BSYNC B2 ;  /* 0x0000000000027941 */ /* 0x000fea0003800000 */
.L_x_1464:
[----:B------:R-:W-:Y:S04]  /*c950*/  BSSY B2, `(.L_x_1466) ;  /* 0x000002c000027945 */ /* 0x000fe80003800000 */
[----:B------:R-:W-:Y:S05]  /*c960*/  @P2 BRA `(.L_x_1467) ;  /* 0x0000000000a82947 */ /* 0x000fea0003800000 */
[----:B0-----:R-:W0:Y:S01]  /*c970*/  LDS.128 R4, [R10] ;  /* 0x000000000a047984 */ /* 0x001e220000000c00 */
[----:B------:R-:W-:Y:S01]  /*c980*/  SHF.R.U32.HI R70, RZ, 0x10, R65 ;  /* 0x00000010ff467819 */ /* 0x000fe20000011641 */
[--C-:B------:R-:W-:Y:S01]  /*c990*/  HADD2.F32 R66, -RZ, R83.reuse.H1_H1 ;  /* 0x30000053ff427230 */ /* 0x100fe20000004100 */
[----:B------:R-:W-:Y:S01]  /*c9a0*/  SHF.R.U32.HI R67, RZ, 0x10, R63 ;  /* 0x00000010ff437819 */ /* 0x000fe2000001163f */
[----:B------:R-:W-:Y:S01]  /*c9b0*/  HADD2.F32 R83, -RZ, R83.H0_H0 ;  /* 0x20000053ff537230 */ /* 0x000fe20000004100 */
[----:B------:R-:W-:Y:S01]  /*c9c0*/  SHF.R.U64 R85, R64, 0x10, R65 ;  /* 0x0000001040557819 */ /* 0x000fe20000001241 */
[----:B------:R-:W-:Y:S01]  /*c9d0*/  HADD2.F32 R70, -RZ, R70.H0_H0 ;  /* 0x20000046ff467230 */ /* 0x000fe20000004100 */
[----:B------:R-:W-:Y:S01]  /*c9e0*/  SHF.R.U64 R87, R62, 0x10, R63 ;  /* 0x000000103e577819 */ /* 0x000fe2000000123f */
[----:B------:R-:W-:Y:S02]  /*c9f0*/  HADD2.F32 R67, -RZ, R67.H0_H0 ;  /* 0x20000043ff437230 */ /* 0x000fe40000004100 */
[----:B0-----:R-:W-:-:S02]  /*ca00*/  HADD2.F32 R65, -RZ, R7.H1_H1 ;  /* 0x30000007ff417230 */ /* 0x001fc40000004100 */
[----:B------:R-:W-:Y:S02]  /*ca10*/  HADD2.F32 R64, -RZ, R7.H0_H0 ;  /* 0x20000007ff407230 */ /* 0x000fe40000004100 */
[--C-:B------:R-:W-:Y:S02]  /*ca20*/  HADD2.F32 R7, -RZ, R4.reuse.H0_H0 ;  /* 0x20000004ff077230 */ /* 0x100fe40000004100 */
[CC--:B------:R-:W-:Y:S01]  /*ca30*/  FMUL.FTZ R71, R65.reuse, R70.reuse ;  /* 0x0000004641477220 */ /* 0x0c0fe20000410000 */
[----:B------:R-:W-:Y:S01]  /*ca40*/  FMUL.FTZ R65, R65, R67 ;  /* 0x0000004341417220 */ /* 0x000fe20000410000 */
[----:B------:R-:W-:Y:S02]  /*ca50*/  HADD2.F32 R4, -RZ, R4.H1_H1 ;  /* 0x30000004ff047230 */ /* 0x000fe40000004100 */
[--C-:B------:R-:W-:Y:S02]  /*ca60*/  HADD2.F32 R62, -RZ, R6.reuse.H0_H0 ;  /* 0x20000006ff3e7230 */ /* 0x100fe40000004100 */
[----:B------:R-:W-:Y:S01]  /*ca70*/  FFMA.FTZ R86, R64, R70, R65 ;  /* 0x0000004640567223 */ /* 0x000fe20000010041 */
[----:B------:R-:W-:-:S02]  /*ca80*/  HADD2.F32 R63, -RZ, R6.H1_H1 ;  /* 0x30000006ff3f7230 */ /* 0x000fc40000004100 */
[----:B------:R-:W-:Y:S01]  /*ca90*/  FMUL.FTZ R84, R4, R83 ;  /* 0x0000005304547220 */ /* 0x000fe20000410000 */
[--C-:B------:R-:W-:Y:S02]  /*caa0*/  HADD2.F32 R65, -RZ, R82.reuse.H1_H1 ;  /* 0x30000052ff417230 */ /* 0x100fe40000004100 */
[----:B------:R-:W-:Y:S01]  /*cab0*/  FFMA.FTZ R71, R64, R67, -R71 ;  /* 0x0000004340477223 */ /* 0x000fe20000010847 */
[--C-:B------:R-:W-:Y:S02]  /*cac0*/  HADD2.F32 R6, -RZ, R5.reuse.H0_H0 ;  /* 0x20000005ff067230 */ /* 0x100fe40000004100 */
[-C--:B------:R-:W-:Y:S01]  /*cad0*/  FMUL.FTZ R70, R4, R66.reuse ;  /* 0x0000004204467220 */ /* 0x080fe20000410000 */
[----:B------:R-:W-:Y:S02]  /*cae0*/  HADD2.F32 R82, -RZ, R82.H0_H0 ;  /* 0x20000052ff527230 */ /* 0x000fe40000004100 */
[----:B------:R-:W-:Y:S01]  /*caf0*/  FFMA.FTZ R84, R7, R66, -R84 ;  /* 0x0000004207547223 */ /* 0x000fe20000010854 */
[----:B------:R-:W-:-:S02]  /*cb00*/  HADD2.F32 R5, -RZ, R5.H1_H1 ;  /* 0x30000005ff057230 */ /* 0x000fc40000004100 */
        /* <DEDUP_REMOVED lines=15> */
[----:B------:R1:W-:Y:S02]  /*cc00*/  STS.128 [R10], R4 ;  /* 0x000000040a007388 */ /* 0x0003e40000000c00 */
.L_x_1467:
[----:B------:R-:W-:Y:S05]  /*cc10*/  BSYNC B2 ;  /* 0x0000000000027941 */ /* 0x000fea0003800000 */
.L_x_1466:
[----:B------:R-:W-:Y:S04]  /*cc20*/  BSSY B2, `(.L_x_1468) ;  /* 0x000002c000027945 */ /* 0x000fe80003800000 */
[----:B------:R-:W-:Y:S05]  /*cc30*/  @P3 BRA `(.L_x_1469) ;  /* 0x0000000000a83947 */ /* 0x000fea0003800000 */
[----:B01----:R-:W0:Y:S01]  /*cc40*/  LDS.128 R4, [R60+0x16400] ;  /* 0x016400003c047984 */ /* 0x003e220000000c00 */
[----:B------:R-:W-:Y:S01]  /*cc50*/  SHF.R.U32.HI R63, RZ, 0x10, R57 ;  /* 0x00000010ff3f7819 */ /* 0x000fe20000011639 */
[----:B------:R-:W-:Y:S01]  /*cc60*/  HADD2.F32 R62, -RZ, R81.H0_H0 ;  /* 0x20000051ff3e7230 */ /* 0x000fe20000004100 */
[--C-:B------:R-:W-:Y:S01]  /*cc70*/  SHF.R.U32.HI R65, RZ, 0x10, R59.reuse ;  /* 0x00000010ff417819 */ /* 0x100fe2000001163b */
[--C-:B------:R-:W-:Y:S01]  /*cc80*/  HADD2.F32 R64, -RZ, R80.reuse.H0_H0 ;  /* 0x20000050ff407230 */ /* 0x100fe20000004100 */
[----:B------:R-:W-:Y:S01]  /*cc90*/  SHF.R.U64 R71, R58, 0x10, R59 ;  /* 0x000000103a477819 */ /* 0x000fe2000000123b */
[----:B------:R-:W-:Y:S01]  /*cca0*/  HADD2.F32 R63, -RZ, R63.H0_H0 ;  /* 0x2000003fff3f7230 */ /* 0x000fe20000004100 */
[----:B------:R-:W-:Y:S01]  /*ccb0*/  SHF.R.U64 R83, R56, 0x10, R57 ;  /* 0x0000001038537819 */ /* 0x000fe20000001239 */
[----:B------:R-:W-:Y:S02]  /*ccc0*/  HADD2.F32 R65, -RZ, R65.H0_H0 ;  /* 0x20000041ff417230 */ /* 0x000fe40000004100 */
[----:B------:R-:W-:-:S02]  /*ccd0*/  HADD2.F32 R80, -RZ, R80.H1_H1 ;  /* 0x30000050ff507230 */ /* 0x000fc40000004100 */
[----:B------:R-:W-:Y:S02]  /*cce0*/  HADD2.F32 R81, -RZ, R81.H1_H1 ;  /* 0x30000051ff517230 */ /* 0x000fe40000004100 */
[--C-:B0-----:R-:W-:Y:S02]  /*ccf0*/  HADD2.F32 R59, -RZ, R7.reuse.H1_H1 ;  /* 0x30000007ff3b7230 */ /* 0x101fe40000004100 */
[----:B------:R-:W-:Y:S02]  /*cd00*/  HADD2.F32 R58, -RZ, R7.H0_H0 ;  /* 0x20000007ff3a7230 */ /* 0x000fe40000004100 */
[--C-:B------:R-:W-:Y:S02]  /*cd10*/  HADD2.F32 R7, -RZ, R4.reuse.H0_H0 ;  /* 0x20000004ff077230 */ /* 0x100fe40000004100 */
[C---:B------:R-:W-:Y:S01]  /*cd20*/  FMUL.FTZ R70, R59.reuse, R63 ;  /* 0x0000003f3b467220 */ /* 0x040fe20000410000 */
[----:B------:R-:W-:Y:S02]  /*cd30*/  HADD2.F32 R4, -RZ, R4.H1_H1 ;  /* 0x30000004ff047230 */ /* 0x000fe40000004100 */
[----:B------:R-:W-:Y:S01]  /*cd40*/  FMUL.FTZ R67, R59, R65 ;  /* 0x000000413b437220 */ /* 0x000fe20000410000 */
[----:B------:R-:W-:-:S02]  /*cd50*/  HADD2.F32 R56, -RZ, R6.H0_H0 ;  /* 0x20000006ff387230 */ /* 0x000fc40000004100 */
[----:B------:R-:W-:Y:S01]  /*cd60*/  FFMA.FTZ R82, R58, R65, R70 ;  /* 0x000000413a527223 */ /* 0x000fe20000010046 */
[----:B------:R-:W-:Y:S02]  /*cd70*/  HADD2.F32 R57, -RZ, R6.H1_H1 ;  /* 0x30000006ff397230 */ /* 0x000fe40000004100 */
[----:B------:R-:W-:Y:S01]  /*cd80*/  FMUL.FTZ R66, R4, R64 ;  /* 0x0000004004427220 */ /* 0x000fe20000410000 */
[--C-:B------:R-:W-:Y:S02]  /*cd90*/  HADD2.F32 R6, -RZ, R5.reuse.H0_H0 ;  /* 0x20000005ff067230 */ /* 0x100fe40000004100 */
[----:B------:R-:W-:Y:S01]  /*cda0*/  FFMA.FTZ R67, R58, R63, -R67 ;  /* 0x0000003f3a437223 */ /* 0x000fe20000010843 */
[-C--:B------:R-:W-:Y:S01]  /*cdb0*/  FMUL.FTZ R70, R4, R62.reuse ;  /* 0x0000003e04467220 */ /* 0x080fe20000410000 */
[----:B------:R-:W-:Y:S02]  /*cdc0*/  HADD2.F32 R5, -RZ, R5.H1_H1 ;  /* 0x30000005ff057230 */ /* 0x000fe40000004100 */
[----:B------:R-:W-:Y:S01]  /*cdd0*/  FFMA.FTZ R66, R7, R62, -R66 ;  /* 0x0000003e07427223 */ /* 0x000fe20000010842 */
[----:B------:R-:W-:-:S02]  /*cde0*/  HADD2.F32 R58, -RZ, R71.H0_H0 ;  /* 0x20000047ff3a7230 */ /* 0x000fc40000004100 */
[----:B------:R-:W-:Y:S01]  /*cdf0*/  FFMA.FTZ R59, R7, R64, R70 ;  /* 0x00000040073b7223 */ /* 0x000fe20000010046 */
[----:B------:R-:W-:Y:S02]  /*ce00*/  HADD2.F32 R4, -RZ, R83.H0_H0 ;  /* 0x20000053ff047230 */ /* 0x000fe40000004100 */
[C---:B------:R-:W-:Y:S01]  /*ce10*/  FMUL.FTZ R63, R57.reuse, R80 ;  /* 0x00000050393f7220 */ /* 0x040fe20000410000 */
[-C--:B------:R-:W-:Y:S01]  /*ce20*/  FMUL.FTZ R65, R57, R81.reuse ;  /* 0x0000005139417220 */ /* 0x080fe20000410000 */
[C---:B------:R-:W-:Y:S01]  /*ce30*/  FMUL.FTZ R7, R5.reuse, R58 ;  /* 0x0000003a05077220 */ /* 0x040fe20000410000 */
[----:B------:R-:W-:Y:S01]  /*ce40*/  FMUL.FTZ R57, R5, R4 ;  /* 0x0000000405397220 */ /* 0x000fe20000410000 */
[C---:B------:R-:W-:Y:S01]  /*ce50*/  FFMA.FTZ R63, R56.reuse, R81, -R63 ;  /* 0x00000051383f7223 */ /* 0x040fe2000001083f */
[----:B------:R-:W-:Y:S01]  /*ce60*/  FFMA.FTZ R56, R56, R80, R65 ;  /* 0x0000005038387223 */ /* 0x000fe20000010041 */
[C---:B------:R-:W-:Y:S01]  /*ce70*/  FFMA.FTZ R5, R6.reuse, R4, -R7 ;  /* 0x0000000406057223 */ /* 0x040fe20000010807 */
[----:B------:R-:W-:Y:S01]  /*ce80*/  FFMA.FTZ R58, R6, R58, R57 ;  /* 0x0000003a063a7223 */ /* 0x000fe20000010039 */
[----:B------:R-:W-:-:S02]  /*ce90*/  F2FP.F16.F32.PACK_AB R7, R82, R67 ;  /* 0x000000435207723e */ /* 0x000fc400000000ff */
[----:B------:R-:W-:Y:S02]  /*cea0*/  F2FP.F16.F32.PACK_AB R6, R56, R63 ;  /* 0x0000003f3806723e */ /* 0x000fe400000000ff */
[----:B------:R-:W-:Y:S02]  /*ceb0*/  F2FP.F16.F32.PACK_AB R4, R59, R66 ;  /* 0x000000423b04723e */ /* 0x000fe400000000ff */
[----:B------:R-:W-:-:S05]  /*cec0*/  F2FP.F16.F32.PACK_AB R5, R58, R5 ;  /* 0x000000053a05723e */ /* 0x000fca00000000ff */
[----:B------:R2:W-:Y:S02]  /*ced0*/  STS.128 [R60+0x16400], R4 ;  /* 0x016400043c007388 */ /* 0x0005e40000000c00 */
.L_x_1469:
[----:B------:R-:W-:Y:S05]  /*cee0*/  BSYNC B2 ;  /* 0x0000000000027941 */ /* 0x000fea0003800000 */
.L_x_1468:
[----:B------:R-:W-:Y:S04]  /*cef0*/  BSSY B2, `(.L_x_1470) ;  /* 0x000002c000027945 */ /* 0x000fe80003800000 */
[----:B------:R-:W-:Y:S05]  /*cf00*/  @P4 BRA `(.L_x_1471) ;  /* 0x0000000000a84947 */ /* 0x000fea0003800000 */
[----:B012---:R-:W0:Y:S01]  /*cf10*/  LDS.128 R4, [R10+0x4000] ;  /* 0x004000000a047984 */ /* 0x007e220000000c00 */
[----:B------:R-:W-:Y:S01]  /*cf20*/  SHF.R.U32.HI R57, RZ, 0x10, R53 ;  /* 0x00000010ff397819 */ /* 0x000fe20000011635 */
[----:B------:R-:W-:Y:S01]  /*cf30*/  HADD2.F32 R56, -RZ, R79.H0_H0 ;  /* 0x2000004fff387230 */ /* 0x000fe20000004100 */
[--C-:B------:R-:W-:Y:S01]  /*cf40*/  SHF.R.U32.HI R59, RZ, 0x10, R55.reuse ;  /* 0x00000010ff3b7819 */ /* 0x100fe20000011637 */
[----:B------:R-:W-:Y:S01]  /*cf50*/  HADD2.F32 R58, -RZ, R77.H0_H0 ;  /* 0x2000004dff3a7230 */ /* 0x000fe20000004100 */
        /* <DEDUP_REMOVED lines=27> */
[-C--:B------:R-:W-:Y:S01]  /*d110*/  FMUL.FTZ R53, R5, R4.reuse ;  /* 0x0000000405357220 */ /* 0x080fe20000410000 */
        /* <DEDUP_REMOVED lines=9> */
.L_x_1471:
[----:B------:R-:W-:Y:S05]  /*d1b0*/  BSYNC B2 ;  /* 0x0000000000027941 */ /* 0x000fea0003800000 */
.L_x_1470:
[----:B------:R-:W-:Y:S04]  /*d1c0*/  BSSY B2, `(.L_x_1472) ;  /* 0x000002c000027945 */ /* 0x000fe80003800000 */
[----:B------:R-:W-:Y:S05]  /*d1d0*/  @P5 BRA `(.L_x_1473) ;  /* 0x0000000000a85947 */ /* 0x000fea0003800000 */
[----:B0123--:R-:W0:Y:S01]  /*d1e0*/  LDS.128 R4, [R60+0x1a400] ;  /* 0x01a400003c047984 */ /* 0x00fe220000000c00 */
        /* <DEDUP_REMOVED lines=28> */
[CC--:B------:R-:W-:Y:S01]  /*d3b0*/  FMUL.FTZ R53, R49.reuse, R75.reuse ;  /* 0x0000004b31357220 */ /* 0x0c0fe20000410000 */
[----:B------:R-:W-:Y:S01]  /*d3c0*/  FMUL.FTZ R52, R49, R76 ;  /* 0x0000004c31347220 */ /* 0x000fe20000410000 */
        /* <DEDUP_REMOVED lines=11> */
.L_x_1473:
[----:B------:R-:W-:Y:S05]  /*d480*/  BSYNC B2 ;  /* 0x0000000000027941 */ /* 0x000fea0003800000 */
.L_x_1472:
[----:B------:R-:W-:Y:S05]  /*d490*/  @P6 BRA `(.L_x_1463) ;  /* 0x0000000000a86947 */ /* 0x000fea0003800000 */
[----:B01234-:R-:W0:Y:S01]  /*d4a0*/  LDS.128 R4, [R10+0x8000] ;  /* 0x008000000a047984 */ /* 0x01fe220000000c00 */
[----:B------:R-:W-:Y:S01]  /*d4b0*/  SHF.R.U32.HI R49, RZ, 0x10, R47 ;  /* 0x00000010ff317819 */ /* 0x000fe2000001162f */
[----:B------:R-:W-:Y:S01]  /*d4c0*/  HADD2.F32 R48, -RZ, R74.H0_H0 ;  /* 0x2000004aff307230 */ /* 0x000fe20000004100 */
[----:B------:R-:W-:Y:S01]  /*d4d0*/  SHF.R.U32.HI R51, RZ, 0x10, R45 ;  /* 0x00000010ff337819 */ /* 0x000fe2000001162d */
        /* <DEDUP_REMOVED lines=38> */
.L_x_1463:
[----:B------:R-:W-:Y:S05]  /*d740*/  BSYNC B1 ;  /* 0x0000000000017941 */ /* 0x000fea0003800000 */
.L_x_1462:
[----:B------:R-:W-:Y:S05]  /*d750*/  @P1 BRA `(.L_x_1474) ;  /* 0x00000044003c1947 */ /* 0x000fea0003800000 */
[----:B01234-:R-:W0:Y:S01]  /*d760*/  LDC R5, c[0x0][0x3d4] ;  /* 0x0000f500ff057b82 */ /* 0x01fe220000000800 */
        /* <DEDUP_REMOVED lines=55> */
.L_x_1476:
[----:B------:R-:W-:Y:S05]  /*dae0*/  BSYNC B1 ;  /* 0x0000000000017941 */ /* 0x000fea0003800000 */
.L_x_1475:
[----:B------:R-:W-:Y:S04]  /*daf0*/  BSSY B1, `(.L_x_1477) ;  /* 0x000002c000017945 */ /* 0x000fe80003800000 */
[----:B------:R-:W-:Y:S05]  /*db00*/  @P1 BRA `(.L_x_1478) ;  /* 0x0000000000a81947 */ /* 0x000fea0003800000 */
[----:B0-----:R-:W0:Y:S01]  /*db10*/  LDS.128 R4, [R10+0x2000] ;  /* 0x002000000a047984 */ /* 0x001e220000000c00 */
        /* <DEDUP_REMOVED lines=41> */
.L_x_1478:
[----:B------:R-:W-:Y:S05]  /*ddb0*/  BSYNC B1 ;  /* 0x0000000000017941 */ /* 0x000fea0003800000 */
.L_x_1477:
[----:B------:R-:W-:Y:S04]  /*ddc0*/  BSSY B1, `(.L_x_1479) ;  /* 0x000002c000017945 */ /* 0x000fe80003800000 */
[----:B------:R-:W-:Y:S05]  /*ddd0*/  @P2 BRA `(.L_x_1480) ;  /* 0x0000000000a82947 */ /* 0x000fea0003800000 */
[----:B01----:R-:W0:Y:S01]  /*dde0*/  LDS.128 R4, [R60+0x18400] ;  /* 0x018400003c047984 */ /* 0x003e220000000c00 */
[----:B------:R-:W-:Y:S01]  /*ddf0*/  SHF.R.U32.HI R38, RZ, 0x10, R35 ;  /* 0x00000010ff267819 */ /* 0x000fe20000011623 */
[--C-:B------:R-:W-:Y:S01]  /*de00*/  HADD2.F32 R37, -RZ, R69.reuse.H0_H0 ;  /* 0x20000045ff257230 */ /* 0x100fe20000004100 */
[----:B------:R-:W-:Y:S01]  /*de10*/  SHF.R.U32.HI R36, RZ, 0x10, R33 ;  /* 0x00000010ff247819 */ /* 0x000fe20000011621 */
[----:B------:R-:W-:Y:S01]  /*de20*/  HADD2.F32 R69, -RZ, R69.H1_H1 ;  /* 0x30000045ff457230 */ /* 0x000fe20000004100 */
[----:B------:R-:W-:Y:S01]  /*de30*/  SHF.R.U64 R41, R34, 0x10, R35 ;  /* 0x0000001022297819 */ /* 0x000fe20000001223 */
[----:B------:R-:W-:Y:S01]  /*de40*/  HADD2.F32 R38, -RZ, R38.H0_H0 ;  /* 0x20000026ff267230 */ /* 0x000fe20000004100 */
[----:B------:R-:W-:Y:S01]  /*de50*/  SHF.R.U64 R42, R32, 0x10, R33 ;  /* 0x00000010202a7819 */ /* 0x000fe20000001221 */
[----:B------:R-:W-:Y:S02]  /*de60*/  HADD2.F32 R36, -RZ, R36.H0_H0 ;  /* 0x20000024ff247230 */ /* 0x000fe40000004100 */
[----:B------:R-:W-:-:S02]  /*de70*/  HADD2.F32 R35, -RZ, R14.H0_H0 ;  /* 0x2000000eff237230 */ /* 0x000fc40000004100 */
        /* <DEDUP_REMOVED lines=8> */
[C---:B------:R-:W-:Y:S01]  /*df00*/  FFMA.FTZ R40, R33.reuse, R36, -R40 ;  /* 0x0000002421287223 */ /* 0x040fe20000010828 */
[----:B------:R-:W-:Y:S02]  /*df10*/  HADD2.F32 R32, -RZ, R6.H1_H1 ;  /* 0x30000006ff207230 */ /* 0x000fe40000004100 */
[C---:B------:R-:W-:Y:S01]  /*df20*/  FMUL.FTZ R34, R4.reuse, R37 ;  /* 0x0000002504227220 */ /* 0x040fe20000410000 */
[--C-:B------:R-:W-:Y:S02]  /*df30*/  HADD2.F32 R6, -RZ, R5.reuse.H0_H0 ;  /* 0x20000005ff067230 */ /* 0x100fe40000004100 */
[----:B------:R-:W-:Y:S01]  /*df40*/  FFMA.FTZ R39, R33, R38, R39 ;  /* 0x0000002621277223 */ /* 0x000fe20000010027 */
        /* <DEDUP_REMOVED lines=19> */
.L_x_1480:
[----:B------:R-:W-:Y:S05]  /*e080*/  BSYNC B1 ;  /* 0x0000000000017941 */ /* 0x000fea0003800000 */
.L_x_1479:
[----:B------:R-:W-:Y:S04]  /*e090*/  BSSY B1, `(.L_x_1481) ;  /* 0x000002c000017945 */ /* 0x000fe80003800000 */
[----:B------:R-:W-:Y:S05]  /*e0a0*/  @P3 BRA `(.L_x_1482) ;  /* 0x0000000000a83947 */ /* 0x000fea0003800000 */
[----:B012---:R-:W0:Y:S01]  /*e0b0*/  LDS.128 R4, [R10+0x6000] ;  /* 0x006000000a047984 */ /* 0x007e220000000c00 */
[--C-:B------:R-:W-:Y:S01]  /*e0c0*/  SHF.R.U64 R39, R30, 0x10, R31.reuse ;  /* 0x000000101e277819 */ /* 0x100fe2000000121f */
[--C-:B------:R-:W-:Y:S01]  /*e0d0*/  HADD2.F32 R30, -RZ, R13.reuse.H0_H0 ;  /* 0x2000000dff1e7230 */ /* 0x100fe20000004100 */
[----:B------:R-:W-:Y:S01]  /*e0e0*/  SHF.R.U32.HI R31, RZ, 0x10, R31 ;  /* 0x00000010ff1f7819 */ /* 0x000fe2000001161f */
[----:B------:R-:W-:Y:S01]  /*e0f0*/  HADD2.F32 R32, -RZ, R12.H0_H0 ;  /* 0x2000000cff207230 */ /* 0x000fe20000004100 */
[--C-:B------:R-:W-:Y:S01]  /*e100*/  SHF.R.U32.HI R33, RZ, 0x10, R29.reuse ;  /* 0x00000010ff217819 */ /* 0x100fe2000001161d */
[----:B------:R-:W-:Y:S01]  /*e110*/  HADD2.F32 R13, -RZ, R13.H1_H1 ;  /* 0x3000000dff0d7230 */ /* 0x000fe20000004100 */
[----:B------:R-:W-:Y:S01]  /*e120*/  SHF.R.U64 R37, R28, 0x10, R29 ;  /* 0x000000101c257819 */ /* 0x000fe2000000121d */
[----:B------:R-:W-:Y:S02]  /*e130*/  HADD2.F32 R31, -RZ, R31.H0_H0 ;  /* 0x2000001fff1f7230 */ /* 0x000fe40000004100 */
[----:B------:R-:W-:-:S02]  /*e140*/  HADD2.F32 R33, -RZ, R33.H0_H0 ;  /* 0x20000021ff217230 */ /* 0x000fc40000004100 */
        /* <DEDUP_REMOVED lines=9> */
[----:B------:R-:W-:Y:S01]  /*e1e0*/  FFMA.FTZ R38, R28, R33, R36 ;  /* 0x000000211c267223 */ /* 0x000fe20000010024 */
[--C-:B------:R-:W-:Y:S02]  /*e1f0*/  HADD2.F32 R6, -RZ, R5.reuse.H0_H0 ;  /* 0x20000005ff067230 */ /* 0x100fe40000004100 */
[C---:B------:R-:W-:Y:S01]  /*e200*/  FMUL.FTZ R34, R4.reuse, R32 ;  /* 0x0000002004227220 */ /* 0x040fe20000410000 */
[----:B------:R-:W-:Y:S01]  /*e210*/  FMUL.FTZ R36, R4, R30 ;  /* 0x0000001e04247220 */ /* 0x000fe20000410000 */
[----:B------:R-:W-:Y:S02]  /*e220*/  HADD2.F32 R28, -RZ, R12.H1_H1 ;  /* 0x3000000cff1c7230 */ /* 0x000fe40000004100 */
[----:B------:R-:W-:Y:S01]  /*e230*/  FMUL.FTZ R33, R15, R13 ;  /* 0x0000000d0f217220 */ /* 0x000fe20000410000 */
[----:B------:R-:W-:-:S02]  /*e240*/  HADD2.F32 R5, -RZ, R5.H1_H1 ;  /* 0x30000005ff057230 */ /* 0x000fc40000004100 */
[C---:B------:R-:W-:Y:S01]  /*e250*/  FFMA.FTZ R34, R7.reuse, R30, -R34 ;  /* 0x0000001e07227223 */ /* 0x040fe20000010822 */
[----:B------:R-:W-:Y:S02]  /*e260*/  HADD2.F32 R12, -RZ, R37.H0_H0 ;  /* 0x20000025ff0c7230 */ /* 0x000fe40000004100 */
[----:B------:R-:W-:Y:S01]  /*e270*/  FFMA.FTZ R29, R7, R32, R36 ;  /* 0x00000020071d7223 */ /* 0x000fe20000010024 */
[----:B------:R-:W-:Y:S02]  /*e280*/  HADD2.F32 R4, -RZ, R39.H0_H0 ;  /* 0x20000027ff047230 */ /* 0x000fe40000004100 */
[----:B------:R-:W-:Y:S01]  /*e290*/  FMUL.FTZ R31, R15, R28 ;  /* 0x0000001c0f1f7220 */ /* 0x000fe20000410000 */
[C---:B------:R-:W-:Y:S02]  /*e2a0*/  FMUL.FTZ R7, R5.reuse, R12 ;  /* 0x0000000c05077220 */ /* 0x040fe40000410000 */
        /* <DEDUP_REMOVED lines=10> */
.L_x_1482:
[----:B------:R-:W-:Y:S05]  /*e350*/  BSYNC B1 ;  /* 0x0000000000017941 */ /* 0x000fea0003800000 */
.L_x_1481:
[----:B------:R-:W-:Y:S04]  /*e360*/  BSSY B1, `(.L_x_1483) ;  /* 0x000002c000017945 */ /* 0x000fe80003800000 */
[----:B------:R-:W-:Y:S05]  /*e370*/  @P4 BRA `(.L_x_1484) ;  /* 0x0000000000a84947 */ /* 0x000fea0003800000 */
[----:B0123--:R-:W0:Y:S01]  /*e380*/  LDS.128 R4, [R60+0x1c400] ;  /* 0x01c400003c047984 */ /* 0x00fe220000000c00 */
[--C-:B------:R-:W-:Y:S01]  /*e390*/  SHF.R.U64 R33, R26, 0x10, R27.reuse ;  /* 0x000000101a217819 */ /* 0x100fe2000000121b */
[----:B------:R-:W-:Y:S01]  /*e3a0*/  HADD2.F32 R26, -RZ, R3.H0_H0 ;  /* 0x20000003ff1a7230 */ /* 0x000fe20000004100 */
[----:B------:R-:W-:Y:S02]  /*e3b0*/  SHF.R.U32.HI R12, RZ, 0x10, R27 ;  /* 0x00000010ff0c7819 */ /* 0x000fe4000001161b */
[--C-:B------:R-:W-:Y:S02]  /*e3c0*/  SHF.R.U32.HI R27, RZ, 0x10, R25.reuse ;  /* 0x00000010ff1b7819 */ /* 0x100fe40000011619 */
[----:B------:R-:W-:Y:S01]  /*e3d0*/  SHF.R.U64 R31, R24, 0x10, R25 ;  /* 0x00000010181f7819 */ /* 0x000fe20000001219 */
[----:B------:R-:W-:Y:S02]  /*e3e0*/  HADD2.F32 R25, -RZ, R12.H0_H0 ;  /* 0x2000000cff197230 */ /* 0x000fe40000004100 */
[----:B------:R-:W-:-:S02]  /*e3f0*/  HADD2.F32 R27, -RZ, R27.H0_H0 ;  /* 0x2000001bff1b7230 */ /* 0x000fc40000004100 */
[--C-:B------:R-:W-:Y:S02]  /*e400*/  HADD2.F32 R24, -RZ, R11.reuse.H0_H0 ;  /* 0x2000000bff187230 */ /* 0x100fe40000004100 */
[----:B------:R-:W-:Y:S02]  /*e410*/  HADD2.F32 R11, -RZ, R11.H1_H1 ;  /* 0x3000000bff0b7230 */ /* 0x000fe40000004100 */
[--C-:B0-----:R-:W-:Y:S02]  /*e420*/  HADD2.F32 R15, -RZ, R7.reuse.H1_H1 ;  /* 0x30000007ff0f7230 */ /* 0x101fe40000004100 */
[----:B------:R-:W-:Y:S02]  /*e430*/  HADD2.F32 R14, -RZ, R7.H0_H0 ;  /* 0x20000007ff0e7230 */ /* 0x000fe40000004100 */
[--C-:B------:R-:W-:Y:S02]  /*e440*/  HADD2.F32 R7, -RZ, R4.reuse.H0_H0 ;  /* 0x20000004ff077230 */ /* 0x100fe40000004100 */
[----:B------:R-:W-:Y:S01]  /*e450*/  FMUL.FTZ R29, R15, R27 ;  /* 0x0000001b0f1d7220 */ /* 0x000fe20000410000 */
[----:B------:R-:W-:-:S02]  /*e460*/  HADD2.F32 R4, -RZ, R4.H1_H1 ;  /* 0x30000004ff047230 */ /* 0x000fc40000004100 */
[-C--:B------:R-:W-:Y:S01]  /*e470*/  FMUL.FTZ R30, R15, R25.reuse ;  /* 0x000000190f1e7220 */ /* 0x080fe20000410000 */
[--C-:B------:R-:W-:Y:S02]  /*e480*/  HADD2.F32 R12, -RZ, R6.reuse.H0_H0 ;  /* 0x20000006ff0c7230 */ /* 0x100fe40000004100 */
[C---:B------:R-:W-:Y:S01]  /*e490*/  FFMA.FTZ R29, R14.reuse, R25, -R29 ;  /* 0x000000190e1d7223 */ /* 0x040fe2000001081d */
[----:B------:R-:W-:Y:S02]  /*e4a0*/  HADD2.F32 R13, -RZ, R6.H1_H1 ;  /* 0x30000006ff0d7230 */ /* 0x000fe40000004100 */
[----:B------:R-:W-:Y:S01]  /*e4b0*/  FFMA.FTZ R32, R14, R27, R30 ;  /* 0x0000001b0e207223 */ /* 0x000fe2000001001e */
[----:B------:R-:W-:Y:S02]  /*e4c0*/  HADD2.F32 R6, -RZ, R5.H0_H0 ;  /* 0x20000005ff067230 */ /* 0x000fe40000004100 */
[C---:B------:R-:W-:Y:S01]  /*e4d0*/  FMUL.FTZ R28, R4.reuse, R26 ;  /* 0x0000001a041c7220 */ /* 0x040fe20000410000 */
[----:B------:R-:W-:Y:S01]  /*e4e0*/  FMUL.FTZ R30, R4, R24 ;  /* 0x00000018041e7220 */ /* 0x000fe20000410000 */
[----:B------:R-:W-:-:S02]  /*e4f0*/  HADD2.F32 R14, -RZ, R3.H1_H1 ;  /* 0x30000003ff0e7230 */ /* 0x000fc40000004100 */
[----:B------:R-:W-:Y:S01]  /*e500*/  FMUL.FTZ R27, R13, R11 ;  /* 0x0000000b0d1b7220 */ /* 0x000fe20000410000 */
[----:B------:R-:W-:Y:S02]  /*e510*/  HADD2.F32 R5, -RZ, R5.H1_H1 ;  /* 0x30000005ff057230 */ /* 0x000fe40000004100 */
[C---:B------:R-:W-:Y:S01]  /*e520*/  FFMA.FTZ R28, R7.reuse, R24, -R28 ;  /* 0x00000018071c7223 */ /* 0x040fe2000001081c */
[----:B------:R-:W-:Y:S02]  /*e530*/  HADD2.F32 R4, -RZ, R31.H0_H0 ;  /* 0x2000001fff047230 */ /* 0x000fe40000004100 */
[----:B------:R-:W-:Y:S01]  /*e540*/  FFMA.FTZ R15, R7, R26, R30 ;  /* 0x0000001a070f7223 */ /* 0x000fe2000001001e */
[----:B------:R-:W-:Y:S02]  /*e550*/  HADD2.F32 R3, -RZ, R33.H0_H0 ;  /* 0x20000021ff037230 */ /* 0x000fe40000004100 */
[-C--:B------:R-:W-:Y:S01]  /*e560*/  FMUL.FTZ R25, R13, R14.reuse ;  /* 0x0000000e0d197220 */ /* 0x080fe20000410000 */
[C---:B------:R-:W-:Y:S01]  /*e570*/  FFMA.FTZ R14, R12.reuse, R14, R27 ;  /* 0x0000000e0c0e7223 */ /* 0x040fe2000001001b */
[C---:B------:R-:W-:Y:S01]  /*e580*/  FMUL.FTZ R7, R5.reuse, R4 ;  /* 0x0000000405077220 */ /* 0x040fe20000410000 */
[----:B------:R-:W-:Y:S01]  /*e590*/  FMUL.FTZ R13, R5, R3 ;  /* 0x00000003050d7220 */ /* 0x000fe20000410000 */
[----:B------:R-:W-:-:S02]  /*e5a0*/  FFMA.FTZ R25, R12, R11, -R25 ;  /* 0x0000000b0c197223 */ /* 0x000fc40000010819 */
[----:B------:R-:W-:Y:S01]  /*e5b0*/  FFMA.FTZ R5, R6, R3, -R7 ;  /* 0x0000000306057223 */ /* 0x000fe20000010807 */
[----:B------:R-:W-:Y:S01]  /*e5c0*/  F2FP.F16.F32.PACK_AB R7, R32, R29 ;  /* 0x0000001d2007723e */ /* 0x000fe200000000ff */
[----:B------:R-:W-:Y:S01]  /*e5d0*/  FFMA.FTZ R12, R6, R4, R13 ;  /* 0x00000004060c7223 */ /* 0x000fe2000001000d */
[----:B------:R-:W-:Y:S02]  /*e5e0*/  F2FP.F16.F32.PACK_AB R4, R15, R28 ;  /* 0x0000001c0f04723e */ /* 0x000fe400000000ff */
[----:B------:R-:W-:Y:S02]  /*e5f0*/  F2FP.F16.F32.PACK_AB R6, R14, R25 ;  /* 0x000000190e06723e */ /* 0x000fe400000000ff */
[----:B------:R-:W-:-:S05]  /*e600*/  F2FP.F16.F32.PACK_AB R5, R12, R5 ;  /* 0x000000050c05723e */ /* 0x000fca00000000ff */
[----:B------:R4:W-:Y:S02]  /*e610*/  STS.128 [R60+0x1c400], R4 ;  /* 0x01c400043c007388 */ /* 0x0009e40000000c00 */
.L_x_1484:
[----:B------:R-:W-:Y:S05]  /*e620*/  BSYNC B1 ;  /* 0x0000000000017941 */ /* 0x000fea0003800000 */
.L_x_1483:
[----:B------:R-:W-:Y:S05]  /*e630*/  @P5 BRA `(.L_x_1474) ;  /* 0x0000003400845947 */ /* 0x000fea0003800000 */
[----:B01234-:R-:W0:Y:S01]  /*e640*/  LDS.128 R4, [R10+0xa000] ;  /* 0x00a000000a047984 */ /* 0x01fe220000000c00 */
[----:B------:R-:W-:Y:S01]  /*e650*/  SHF.R.U64 R25, R20, 0x10, R21 ;  /* 0x0000001014197819 */ /* 0x000fe20000001215 */
[----:B------:R-:W-:Y:S01]  /*e660*/  HADD2.F32 R12, -RZ, R2.H0_H0 ;  /* 0x20000002ff0c7230 */ /* 0x000fe20000004100 */
[----:B------:R-:W-:Y:S01]  /*e670*/  SHF.R.U32.HI R20, RZ, 0x10, R9 ;  /* 0x00000010ff147819 */ /* 0x000fe20000011609 */
[----:B------:R-:W-:Y:S01]  /*e680*/  HADD2.F32 R13, -RZ, R0.H0_H0 ;  /* 0x20000000ff0d7230 */ /* 0x000fe20000004100 */
[----:B------:R-:W-:Y:S01]  /*e690*/  SHF.R.U32.HI R14, RZ, 0x10, R21 ;  /* 0x00000010ff0e7819 */ /* 0x000fe20000011615 */
        /* <DEDUP_REMOVED lines=19> */
[----:B------:R-:W-:-:S02]  /*e7d0*/  HADD2.F32 R9, -RZ, R0.H1_H1 ;  /* 0x30000000ff097230 */ /* 0x000fc40000004100 */
[----:B------:R-:W-:Y:S01]  /*e7e0*/  FFMA.FTZ R3, R3, R13, R14 ;  /* 0x0000000d03037223 */ /* 0x000fe2000001000e */
[----:B------:R-:W-:Y:S02]  /*e7f0*/  HADD2.F32 R4, -RZ, R21.H0_H0 ;  /* 0x20000015ff047230 */ /* 0x000fe40000004100 */
[----:B------:R-:W-:Y:S02]  /*e800*/  HADD2.F32 R0, -RZ, R25.H0_H0 ;  /* 0x20000019ff007230 */ /* 0x000fe40000004100 */
[CC--:B------:R-:W-:Y:S01]  /*e810*/  FMUL.FTZ R12, R8.reuse, R9.reuse ;  /* 0x00000009080c7220 */ /* 0x0c0fe20000410000 */
[----:B------:R-:W-:Y:S01]  /*e820*/  FMUL.FTZ R8, R8, R2 ;  /* 0x0000000208087220 */ /* 0x000fe20000410000 */
[C---:B------:R-:W-:Y:S01]  /*e830*/  FMUL.FTZ R11, R5.reuse, R4 ;  /* 0x00000004050b7220 */ /* 0x040fe20000410000 */
[----:B------:R-:W-:Y:S01]  /*e840*/  FMUL.FTZ R13, R5, R0 ;  /* 0x00000000050d7220 */ /* 0x000fe20000410000 */
[C---:B------:R-:W-:Y:S02]  /*e850*/  FFMA.FTZ R12, R7.reuse, R2, -R12 ;  /* 0x00000002070c7223 */ /* 0x040fe4000001080c */
[C---:B------:R-:W-:Y:S01]  /*e860*/  FFMA.FTZ R5, R6.reuse, R0, -R11 ;  /* 0x0000000006057223 */ /* 0x040fe2000001080b */
[----:B------:R-:W-:Y:S01]  /*e870*/  FFMA.FTZ R9, R7, R9, R8 ;  /* 0x0000000907097223 */ /* 0x000fe20000010008 */
[----:B------:R-:W-:Y:S01]  /*e880*/  FFMA.FTZ R0, R6, R4, R13 ;  /* 0x0000000406007223 */ /* 0x000fe2000001000d */
[----:B------:R-:W-:-:S02]  /*e890*/  F2FP.F16.F32.PACK_AB R7, R15, R26 ;  /* 0x0000001a0f07723e */ /* 0x000fc400000000ff */
[----:B------:R-:W-:Y:S02]  /*e8a0*/  F2FP.F16.F32.PACK_AB R4, R3, R24 ;  /* 0x000000180304723e */ /* 0x000fe400000000ff */
[----:B------:R-:W-:Y:S02]  /*e8b0*/  F2FP.F16.F32.PACK_AB R6, R9, R12 ;  /* 0x0000000c0906723e */ /* 0x000fe400000000ff */
[----:B------:R-:W-:-:S05]  /*e8c0*/  F2FP.F16.F32.PACK_AB R5, R0, R5 ;  /* 0x000000050005723e */ /* 0x000fca00000000ff */
[----:B------:R0:W-:Y:S01]  /*e8d0*/  STS.128 [R10+0xa000], R4 ;  /* 0x00a000040a007388 */ /* 0x0001e20000000c00 */
[----:B------:R-:W-:Y:S05]  /*e8e0*/  BRA `(.L_x_1474) ;  /* 0x0000003000d87947 */ /* 0x000fea0003800000 */
.L_x_1447:
[----:B------:R-:W0:Y:S01]  /*e8f0*/  LDC R78, c[0x0][0x428] ;  /* 0x00010a00ff4e7b82 */ /* 0x000e220000000800 */
[-C--:B------:R-:W-:Y:S01]  /*e900*/  ISETP.GE.AND P0, PT, R195, R8.reuse, PT ;  /* 0x00000008c300720c */ /* 0x080fe20003f06270 */
[----:B------:R-:W-:Y:S01]  /*e910*/  BSSY B1, `(.L_x_1485) ;  /* 0x000003f000017945 */ /* 0x000fe20003800000 */
[----:B------:R-:W-:Y:S01]  /*e920*/  ISETP.GE.AND P1, PT, R221, R8, PT ;  /* 0x00000008dd00720c */ /* 0x000fe20003f26270 */
[----:B------:R-:W-:Y:S01]  /*e930*/  IMAD.MOV.U32 R9, RZ, RZ, R61 ;  /* 0x000000ffff097224 */ /* 0x000fe200078e003d */
[----:B------:R-:W-:Y:S01]  /*e940*/  MOV R8, R72 ;  /* 0x0000004800087202 */ /* 0x000fe20000000f00 */
[----:B------:R-:W-:Y:S01]  /*e950*/  IMAD.MOV.U32 R10, RZ, RZ, R144 ;  /* 0x000000ffff0a7224 */ /* 0x000fe200078e0090 */
[----:B------:R-:W-:Y:S01]  /*e960*/  CS2R R40, SRZ ;  /* 0x0000000000287805 */ /* 0x000fe2000001ff00 */
[----:B------:R-:W-:Y:S01]  /*e970*/  IMAD.MOV.U32 R11, RZ, RZ, R77 ;  /* 0x000000ffff0b7224 */ /* 0x000fe200078e004d */
        /* <DEDUP_REMOVED lines=22> */
[----:B0-----:R-:W-:Y:S06]  /*eae0*/  @P0 BRA `(.L_x_1486) ;  /* 0x0000000000840947 */ /* 0x001fec0003800000 */
[----:B------:R-:W-:Y:S01]  /*eaf0*/  IADD3 R4, P2, R84, R71, RZ ;  /* 0x0000004754047210 */ /* 0x000fe20007f5e0ff */
[----:B------:R-:W-:Y:S01]  /*eb00*/  ULDC.64 UR4, c[0x0][0x3c8] ;  /* 0x0000f20000047ab9 */ /* 0x000fe20000000a00 */
[----:B------:R-:W-:Y:S01]  /*eb10*/  IADD3 R0, P3, R87, R70, RZ ;  /* 0x0000004657007210 */ /* 0x000fe20007f7e0ff */
[----:B------:R-:W-:Y:S01]  /*eb20*/  ULDC.64 UR6, c[0x0][0x3e0] ;  /* 0x0000f80000067ab9 */ /* 0x000fe20000000a00 */
[----:B------:R-:W-:Y:S01]  /*eb30*/  CS2R R32, SRZ ;  /* 0x0000000000207805 */ /* 0x000fe2000001ff00 */
[----:B------:R-:W-:Y:S01]  /*eb40*/  IMAD.X R7, R82, 0x1, R83, P2 ;  /* 0x0000000152077824 */ /* 0x000fe200010e0653 */
[----:B------:R-:W-:Y:S02]  /*eb50*/  IADD3.X R5, R85, R80, RZ, P3, !PT ;  /* 0x0000005055057210 */ /* 0x000fe40001ffe4ff */
[----:B------:R-:W-:Y:S02]  /*eb60*/  CS2R R34, SRZ ;  /* 0x0000000000227805 */ /* 0x000fe4000001ff00 */
[----:B------:R-:W-:Y:S01]  /*eb70*/  LEA R14, P2, R4, UR4, 0x1 ;  /* 0x00000004040e7c11 */ /* 0x000fe2000f8408ff */
[----:B------:R-:W-:Y:S01]  /*eb80*/  ULDC UR4, c[0x0][0x3d4] ;  /* 0x0000f50000047ab9 */ /* 0x000fe20000000800 */
[----:B------:R-:W-:-:S02]  /*eb90*/  LEA R20, P3, R0, UR6, 0x1 ;  /* 0x0000000600147c11 */ /* 0x000fc4000f8608ff */
[----:B------:R-:W-:Y:S02]  /*eba0*/  CS2R R36, SRZ ;  /* 0x0000000000247805 */ /* 0x000fe4000001ff00 */
[----:B------:R-:W-:Y:S02]  /*ebb0*/  LEA.HI.X R15, R4, UR5, R7, 0x1, P2 ;  /* 0x00000005040f7c11 */ /* 0x000fe400090f0c07 */
[----:B------:R-:W-:Y:S02]  /*ebc0*/  CS2R R38, SRZ ;  /* 0x0000000000267805 */ /* 0x000fe4000001ff00 */
[----:B------:R-:W-:Y:S02]  /*ebd0*/  LEA.HI.X R21, R0, UR7, R5, 0x1, P3 ;  /* 0x0000000700157c11 */ /* 0x000fe400098f0c05 */
[----:B------:R-:W-:Y:S02]  /*ebe0*/  CS2R R60, SRZ ;  /* 0x00000000003c7805 */ /* 0x000fe4000001ff00 */
[----:B------:R-:W-:-:S02]  /*ebf0*/  ISETP.GE.AND P2, PT, R192, UR4, PT ;  /* 0x00000004c0007c0c */ /* 0x000fc4000bf46270 */
[----:B------:R-:W-:Y:S02]  /*ec00*/  CS2R R62, SRZ ;  /* 0x00000000003e7805 */ /* 0x000fe4000001ff00 */
[----:B------:R-:W-:Y:S02]  /*ec10*/  ISETP.GE.AND P3, PT, R198, UR4, PT ;  /* 0x00000004c6007c0c */ /* 0x000fe4000bf66270 */
[----:B------:R-:W-:Y:S02]  /*ec20*/  CS2R R4, SRZ ;  /* 0x0000000000047805 */ /* 0x000fe4000001ff00 */
[----:B------:R-:W-:Y:S02]  /*ec30*/  ISETP.GE.AND P4, PT, R199, UR4, PT ;  /* 0x00000004c7007c0c */ /* 0x000fe4000bf86270 */
[----:B------:R-:W-:Y:S02]  /*ec40*/  CS2R R6, SRZ ;  /* 0x0000000000067805 */ /* 0x000fe4000001ff00 */
[----:B------:R-:W-:-:S02]  /*ec50*/  CS2R R24, SRZ ;  /* 0x0000000000187805 */ /* 0x000fc4000001ff00 */
[----:B------:R-:W-:Y:S02]  /*ec60*/  CS2R R26, SRZ ;  /* 0x00000000001a7805 */ /* 0x000fe4000001ff00 */
[----:B------:R-:W-:Y:S02]  /*ec70*/  CS2R R28, SRZ ;  /* 0x00000000001c7805 */ /* 0x000fe4000001ff00 */
[----:B------:R-:W-:Y:S01]  /*ec80*/  CS2R R30, SRZ ;  /* 0x00000000001e7805 */ /* 0x000fe2000001ff00 */
[----:B------:R-:W-:Y:S02]  /*ec90*/  ULDC.64 UR8, c[0x0][0x208] ;  /* 0x0000820000087ab9 */ /* 0x000fe40000000a00 */
[----:B------:R0:W5:Y:S04]  /*eca0*/  @!P2 LDG.E.128 R32, desc[UR8][R14.64] ;  /* 0x000000080e20a981 */ /* 0x000168000c1e1d00 */
[----:B------:R0:W5:Y:S04]  /*ecb0*/  @!P3 LDG.E.128 R36, desc[UR8][R14.64+0x40] ;  /* 0x000040080e24b981 */ /* 0x000168000c1e1d00 */
[----:B------:R0:W5:Y:S04]  /*ecc0*/  @!P4 LDG.E.128 R60, desc[UR8][R14.64+0x80] ;  /* 0x000080080e3cc981 */ /* 0x000168000c1e1d00 */
[----:B------:R0:W5:Y:S04]  /*ecd0*/  @!P2 LDG.E.128 R4, desc[UR8][R20.64] ;  /* 0x000000081404a981 */ /* 0x000168000c1e1d00 */
[----:B------:R0:W5:Y:S04]  /*ece0*/  @!P3 LDG.E.128 R24, desc[UR8][R20.64+0x40] ;  /* 0x000040081418b981 */ /* 0x000168000c1e1d00 */
[----:B------:R0:W5:Y:S02]  /*ecf0*/  @!P4 LDG.E.128 R28, desc[UR8][R20.64+0x80] ;  /* 0x00008008141cc981 */ /* 0x000164000c1e1d00 */
.L_x_1486:
[----:B------:R-:W-:Y:S05]  /*ed00*/  BSYNC B1 ;  /* 0x0000000000017941 */ /* 0x000fea0003800000 */
.L_x_1485:
[----:B------:R-:W-:Y:S01]  /*ed10*/  BSSY B1, `(.L_x_1487) ;  /* 0x0000027000017945 */ /* 0x000fe20003800000 */
[----:B-----5:R-:W-:Y:S01]  /*ed20*/  IMAD.MOV.U32 R72, RZ, RZ, R4 ;  /* 0x000000ffff487224 */ /* 0x020fe200078e0004 */
[----:B------:R-:W-:Y:S01]  /*ed30*/  CS2R R66, SRZ ;  /* 0x0000000000427805 */ /* 0x000fe2000001ff00 */
[----:B------:R-:W-:Y:S02]  /*ed40*/  IMAD.MOV.U32 R73, RZ, RZ, R5 ;  /* 0x000000ffff497224 */ /* 0x000fe400078e0005 */
[----:B------:R-:W-:Y:S01]  /*ed50*/  IMAD.MOV.U32 R77, RZ, RZ, R6 ;  /* 0x000000ffff4d7224 */ /* 0x000fe200078e0006 */
[----:B------:R-:W-:Y:S06]  /*ed60*/  @P1 BRA `(.L_x_1488) ;  /* 0x0000000000841947 */ /* 0x000fec0003800000 */
[----:B------:R-:W-:Y:S01]  /*ed70*/  IADD3 R76, P2, P3, R71, R76, R84 ;  /* 0x0000004c474c7210 */ /* 0x000fe20007b5e054 */
[----:B------:R-:W-:Y:S01]  /*ed80*/  ULDC.64 UR4, c[0x0][0x3c8] ;  /* 0x0000f20000047ab9 */ /* 0x000fe20000000a00 */
[----:B------:R-:W-:Y:S01]  /*ed90*/  IADD3 R75, P4, P5, R70, R75, R87 ;  /* 0x0000004b464b7210 */ /* 0x000fe20007d9e057 */
[----:B------:R-:W-:Y:S01]  /*eda0*/  ULDC.64 UR6, c[0x0][0x3e0] ;  /* 0x0000f80000067ab9 */ /* 0x000fe20000000a00 */
[----:B0-----:R-:W-:Y:S02]  /*edb0*/  IADD3.X R15, R83, R74, R82, P2, P3 ;  /* 0x0000004a530f7210 */ /* 0x001fe400017e6452 */
[----:B------:R-:W-:Y:S02]  /*edc0*/  CS2R R52, SRZ ;  /* 0x0000000000347805 */ /* 0x000fe4000001ff00 */
[----:B------:R-:W-:Y:S01]  /*edd0*/  LEA R14, P2, R76, UR4, 0x1 ;  /* 0x000000044c0e7c11 */ /* 0x000fe2000f8408ff */
[----:B------:R-:W-:Y:S01]  /*ede0*/  ULDC UR4, c[0x0][0x3d4] ;  /* 0x0000f50000047ab9 */ /* 0x000fe20000000800 */
[----:B------:R-:W-:-:S02]  /*edf0*/  IADD3.X R0, R80, R69, R85, P4, P5 ;  /* 0x0000004550007210 */ /* 0x000fc400027ea455 */
[----:B------:R-:W-:Y:S02]  /*ee00*/  CS2R R54, SRZ ;  /* 0x0000000000367805 */ /* 0x000fe4000001ff00 */
[C---:B------:R-:W-:Y:S02]  /*ee10*/  LEA R20, P3, R75.reuse, UR6, 0x1 ;  /* 0x000000064b147c11 */ /* 0x040fe4000f8608ff */
[----:B------:R-:W-:Y:S02]  /*ee20*/  CS2R R56, SRZ ;  /* 0x0000000000387805 */ /* 0x000fe4000001ff00 */
[----:B------:R-:W-:Y:S02]  /*ee30*/  LEA.HI.X R15, R76, UR5, R15, 0x1, P2 ;  /* 0x000000054c0f7c11 */ /* 0x000fe400090f0c0f */
[----:B------:R-:W-:Y:S02]  /*ee40*/  CS2R R58, SRZ ;  /* 0x00000000003a7805 */ /* 0x000fe4000001ff00 */
[----:B------:R-:W-:-:S02]  /*ee50*/  LEA.HI.X R21, R75, UR7, R0, 0x1, P3 ;  /* 0x000000074b157c11 */ /* 0x000fc400098f0c00 */
        /* <DEDUP_REMOVED lines=18> */
.L_x_1488:
[----:B------:R-:W-:Y:S05]  /*ef80*/  BSYNC B1 ;  /* 0x0000000000017941 */ /* 0x000fea0003800000 */
.L_x_1487:
[----:B------:R-:W-:Y:S01]  /*ef90*/  IMAD.MOV.U32 R0, RZ, RZ, R7 ;  /* 0x000000ffff007224 */ /* 0x000fe200078e0007 */
[----:B01----:R-:W-:Y:S01]  /*efa0*/  MOV R14, R24 ;  /* 0x00000018000e7202 */ /* 0x003fe20000000f00 */
[----:B------:R-:W-:Y:S01]  /*efb0*/  IMAD.MOV.U32 R15, RZ, RZ, R25 ;  /* 0x000000ffff0f7224 */ /* 0x000fe200078e0019 */
[----:B------:R-:W-:Y:S01]  /*efc0*/  ISETP.NE.AND P2, PT, R78, 0x1, PT ;  /* 0x000000014e00780c */ /* 0x000fe20003f45270 */
[----:B------:R-:W-:Y:S01]  /*efd0*/  IMAD.MOV.U32 R69, RZ, RZ, R36 ;  /* 0x000000ffff457224 */ /* 0x000fe200078e0024 */
[----:B------:R-:W-:Y:S01]  /*efe0*/  PRMT R87, R0, 0x7610, R87 ;  /* 0x0000761000577816 */ /* 0x000fe20000000057 */
[----:B------:R-:W-:Y:S01]  /*eff0*/  IMAD.MOV.U32 R0, RZ, RZ, R26 ;  /* 0x000000ffff007224 */ /* 0x000fe200078e001a */
[----:B------:R-:W-:Y:S01]  /*f000*/  PRMT R80, R14, 0x5410, R15 ;  /* 0x000054100e507816 */ /* 0x000fe2000000000f */
[----:B------:R-:W-:Y:S01]  /*f010*/  IMAD.MOV.U32 R14, RZ, RZ, R27 ;  /* 0x000000ffff0e7224 */ /* 0x000fe200078e001b */
[----:B------:R-:W-:Y:S01]  /*f020*/  MOV R15, R29 ;  /* 0x0000001d000f7202 */ /* 0x000fe20000000f00 */
[----:B------:R-:W-:Y:S01]  /*f030*/  IMAD.MOV.U32 R20, RZ, RZ, R33 ;  /* 0x000000ffff147224 */ /* 0x000fe200078e0021 */
[----:B------:R-:W-:Y:S01]  /*f040*/  PRMT R89, R89, 0x5410, R72 ;  /* 0x0000541059597816 */ /* 0x000fe20000000048 */
[----:B------:R-:W-:Y:S01]  /*f050*/  ULDC.64 UR4, c[0x0][0x3c8] ;  /* 0x0000f20000047ab9 */ /* 0x000fe20000000a00 */
[----:B------:R-:W-:Y:S01]  /*f060*/  PRMT R81, R0, 0x5410, R14 ;  /* 0x0000541000517816 */ /* 0x000fe2000000000e */
[----:B------:R-:W-:Y:S01]  /*f070*/  IMAD.MOV.U32 R0, RZ, RZ, R28 ;  /* 0x000000ffff007224 */ /* 0x000fe200078e001c */
[----:B------:R-:W-:Y:S01]  /*f080*/  PRMT R88, R88, 0x5410, R77 ;  /* 0x0000541058587816 */ /* 0x000fe2000000004d */
[----:B------:R-:W-:Y:S01]  /*f090*/  IMAD.MOV.U32 R14, RZ, RZ, R30 ;  /* 0x000000ffff0e7224 */ /* 0x000fe200078e001e */
[----:B------:R-:W0:Y:S01]  /*f0a0*/  @P2 LDC R21, c[0x0][0x430] ;  /* 0x00010c00ff152b82 */ /* 0x000e220000000800 */
[----:B------:R-:W-:Y:S01]  /*f0b0*/  PRMT R90, R73, 0x7610, R90 ;  /* 0x00007610495a7816 */ /* 0x000fe2000000005a */
[----:B------:R-:W-:Y:S01]  /*f0c0*/  ULDC.64 UR6, c[0x0][0x3e0] ;  /* 0x0000f80000067ab9 */ /* 0x000fe20000000a00 */
[----:B------:R-:W-:Y:S01]  /*f0d0*/  PRMT R74, R0, 0x5410, R15 ;  /* 0x00005410004a7816 */ /* 0x000fe2000000000f */
[----:B------:R-:W-:Y:S01]  /*f0e0*/  IMAD.MOV.U32 R15, RZ, RZ, R32 ;  /* 0x000000ffff0f7224 */ /* 0x000fe200078e0020 */
[----:B------:R-:W-:Y:S01]  /*f0f0*/  PRMT R75, R14, 0x7610, R75 ;  /* 0x000076100e4b7816 */ /* 0x000fe2000000004b */
[----:B------:R-:W-:Y:S01]  /*f100*/  IMAD.MOV.U32 R14, RZ, RZ, R31 ;  /* 0x000000ffff0e7224 */ /* 0x000fe200078e001f */
[----:B------:R-:W-:Y:S01]  /*f110*/  PRMT R82, R69, 0x7610, R82 ;  /* 0x0000761045527816 */ /* 0x000fe20000000052 */
[----:B------:R-:W1:Y:S01]  /*f120*/  @P2 LDC R0, c[0x0][0x42c] ;  /* 0x00010b00ff002b82 */ /* 0x000e620000000800 */
[----:B------:R-:W-:Y:S01]  /*f130*/  PRMT R89, R15, 0x7610, R89 ;  /* 0x000076100f597816 */ /* 0x000fe20000000059 */
[----:B------:R-:W-:Y:S01]  /*f140*/  IMAD R15, R201, 0x80, R195 ;  /* 0x00000080c90f7824 */ /* 0x000fe200078e02c3 */
[----:B------:R-:W-:Y:S01]  /*f150*/  PRMT R75, R75, 0x5410, R14 ;  /* 0x000054104b4b7816 */ /* 0x000fe2000000000e */
[----:B------:R-:W-:Y:S01]  /*f160*/  IMAD.MOV.U32 R69, RZ, RZ, R39 ;  /* 0x000000ffff457224 */ /* 0x000fe200078e0027 */
[----:B------:R-:W-:-:S02]  /*f170*/  MOV R14, R34 ;  /* 0x00000022000e7202 */ /* 0x000fc40000000f00 */
[----:B------:R-:W-:Y:S01]  /*f180*/  PRMT R90, R90, 0x5410, R20 ;  /* 0x000054105a5a7816 */ /* 0x000fe20000000014 */
[----:B------:R-:W-:Y:S01]  /*f190*/  IMAD.MOV.U32 R20, RZ, RZ, R35 ;  /* 0x000000ffff147224 */ /* 0x000fe200078e0023 */
[----:B------:R-:W-:Y:S01]  /*f1a0*/  PRMT R88, R14, 0x7610, R88 ;  /* 0x000076100e587816 */ /* 0x000fe20000000058 */
[----:B------:R-:W-:Y:S01]  /*f1b0*/  IMAD.MOV.U32 R14, RZ, RZ, R37 ;  /* 0x000000ffff0e7224 */ /* 0x000fe200078e0025 */
[----:B------:R-:W-:Y:S02]  /*f1c0*/  LEA R15, R224, R15, 0x6 ;  /* 0x0000000fe00f7211 */ /* 0x000fe400078e30ff */
[----:B------:R-:W-:Y:S01]  /*f1d0*/  PRMT R87, R87, 0x5410, R20 ;  /* 0x0000541057577816 */ /* 0x000fe20000000014 */
[----:B------:R-:W-:Y:S01]  /*f1e0*/  IMAD.MOV.U32 R20, RZ, RZ, R38 ;  /* 0x000000ffff147224 */ /* 0x000fe200078e0026 */
[----:B------:R-:W-:Y:S01]  /*f1f0*/  PRMT R82, R82, 0x5410, R14 ;  /* 0x0000541052527816 */ /* 0x000fe2000000000e */
[----:B------:R-:W-:Y:S01]  /*f200*/  IMAD.MOV.U32 R14, RZ, RZ, R60 ;  /* 0x000000ffff0e7224 */ /* 0x000fe200078e003c */
[----:B-----5:R-:W-:-:S02]  /*f210*/  MOV R71, R43 ;  /* 0x0000002b00477202 */ /* 0x020fc40000000f00 */
[----:B------:R-:W-:Y:S01]  /*f220*/  PRMT R83, R20, 0x5410, R69 ;  /* 0x0000541014537816 */ /* 0x000fe20000000045 */
[----:B------:R-:W-:Y:S01]  /*f230*/  IMAD.MOV.U32 R69, RZ, RZ, R63 ;  /* 0x000000ffff457224 */ /* 0x000fe200078e003f */
[----:B------:R-:W-:Y:S01]  /*f240*/  PRMT R76, R14, 0x7610, R76 ;  /* 0x000076100e4c7816 */ /* 0x000fe2000000004c */
[----:B------:R-:W-:Y:S01]  /*f250*/  IMAD.MOV.U32 R14, RZ, RZ, R61 ;  /* 0x000000ffff0e7224 */ /* 0x000fe200078e003d */
[----:B------:R-:W-:Y:S01]  /*f260*/  MOV R20, R62 ;  /* 0x0000003e00147202 */ /* 0x000fe20000000f00 */
[----:B-1----:R-:W-:-:S03]  /*f270*/  @P2 IMAD.HI.U32 R0, R15, R0, RZ ;  /* 0x000000000f002227 */ /* 0x002fc600078e00ff */
[----:B------:R-:W-:Y:S01]  /*f280*/  PRMT R76, R76, 0x5410, R14 ;  /* 0x000054104c4c7816 */ /* 0x000fe2000000000e */
[----:B------:R-:W-:Y:S01]  /*f290*/  IMAD.MOV.U32 R14, RZ, RZ, R41 ;  /* 0x000000ffff0e7224 */ /* 0x000fe200078e0029 */
[----:B0-----:R-:W-:Y:S01]  /*f2a0*/  @P2 SHF.R.U32.HI R15, RZ, R21, R0 ;  /* 0x00000015ff0f2219 */ /* 0x001fe20000011600 */
[----:B------:R-:W-:Y:S01]  /*f2b0*/  IMAD.MOV.U32 R0, RZ, RZ, R40 ;  /* 0x000000ffff007224 */ /* 0x000fe200078e0028 */
[----:B------:R-:W-:Y:S01]  /*f2c0*/  PRMT R77, R20, 0x5410, R69 ;  /* 0x00005410144d7816 */ /* 0x000fe20000000045 */
[----:B------:R-:W-:Y:S01]  /*f2d0*/  IMAD.MOV.U32 R20, RZ, RZ, R42 ;  /* 0x000000ffff147224 */ /* 0x000fe200078e002a */
[----:B------:R-:W-:Y:S01]  /*f2e0*/  SHF.R.S32.HI R21, RZ, 0x1f, R15 ;  /* 0x0000001fff157819 */ /* 0x000fe2000001140f */
[-C--:B------:R-:W-:Y:S01]  /*f2f0*/  IMAD.WIDE.U32 R8, R15, R12.reuse, R8 ;  /* 0x0000000c0f087225 */ /* 0x080fe200078e0008 */
[----:B------:R-:W-:Y:S02]  /*f300*/  PRMT R69, R0, 0x5410, R14 ;  /* 0x0000541000457816 */ /* 0x000fe4000000000e */
[----:B------:R-:W-:Y:S01]  /*f310*/  PRMT R70, R20, 0x5410, R71 ;  /* 0x0000541014467816 */ /* 0x000fe20000000047 */
[----:B------:R-:W-:-:S02]  /*f320*/  IMAD R0, R21, R12, RZ ;  /* 0x0000000c15007224 */ /* 0x000fc400078e02ff */
        /* <DEDUP_REMOVED lines=9> */
[----:B------:R-:W-:Y:S02]  /*f3c0*/  IMAD.IADD R13, R9, 0x1, R13 ;  /* 0x00000001090d7824 */ /* 0x000fe400078e020d */
[----:B------:R-:W-:Y:S01]  /*f3d0*/  IMAD.IADD R9, R11, 0x1, R15 ;  /* 0x000000010b097824 */ /* 0x000fe200078e020f */
[----:B------:R-:W-:-:S02]  /*f3e0*/  PRMT R21, R2, 0x5410, R12 ;  /* 0x0000541002157816 */ /* 0x000fc4000000000c */
[----:B------:R-:W-:Y:S02]  /*f3f0*/  LEA.HI.X R8, R8, UR5, R13, 0x1, P2 ;  /* 0x0000000508087c11 */ /* 0x000fe400090f0c0d */
[----:B------:R-:W-:Y:S02]  /*f400*/  LEA.HI.X R2, R10, UR7, R9, 0x1, P3 ;  /* 0x000000070a027c11 */ /* 0x000fe400098f0c09 */
[----:B------:R-:W-:Y:S01]  /*f410*/  LEA.HI R9, R220, R220, RZ, 0x1 ;  /* 0x000000dcdc097211 */ /* 0x000fe200078f08ff */
[----:B------:R-:W-:Y:S06]  /*f420*/  BRA.DIV UR4, `(.L_x_1489) ;  /* 0x0000018a04c87947 */ /* 0x000fec000b800000 */
.L_x_1761:
[----:B------:R-:W-:-:S03]  /*f430*/  UMOV UR4, 0xffffffff ;  /* 0xffffffff00047882 */ /* 0x000fc60000000000 */
[----:B------:R-:W-:Y:S05]  /*f440*/  BRA.DIV UR4, `(.L_x_1490) ;  /* 0x0000018a04e87947 */ /* 0x000fea000b800000 */
.L_x_1764:
[----:B------:R-:W-:-:S03]  /*f450*/  UMOV UR4, 0xffffffff ;  /* 0xffffffff00047882 */ /* 0x000fc60000000000 */
[----:B------:R-:W-:Y:S05]  /*f460*/  BRA.DIV UR4, `(.L_x_1491) ;  /* 0x0000018e04087947 */ /* 0x000fea000b800000 */
.L_x_1767:
[----:B------:R-:W-:-:S03]  /*f470*/  UMOV UR4, 0xffffffff ;  /* 0xffffffff00047882 */ /* 0x000fc60000000000 */
[----:B------:R-:W-:Y:S05]  /*f480*/  BRA.DIV UR4, `(.L_x_1492) ;  /* 0x0000018e04287947 */ /* 0x000fea000b800000 */
.L_x_1770:
[----:B------:R-:W-:-:S03]  /*f490*/  UMOV UR4, 0xffffffff ;  /* 0xffffffff00047882 */ /* 0x000fc60000000000 */
[----:B------:R-:W-:Y:S05]  /*f4a0*/  BRA.DIV UR4, `(.L_x_1493) ;  /* 0x0000018e04487947 */ /* 0x000fea000b800000 */
.L_x_1773:
[----:B------:R-:W-:Y:S01]  /*f4b0*/  UMOV UR4, 0xffffffff ;  /* 0xffffffff00047882 */ /* 0x000fe20000000000 */
[----:B------:R-:W-:Y:S02]  /*f4c0*/  LOP3.LUT R9, R9, 0xfffffffe, RZ, 0xc0, !PT ;  /* 0xfffffffe09097812 */ /* 0x000fe400078ec0ff */
[----:B------:R-:W-:Y:S05]  /*f4d0*/  BRA.DIV UR4, `(.L_x_1494) ;  /* 0x0000018e04647947 */ /* 0x000fea000b800000 */
.L_x_1776:
[----:B------:R-:W-:Y:S01]  /*f4e0*/  UMOV UR4, 0xffffffff ;  /* 0xffffffff00047882 */ /* 0x000fe20000000000 */
[----:B------:R-:W-:Y:S02]  /*f4f0*/  IADD3 R8, R220, -R9, RZ ;  /* 0x80000009dc087210 */ /* 0x000fe40007ffe0ff */
[----:B------:R-:W-:Y:S05]  /*f500*/  BRA.DIV UR4, `(.L_x_1495) ;  /* 0x0000018e04807947 */ /* 0x000fea000b800000 */
.L_x_1779:
[----:B------:R-:W-:Y:S01]  /*f510*/  UMOV UR4, 0xffffffff ;  /* 0xffffffff00047882 */ /* 0x000fe20000000000 */
[----:B------:R-:W-:Y:S02]  /*f520*/  SHF.L.U32 R8, R8, 0x1f, RZ ;  /* 0x0000001f08087819 */ /* 0x000fe400000006ff */
[----:B------:R-:W-:Y:S05]  /*f530*/  BRA.DIV UR4, `(.L_x_1496) ;  /* 0x0000018e049c7947 */ /* 0x000fea000b800000 */
.L_x_1782:
[----:B------:R-:W0:Y:S01]  /*f540*/  SYNCS.PHASECHK.TRANS64.TRYWAIT P2, [R17+URZ+0x30800], R8 ;  /* 0x03080008110075a7 */ /* 0x000e22000804017f */
[----:B------:R-:W-:Y:S01]  /*f550*/  IMAD.MOV.U32 R0, RZ, RZ, R46 ;  /* 0x000000ffff007224 */ /* 0x000fe200078e002e */
[----:B------:R-:W-:Y:S01]  /*f560*/  BSSY B1, `(.L_x_1497) ;  /* 0x000001b000017945 */ /* 0x000fe20003800000 */
[----:B------:R-:W-:Y:S02]  /*f570*/  IMAD.MOV.U32 R2, RZ, RZ, R47 ;  /* 0x000000ffff027224 */ /* 0x000fe400078e002f */
[----:B------:R-:W-:Y:S02]  /*f580*/  IMAD.MOV.U32 R3, RZ, RZ, R48 ;  /* 0x000000ffff037224 */ /* 0x000fe400078e0030 */
[----:B------:R-:W-:Y:S01]  /*f590*/  IMAD.MOV.U32 R9, RZ, RZ, R49 ;  /* 0x000000ffff097224 */ /* 0x000fe200078e0031 */
[----:B------:R-:W-:Y:S01]  /*f5a0*/  PRMT R71, R0, 0x5410, R2 ;  /* 0x0000541000477816 */ /* 0x000fe20000000002 */
[----:B------:R-:W-:Y:S01]  /*f5b0*/  IMAD.MOV.U32 R10, RZ, RZ, R53 ;  /* 0x000000ffff0a7224 */ /* 0x000fe200078e0035 */
[----:B------:R-:W-:Y:S01]  /*f5c0*/  MOV R2, R50 ;  /* 0x0000003200027202 */ /* 0x000fe20000000f00 */
[----:B------:R-:W-:Y:S01]  /*f5d0*/  IMAD.MOV.U32 R11, RZ, RZ, R57 ;  /* 0x000000ffff0b7224 */ /* 0x000fe200078e0039 */
[----:B------:R-:W-:Y:S01]  /*f5e0*/  PRMT R0, R3, 0x5410, R9 ;  /* 0x0000541003007816 */ /* 0x000fe20000000009 */
[----:B------:R-:W-:-:S02]  /*f5f0*/  IMAD.MOV.U32 R3, RZ, RZ, R51 ;  /* 0x000000ffff037224 */ /* 0x000fc400078e0033 */
[----:B------:R-:W-:-:S03]  /*f600*/  IMAD.MOV.U32 R9, RZ, RZ, R52 ;  /* 0x000000ffff097224 */ /* 0x000fc600078e0034 */
        /* <DEDUP_REMOVED lines=16> */
.L_x_1783:
[----:B------:R-:W-:Y:S05]  /*f710*/  BSYNC B1 ;  /* 0x0000000000017941 */ /* 0x000fea0003800000 */
.L_x_1497:
        /* <DEDUP_REMOVED lines=10> */
[--C-:B------:R-:W-:Y:S01]  /*f7c0*/  HADD2.F32 R92, -RZ, R90.reuse.H0_H0 ;  /* 0x2000005aff5c7230 */ /* 0x100fe20000004100 */
[----:B0-----:R-:W-:Y:S01]  /*f7d0*/  LOP3.LUT R8, R208, 0x38, R192, 0xf8, !PT ;  /* 0x00000038d0087812 */ /* 0x001fe200078ef8c0 */
[----:B------:R-:W-:Y:S01]  /*f7e0*/  HADD2.F32 R91, -RZ, R90.H1_H1 ;  /* 0x3000005aff5b7230 */ /* 0x000fe20000004100 */
[----:B------:R-:W-:Y:S01]  /*f7f0*/  SHF.R.S32.HI R13, RZ, 0x1f, R10 ;  /* 0x0000001fff0d7819 */ /* 0x000fe2000001140a */
[----:B------:R-:W-:Y:S01]  /*f800*/  IMAD.SHL.U32 R11, R10, 0x8, RZ ;  /* 0x000000080a0b7824 */ /* 0x000fe200078e00ff */
[----:B------:R-:W-:Y:S02]  /*f810*/  LOP3.LUT R9, R8, R209, RZ, 0x3c, !PT ;  /* 0x000000d108097212 */ /* 0x000fe400078e3cff */
[----:B------:R-:W-:Y:S02]  /*f820*/  LEA.HI R13, R13, R10, RZ, 0x3 ;  /* 0x0000000a0d0d7211 */ /* 0x000fe400078f18ff */
[----:B------:R-:W-:-:S02]  /*f830*/  LOP3.LUT R8, R208, 0x38, R11, 0xf8, !PT ;  /* 0x00000038d0087812 */ /* 0x000fc400078ef80b */
[----:B------:R-:W-:Y:S01]  /*f840*/  IADD3 R84, R210, R9, RZ ;  /* 0x00000009d2547210 */ /* 0x000fe20007ffe0ff */
[----:B------:R-:W-:Y:S01]  /*f850*/  IMAD.SHL.U32 R13, R13, 0x400, RZ ;  /* 0x000004000d0d7824 */ /* 0x000fe200078e00ff */
[----:B------:R-:W-:Y:S02]  /*f860*/  LOP3.LUT R12, R8, R209, RZ, 0x3c, !PT ;  /* 0x000000d1080c7212 */ /* 0x000fe400078e3cff */
[----:B------:R-:W-:Y:S01]  /*f870*/  SHF.R.U64 R102, R32, 0x10, R33 ;  /* 0x0000001020667819 */ /* 0x000fe20000001221 */
[----:B------:R-:W-:Y:S01]  /*f880*/  IMAD R84, R84, 0x2, R17 ;  /* 0x0000000254547824 */ /* 0x000fe200078e0211 */
[----:B------:R-:W-:Y:S02]  /*f890*/  LOP3.LUT R13, R13, 0x7fffe000, RZ, 0xc0, !PT ;  /* 0x7fffe0000d0d7812 */ /* 0x000fe400078ec0ff */
[--C-:B------:R-:W-:Y:S02]  /*f8a0*/  SHF.R.U64 R99, R4, 0x10, R5.reuse ;  /* 0x0000001004637819 */ /* 0x100fe40000001205 */
[----:B------:R-:W-:Y:S01]  /*f8b0*/  IADD3 R12, R12, R13, R210 ;  /* 0x0000000d0c0c7210 */ /* 0x000fe20007ffe0d2 */
[----:B------:R-:W0:Y:S01]  /*f8c0*/  LDS.128 R8, [R84+0x12400] ;  /* 0x0124000054087984 */ /* 0x000e220000000c00 */
[----:B------:R-:W-:-:S02]  /*f8d0*/  SHF.R.U32.HI R94, RZ, 0x10, R5 ;  /* 0x00000010ff5e7819 */ /* 0x000fc40000011605 */
[----:B------:R-:W-:Y:S01]  /*f8e0*/  SHF.R.U32.HI R93, RZ, 0x10, R33 ;  /* 0x00000010ff5d7819 */ /* 0x000fe20000011621 */
[----:B------:R-:W-:Y:S01]  /*f8f0*/  IMAD R86, R12, 0x2, R17 ;  /* 0x000000020c567824 */ /* 0x000fe200078e0211 */
[--C-:B------:R-:W-:Y:S01]  /*f900*/  SHF.R.U64 R101, R34, 0x10, R35.reuse ;  /* 0x0000001022657819 */ /* 0x100fe20000001223 */
[----:B------:R-:W-:Y:S01]  /*f910*/  HADD2.F32 R94, -RZ, R94.H0_H0 ;  /* 0x2000005eff5e7230 */ /* 0x000fe20000004100 */
[----:B------:R-:W-:Y:S02]  /*f920*/  SHF.R.U32.HI R100, RZ, 0x10, R35 ;  /* 0x00000010ff647819 */ /* 0x000fe40000011623 */
[----:B------:R-:W1:Y:S01]  /*f930*/  LDS.128 R12, [R86+0x12400] ;  /* 0x01240000560c7984 */ /* 0x000e620000000c00 */
[--C-:B------:R-:W-:Y:S02]  /*f940*/  SHF.R.U32.HI R95, RZ, 0x10, R7.reuse ;  /* 0x00000010ff5f7819 */ /* 0x100fe40000011607 */
[----:B------:R-:W-:Y:S01]  /*f950*/  SHF.R.U64 R97, R6, 0x10, R7 ;  /* 0x0000001006617819 */ /* 0x000fe20000001207 */
[----:B0-----:R-:W-:-:S02]  /*f960*/  HADD2.F32 R5, -RZ, R9.H0_H0 ;  /* 0x20000009ff057230 */ /* 0x001fc40000004100 */
[----:B------:R-:W-:Y:S02]  /*f970*/  HADD2.F32 R4, -RZ, R8.H0_H0 ;  /* 0x20000008ff047230 */ /* 0x000fe40000004100 */
[----:B------:R-:W-:Y:S02]  /*f980*/  HADD2.F32 R9, -RZ, R9.H1_H1 ;  /* 0x30000009ff097230 */ /* 0x000fe40000004100 */
[----:B------:R-:W-:Y:S02]  /*f990*/  HADD2.F32 R6, -RZ, R10.H0_H0 ;  /* 0x2000000aff067230 */ /* 0x000fe40000004100 */
[----:B------:R-:W-:Y:S02]  /*f9a0*/  HADD2.F32 R7, -RZ, R11.H0_H0 ;  /* 0x2000000bff077230 */ /* 0x000fe40000004100 */
[--C-:B-1----:R-:W-:Y:S02]  /*f9b0*/  HADD2.F32 R32, -RZ, R13.reuse.H0_H0 ;  /* 0x2000000dff207230 */ /* 0x102fe40000004100 */
[----:B------:R-:W-:-:S02]  /*f9c0*/  HADD2.F32 R33, -RZ, R13.H1_H1 ;  /* 0x3000000dff217230 */ /* 0x000fc40000004100 */
[----:B------:R-:W-:Y:S02]  /*f9d0*/  HADD2.F32 R13, -RZ, R12.H0_H0 ;  /* 0x2000000cff0d7230 */ /* 0x000fe40000004100 */
[C---:B------:R-:W-:Y:S01]  /*f9e0*/  FMUL.FTZ R90, R32.reuse, R92 ;  /* 0x0000005c205a7220 */ /* 0x040fe20000410000 */
[-C--:B------:R-:W-:Y:S01]  /*f9f0*/  FMUL.FTZ R96, R32, R91.reuse ;  /* 0x0000005b20607220 */ /* 0x080fe20000410000 */
[----:B------:R-:W-:Y:S02]  /*fa00*/  HADD2.F32 R32, -RZ, R93.H0_H0 ;  /* 0x2000005dff207230 */ /* 0x000fe40000004100 */
[----:B------:R-:W-:Y:S01]  /*fa10*/  FMUL.FTZ R98, R33, R94 ;  /* 0x0000005e21627220 */ /* 0x000fe20000410000 */
[C---:B------:R-:W-:Y:S01]  /*fa20*/  FFMA.FTZ R91, R5.reuse, R91, -R90 ;  /* 0x0000005b055b7223 */ /* 0x040fe2000001085a */
[--C-:B------:R-:W-:Y:S02]  /*fa30*/  HADD2.F32 R90, -RZ, R89.reuse.H1_H1 ;  /* 0x30000059ff5a7230 */ /* 0x100fe40000004100 */
[----:B------:R-:W-:Y:S01]  /*fa40*/  FFMA.FTZ R96, R5, R92, R96 ;  /* 0x0000005c05607223 */ /* 0x000fe20000010060 */
[----:B------:R-:W-:-:S02]  /*fa50*/  HADD2.F32 R89, -RZ, R89.H0_H0 ;  /* 0x20000059ff597230 */ /* 0x000fc40000004100 */
[----:B------:R-:W-:Y:S01]  /*fa60*/  FMUL.FTZ R92, R33, R32 ;  /* 0x00000020215c7220 */ /* 0x000fe20000410000 */
[----:B------:R-:W-:Y:S02]  /*fa70*/  HADD2.F32 R34, -RZ, R14.H0_H0 ;  /* 0x2000000eff227230 */ /* 0x000fe40000004100 */
[C---:B------:R-:W-:Y:S01]  /*fa80*/  FMUL.FTZ R5, R13.reuse, R90 ;  /* 0x0000005a0d057220 */ /* 0x040fe20000410000 */
[--C-:B------:R-:W-:Y:S02]  /*fa90*/  HADD2.F32 R33, -RZ, R88.reuse.H1_H1 ;  /* 0x30000058ff217230 */ /* 0x100fe40000004100 */
[-C--:B------:R-:W-:Y:S01]  /*faa0*/  FMUL.FTZ R13, R13, R89.reuse ;  /* 0x000000590d0d7220 */ /* 0x080fe20000410000 */
[----:B------:R-:W-:Y:S02]  /*fab0*/  HADD2.F32 R35, -RZ, R15.H0_H0 ;  /* 0x2000000fff237230 */ /* 0x000fe40000004100 */
[----:B------:R-:W-:Y:S01]  /*fac0*/  FFMA.FTZ R89, R4, R89, -R5 ;  /* 0x0000005904597223 */ /* 0x000fe20000010805 */
[----:B------:R-:W-:-:S02]  /*fad0*/  HADD2.F32 R5, -RZ, R88.H0_H0 ;  /* 0x20000058ff057230 */ /* 0x000fc40000004100 */
[----:B------:R-:W-:Y:S01]  /*fae0*/  FFMA.FTZ R90, R4, R90, R13 ;  /* 0x0000005a045a7223 */ /* 0x000fe2000001000d */
[--C-:B------:R-:W-:Y:S02]  /*faf0*/  HADD2.F32 R88, -RZ, R87.reuse.H0_H0 ;  /* 0x20000057ff587230 */ /* 0x100fe40000004100 */
[C---:B------:R-:W-:Y:S01]  /*fb00*/  FFMA.FTZ R98, R9.reuse, R32, -R98 ;  /* 0x0000002009627223 */ /* 0x040fe20000010862 */
[----:B------:R-:W-:Y:S02]  /*fb10*/  HADD2.F32 R4, -RZ, R87.H1_H1 ;  /* 0x30000057ff047230 */ /* 0x000fe40000004100 */
[----:B------:R-:W-:Y:S01]  /*fb20*/  FFMA.FTZ R93, R9, R94, R92 ;  /* 0x0000005e095d7223 */ /* 0x000fe2000001005c */
[C---:B------:R-:W-:Y:S01]  /*fb30*/  FMUL.FTZ R9, R34.reuse, R33 ;  /* 0x0000002122097220 */ /* 0x040fe20000410000 */
[----:B------:R-:W-:Y:S01]  /*fb40*/  FMUL.FTZ R13, R34, R5 ;  /* 0x00000005220d7220 */ /* 0x000fe20000410000 */
[----:B------:R-:W-:Y:S02]  /*fb50*/  HADD2.F32 R15, -RZ, R15.H1_H1 ;  /* 0x3000000fff0f7230 */ /* 0x000fe40000004100 */
[----:B------:R-:W-:Y:S01]  /*fb60*/  FMUL.FTZ R92, R35, R88 ;  /* 0x00000058235c7220 */ /* 0x000fe20000410000 */
[----:B------:R-:W-:-:S02]  /*fb70*/  HADD2.F32 R34, -RZ, R95.H0_H0 ;  /* 0x2000005fff227230 */ /* 0x000fc40000004100 */
[-C--:B------:R-:W-:Y:S01]  /*fb80*/  FMUL.FTZ R35, R35, R4.reuse ;  /* 0x0000000423237220 */ /* 0x080fe20000410000 */
[----:B------:R-:W-:Y:S02]  /*fb90*/  HADD2.F32 R32, -RZ, R100.H0_H0 ;  /* 0x20000064ff207230 */ /* 0x000fe40000004100 */
[C---:B------:R-:W-:Y:S01]  /*fba0*/  FFMA.FTZ R87, R6.reuse, R5, -R9 ;  /* 0x0000000506577223 */ /* 0x040fe20000010809 */
[----:B------:R-:W-:Y:S02]  /*fbb0*/  HADD2.F32 R11, -RZ, R11.H1_H1 ;  /* 0x3000000bff0b7230 */ /* 0x000fe40000004100 */
[----:B------:R-:W-:Y:S01]  /*fbc0*/  FFMA.FTZ R33, R6, R33, R13 ;  /* 0x0000002106217223 */ /* 0x000fe2000001000d */
[----:B------:R-:W-:Y:S01]  /*fbd0*/  FFMA.FTZ R92, R7, R4, -R92 ;  /* 0x00000004075c7223 */ /* 0x000fe2000001085c */
[----:B------:R-:W-:Y:S02]  /*fbe0*/  HADD2.F32 R12, -RZ, R12.H1_H1 ;  /* 0x3000000cff0c7230 */ /* 0x000fe40000004100 */
[----:B------:R-:W-:Y:S01]  /*fbf0*/  FMUL.FTZ R6, R15, R34 ;  /* 0x000000220f067220 */ /* 0x000fe20000410000 */
[----:B------:R-:W-:-:S02]  /*fc00*/  HADD2.F32 R14, -RZ, R14.H1_H1 ;  /* 0x3000000eff0e7230 */ /* 0x000fc40000004100 */
[----:B------:R-:W-:Y:S01]  /*fc10*/  FFMA.FTZ R88, R7, R88, R35 ;  /* 0x0000005807587223 */ /* 0x000fe20000010023 */
[-C--:B------:R-:W-:Y:S01]  /*fc20*/  FMUL.FTZ R4, R15, R32.reuse ;  /* 0x000000200f047220 */ /* 0x080fe20000410000 */
[----:B------:R-:W-:Y:S02]  /*fc30*/  HADD2.F32 R9, -RZ, R99.H0_H0 ;  /* 0x20000063ff097230 */ /* 0x000fe40000004100 */
[C---:B------:R-:W-:Y:S01]  /*fc40*/  FFMA.FTZ R95, R11.reuse, R32, -R6 ;  /* 0x000000200b5f7223 */ /* 0x040fe20000010806 */
[----:B------:R-:W-:Y:S02]  /*fc50*/  HADD2.F32 R13, -RZ, R97.H0_H0 ;  /* 0x20000061ff0d7230 */ /* 0x000fe40000004100 */
[----:B------:R-:W-:Y:S01]  /*fc60*/  FFMA.FTZ R97, R11, R34, R4 ;  /* 0x000000220b617223 */ /* 0x000fe20000010004 */
[----:B------:R-:W-:Y:S02]  /*fc70*/  HADD2.F32 R5, -RZ, R102.H0_H0 ;  /* 0x20000066ff057230 */ /* 0x000fe40000004100 */
[----:B------:R-:W-:Y:S01]  /*fc80*/  FMUL.FTZ R11, R12, R9 ;  /* 0x000000090c0b7220 */ /* 0x000fe20000410000 */
[----:B------:R-:W-:-:S02]  /*fc90*/  HADD2.F32 R7, -RZ, R101.H0_H0 ;  /* 0x20000065ff077230 */ /* 0x000fc40000004100 */
[----:B------:R-:W-:Y:S01]  /*fca0*/  FMUL.FTZ R35, R14, R13 ;  /* 0x0000000d0e237220 */ /* 0x000fe20000410000 */
[----:B------:R-:W-:Y:S02]  /*fcb0*/  HADD2.F32 R8, -RZ, R8.H1_H1 ;  /* 0x30000008ff087230 */ /* 0x000fe40000004100 */
[----:B------:R-:W-:Y:S01]  /*fcc0*/  FMUL.FTZ R12, R12, R5 ;  /* 0x000000050c0c7220 */ /* 0x000fe20000410000 */
[----:B------:R-:W-:Y:S02]  /*fcd0*/  HADD2.F32 R10, -RZ, R10.H1_H1 ;  /* 0x3000000aff0a7230 */ /* 0x000fe40000004100 */
        /* <DEDUP_REMOVED lines=11> */
[----:B------:R1:W-:Y:S01]  /*fd90*/  STS.128 [R84+0x12400], R4 ;  /* 0x0124000454007388 */ /* 0x0003e20000000c00 */
[----:B------:R-:W-:-:S02]  /*fda0*/  F2FP.F16.F32.PACK_AB R8, R15, R90 ;  /* 0x0000005a0f08723e */ /* 0x000fc400000000ff */
[----:B------:R-:W-:-:S05]  /*fdb0*/  F2FP.F16.F32.PACK_AB R10, R10, R33 ;  /* 0x000000210a0a723e */ /* 0x000fca00000000ff */
[----:B------:R1:W-:Y:S02]  /*fdc0*/  STS.128 [R86+0x12400], R8 ;  /* 0x0124000856007388 */ /* 0x0003e40000000c00 */
.L_x_1502:
[----:B------:R-:W-:Y:S05]  /*fdd0*/  BSYNC B2 ;  /* 0x0000000000027941 */ /* 0x000fea0003800000 */
.L_x_1501:
[----:B------:R-:W-:Y:S04]  /*fde0*/  BSSY B2, `(.L_x_1503) ;  /* 0x0000060000027945 */ /* 0x000fe80003800000 */
[----:B------:R-:W-:Y:S05]  /*fdf0*/  @P2 BRA `(.L_x_1504) ;  /* 0x0000000400782947 */ /* 0x000fea0003800000 */
[----:B-1----:R-:W-:Y:S01]  /*fe00*/  LEA.HI R4, R85, R225, RZ, 0x1d ;  /* 0x000000e155047211 */ /* 0x002fe200078fe8ff */
[----:B------:R-:W-:Y:S01]  /*fe10*/  HADD2.F32 R34, -RZ, R82.H1_H1 ;  /* 0x30000052ff227230 */ /* 0x000fe20000004100 */
[----:B------:R-:W-:Y:S01]  /*fe20*/  SHF.R.U64 R89, R36, 0x10, R37 ;  /* 0x0000001024597819 */ /* 0x000fe20000001225 */
[--C-:B------:R-:W-:Y:S01]  /*fe30*/  HADD2.F32 R36, -RZ, R80.reuse.H1_H1 ;  /* 0x30000050ff247230 */ /* 0x100fe20000004100 */
[----:B------:R-:W-:Y:S01]  /*fe40*/  SHF.R.S32.HI R7, RZ, 0x1f, R4 ;  /* 0x0000001fff077819 */ /* 0x000fe20000011404 */
[----:B------:R-:W-:Y:S01]  /*fe50*/  IMAD.SHL.U32 R5, R4, 0x8, RZ ;  /* 0x0000000804057824 */ /* 0x000fe200078e00ff */
[----:B------:R-:W-:Y:S01]  /*fe60*/  SHF.R.U64 R86, R24, 0x10, R25 ;  /* 0x0000001018567819 */ /* 0x000fe20000001219 */
[----:B------:R-:W-:Y:S01]  /*fe70*/  HADD2.F32 R80, -RZ, R80.H0_H0 ;  /* 0x20000050ff507230 */ /* 0x000fe20000004100 */
[----:B------:R-:W-:Y:S01]  /*fe80*/  LEA.HI R7, R7, R4, RZ, 0x3 ;  /* 0x0000000407077211 */ /* 0x000fe200078f18ff */
[----:B------:R-:W-:Y:S01]  /*fe90*/  HADD2.F32 R82, -RZ, R82.H0_H0 ;  /* 0x20000052ff527230 */ /* 0x000fe20000004100 */
[----:B------:R-:W-:-:S02]  /*fea0*/  LOP3.LUT R4, R208, 0x38, R5, 0xf8, !PT ;  /* 0x00000038d0047812 */ /* 0x000fc400078ef805 */
[----:B------:R-:W-:Y:S02]  /*feb0*/  SHF.L.U32 R7, R7, 0xa, RZ ;  /* 0x0000000a07077819 */ /* 0x000fe400000006ff */
[----:B0-----:R-:W-:Y:S02]  /*fec0*/  LOP3.LUT R8, R4, R209, RZ, 0x3c, !PT ;  /* 0x000000d104087212 */ /* 0x001fe400078e3cff */
[----:B------:R-:W-:Y:S02]  /*fed0*/  LOP3.LUT R9, R7, 0x7fffe000, RZ, 0xc0, !PT ;  /* 0x7fffe00007097812 */ /* 0x000fe400078ec0ff */
[----:B------:R-:W0:Y:S01]  /*fee0*/  LDS.128 R4, [R232] ;  /* 0x00000000e8047984 */ /* 0x000e220000000c00 */
[----:B------:R-:W-:Y:S02]  /*fef0*/  SHF.R.U32.HI R33, RZ, 0x10, R25 ;  /* 0x00000010ff217819 */ /* 0x000fe40000011619 */
[----:B------:R-:W-:Y:S02]  /*ff00*/  IADD3 R8, R8, R9, R210 ;  /* 0x0000000908087210 */ /* 0x000fe40007ffe0d2 */
[----:B------:R-:W-:Y:S01]  /*ff10*/  SHF.R.U32.HI R35, RZ, 0x10, R37 ;  /* 0x00000010ff237819 */ /* 0x000fe20000011625 */
[----:B------:R-:W-:Y:S01]  /*ff20*/  HADD2.F32 R33, -RZ, R33.H0_H0 ;  /* 0x20000021ff217230 */ /* 0x000fe20000004100 */
[----:B------:R-:W-:Y:S01]  /*ff30*/  SHF.R.U64 R88, R38, 0x10, R39 ;  /* 0x0000001026587819 */ /* 0x000fe20000001227 */
[----:B------:R-:W-:Y:S01]  /*ff40*/  IMAD R12, R8, 0x2, R17 ;  /* 0x00000002080c7824 */ /* 0x000fe200078e0211 */
[----:B------:R-:W-:-:S02]  /*ff50*/  SHF.R.U32.HI R87, RZ, 0x10, R39 ;  /* 0x00000010ff577819 */ /* 0x000fc40000011627 */
[--C-:B------:R-:W-:Y:S02]  /*ff60*/  SHF.R.U64 R39, R26, 0x10, R27.reuse ;  /* 0x000000101a277819 */ /* 0x100fe4000000121b */
[----:B------:R-:W1:Y:S01]  /*ff70*/  LDS.128 R8, [R12+0x12400] ;  /* 0x012400000c087984 */ /* 0x000e620000000c00 */
[----:B------:R-:W-:Y:S01]  /*ff80*/  SHF.R.U32.HI R37, RZ, 0x10, R27 ;  /* 0x00000010ff257819 */ /* 0x000fe2000001161b */
[--C-:B0-----:R-:W-:Y:S02]  /*ff90*/  HADD2.F32 R13, -RZ, R5.reuse.H0_H0 ;  /* 0x20000005ff0d7230 */ /* 0x101fe40000004100 */
[----:B------:R-:W-:Y:S02]  /*ffa0*/  HADD2.F32 R14, -RZ, R5.H1_H1 ;  /* 0x30000005ff0e7230 */ /* 0x000fe40000004100 */
[----:B------:R-:W-:Y:S02]  /*ffb0*/  HADD2.F32 R5, -RZ, R4.H0_H0 ;  /* 0x20000004ff057230 */ /* 0x000fe40000004100 */
[----:B------:R-:W-:-:S02]  /*ffc0*/  HADD2.F32 R15, -RZ, R6.H0_H0 ;  /* 0x20000006ff0f7230 */ /* 0x000fc40000004100 */
[--C-:B------:R-:W-:Y:S02]  /*ffd0*/  HADD2.F32 R24, -RZ, R7.reuse.H0_H0 ;  /* 0x20000007ff187230 */ /* 0x100fe40000004100 */
[----:B------:R-:W-:Y:S02]  /*ffe0*/  HADD2.F32 R7, -RZ, R7.H1_H1 ;  /* 0x30000007ff077230 */ /* 0x000fe40000004100 */
[----:B------:R-:W-:Y:S02]  /*fff0*/  HADD2.F32 R4, -RZ, R4.H1_H1 ;  /* 0x30000004ff047230 */ /* 0x000fe40000004100 */
[--C-:B-1----:R-:W-:Y:S02]  /*10000*/  HADD2.F32 R25, -RZ, R9.reuse.H0_H0 ;  /* 0x20000009ff197230 */ /* 0x102fe40000004100 */
[----:B------:R-:W-:Y:S02]  /*10010*/  HADD2.F32 R26, -RZ, R9.H1_H1 ;  /* 0x30000009ff1a7230 */ /* 0x000fe40000004100 */
[----:B------:R-:W-:-:S02]  /*10020*/  HADD2.F32 R9, -RZ, R8.H0_H0 ;  /* 0x20000008ff097230 */ /* 0x000fc40000004100 */
[C---:B------:R-:W-:Y:S01]  /*10030*/  FMUL.FTZ R38, R25.reuse, R36 ;  /* 0x0000002419267220 */ /* 0x040fe20000410000 */
[-C--:B------:R-:W-:Y:S01]  /*10040*/  FMUL.FTZ R84, R25, R34.reuse ;  /* 0x0000002219547220 */ /* 0x080fe20000410000 */
[----:B------:R-:W-:Y:S02]  /*10050*/  HADD2.F32 R25, -RZ, R35.H0_H0 ;  /* 0x20000023ff197230 */ /* 0x000fe40000004100 */
[C---:B------:R-:W-:Y:S01]  /*10060*/  FMUL.FTZ R35, R26.reuse, R33 ;  /* 0x000000211a237220 */ /* 0x040fe20000410000 */
[C---:B------:R-:W-:Y:S01]  /*10070*/  FFMA.FTZ R38, R13.reuse, R34, -R38 ;  /* 0x000000220d267223 */ /* 0x040fe20000010826 */
[----:B------:R-:W-:Y:S01]  /*10080*/  FFMA.FTZ R84, R13, R36, R84 ;  /* 0x000000240d547223 */ /* 0x000fe20000010054 */
[----:B------:R-:W-:Y:S02]  /*10090*/  HADD2.F32 R27, -RZ, R10.H0_H0 ;  /* 0x2000000aff1b7230 */ /* 0x000fe40000004100 */
[----:B------:R-:W-:Y:S01]  /*100a0*/  FMUL.FTZ R13, R26, R25 ;  /* 0x000000191a0d7220 */ /* 0x000fe20000410000 */
[----:B------:R-:W-:Y:S01]  /*100b0*/  FMUL.FTZ R34, R9, R80 ;  /* 0x0000005009227220 */ /* 0x000fe20000410000 */
[----:B------:R-:W-:-:S02]  /*100c0*/  HADD2.F32 R26, -RZ, R81.H0_H0 ;  /* 0x20000051ff1a7230 */ /* 0x000fc40000004100 */
[C---:B------:R-:W-:Y:S01]  /*100d0*/  FFMA.FTZ R35, R14.reuse, R25, -R35 ;  /* 0x000000190e237223 */ /* 0x040fe20000010823 */
[----:B------:R-:W-:Y:S01]  /*100e0*/  FFMA.FTZ R33, R14, R33, R13 ;  /* 0x000000210e217223 */ /* 0x000fe2000001000d */
[-C--:B------:R-:W-:Y:S01]  /*100f0*/  FMUL.FTZ R9, R9, R82.reuse ;  /* 0x0000005209097220 */ /* 0x080fe20000410000 */
[----:B------:R-:W-:Y:S02]  /*10100*/  HADD2.F32 R14, -RZ, R83.H0_H0 ;  /* 0x20000053ff0e7230 */ /* 0x000fe40000004100 */
[----:B------:R-:W-:Y:S01]  /*10110*/  FFMA.FTZ R82, R5, R82, -R34 ;  /* 0x0000005205527223 */ /* 0x000fe20000010822 */
[----:B------:R-:W-:Y:S02]  /*10120*/  HADD2.F32 R32, -RZ, R11.H0_H0 ;  /* 0x2000000bff207230 */ /* 0x000fe40000004100 */
[----:B------:R-:W-:Y:S01]  /*10130*/  FMUL.FTZ R34, R27, R26 ;  /* 0x0000001a1b227220 */ /* 0x000fe20000410000 */
[----:B------:R-:W-:Y:S02]  /*10140*/  HADD2.F32 R81, -RZ, R81.H1_H1 ;  /* 0x30000051ff517230 */ /* 0x000fe40000004100 */
[----:B------:R-:W-:Y:S01]  /*10150*/  FFMA.FTZ R80, R5, R80, R9 ;  /* 0x0000005005507223 */ /* 0x000fe20000010009 */
[----:B------:R-:W-:-:S02]  /*10160*/  HADD2.F32 R83, -RZ, R83.H1_H1 ;  /* 0x30000053ff537230 */ /* 0x000fc40000004100 */
[-C--:B------:R-:W-:Y:S01]  /*10170*/  FMUL.FTZ R36, R27, R14.reuse ;  /* 0x0000000e1b247220 */ /* 0x080fe20000410000 */
[C---:B------:R-:W-:Y:S01]  /*10180*/  FFMA.FTZ R27, R15.reuse, R14, -R34 ;  /* 0x0000000e0f1b7223 */ /* 0x040fe20000010822 */
[C---:B------:R-:W-:Y:S01]  /*10190*/  FMUL.FTZ R5, R32.reuse, R81 ;  /* 0x0000005120057220 */ /* 0x040fe20000410000 */
[----:B------:R-:W-:Y:S02]  /*101a0*/  HADD2.F32 R11, -RZ, R11.H1_H1 ;  /* 0x3000000bff0b7230 */ /* 0x000fe40000004100 */
[-C--:B------:R-:W-:Y:S01]  /*101b0*/  FMUL.FTZ R32, R32, R83.reuse ;  /* 0x0000005320207220 */ /* 0x080fe20000410000 */
[----:B------:R-:W-:Y:S02]  /*101c0*/  HADD2.F32 R34, -RZ, R37.H0_H0 ;  /* 0x20000025ff227230 */ /* 0x000fe40000004100 */
[----:B------:R-:W-:Y:S01]  /*101d0*/  FFMA.FTZ R36, R15, R26, R36 ;  /* 0x0000001a0f247223 */ /* 0x000fe20000010024 */
[----:B------:R-:W-:Y:S02]  /*101e0*/  HADD2.F32 R14, -RZ, R87.H0_H0 ;  /* 0x20000057ff0e7230 */ /* 0x000fe40000004100 */
[C---:B------:R-:W-:Y:S01]  /*101f0*/  FFMA.FTZ R83, R24.reuse, R83, -R5 ;  /* 0x0000005318537223 */ /* 0x040fe20000010805 */
[----:B------:R-:W-:Y:S01]  /*10200*/  FFMA.FTZ R32, R24, R81, R32 ;  /* 0x0000005118207223 */ /* 0x000fe20000010020 */
[----:B------:R-:W-:Y:S01]  /*10210*/  FMUL.FTZ R26, R11, R34 ;  /* 0x000000220b1a7220 */ /* 0x000fe20000410000 */
[----:B------:R-:W-:-:S02]  /*10220*/  HADD2.F32 R8, -RZ, R8.H1_H1 ;  /* 0x30000008ff087230 */ /* 0x000fc40000004100 */
[-C--:B------:R-:W-:Y:S01]  /*10230*/  FMUL.FTZ R24, R11, R14.reuse ;  /* 0x0000000e0b187220 */ /* 0x080fe20000410000 */
[----:B------:R-:W-:Y:S02]  /*10240*/  HADD2.F32 R10, -RZ, R10.H1_H1 ;  /* 0x3000000aff0a7230 */ /* 0x000fe40000004100 */
[C---:B------:R-:W-:Y:S01]  /*10250*/  FFMA.FTZ R26, R7.reuse, R14, -R26 ;  /* 0x0000000e071a7223 */ /* 0x040fe2000001081a */
[----:B------:R-:W-:Y:S02]  /*10260*/  HADD2.F32 R11, -RZ, R86.H0_H0 ;  /* 0x20000056ff0b7230 */ /* 0x000fe40000004100 */
[----:B------:R-:W-:Y:S02]  /*10270*/  HADD2.F32 R13, -RZ, R39.H0_H0 ;  /* 0x20000027ff0d7230 */ /* 0x000fe40000004100 */
[----:B------:R-:W-:Y:S01]  /*10280*/  FFMA.FTZ R39, R7, R34, R24 ;  /* 0x0000002207277223 */ /* 0x000fe20000010018 */
[----:B------:R-:W-:Y:S02]  /*10290*/  HADD2.F32 R5, -RZ, R89.H0_H0 ;  /* 0x20000059ff057230 */ /* 0x000fe40000004100 */
[----:B------:R-:W-:Y:S01]  /*102a0*/  FMUL.FTZ R7, R8, R11 ;  /* 0x0000000b08077220 */ /* 0x000fe20000410000 */
[----:B------:R-:W-:-:S02]  /*102b0*/  HADD2.F32 R9, -RZ, R88.H0_H0 ;  /* 0x20000058ff097230 */ /* 0x000fc40000004100 */
[----:B------:R-:W-:Y:S01]  /*102c0*/  FMUL.FTZ R37, R10, R13 ;  /* 0x0000000d0a257220 */ /* 0x000fe20000410000 */
[----:B------:R-:W-:Y:S02]  /*102d0*/  HADD2.F32 R6, -RZ, R6.H1_H1 ;  /* 0x30000006ff067230 */ /* 0x000fe40000004100 */
[-C--:B------:R-:W-:Y:S01]  /*102e0*/  FMUL.FTZ R8, R8, R5.reuse ;  /* 0x0000000508087220 */ /* 0x080fe20000410000 */
[----:B------:R-:W-:Y:S01]  /*102f0*/  FFMA.FTZ R15, R4, R5, -R7 ;  /* 0x00000005040f7223 */ /* 0x000fe20000010807 */
[----:B------:R-:W-:Y:S01]  /*10300*/  FMUL.FTZ R14, R10, R9 ;  /* 0x000000090a0e7220 */ /* 0x000fe20000410000 */
[----:B------:R-:W-:Y:S01]  /*10310*/  F2FP.F16.F32.PACK_AB R7, R26, R83 ;  /* 0x000000531a07723e */ /* 0x000fe200000000ff */
[----:B------:R-:W-:Y:S01]  /*10320*/  FFMA.FTZ R10, R6, R9, -R37 ;  /* 0x00000009060a7223 */ /* 0x000fe20000010825 */
[----:B------:R-:W-:Y:S01]  /*10330*/  FFMA.FTZ R25, R4, R11, R8 ;  /* 0x0000000b04197223 */ /* 0x000fe20000010008 */
[----:B------:R-:W-:Y:S01]  /*10340*/  FFMA.FTZ R13, R6, R13, R14 ;  /* 0x0000000d060d7223 */ /* 0x000fe2000001000e */
        /* <DEDUP_REMOVED lines=9> */
.L_x_1504:
[----:B------:R-:W-:Y:S05]  /*103e0*/  BSYNC B2 ;  /* 0x0000000000027941 */ /* 0x000fea0003800000 */
.L_x_1503:
[----:B------:R-:W-:Y:S05]  /*103f0*/  @P3 BRA `(.L_x_1500) ;  /* 0x0000000400783947 */ /* 0x000fea0003800000 */
[----:B------:R-:W-:Y:S01]  /*10400*/  LEA.HI R85, R85, R230, RZ, 0x1d ;  /* 0x000000e655557211 */ /* 0x000fe200078fe8ff */
[----:B------:R-:W-:Y:S01]  /*10410*/  HADD2.F32 R32, -RZ, R74.H1_H1 ;  /* 0x3000004aff207230 */ /* 0x000fe20000004100 */
[----:B------:R-:W-:Y:S01]  /*10420*/  SHF.R.U64 R35, R30, 0x10, R31 ;  /* 0x000000101e237819 */ /* 0x000fe2000000121f */
[----:B------:R-:W-:Y:S01]  /*10430*/  HADD2.F32 R30, -RZ, R76.H1_H1 ;  /* 0x3000004cff1e7230 */ /* 0x000fe20000004100 */
[----:B-12---:R-:W-:Y:S01]  /*10440*/  SHF.R.S32.HI R4, RZ, 0x1f, R85 ;  /* 0x0000001fff047819 */ /* 0x006fe20000011455 */
[----:B------:R-:W-:Y:S01]  /*10450*/  IMAD.SHL.U32 R5, R85, 0x8, RZ ;  /* 0x0000000855057824 */ /* 0x000fe200078e00ff */
[----:B------:R-:W-:Y:S01]  /*10460*/  SHF.R.U64 R39, R60, 0x10, R61 ;  /* 0x000000103c277819 */ /* 0x000fe2000000123d */
[----:B------:R-:W-:Y:S01]  /*10470*/  HADD2.F32 R74, -RZ, R74.H0_H0 ;  /* 0x2000004aff4a7230 */ /* 0x000fe20000004100 */
[----:B------:R-:W-:Y:S01]  /*10480*/  LEA.HI R85, R4, R85, RZ, 0x3 ;  /* 0x0000005504557211 */ /* 0x000fe200078f18ff */
[----:B------:R-:W-:Y:S01]  /*10490*/  HADD2.F32 R76, -RZ, R76.H0_H0 ;  /* 0x2000004cff4c7230 */ /* 0x000fe20000004100 */
[----:B------:R-:W-:-:S02]  /*104a0*/  LOP3.LUT R4, R208, 0x38, R5, 0xf8, !PT ;  /* 0x00000038d0047812 */ /* 0x000fc400078ef805 */
[----:B------:R-:W-:Y:S01]  /*104b0*/  SHF.R.U64 R37, R28, 0x10, R29 ;  /* 0x000000101c257819 */ /* 0x000fe2000000121d */
[----:B------:R-:W-:Y:S01]  /*104c0*/  IMAD.SHL.U32 R85, R85, 0x400, RZ ;  /* 0x0000040055557824 */ /* 0x000fe200078e00ff */
[----:B0-----:R-:W-:Y:S02]  /*104d0*/  LOP3.LUT R8, R4, R209, RZ, 0x3c, !PT ;  /* 0x000000d104087212 */ /* 0x001fe400078e3cff */
[----:B------:R-:W0:Y:S01]  /*104e0*/  LDS.128 R4, [R229] ;  /* 0x00000000e5047984 */ /* 0x000e220000000c00 */
[----:B------:R-:W-:Y:S02]  /*104f0*/  SHF.R.U32.HI R60, RZ, 0x10, R61 ;  /* 0x00000010ff3c7819 */ /* 0x000fe4000001163d */
[----:B------:R-:W-:Y:S02]  /*10500*/  LOP3.LUT R85, R85, 0x7fffe000, RZ, 0xc0, !PT ;  /* 0x7fffe00055557812 */ /* 0x000fe400078ec0ff */
[----:B------:R-:W-:Y:S02]  /*10510*/  SHF.R.U32.HI R29, RZ, 0x10, R29 ;  /* 0x00000010ff1d7819 */ /* 0x000fe4000001161d */
[----:B------:R-:W-:-:S02]  /*10520*/  IADD3 R8, R8, R85, R210 ;  /* 0x0000005508087210 */ /* 0x000fc40007ffe0d2 */
[----:B------:R-:W-:Y:S01]  /*10530*/  SHF.R.U32.HI R33, RZ, 0x10, R31 ;  /* 0x00000010ff217819 */ /* 0x000fe2000001161f */
[----:B------:R-:W-:Y:S01]  /*10540*/  HADD2.F32 R29, -RZ, R29.H0_H0 ;  /* 0x2000001dff1d7230 */ /* 0x000fe20000004100 */
[----:B------:R-:W-:Y:S01]  /*10550*/  SHF.R.U64 R38, R62, 0x10, R63 ;  /* 0x000000103e267819 */ /* 0x000fe2000000123f */
[----:B------:R-:W-:Y:S01]  /*10560*/  IMAD R12, R8, 0x2, R17 ;  /* 0x00000002080c7824 */ /* 0x000fe200078e0211 */
[----:B------:R-:W-:-:S04]  /*10570*/  SHF.R.U32.HI R62, RZ, 0x10, R63 ;  /* 0x00000010ff3e7819 */ /* 0x000fc8000001163f */
[----:B------:R-:W1:Y:S01]  /*10580*/  LDS.128 R8, [R12+0x12400] ;  /* 0x012400000c087984 */ /* 0x000e620000000c00 */
[--C-:B0-----:R-:W-:Y:S02]  /*10590*/  HADD2.F32 R13, -RZ, R5.reuse.H0_H0 ;  /* 0x20000005ff0d7230 */ /* 0x101fe40000004100 */
[----:B------:R-:W-:Y:S02]  /*105a0*/  HADD2.F32 R14, -RZ, R5.H1_H1 ;  /* 0x30000005ff0e7230 */ /* 0x000fe40000004100 */
[----:B------:R-:W-:Y:S02]  /*105b0*/  HADD2.F32 R5, -RZ, R4.H0_H0 ;  /* 0x20000004ff057230 */ /* 0x000fe40000004100 */
[----:B------:R-:W-:Y:S02]  /*105c0*/  HADD2.F32 R15, -RZ, R6.H0_H0 ;  /* 0x20000006ff0f7230 */ /* 0x000fe40000004100 */
[--C-:B------:R-:W-:Y:S02]  /*105d0*/  HADD2.F32 R24, -RZ, R7.reuse.H0_H0 ;  /* 0x20000007ff187230 */ /* 0x100fe40000004100 */
[----:B------:R-:W-:-:S02]  /*105e0*/  HADD2.F32 R7, -RZ, R7.H1_H1 ;  /* 0x30000007ff077230 */ /* 0x000fc40000004100 */
[----:B------:R-:W-:Y:S02]  /*105f0*/  HADD2.F32 R4, -RZ, R4.H1_H1 ;  /* 0x30000004ff047230 */ /* 0x000fe40000004100 */
[----:B------:R-:W-:Y:S02]  /*10600*/  HADD2.F32 R6, -RZ, R6.H1_H1 ;  /* 0x30000006ff067230 */ /* 0x000fe40000004100 */
[--C-:B-1----:R-:W-:Y:S02]  /*10610*/  HADD2.F32 R25, -RZ, R9.reuse.H0_H0 ;  /* 0x20000009ff197230 */ /* 0x102fe40000004100 */
[----:B------:R-:W-:Y:S02]  /*10620*/  HADD2.F32 R26, -RZ, R9.H1_H1 ;  /* 0x30000009ff1a7230 */ /* 0x000fe40000004100 */
[----:B------:R-:W-:Y:S02]  /*10630*/  HADD2.F32 R9, -RZ, R8.H0_H0 ;  /* 0x20000008ff097230 */ /* 0x000fe40000004100 */
[C---:B------:R-:W-:Y:S01]  /*10640*/  FMUL.FTZ R34, R25.reuse, R32 ;  /* 0x0000002019227220 */ /* 0x040fe20000410000 */
[----:B------:R-:W-:Y:S01]  /*10650*/  FMUL.FTZ R36, R25, R30 ;  /* 0x0000001e19247220 */ /* 0x000fe20000410000 */
[----:B------:R-:W-:-:S02]  /*10660*/  HADD2.F32 R25, -RZ, R60.H0_H0 ;  /* 0x2000003cff197230 */ /* 0x000fc40000004100 */
[C---:B------:R-:W-:Y:S01]  /*10670*/  FMUL.FTZ R31, R26.reuse, R29 ;  /* 0x0000001d1a1f7220 */ /* 0x040fe20000410000 */
[C---:B------:R-:W-:Y:S01]  /*10680*/  FFMA.FTZ R34, R13.reuse, R30, -R34 ;  /* 0x0000001e0d227223 */ /* 0x040fe20000010822 */
[----:B------:R-:W-:Y:S01]  /*10690*/  FFMA.FTZ R36, R13, R32, R36 ;  /* 0x000000200d247223 */ /* 0x000fe20000010024 */
[----:B------:R-:W-:Y:S02]  /*106a0*/  HADD2.F32 R27, -RZ, R10.H0_H0 ;  /* 0x2000000aff1b7230 */ /* 0x000fe40000004100 */
[-C--:B------:R-:W-:Y:S01]  /*106b0*/  FMUL.FTZ R13, R26, R25.reuse ;  /* 0x000000191a0d7220 */ /* 0x080fe20000410000 */
[C---:B------:R-:W-:Y:S01]  /*106c0*/  FMUL.FTZ R30, R9.reuse, R74 ;  /* 0x0000004a091e7220 */ /* 0x040fe20000410000 */
[----:B------:R-:W-:Y:S02]  /*106d0*/  HADD2.F32 R26, -RZ, R75.H0_H0 ;  /* 0x2000004bff1a7230 */ /* 0x000fe40000004100 */
[C---:B------:R-:W-:Y:S01]  /*106e0*/  FFMA.FTZ R31, R14.reuse, R25, -R31 ;  /* 0x000000190e1f7223 */ /* 0x040fe2000001081f */
[----:B------:R-:W-:Y:S01]  /*106f0*/  FFMA.FTZ R29, R14, R29, R13 ;  /* 0x0000001d0e1d7223 */ /* 0x000fe2000001000d */
[----:B------:R-:W-:Y:S01]  /*10700*/  FMUL.FTZ R9, R9, R76 ;  /* 0x0000004c09097220 */ /* 0x000fe20000410000 */
[----:B------:R-:W-:-:S02]  /*10710*/  HADD2.F32 R14, -RZ, R77.H0_H0 ;  /* 0x2000004dff0e7230 */ /* 0x000fc40000004100 */
[----:B------:R-:W-:Y:S01]  /*10720*/  FFMA.FTZ R76, R5, R76, -R30 ;  /* 0x0000004c054c7223 */ /* 0x000fe2000001081e */
[----:B------:R-:W-:Y:S02]  /*10730*/  HADD2.F32 R28, -RZ, R11.H0_H0 ;  /* 0x2000000bff1c7230 */ /* 0x000fe40000004100 */
[----:B------:R-:W-:Y:S01]  /*10740*/  FMUL.FTZ R30, R27, R26 ;  /* 0x0000001a1b1e7220 */ /* 0x000fe20000410000 */
[----:B------:R-:W-:Y:S02]  /*10750*/  HADD2.F32 R75, -RZ, R75.H1_H1 ;  /* 0x3000004bff4b7230 */ /* 0x000fe40000004100 */
[----:B------:R-:W-:Y:S01]  /*10760*/  FFMA.FTZ R74, R5, R74, R9 ;  /* 0x0000004a054a7223 */ /* 0x000fe20000010009 */
[----:B------:R-:W-:Y:S02]  /*10770*/  HADD2.F32 R77, -RZ, R77.H1_H1 ;  /* 0x3000004dff4d7230 */ /* 0x000fe40000004100 */
[-C--:B------:R-:W-:Y:S01]  /*10780*/  FMUL.FTZ R32, R27, R14.reuse ;  /* 0x0000000e1b207220 */ /* 0x080fe20000410000 */
[----:B------:R-:W-:Y:S01]  /*10790*/  FFMA.FTZ R27, R15, R14, -R30 ;  /* 0x0000000e0f1b7223 */ /* 0x000fe2000001081e */
[----:B------:R-:W-:Y:S01]  /*107a0*/  FMUL.FTZ R5, R28, R75 ;  /* 0x0000004b1c057220 */ /* 0x000fe20000410000 */
[----:B------:R-:W-:-:S02]  /*107b0*/  HADD2.F32 R11, -RZ, R11.H1_H1 ;  /* 0x3000000bff0b7230 */ /* 0x000fc40000004100 */
[-C--:B------:R-:W-:Y:S01]  /*107c0*/  FMUL.FTZ R28, R28, R77.reuse ;  /* 0x0000004d1c1c7220 */ /* 0x080fe20000410000 */
[----:B------:R-:W-:Y:S02]  /*107d0*/  HADD2.F32 R30, -RZ, R33.H0_H0 ;  /* 0x20000021ff1e7230 */ /* 0x000fe40000004100 */
[----:B------:R-:W-:Y:S01]  /*107e0*/  FFMA.FTZ R32, R15, R26, R32 ;  /* 0x0000001a0f207223 */ /* 0x000fe20000010020 */
[----:B------:R-:W-:Y:S02]  /*107f0*/  HADD2.F32 R14, -RZ, R62.H0_H0 ;  /* 0x2000003eff0e7230 */ /* 0x000fe40000004100 */
[C---:B------:R-:W-:Y:S01]  /*10800*/  FFMA.FTZ R77, R24.reuse, R77, -R5 ;  /* 0x0000004d184d7223 */ /* 0x040fe20000010805 */
[----:B------:R-:W-:Y:S01]  /*10810*/  FFMA.FTZ R28, R24, R75, R28 ;  /* 0x0000004b181c7223 */ /* 0x000fe2000001001c */
[C---:B------:R-:W-:Y:S01]  /*10820*/  FMUL.FTZ R26, R11.reuse, R30 ;  /* 0x0000001e0b1a7220 */ /* 0x040fe20000410000 */
[----:B------:R-:W-:Y:S02]  /*10830*/  HADD2.F32 R8, -RZ, R8.H1_H1 ;  /* 0x30000008ff087230 */ /* 0x000fe40000004100 */
[----:B------:R-:W-:Y:S01]  /*10840*/  FMUL.FTZ R24, R11, R14 ;  /* 0x0000000e0b187220 */ /* 0x000fe20000410000 */
[----:B------:R-:W-:-:S02]  /*10850*/  HADD2.F32 R10, -RZ, R10.H1_H1 ;  /* 0x3000000aff0a7230 */ /* 0x000fc40000004100 */
[C---:B------:R-:W-:Y:S01]  /*10860*/  FFMA.FTZ R26, R7.reuse, R14, -R26 ;  /* 0x0000000e071a7223 */ /* 0x040fe2000001081a */
[----:B------:R-:W-:Y:S02]  /*10870*/  HADD2.F32 R11, -RZ, R37.H0_H0 ;  /* 0x20000025ff0b7230 */ /* 0x000fe40000004100 */
[----:B------:R-:W-:Y:S02]  /*10880*/  HADD2.F32 R13, -RZ, R35.H0_H0 ;  /* 0x20000023ff0d7230 */ /* 0x000fe40000004100 */
[----:B------:R-:W-:Y:S01]  /*10890*/  FFMA.FTZ R35, R7, R30, R24 ;  /* 0x0000001e07237223 */ /* 0x000fe20000010018 */
[----:B------:R-:W-:Y:S02]  /*108a0*/  HADD2.F32 R5, -RZ, R39.H0_H0 ;  /* 0x20000027ff057230 */ /* 0x000fe40000004100 */
[----:B------:R-:W-:Y:S01]  /*108b0*/  FMUL.FTZ R7, R8, R11 ;  /* 0x0000000b08077220 */ /* 0x000fe20000410000 */
[----:B------:R-:W-:Y:S02]  /*108c0*/  HADD2.F32 R9, -RZ, R38.H0_H0 ;  /* 0x20000026ff097230 */ /* 0x000fe40000004100 */
[----:B------:R-:W-:Y:S01]  /*108d0*/  FMUL.FTZ R33, R10, R13 ;  /* 0x0000000d0a217220 */ /* 0x000fe20000410000 */
[-C--:B------:R-:W-:Y:S01]  /*108e0*/  FMUL.FTZ R8, R8, R5.reuse ;  /* 0x0000000508087220 */ /* 0x080fe20000410000 */
[----:B------:R-:W-:Y:S01]  /*108f0*/  FFMA.FTZ R15, R4, R5, -R7 ;  /* 0x00000005040f7223 */ /* 0x000fe20000010807 */
[-C--:B------:R-:W-:Y:S01]  /*10900*/  FMUL.FTZ R14, R10, R9.reuse ;  /* 0x000000090a0e7220 */ /* 0x080fe20000410000 */
[----:B------:R-:W-:Y:S01]  /*10910*/  FFMA.FTZ R10, R6, R9, -R33 ;  /* 0x00000009060a7223 */ /* 0x000fe20000010821 */
[----:B------:R-:W-:Y:S01]  /*10920*/  FFMA.FTZ R25, R4, R11, R8 ;  /* 0x0000000b04197223 */ /* 0x000fe20000010008 */
[----:B------:R-:W-:Y:S01]  /*10930*/  F2FP.F16.F32.PACK_AB R7, R26, R77 ;  /* 0x0000004d1a07723e */ /* 0x000fe200000000ff */
        /* <DEDUP_REMOVED lines=10> */
.L_x_1500:
[----:B------:R-:W-:Y:S05]  /*109e0*/  BSYNC B1 ;  /* 0x0000000000017941 */ /* 0x000fea0003800000 */
.L_x_1499:
        /* <DEDUP_REMOVED lines=8> */
[--C-:B------:R-:W-:Y:S01]  /*10a70*/  HADD2.F32 R31, -RZ, R78.reuse.H1_H1 ;  /* 0x3000004eff1f7230 */ /* 0x100fe20000004100 */
[----:B------:R-:W-:Y:S01]  /*10a80*/  SHF.R.U64 R60, R52, 0x10, R53 ;  /* 0x00000010343c7819 */ /* 0x000fe20000001235 */
[--C-:B------:R-:W-:Y:S01]  /*10a90*/  HADD2.F32 R33, -RZ, R69.reuse.H1_H1 ;  /* 0x30000045ff217230 */ /* 0x100fe20000004100 */
[----:B------:R-:W-:Y:S01]  /*10aa0*/  SHF.R.S32.HI R5, RZ, 0x1f, R4 ;  /* 0x0000001fff057819 */ /* 0x000fe20000011404 */
[----:B------:R-:W-:Y:S01]  /*10ab0*/  HADD2.F32 R30, -RZ, R69.H0_H0 ;  /* 0x20000045ff1e7230 */ /* 0x000fe20000004100 */
[----:B------:R-:W-:Y:S01]  /*10ac0*/  SHF.L.U32 R6, R4, 0x3, RZ ;  /* 0x0000000304067819 */ /* 0x000fe200000006ff */
[----:B------:R-:W-:Y:S01]  /*10ad0*/  HADD2.F32 R78, -RZ, R78.H0_H0 ;  /* 0x2000004eff4e7230 */ /* 0x000fe20000004100 */
[----:B------:R-:W-:Y:S02]  /*10ae0*/  LEA.HI R5, R5, R4, RZ, 0x3 ;  /* 0x0000000405057211 */ /* 0x000fe400078f18ff */
[----:B------:R-:W-:-:S02]  /*10af0*/  LOP3.LUT R4, R205, 0x38, R6, 0xf8, !PT ;  /* 0x00000038cd047812 */ /* 0x000fc400078ef806 */
[----:B------:R-:W-:Y:S01]  /*10b00*/  SHF.R.U32.HI R52, RZ, 0x10, R53 ;  /* 0x00000010ff347819 */ /* 0x000fe20000011635 */
[----:B------:R-:W-:Y:S01]  /*10b10*/  IMAD.SHL.U32 R5, R5, 0x400, RZ ;  /* 0x0000040005057824 */ /* 0x000fe200078e00ff */
[----:B0-----:R-:W-:Y:S02]  /*10b20*/  LOP3.LUT R8, R4, R233, RZ, 0x3c, !PT ;  /* 0x000000e904087212 */ /* 0x001fe400078e3cff */
[----:B------:R-:W-:Y:S02]  /*10b30*/  SHF.R.U32.HI R32, RZ, 0x10, R41 ;  /* 0x00000010ff207819 */ /* 0x000fe40000011629 */
[----:B------:R-:W-:Y:S02]  /*10b40*/  LOP3.LUT R9, R5, 0x7fffe000, RZ, 0xc0, !PT ;  /* 0x7fffe00005097812 */ /* 0x000fe400078ec0ff */
[----:B------:R-:W0:Y:S01]  /*10b50*/  LDS.128 R4, [R231] ;  /* 0x00000000e7047984 */ /* 0x000e220000000c00 */
[----:B------:R-:W-:Y:S01]  /*10b60*/  HADD2.F32 R32, -RZ, R32.H0_H0 ;  /* 0x20000020ff207230 */ /* 0x000fe20000004100 */
[----:B------:R-:W-:-:S02]  /*10b70*/  IADD3 R8, R8, R9, R211 ;  /* 0x0000000908087210 */ /* 0x000fc40007ffe0d3 */
[----:B------:R-:W-:Y:S02]  /*10b80*/  SHF.R.U64 R40, R40, 0x10, R41 ;  /* 0x0000001028287819 */ /* 0x000fe40000001229 */
[----:B------:R-:W-:Y:S01]  /*10b90*/  SHF.R.U64 R41, R54, 0x10, R55 ;  /* 0x0000001036297819 */ /* 0x000fe20000001237 */
[----:B------:R-:W-:Y:S01]  /*10ba0*/  IMAD R12, R8, 0x2, R17 ;  /* 0x00000002080c7824 */ /* 0x000fe200078e0211 */
[----:B------:R-:W-:Y:S02]  /*10bb0*/  SHF.R.U64 R39, R42, 0x10, R43 ;  /* 0x000000102a277819 */ /* 0x000fe4000000122b */
[----:B------:R-:W-:Y:S02]  /*10bc0*/  SHF.R.U32.HI R54, RZ, 0x10, R55 ;  /* 0x00000010ff367819 */ /* 0x000fe40000011637 */
[----:B------:R-:W1:Y:S01]  /*10bd0*/  LDS.128 R8, [R12+0x12400] ;  /* 0x012400000c087984 */ /* 0x000e620000000c00 */
[----:B------:R-:W-:Y:S01]  /*10be0*/  SHF.R.U32.HI R42, RZ, 0x10, R43 ;  /* 0x00000010ff2a7819 */ /* 0x000fe2000001162b */
[----:B0-----:R-:W-:-:S02]  /*10bf0*/  HADD2.F32 R14, -RZ, R5.H0_H0 ;  /* 0x20000005ff0e7230 */ /* 0x001fc40000004100 */
[----:B------:R-:W-:Y:S02]  /*10c00*/  HADD2.F32 R15, -RZ, R5.H1_H1 ;  /* 0x30000005ff0f7230 */ /* 0x000fe40000004100 */
[----:B------:R-:W-:Y:S02]  /*10c10*/  HADD2.F32 R5, -RZ, R4.H0_H0 ;  /* 0x20000004ff057230 */ /* 0x000fe40000004100 */
[----:B------:R-:W-:Y:S02]  /*10c20*/  HADD2.F32 R24, -RZ, R6.H0_H0 ;  /* 0x20000006ff187230 */ /* 0x000fe40000004100 */
[--C-:B------:R-:W-:Y:S02]  /*10c30*/  HADD2.F32 R25, -RZ, R7.reuse.H0_H0 ;  /* 0x20000007ff197230 */ /* 0x100fe40000004100 */
[----:B------:R-:W-:Y:S02]  /*10c40*/  HADD2.F32 R7, -RZ, R7.H1_H1 ;  /* 0x30000007ff077230 */ /* 0x000fe40000004100 */
[----:B-1----:R-:W-:-:S02]  /*10c50*/  HADD2.F32 R26, -RZ, R9.H0_H0 ;  /* 0x20000009ff1a7230 */ /* 0x002fc40000004100 */
        /* <DEDUP_REMOVED lines=8> */
[----:B------:R-:W-:Y:S01]  /*10ce0*/  FMUL.FTZ R14, R9, R30 ;  /* 0x0000001e090e7220 */ /* 0x000fe20000410000 */
[----:B------:R-:W-:Y:S01]  /*10cf0*/  FMUL.FTZ R36, R27, R26 ;  /* 0x0000001a1b247220 */ /* 0x000fe20000410000 */
[----:B------:R-:W-:Y:S01]  /*10d00*/  FMUL.FTZ R31, R9, R78 ;  /* 0x0000004e091f7220 */ /* 0x000fe20000410000 */
[----:B------:R-:W-:-:S02]  /*10d10*/  HADD2.F32 R28, -RZ, R10.H0_H0 ;  /* 0x2000000aff1c7230 */ /* 0x000fc40000004100 */
[C---:B------:R-:W-:Y:S01]  /*10d20*/  FFMA.FTZ R34, R15.reuse, R26, -R34 ;  /* 0x0000001a0f227223 */ /* 0x040fe20000010822 */
[--C-:B------:R-:W-:Y:S02]  /*10d30*/  HADD2.F32 R27, -RZ, R70.reuse.H0_H0 ;  /* 0x20000046ff1b7230 */ /* 0x100fe40000004100 */
[----:B------:R-:W-:Y:S01]  /*10d40*/  FFMA.FTZ R36, R15, R32, R36 ;  /* 0x000000200f247223 */ /* 0x000fe20000010024 */
[----:B------:R-:W-:Y:S02]  /*10d50*/  HADD2.F32 R9, -RZ, R79.H0_H0 ;  /* 0x2000004fff097230 */ /* 0x000fe40000004100 */
[C---:B------:R-:W-:Y:S01]  /*10d60*/  FFMA.FTZ R78, R5.reuse, R78, -R14 ;  /* 0x0000004e054e7223 */ /* 0x040fe2000001080e */
[----:B------:R-:W-:Y:S02]  /*10d70*/  HADD2.F32 R29, -RZ, R11.H0_H0 ;  /* 0x2000000bff1d7230 */ /* 0x000fe40000004100 */
[----:B------:R-:W-:Y:S01]  /*10d80*/  FFMA.FTZ R31, R5, R30, R31 ;  /* 0x0000001e051f7223 */ /* 0x000fe2000001001f */
[----:B------:R-:W-:-:S02]  /*10d90*/  HADD2.F32 R70, -RZ, R70.H1_H1 ;  /* 0x30000046ff467230 */ /* 0x000fc40000004100 */
[C---:B------:R-:W-:Y:S01]  /*10da0*/  FMUL.FTZ R5, R28.reuse, R27 ;  /* 0x0000001b1c057220 */ /* 0x040fe20000410000 */
[----:B------:R-:W-:Y:S02]  /*10db0*/  HADD2.F32 R14, -RZ, R79.H1_H1 ;  /* 0x3000004fff0e7230 */ /* 0x000fe40000004100 */
[-C--:B------:R-:W-:Y:S01]  /*10dc0*/  FMUL.FTZ R15, R28, R9.reuse ;  /* 0x000000091c0f7220 */ /* 0x080fe20000410000 */
[----:B------:R-:W-:Y:S02]  /*10dd0*/  HADD2.F32 R11, -RZ, R11.H1_H1 ;  /* 0x3000000bff0b7230 */ /* 0x000fe40000004100 */
[----:B------:R-:W-:Y:S01]  /*10de0*/  FMUL.FTZ R32, R29, R70 ;  /* 0x000000461d207220 */ /* 0x000fe20000410000 */
[----:B------:R-:W-:Y:S02]  /*10df0*/  HADD2.F32 R28, -RZ, R42.H0_H0 ;  /* 0x2000002aff1c7230 */ /* 0x000fe40000004100 */
[----:B------:R-:W-:Y:S01]  /*10e00*/  FFMA.FTZ R30, R24, R9, -R5 ;  /* 0x00000009181e7223 */ /* 0x000fe20000010805 */
[----:B------:R-:W-:-:S02]  /*10e10*/  HADD2.F32 R26, -RZ, R54.H0_H0 ;  /* 0x20000036ff1a7230 */ /* 0x000fc40000004100 */
[-C--:B------:R-:W-:Y:S01]  /*10e20*/  FMUL.FTZ R29, R29, R14.reuse ;  /* 0x0000000e1d1d7220 */ /* 0x080fe20000410000 */
[----:B------:R-:W-:Y:S01]  /*10e30*/  FFMA.FTZ R32, R25, R14, -R32 ;  /* 0x0000000e19207223 */ /* 0x000fe20000010820 */
[----:B------:R-:W-:Y:S01]  /*10e40*/  FFMA.FTZ R24, R24, R27, R15 ;  /* 0x0000001b18187223 */ /* 0x000fe2000001000f */
[C---:B------:R-:W-:Y:S01]  /*10e50*/  FMUL.FTZ R38, R11.reuse, R28 ;  /* 0x0000001c0b267220 */ /* 0x040fe20000410000 */
[----:B------:R-:W-:Y:S01]  /*10e60*/  FMUL.FTZ R14, R11, R26 ;  /* 0x0000001a0b0e7220 */ /* 0x000fe20000410000 */
[----:B------:R-:W-:Y:S02]  /*10e70*/  HADD2.F32 R8, -RZ, R8.H1_H1 ;  /* 0x30000008ff087230 */ /* 0x000fe40000004100 */
[----:B------:R-:W-:Y:S01]  /*10e80*/  FFMA.FTZ R29, R25, R70, R29 ;  /* 0x00000046191d7223 */ /* 0x000fe2000001001d */
[----:B------:R-:W-:Y:S02]  /*10e90*/  HADD2.F32 R10, -RZ, R10.H1_H1 ;  /* 0x3000000aff0a7230 */ /* 0x000fe40000004100 */
[----:B------:R-:W-:Y:S01]  /*10ea0*/  FFMA.FTZ R33, R7, R26, -R38 ;  /* 0x0000001a07217223 */ /* 0x000fe20000010826 */
[----:B------:R-:W-:-:S02]  /*10eb0*/  HADD2.F32 R11, -RZ, R40.H0_H0 ;  /* 0x20000028ff0b7230 */ /* 0x000fc40000004100 */
[----:B------:R-:W-:Y:S01]  /*10ec0*/  FFMA.FTZ R14, R7, R28, R14 ;  /* 0x0000001c070e7223 */ /* 0x000fe2000001000e */
[----:B------:R-:W-:Y:S02]  /*10ed0*/  HADD2.F32 R15, -RZ, R39.H0_H0 ;  /* 0x20000027ff0f7230 */ /* 0x000fe40000004100 */
[----:B------:R-:W-:Y:S02]  /*10ee0*/  HADD2.F32 R5, -RZ, R60.H0_H0 ;  /* 0x2000003cff057230 */ /* 0x000fe40000004100 */
[----:B------:R-:W-:Y:S01]  /*10ef0*/  FMUL.FTZ R7, R8, R11 ;  /* 0x0000000b08077220 */ /* 0x000fe20000410000 */
[----:B------:R-:W-:Y:S02]  /*10f00*/  HADD2.F32 R9, -RZ, R41.H0_H0 ;  /* 0x20000029ff097230 */ /* 0x000fe40000004100 */
[----:B------:R-:W-:Y:S01]  /*10f10*/  FMUL.FTZ R27, R10, R15 ;  /* 0x0000000f0a1b7220 */ /* 0x000fe20000410000 */
[----:B------:R-:W-:Y:S02]  /*10f20*/  HADD2.F32 R4, -RZ, R4.H1_H1 ;  /* 0x30000004ff047230 */ /* 0x000fe40000004100 */
[----:B------:R-:W-:Y:S01]  /*10f30*/  FMUL.FTZ R8, R8, R5 ;  /* 0x0000000508087220 */ /* 0x000fe20000410000 */
[----:B------:R-:W-:-:S02]  /*10f40*/  HADD2.F32 R6, -RZ, R6.H1_H1 ;  /* 0x30000006ff067230 */ /* 0x000fc40000004100 */
[----:B------:R-:W-:Y:S01]  /*10f50*/  FMUL.FTZ R10, R10, R9 ;  /* 0x000000090a0a7220 */ /* 0x000fe20000410000 */
[C---:B------:R-:W-:Y:S01]  /*10f60*/  FFMA.FTZ R25, R4.reuse, R5, -R7 ;  /* 0x0000000504197223 */ /* 0x040fe20000010807 */
[----:B------:R-:W-:Y:S01]  /*10f70*/  FFMA.FTZ R8, R4, R11, R8 ;  /* 0x0000000b04087223 */ /* 0x000fe20000010008 */
[C---:B------:R-:W-:Y:S01]  /*10f80*/  FFMA.FTZ R27, R6.reuse, R9, -R27 ;  /* 0x00000009061b7223 */ /* 0x040fe2000001081b */
[----:B------:R-:W-:Y:S01]  /*10f90*/  FFMA.FTZ R15, R6, R15, R10 ;  /* 0x0000000f060f7223 */ /* 0x000fe2000001000a */
[----:B------:R-:W-:Y:S02]  /*10fa0*/  F2FP.F16.F32.PACK_AB R7, R33, R32 ;  /* 0x000000202107723e */ /* 0x000fe400000000ff */
[----:B------:R-:W-:Y:S02]  /*10fb0*/  F2FP.F16.F32.PACK_AB R5, R34, R35 ;  /* 0x000000232205723e */ /* 0x000fe400000000ff */
[----:B------:R-:W-:Y:S02]  /*10fc0*/  F2FP.F16.F32.PACK_AB R4, R25, R78 ;  /* 0x0000004e1904723e */ /* 0x000fe400000000ff */
[----:B------:R-:W-:-:S02]  /*10fd0*/  F2FP.F16.F32.PACK_AB R6, R27, R30 ;  /* 0x0000001e1b06723e */ /* 0x000fc400000000ff */
[----:B------:R-:W-:Y:S02]  /*10fe0*/  F2FP.F16.F32.PACK_AB R11, R14, R29 ;  /* 0x0000001d0e0b723e */ /* 0x000fe400000000ff */
[----:B------:R-:W-:Y:S01]  /*10ff0*/  F2FP.F16.F32.PACK_AB R9, R36, R37 ;  /* 0x000000252409723e */ /* 0x000fe200000000ff */
[----:B------:R4:W-:Y:S01]  /*11000*/  STS.128 [R231], R4 ;  /* 0x00000004e7007388 */ /* 0x0009e20000000c00 */
[----:B------:R-:W-:Y:S02]  /*11010*/  F2FP.F16.F32.PACK_AB R8, R8, R31 ;  /* 0x0000001f0808723e */ /* 0x000fe400000000ff */
[----:B------:R-:W-:-:S05]  /*11020*/  F2FP.F16.F32.PACK_AB R10, R15, R24 ;  /* 0x000000180f0a723e */ /* 0x000fca00000000ff */
[----:B------:R4:W-:Y:S02]  /*11030*/  STS.128 [R12+0x12400], R8 ;  /* 0x012400080c007388 */ /* 0x0009e40000000c00 */
.L_x_1506:
[----:B------:R-:W-:Y:S05]  /*11040*/  BSYNC B1 ;  /* 0x0000000000017941 */ /* 0x000fea0003800000 */
.L_x_1505:
[----:B------:R-:W-:Y:S04]  /*11050*/  BSSY B1, `(.L_x_1507) ;  /* 0x0000060000017945 */ /* 0x000fe80003800000 */
[----:B------:R-:W-:Y:S05]  /*11060*/  @P1 BRA `(.L_x_1508) ;  /* 0x0000000400781947 */ /* 0x000fea0003800000 */
[----:B-1234-:R-:W-:Y:S01]  /*11070*/  LEA.HI R4, R13, R225, RZ, 0x1d ;  /* 0x000000e10d047211 */ /* 0x01efe200078fe8ff */
[--C-:B------:R-:W-:Y:S01]  /*11080*/  HADD2.F32 R31, -RZ, R72.reuse.H1_H1 ;  /* 0x30000048ff1f7230 */ /* 0x100fe20000004100 */
[--C-:B------:R-:W-:Y:S01]  /*11090*/  SHF.R.U64 R42, R56, 0x10, R57.reuse ;  /* 0x00000010382a7819 */ /* 0x100fe20000001239 */
[--C-:B------:R-:W-:Y:S01]  /*110a0*/  HADD2.F32 R33, -RZ, R21.reuse.H1_H1 ;  /* 0x30000015ff217230 */ /* 0x100fe20000004100 */
[----:B------:R-:W-:Y:S01]  /*110b0*/  SHF.R.S32.HI R5, RZ, 0x1f, R4 ;  /* 0x0000001fff057819 */ /* 0x000fe20000011404 */
[----:B------:R-:W-:Y:S01]  /*110c0*/  IMAD.SHL.U32 R6, R4, 0x8, RZ ;  /* 0x0000000804067824 */ /* 0x000fe200078e00ff */
[----:B------:R-:W-:Y:S01]  /*110d0*/  SHF.R.U32.HI R56, RZ, 0x10, R57 ;  /* 0x00000010ff387819 */ /* 0x000fe20000011639 */
[----:B------:R-:W-:Y:S01]  /*110e0*/  HADD2.F32 R72, -RZ, R72.H0_H0 ;  /* 0x20000048ff487230 */ /* 0x000fe20000004100 */
[----:B------:R-:W-:Y:S01]  /*110f0*/  LEA.HI R5, R5, R4, RZ, 0x3 ;  /* 0x0000000405057211 */ /* 0x000fe200078f18ff */
[----:B------:R-:W-:Y:S01]  /*11100*/  HADD2.F32 R30, -RZ, R21.H0_H0 ;  /* 0x20000015ff1e7230 */ /* 0x000fe20000004100 */
[----:B------:R-:W-:Y:S01]  /*11110*/  LOP3.LUT R4, R205, 0x38, R6, 0xf8, !PT ;  /* 0x00000038cd047812 */ /* 0x000fe200078ef806 */
[----:B------:R-:W-:Y:S01]  /*11120*/  HADD2.F32 R21, -RZ, R71.H0_H0 ;  /* 0x20000047ff157230 */ /* 0x000fe20000004100 */
[----:B------:R-:W-:Y:S01]  /*11130*/  SHF.R.U32.HI R32, RZ, 0x10, R45 ;  /* 0x00000010ff207819 */ /* 0x000fe2000001162d */
[----:B------:R-:W-:Y:S01]  /*11140*/  IMAD.SHL.U32 R5, R5, 0x400, RZ ;  /* 0x0000040005057824 */ /* 0x000fe200078e00ff */
[----:B0-----:R-:W-:-:S02]  /*11150*/  LOP3.LUT R8, R4, R233, RZ, 0x3c, !PT ;  /* 0x000000e904087212 */ /* 0x001fc400078e3cff */
[----:B------:R-:W-:Y:S01]  /*11160*/  SHF.R.U64 R41, R58, 0x10, R59 ;  /* 0x000000103a297819 */ /* 0x000fe2000000123b */
[----:B------:R-:W-:Y:S01]  /*11170*/  HADD2.F32 R32, -RZ, R32.H0_H0 ;  /* 0x20000020ff207230 */ /* 0x000fe20000004100 */
[----:B------:R-:W-:Y:S02]  /*11180*/  LOP3.LUT R9, R5, 0x7fffe000, RZ, 0xc0, !PT ;  /* 0x7fffe00005097812 */ /* 0x000fe400078ec0ff */
[----:B------:R-:W0:Y:S01]  /*11190*/  LDS.128 R4, [R228] ;  /* 0x00000000e4047984 */ /* 0x000e220000000c00 */
[----:B------:R-:W-:Y:S02]  /*111a0*/  SHF.R.U64 R39, R46, 0x10, R47 ;  /* 0x000000102e277819 */ /* 0x000fe4000000122f */
[----:B------:R-:W-:Y:S02]  /*111b0*/  IADD3 R8, R8, R9, R211 ;  /* 0x0000000908087210 */ /* 0x000fe40007ffe0d3 */
[----:B------:R-:W-:Y:S02]  /*111c0*/  SHF.R.U32.HI R58, RZ, 0x10, R59 ;  /* 0x00000010ff3a7819 */ /* 0x000fe4000001163b */
[----:B------:R-:W-:-:S02]  /*111d0*/  LEA R12, R8, R17, 0x1 ;  /* 0x00000011080c7211 */ /* 0x000fc400078e08ff */
[----:B------:R-:W-:Y:S02]  /*111e0*/  SHF.R.U32.HI R46, RZ, 0x10, R47 ;  /* 0x00000010ff2e7819 */ /* 0x000fe4000001162f */
[----:B------:R-:W-:Y:S01]  /*111f0*/  SHF.R.U64 R40, R44, 0x10, R45 ;  /* 0x000000102c287819 */ /* 0x000fe2000000122d */
[----:B------:R-:W1:Y:S01]  /*11200*/  LDS.128 R8, [R12+0x12400] ;  /* 0x012400000c087984 */ /* 0x000e620000000c00 */
[--C-:B0-----:R-:W-:Y:S02]  /*11210*/  HADD2.F32 R14, -RZ, R5.reuse.H0_H0 ;  /* 0x20000005ff0e7230 */ /* 0x101fe40000004100 */
[----:B------:R-:W-:Y:S02]  /*11220*/  HADD2.F32 R15, -RZ, R5.H1_H1 ;  /* 0x30000005ff0f7230 */ /* 0x000fe40000004100 */
[----:B------:R-:W-:Y:S02]  /*11230*/  HADD2.F32 R5, -RZ, R4.H0_H0 ;  /* 0x20000004ff057230 */ /* 0x000fe40000004100 */
[----:B------:R-:W-:-:S02]  /*11240*/  HADD2.F32 R24, -RZ, R6.H0_H0 ;  /* 0x20000006ff187230 */ /* 0x000fc40000004100 */
[--C-:B------:R-:W-:Y:S02]  /*11250*/  HADD2.F32 R25, -RZ, R7.reuse.H0_H0 ;  /* 0x20000007ff197230 */ /* 0x100fe40000004100 */
[----:B------:R-:W-:Y:S02]  /*11260*/  HADD2.F32 R7, -RZ, R7.H1_H1 ;  /* 0x30000007ff077230 */ /* 0x000fe40000004100 */
[--C-:B-1----:R-:W-:Y:S02]  /*11270*/  HADD2.F32 R26, -RZ, R9.reuse.H0_H0 ;  /* 0x20000009ff1a7230 */ /* 0x102fe40000004100 */
[----:B------:R-:W-:Y:S02]  /*11280*/  HADD2.F32 R27, -RZ, R9.H1_H1 ;  /* 0x30000009ff1b7230 */ /* 0x000fe40000004100 */
[----:B------:R-:W-:Y:S02]  /*11290*/  HADD2.F32 R9, -RZ, R8.H0_H0 ;  /* 0x20000008ff097230 */ /* 0x000fe40000004100 */
[C---:B------:R-:W-:Y:S01]  /*112a0*/  FMUL.FTZ R35, R26.reuse, R33 ;  /* 0x000000211a237220 */ /* 0x040fe20000410000 */
[----:B------:R-:W-:Y:S01]  /*112b0*/  FMUL.FTZ R37, R26, R31 ;  /* 0x0000001f1a257220 */ /* 0x000fe20000410000 */
[----:B------:R-:W-:-:S02]  /*112c0*/  HADD2.F32 R26, -RZ, R56.H0_H0 ;  /* 0x20000038ff1a7230 */ /* 0x000fc40000004100 */
[----:B------:R-:W-:Y:S01]  /*112d0*/  FMUL.FTZ R34, R27, R32 ;  /* 0x000000201b227220 */ /* 0x000fe20000410000 */
[C---:B------:R-:W-:Y:S01]  /*112e0*/  FFMA.FTZ R35, R14.reuse, R31, -R35 ;  /* 0x0000001f0e237223 */ /* 0x040fe20000010823 */
[----:B------:R-:W-:Y:S01]  /*112f0*/  FFMA.FTZ R37, R14, R33, R37 ;  /* 0x000000210e257223 */ /* 0x000fe20000010025 */
[----:B------:R-:W-:Y:S01]  /*11300*/  FMUL.FTZ R14, R9, R30 ;  /* 0x0000001e090e7220 */ /* 0x000fe20000410000 */
[----:B------:R-:W-:Y:S01]  /*11310*/  FMUL.FTZ R36, R27, R26 ;  /* 0x0000001a1b247220 */ /* 0x000fe20000410000 */
[----:B------:R-:W-:Y:S01]  /*11320*/  FMUL.FTZ R27, R9, R72 ;  /* 0x00000048091b7220 */ /* 0x000fe20000410000 */
[----:B------:R-:W-:Y:S02]  /*11330*/  HADD2.F32 R28, -RZ, R10.H0_H0 ;  /* 0x2000000aff1c7230 */ /* 0x000fe40000004100 */
[----:B------:R-:W-:Y:S01]  /*11340*/  FFMA.FTZ R34, R15, R26, -R34 ;  /* 0x0000001a0f227223 */ /* 0x000fe20000010822 */
[----:B------:R-:W-:Y:S02]  /*11350*/  HADD2.F32 R9, -RZ, R73.H0_H0 ;  /* 0x20000049ff097230 */ /* 0x000fe40000004100 */
[----:B------:R-:W-:Y:S01]  /*11360*/  FFMA.FTZ R27, R5, R30, R27 ;  /* 0x0000001e051b7223 */ /* 0x000fe2000001001b */
[----:B------:R-:W-:-:S02]  /*11370*/  HADD2.F32 R29, -RZ, R11.H0_H0 ;  /* 0x2000000bff1d7230 */ /* 0x000fc40000004100 */
[----:B------:R-:W-:Y:S01]  /*11380*/  FFMA.FTZ R36, R15, R32, R36 ;  /* 0x000000200f247223 */ /* 0x000fe20000010024 */
[----:B------:R-:W-:Y:S02]  /*11390*/  HADD2.F32 R30, -RZ, R71.H1_H1 ;  /* 0x30000047ff1e7230 */ /* 0x000fe40000004100 */
[----:B------:R-:W-:Y:S01]  /*113a0*/  FFMA.FTZ R72, R5, R72, -R14 ;  /* 0x0000004805487223 */ /* 0x000fe2000001080e */
[C---:B------:R-:W-:Y:S01]  /*113b0*/  FMUL.FTZ R5, R28.reuse, R21 ;  /* 0x000000151c057220 */ /* 0x040fe20000410000 */
[----:B------:R-:W-:Y:S02]  /*113c0*/  HADD2.F32 R14, -RZ, R73.H1_H1 ;  /* 0x30000049ff0e7230 */ /* 0x000fe40000004100 */
[----:B------:R-:W-:Y:S01]  /*113d0*/  FMUL.FTZ R15, R28, R9 ;  /* 0x000000091c0f7220 */ /* 0x000fe20000410000 */
[----:B------:R-:W-:Y:S02]  /*113e0*/  HADD2.F32 R11, -RZ, R11.H1_H1 ;  /* 0x3000000bff0b7230 */ /* 0x000fe40000004100 */
[----:B------:R-:W-:Y:S01]  /*113f0*/  FMUL.FTZ R32, R29, R30 ;  /* 0x0000001e1d207220 */ /* 0x000fe20000410000 */
[----:B------:R-:W-:-:S02]  /*11400*/  HADD2.F32 R28, -RZ, R46.H0_H0 ;  /* 0x2000002eff1c7230 */ /* 0x000fc40000004100 */
[C---:B------:R-:W-:Y:S01]  /*11410*/  FFMA.FTZ R31, R24.reuse, R9, -R5 ;  /* 0x00000009181f7223 */ /* 0x040fe20000010805 */
[----:B------:R-:W-:Y:S02]  /*11420*/  HADD2.F32 R26, -RZ, R58.H0_H0 ;  /* 0x2000003aff1a7230 */ /* 0x000fe40000004100 */
[-C--:B------:R-:W-:Y:S01]  /*11430*/  FMUL.FTZ R29, R29, R14.reuse ;  /* 0x0000000e1d1d7220 */ /* 0x080fe20000410000 */
[----:B------:R-:W-:Y:S01]  /*11440*/  FFMA.FTZ R32, R25, R14, -R32 ;  /* 0x0000000e19207223 */ /* 0x000fe20000010820 */
[----:B------:R-:W-:Y:S01]  /*11450*/  FFMA.FTZ R24, R24, R21, R15 ;  /* 0x0000001518187223 */ /* 0x000fe2000001000f */
[C---:B------:R-:W-:Y:S01]  /*11460*/  FMUL.FTZ R38, R11.reuse, R28 ;  /* 0x0000001c0b267220 */ /* 0x040fe20000410000 */
[----:B------:R-:W-:Y:S01]  /*11470*/  FMUL.FTZ R14, R11, R26 ;  /* 0x0000001a0b0e7220 */ /* 0x000fe20000410000 */
[----:B------:R-:W-:Y:S02]  /*11480*/  HADD2.F32 R8, -RZ, R8.H1_H1 ;  /* 0x30000008ff087230 */ /* 0x000fe40000004100 */
[----:B------:R-:W-:Y:S01]  /*11490*/  FFMA.FTZ R29, R25, R30, R29 ;  /* 0x0000001e191d7223 */ /* 0x000fe2000001001d */
[----:B------:R-:W-:-:S02]  /*114a0*/  HADD2.F32 R10, -RZ, R10.H1_H1 ;  /* 0x3000000aff0a7230 */ /* 0x000fc40000004100 */
[C---:B------:R-:W-:Y:S01]  /*114b0*/  FFMA.FTZ R33, R7.reuse, R26, -R38 ;  /* 0x0000001a07217223 */ /* 0x040fe20000010826 */
[----:B------:R-:W-:Y:S02]  /*114c0*/  HADD2.F32 R11, -RZ, R40.H0_H0 ;  /* 0x20000028ff0b7230 */ /* 0x000fe40000004100 */
[----:B------:R-:W-:Y:S01]  /*114d0*/  FFMA.FTZ R28, R7, R28, R14 ;  /* 0x0000001c071c7223 */ /* 0x000fe2000001000e */
[----:B------:R-:W-:Y:S02]  /*114e0*/  HADD2.F32 R15, -RZ, R39.H0_H0 ;  /* 0x20000027ff0f7230 */ /* 0x000fe40000004100 */
[----:B------:R-:W-:Y:S02]  /*114f0*/  HADD2.F32 R5, -RZ, R42.H0_H0 ;  /* 0x2000002aff057230 */ /* 0x000fe40000004100 */
[----:B------:R-:W-:Y:S01]  /*11500*/  FMUL.FTZ R7, R8, R11 ;  /* 0x0000000b08077220 */ /* 0x000fe20000410000 */
[----:B------:R-:W-:Y:S02]  /*11510*/  HADD2.F32 R9, -RZ, R41.H0_H0 ;  /* 0x20000029ff097230 */ /* 0x000fe40000004100 */
[----:B------:R-:W-:Y:S01]  /*11520*/  FMUL.FTZ R25, R10, R15 ;  /* 0x0000000f0a197220 */ /* 0x000fe20000410000 */
[----:B------:R-:W-:-:S02]  /*11530*/  HADD2.F32 R4, -RZ, R4.H1_H1 ;  /* 0x30000004ff047230 */ /* 0x000fc40000004100 */
[----:B------:R-:W-:Y:S01]  /*11540*/  FMUL.FTZ R8, R8, R5 ;  /* 0x0000000508087220 */ /* 0x000fe20000410000 */
[----:B------:R-:W-:Y:S02]  /*11550*/  HADD2.F32 R6, -RZ, R6.H1_H1 ;  /* 0x30000006ff067230 */ /* 0x000fe40000004100 */
[----:B------:R-:W-:Y:S01]  /*11560*/  FMUL.FTZ R14, R10, R9 ;  /* 0x000000090a0e7220 */ /* 0x000fe20000410000 */
        /* <DEDUP_REMOVED lines=14> */
.L_x_1508:
[----:B------:R-:W-:Y:S05]  /*11650*/  BSYNC B1 ;  /* 0x0000000000017941 */ /* 0x000fea0003800000 */
.L_x_1507:
[----:B------:R-:W-:Y:S05]  /*11660*/  @P2 BRA `(.L_x_1474) ;  /* 0x0000000400782947 */ /* 0x000fea0003800000 */
[----:B------:R-:W-:Y:S01]  /*11670*/  LEA.HI R13, R13, R230, RZ, 0x1d ;  /* 0x000000e60d0d7211 */ /* 0x000fe200078fe8ff */
[----:B------:R-:W-:Y:S01]  /*11680*/  HADD2.F32 R29, -RZ, R0.H1_H1 ;  /* 0x30000000ff1d7230 */ /* 0x000fe20000004100 */
[----:B------:R-:W-:Y:S01]  /*11690*/  SHF.R.U32.HI R30, RZ, 0x10, R49 ;  /* 0x00000010ff1e7819 */ /* 0x000fe20000011631 */
[----:B------:R-:W-:Y:S01]  /*116a0*/  HADD2.F32 R28, -RZ, R3.H1_H1 ;  /* 0x30000003ff1c7230 */ /* 0x000fe20000004100 */
[----:B01234-:R-:W-:Y:S01]  /*116b0*/  SHF.R.S32.HI R6, RZ, 0x1f, R13 ;  /* 0x0000001fff067819 */ /* 0x01ffe2000001140d */
[----:B------:R-:W-:Y:S01]  /*116c0*/  IMAD.SHL.U32 R4, R13, 0x8, RZ ;  /* 0x000000080d047824 */ /* 0x000fe200078e00ff */
[----:B------:R-:W-:Y:S01]  /*116d0*/  SHF.R.U64 R39, R64, 0x10, R65 ;  /* 0x0000001040277819 */ /* 0x000fe20000001241 */
[----:B------:R-:W-:Y:S01]  /*116e0*/  HADD2.F32 R30, -RZ, R30.H0_H0 ;  /* 0x2000001eff1e7230 */ /* 0x000fe20000004100 */
[----:B------:R-:W-:Y:S02]  /*116f0*/  LEA.HI R6, R6, R13, RZ, 0x3 ;  /* 0x0000000d06067211 */ /* 0x000fe400078f18ff */
[----:B------:R-:W-:-:S02]  /*11700*/  LOP3.LUT R4, R205, 0x38, R4, 0xf8, !PT ;  /* 0x00000038cd047812 */ /* 0x000fc400078ef804 */
[----:B------:R-:W-:Y:S01]  /*11710*/  SHF.R.U32.HI R64, RZ, 0x10, R65 ;  /* 0x00000010ff407819 */ /* 0x000fe20000011641 */
[----:B------:R-:W-:Y:S01]  /*11720*/  IMAD.SHL.U32 R6, R6, 0x400, RZ ;  /* 0x0000040006067824 */ /* 0x000fe200078e00ff */
[----:B------:R-:W-:Y:S02]  /*11730*/  LOP3.LUT R8, R4, R233, RZ, 0x3c, !PT ;  /* 0x000000e904087212 */ /* 0x000fe400078e3cff */
[----:B------:R-:W-:Y:S02]  /*11740*/  SHF.R.U64 R37, R66, 0x10, R67 ;  /* 0x0000001042257819 */ /* 0x000fe40000001243 */
[----:B------:R-:W-:Y:S02]  /*11750*/  LOP3.LUT R9, R6, 0x7fffe000, RZ, 0xc0, !PT ;  /* 0x7fffe00006097812 */ /* 0x000fe400078ec0ff */
[----:B------:R-:W0:Y:S01]  /*11760*/  LDS.128 R4, [R227] ;  /* 0x00000000e3047984 */ /* 0x000e220000000c00 */
[----:B------:R-:W-:Y:S02]  /*11770*/  SHF.R.U64 R33, R50, 0x10, R51 ;  /* 0x0000001032217819 */ /* 0x000fe40000001233 */
[----:B------:R-:W-:-:S02]  /*11780*/  IADD3 R8, R8, R9, R211 ;  /* 0x0000000908087210 */ /* 0x000fc40007ffe0d3 */
[----:B------:R-:W-:Y:S02]  /*11790*/  SHF.R.U32.HI R66, RZ, 0x10, R67 ;  /* 0x00000010ff427819 */ /* 0x000fe40000011643 */
[----:B------:R-:W-:Y:S01]  /*117a0*/  SHF.R.U32.HI R50, RZ, 0x10, R51 ;  /* 0x00000010ff327819 */ /* 0x000fe20000011633 */
[----:B------:R-:W-:Y:S01]  /*117b0*/  IMAD R12, R8, 0x2, R17 ;  /* 0x00000002080c7824 */ /* 0x000fe200078e0211 */
[----:B------:R-:W-:-:S04]  /*117c0*/  SHF.R.U64 R35, R48, 0x10, R49 ;  /* 0x0000001030237819 */ /* 0x000fc80000001231 */
        /* <DEDUP_REMOVED lines=16> */
[----:B------:R-:W-:Y:S02]  /*118d0*/  HADD2.F32 R28, -RZ, R0.H0_H0 ;  /* 0x20000000ff1c7230 */ /* 0x000fe40000004100 */
[----:B------:R-:W-:Y:S01]  /*118e0*/  FFMA.FTZ R34, R13, R29, R34 ;  /* 0x0000001d0d227223 */ /* 0x000fe20000010022 */
[----:B------:R-:W-:Y:S02]  /*118f0*/  HADD2.F32 R0, -RZ, R3.H0_H0 ;  /* 0x20000003ff007230 */ /* 0x000fe40000004100 */
[-C--:B------:R-:W-:Y:S01]  /*11900*/  FMUL.FTZ R25, R25, R24.reuse ;  /* 0x0000001819197220 */ /* 0x080fe20000410000 */
[----:B------:R-:W-:Y:S01]  /*11910*/  FFMA.FTZ R31, R14, R24, -R31 ;  /* 0x000000180e1f7223 */ /* 0x000fe2000001081f */
[----:B------:R-:W-:Y:S01]  /*11920*/  FMUL.FTZ R24, R9, R28 ;  /* 0x0000001c09187220 */ /* 0x000fe20000410000 */
[----:B------:R-:W-:-:S02]  /*11930*/  HADD2.F32 R26, -RZ, R10.H0_H0 ;  /* 0x2000000aff1a7230 */ /* 0x000fc40000004100 */
[-C--:B------:R-:W-:Y:S01]  /*11940*/  FMUL.FTZ R9, R9, R0.reuse ;  /* 0x0000000009097220 */ /* 0x080fe20000410000 */
[----:B------:R-:W-:Y:S02]  /*11950*/  HADD2.F32 R3, -RZ, R2.H0_H0 ;  /* 0x20000002ff037230 */ /* 0x000fe40000004100 */
[----:B------:R-:W-:Y:S01]  /*11960*/  FFMA.FTZ R24, R5, R0, -R24 ;  /* 0x0000000005187223 */ /* 0x000fe20000010818 */
[----:B------:R-:W-:Y:S02]  /*11970*/  HADD2.F32 R0, -RZ, R20.H0_H0 ;  /* 0x20000014ff007230 */ /* 0x000fe40000004100 */
[----:B------:R-:W-:Y:S01]  /*11980*/  FFMA.FTZ R25, R14, R30, R25 ;  /* 0x0000001e0e197223 */ /* 0x000fe20000010019 */
[----:B------:R-:W-:Y:S02]  /*11990*/  HADD2.F32 R27, -RZ, R11.H0_H0 ;  /* 0x2000000bff1b7230 */ /* 0x000fe40000004100 */
[----:B------:R-:W-:Y:S01]  /*119a0*/  FMUL.FTZ R14, R26, R3 ;  /* 0x000000031a0e7220 */ /* 0x000fe20000410000 */
[----:B------:R-:W-:-:S02]  /*119b0*/  HADD2.F32 R2, -RZ, R2.H1_H1 ;  /* 0x30000002ff027230 */ /* 0x000fc40000004100 */
[-C--:B------:R-:W-:Y:S01]  /*119c0*/  FMUL.FTZ R30, R26, R0.reuse ;  /* 0x000000001a1e7220 */ /* 0x080fe20000410000 */
[----:B------:R-:W-:Y:S02]  /*119d0*/  HADD2.F32 R20, -RZ, R20.H1_H1 ;  /* 0x30000014ff147230 */ /* 0x000fe40000004100 */
[----:B------:R-:W-:Y:S01]  /*119e0*/  FFMA.FTZ R26, R15, R0, -R14 ;  /* 0x000000000f1a7223 */ /* 0x000fe2000001080e */
[----:B------:R-:W-:Y:S02]  /*119f0*/  HADD2.F32 R11, -RZ, R11.H1_H1 ;  /* 0x3000000bff0b7230 */ /* 0x000fe40000004100 */
[C---:B------:R-:W-:Y:S01]  /*11a00*/  FMUL.FTZ R36, R27.reuse, R2 ;  /* 0x000000021b247220 */ /* 0x040fe20000410000 */
[----:B------:R-:W-:Y:S02]  /*11a10*/  HADD2.F32 R14, -RZ, R50.H0_H0 ;  /* 0x20000032ff0e7230 */ /* 0x000fe40000004100 */
[----:B------:R-:W-:Y:S01]  /*11a20*/  FMUL.FTZ R27, R27, R20 ;  /* 0x000000141b1b7220 */ /* 0x000fe20000410000 */
[----:B------:R-:W-:-:S02]  /*11a30*/  HADD2.F32 R0, -RZ, R66.H0_H0 ;  /* 0x20000042ff007230 */ /* 0x000fc40000004100 */
[----:B------:R-:W-:Y:S01]  /*11a40*/  FFMA.FTZ R28, R5, R28, R9 ;  /* 0x0000001c051c7223 */ /* 0x000fe20000010009 */
[----:B------:R-:W-:Y:S02]  /*11a50*/  HADD2.F32 R8, -RZ, R8.H1_H1 ;  /* 0x30000008ff087230 */ /* 0x000fe40000004100 */
[----:B------:R-:W-:Y:S01]  /*11a60*/  FFMA.FTZ R27, R21, R2, R27 ;  /* 0x00000002151b7223 */ /* 0x000fe2000001001b */
[C---:B------:R-:W-:Y:S01]  /*11a70*/  FMUL.FTZ R38, R11.reuse, R14 ;  /* 0x0000000e0b267220 */ /* 0x040fe20000410000 */
[-C--:B------:R-:W-:Y:S01]  /*11a80*/  FMUL.FTZ R2, R11, R0.reuse ;  /* 0x000000000b027220 */ /* 0x080fe20000410000 */
[----:B------:R-:W-:Y:S02]  /*11a90*/  HADD2.F32 R10, -RZ, R10.H1_H1 ;  /* 0x3000000aff0a7230 */ /* 0x000fe40000004100 */
[----:B------:R-:W-:Y:S01]  /*11aa0*/  FFMA.FTZ R30, R15, R3, R30 ;  /* 0x000000030f1e7223 */ /* 0x000fe2000001001e */
[----:B------:R-:W-:Y:S02]  /*11ab0*/  HADD2.F32 R9, -RZ, R35.H0_H0 ;  /* 0x20000023ff097230 */ /* 0x000fe40000004100 */
[----:B------:R-:W-:Y:S01]  /*11ac0*/  FFMA.FTZ R29, R7, R0, -R38 ;  /* 0x00000000071d7223 */ /* 0x000fe20000010826 */
[----:B------:R-:W-:-:S02]  /*11ad0*/  HADD2.F32 R11, -RZ, R33.H0_H0 ;  /* 0x20000021ff0b7230 */ /* 0x000fc40000004100 */
[----:B------:R-:W-:Y:S01]  /*11ae0*/  FFMA.FTZ R2, R7, R14, R2 ;  /* 0x0000000e07027223 */ /* 0x000fe20000010002 */
[----:B------:R-:W-:Y:S02]  /*11af0*/  HADD2.F32 R3, -RZ, R39.H0_H0 ;  /* 0x20000027ff037230 */ /* 0x000fe40000004100 */
[----:B------:R-:W-:Y:S01]  /*11b00*/  FMUL.FTZ R7, R8, R9 ;  /* 0x0000000908077220 */ /* 0x000fe20000410000 */
[----:B------:R-:W-:Y:S02]  /*11b10*/  HADD2.F32 R5, -RZ, R37.H0_H0 ;  /* 0x20000025ff057230 */ /* 0x000fe40000004100 */
[----:B------:R-:W-:Y:S01]  /*11b20*/  FMUL.FTZ R15, R10, R11 ;  /* 0x0000000b0a0f7220 */ /* 0x000fe20000410000 */
[----:B------:R-:W-:Y:S02]  /*11b30*/  HADD2.F32 R6, -RZ, R6.H1_H1 ;  /* 0x30000006ff067230 */ /* 0x000fe40000004100 */
[----:B------:R-:W-:Y:S01]  /*11b40*/  FMUL.FTZ R8, R8, R3 ;  /* 0x0000000308087220 */ /* 0x000fe20000410000 */
[----:B------:R-:W-:Y:S01]  /*11b50*/  FFMA.FTZ R36, R21, R20, -R36 ;  /* 0x0000001415247223 */ /* 0x000fe20000010824 */
[----:B------:R-:W-:Y:S01]  /*11b60*/  FMUL.FTZ R10, R10, R5 ;  /* 0x000000050a0a7220 */ /* 0x000fe20000410000 */
[----:B------:R-:W-:Y:S01]  /*11b70*/  FFMA.FTZ R3, R4, R3, -R7 ;  /* 0x0000000304037223 */ /* 0x000fe20000010807 */
[----:B------:R-:W-:Y:S01]  /*11b80*/  FFMA.FTZ R15, R6, R5, -R15 ;  /* 0x00000005060f7223 */ /* 0x000fe2000001080f */
        /* <DEDUP_REMOVED lines=12> */
.L_x_1474:
[----:B------:R-:W-:Y:S05]  /*11c50*/  BSYNC B0 ;  /* 0x0000000000007941 */ /* 0x000fea0003800000 */
.L_x_1446:
        /* <DEDUP_REMOVED lines=8> */
.L_x_1444:
[----:B------:R-:W-:-:S06]  /*11ce0*/  ULOP3.LUT UR4, UR60, 0x1, URZ, 0xfc, !UPT ;  /* 0x000000013c047892 */ /* 0x000fcc000f8efc3f */
[----:B01----:R-:W-:-:S05]  /*11cf0*/  IMAD.U32 R0, RZ, RZ, UR4 ;  /* 0x00000004ff007e24 */ /* 0x003fca000f8e00ff */
[----:B------:R-:W-:-:S13]  /*11d00*/  ISETP.NE.AND P0, PT, R0, 0x3, PT ;  /* 0x000000030000780c */ /* 0x000fda0003f05270 */
[----:B------:R-:W-:Y:S05]  /*11d10*/  @!P0 BRA `(.L_x_1509) ;  /* 0x0000000000048947 */ /* 0x000fea0003800000 */
[----:B------:R-:W-:Y:S01]  /*11d20*/  BPT.TRAP 0x1 ;  /* 0x000000040000795c */ /* 0x000fe20000300000 */
.L_x_1509:
[----:B--234-:R-:W-:Y:S02]  /*11d30*/  LEA R5, R23, R17, 0x3 ;  /* 0x0000001117057211 */ /* 0x01cfe400078e18ff */
[----:B------:R-:W-:-:S04]  /*11d40*/  SHF.L.U32 R0, R194, 0x1f, RZ ;  /* 0x0000001fc2007819 */ /* 0x000fc800000006ff */
[----:B------:R0:W1:Y:S01]  /*11d50*/  SYNCS.PHASECHK.TRANS64.TRYWAIT P2, [R5+URZ+0x30830], R0 ;  /* 0x03083000050075a7 */ /* 0x000062000804017f */
[----:B------:R-:W-:Y:S05]  /*11d60*/  @!P0 BRA `(.L_x_1510) ;  /* 0x0000000000048947 */ /* 0x000fea0003800000 */
[----:B------:R-:W-:Y:S01]  /*11d70*/  BPT.TRAP 0x1 ;  /* 0x000000040000795c */ /* 0x000fe20000300000 */
.L_x_1510:
[----:B------:R-:W2:Y:S02]  /*11d80*/  S2R R2, SR_TID.X ;  /* 0x0000000000027919 */ /* 0x000ea40000002100 */
[----:B--2---:R-:W-:-:S04]  /*11d90*/  LOP3.LUT R2, R2, 0x7f, RZ, 0xc0, !PT ;  /* 0x0000007f02027812 */ /* 0x004fc800078ec0ff */
[----:B------:R-:W-:Y:S01]  /*11da0*/  ISETP.NE.AND P1, PT, R2, RZ, PT ;  /* 0x000000ff0200720c */ /* 0x000fe20003f25270 */
[----:B-1----:R-:W-:-:S12]  /*11db0*/  @P2 BRA `(.L_x_1511) ;  /* 0x0000000000082947 */ /* 0x002fd80003800000 */
[----:B------:R-:W1:Y:S02]  /*11dc0*/  SYNCS.PHASECHK.TRANS64.TRYWAIT P2, [R5+URZ+0x30830], R0 ;  /* 0x03083000050075a7 */ /* 0x000e64000804017f */
[----:B-1----:R-:W-:Y:S05]  /*11dd0*/  @!P2 BRA `(.L_x_1512) ;  /* 0x0000016400b0a947 */ /* 0x002fea0003800000 */
.L_x_1511:
[----:B------:R-:W-:Y:S05]  /*11de0*/  WARPSYNC.ALL ;  /* 0x0000000000007948 */ /* 0x000fea0003800000 */
[----:B01----:R-:W-:Y:S01]  /*11df0*/  VIADD R0, R17, 0x1e400 ;  /* 0x0001e40011007836 */ /* 0x003fe20000000000 */
[----:B------:R-:W-:Y:S01]  /*11e00*/  R2UR UR4, R68 ;  /* 0x00000000440472ca */ /* 0x000fe200000e0000 */
[----:B------:R-:W-:Y:S01]  /*11e10*/  IMAD.MOV.U32 R3, RZ, RZ, 0x40000040 ;  /* 0x40000040ff037424 */ /* 0x000fe200078e00ff */
[----:B------:R-:W-:Y:S01]  /*11e20*/  WARPGROUP.ARRIVE ;  /* 0x00000000000079c5 */ /* 0x000fe20000000000 */
[----:B------:R-:W-:Y:S01]  /*11e30*/  UMOV UR9, 0x40000040 ;  /* 0x4000004000097882 */ /* 0x000fe20000000000 */
[----:B------:R-:W-:Y:S01]  /*11e40*/  SHF.R.U32.HI R0, RZ, 0x4, R0 ;  /* 0x00000004ff007819 */ /* 0x000fe20000011600 */
[----:B------:R-:W-:Y:S01]  /*11e50*/  IMAD.MOV.U32 R7, RZ, RZ, 0x40000040 ;  /* 0x40000040ff077424 */ /* 0x000fe200078e00ff */
[----:B------:R-:W-:Y:S01]  /*11e60*/  R2UR UR11, R3 ;  /* 0x00000000030b72ca */ /* 0x000fe200000e0000 */
[----:B------:R-:W-:Y:S01]  /*11e70*/  IMAD.U32 R9, RZ, RZ, UR9 ;  /* 0x00000009ff097e24 */ /* 0x000fe2000f8e00ff */
[----:B------:R-:W-:Y:S01]  /*11e80*/  LOP3.LUT R0, R0, 0x3fff, RZ, 0xc0, !PT ;  /* 0x00003fff00007812 */ /* 0x000fe200078ec0ff */
[----:B------:R-:W-:Y:S01]  /*11e90*/  UMOV UR53, 0x40000040 ;  /* 0x4000004000357882 */ /* 0x000fe20000000000 */
[----:B------:R-:W-:Y:S01]  /*11ea0*/  UMOV UR49, 0x40000040 ;  /* 0x4000004000317882 */ /* 0x000fe20000000000 */
[----:B------:R-:W-:Y:S01]  /*11eb0*/  UMOV UR45, 0x40000040 ;  /* 0x40000040002d7882 */ /* 0x000fe20000000000 */
[----:B------:R-:W-:Y:S01]  /*11ec0*/  LOP3.LUT R10, R0, 0x10000, RZ, 0xfc, !PT ;  /* 0x00010000000a7812 */ /* 0x000fe200078efcff */
[----:B------:R-:W-:Y:S01]  /*11ed0*/  ULOP3.LUT UR4, UR4, 0x10000, URZ, 0xfc, !UPT ;  /* 0x0001000004047892 */ /* 0x000fe2000f8efc3f */
[----:B------:R-:W-:Y:S01]  /*11ee0*/  IMAD.MOV.U32 R3, RZ, RZ, 0x40000040 ;  /* 0x40000040ff037424 */ /* 0x000fe200078e00ff */
[----:B------:R-:W-:Y:S01]  /*11ef0*/  UMOV UR41, 0x40000040 ;  /* 0x4000004000297882 */ /* 0x000fe20000000000 */
[----:B------:R-:W-:Y:S01]  /*11f00*/  UMOV UR37, 0x40000040 ;  /* 0x4000004000257882 */ /* 0x000fe20000000000 */
[----:B------:R-:W-:Y:S01]  /*11f10*/  IMAD R2, R23, 0x900, R10 ;  /* 0x0000090017027824 */ /* 0x000fe200078e020a */
[----:B------:R-:W-:Y:S01]  /*11f20*/  UIADD3 UR5, UR4, 0x2, URZ ;  /* 0x0000000204057890 */ /* 0x000fe2000fffe03f */
[----:B------:R-:W-:Y:S01]  /*11f30*/  R2UR UR39, R3 ;  /* 0x00000000032772ca */ /* 0x000fe200000e0000 */
[----:B------:R-:W-:Y:S01]  /*11f40*/  UMOV UR8, UR4 ;  /* 0x0000000400087c82 */ /* 0x000fe20008000000 */
[----:B------:R-:W-:Y:S01]  /*11f50*/  UIADD3 UR52, UR4, 0x406, URZ ;  /* 0x0000040604347890 */ /* 0x000fe2000fffe03f */
[C---:B------:R-:W-:Y:S01]  /*11f60*/  R2UR UR10, R2.reuse ;  /* 0x00000000020a72ca */ /* 0x040fe200000e0000 */
[----:B------:R-:W-:Y:S01]  /*11f70*/  IMAD.U32 R8, RZ, RZ, UR8 ;  /* 0x00000008ff087e24 */ /* 0x000fe2000f8e00ff */
[----:B------:R-:W-:Y:S01]  /*11f80*/  IADD3 R6, R2, 0x2, RZ ;  /* 0x0000000202067810 */ /* 0x000fe20007ffe0ff */
[----:B------:R-:W-:Y:S01]  /*11f90*/  UIADD3 UR48, UR4, 0x800, URZ ;  /* 0x0000080004307890 */ /* 0x000fe2000fffe03f */
[----:B------:R-:W-:Y:S01]  /*11fa0*/  IMAD.MOV.U32 R73, RZ, RZ, -0x60 ;  /* 0xffffffa0ff497424 */ /* 0x000fe200078e00ff */
[----:B------:R-:W-:Y:S01]  /*11fb0*/  UIADD3 UR44, UR4, 0x802, URZ ;  /* 0x00000802042c7890 */ /* 0x000fe2000fffe03f */
[----:B------:R0:W-:Y:S01]  /*11fc0*/  STL.64 [R1+0x30], R8 ;  /* 0x0000300801007387 */ /* 0x0001e20000100a00 */
[----:B------:R-:W-:Y:S01]  /*11fd0*/  UIADD3 UR40, UR4, 0x804, URZ ;  /* 0x0000080404287890 */ /* 0x000fe2000fffe03f */
[----:B------:R-:W-:Y:S01]  /*11fe0*/  IMAD R73, R150, R73, 0x60 ;  /* 0x0000006096497424 */ /* 0x000fe200078e0249 */
[----:B------:R-:W-:Y:S01]  /*11ff0*/  UIADD3 UR36, UR4, 0x806, URZ ;  /* 0x0000080604247890 */ /* 0x000fe2000fffe03f */
[----:B------:R-:W-:-:S02]  /*12000*/  @!P1 IADD3 R0, R5, 0x30840, RZ ;  /* 0x0003084005009810 */ /* 0x000fc40007ffe0ff */
[--C-:B------:R-:W-:Y:S01]  /*12010*/  IMAD.IADD R4, R196, 0x1, R73.reuse ;  /* 0x00000001c4047824 */ /* 0x100fe200078e0249 */
[----:B------:R-:W-:Y:S01]  /*12020*/  HGMMA.64x96x16.F32 R24, gdesc[UR8], RZ, !UPT, gsb0 ;  /* 0x01600000081879f0 */ /* 0x000fe2000c0008ff */
[----:B------:R-:W-:Y:S01]  /*12030*/  R2UR UR10, R6 ;  /* 0x00000000060a72ca */ /* 0x000fe200000e0000 */
[----:B------:R-:W-:Y:S01]  /*12040*/  UMOV UR8, UR5 ;  /* 0x0000000500087c82 */ /* 0x000fe20008000000 */
[----:B------:R-:W-:Y:S01]  /*12050*/  R2UR UR11, R7 ;  /* 0x00000000070b72ca */ /* 0x000fe200000e0000 */
[----:B------:R-:W-:Y:S01]  /*12060*/  UMOV UR9, 0x40000040 ;  /* 0x4000004000097882 */ /* 0x000fe20000000000 */
[----:B------:R-:W-:Y:S01]  /*12070*/  VIADD R6, R2, 0x4 ;  /* 0x0000000402067836 */ /* 0x000fe20000000000 */
[----:B------:R-:W-:Y:S01]  /*12080*/  MOV R7, 0x40000040 ;  /* 0x4000004000077802 */ /* 0x000fe20000000f00 */
[----:B------:R-:W-:Y:S01]  /*12090*/  UIADD3 UR5, UR4, 0x4, URZ ;  /* 0x0000000404057890 */ /* 0x000fe2000fffe03f */
[----:B0-----:R-:W-:Y:S01]  /*120a0*/  IMAD.U32 R8, RZ, RZ, UR8 ;  /* 0x00000008ff087e24 */ /* 0x001fe2000f8e00ff */
[----:B------:R-:W-:Y:S01]  /*120b0*/  @!P1 PRMT R0, RZ, 0x654, R0 ;  /* 0x00000654ff009816 */ /* 0x000fe20000000000 */
[----:B------:R-:W-:Y:S01]  /*120c0*/  IMAD.U32 R9, RZ, RZ, UR9 ;  /* 0x00000009ff097e24 */ /* 0x000fe2000f8e00ff */
[--C-:B------:R-:W-:Y:S01]  /*120d0*/  IADD3 R5, -R197, 0x1, R4.reuse ;  /* 0x00000001c5057810 */ /* 0x100fe20007ffe104 */
[----:B------:R-:W-:Y:S01]  /*120e0*/  IMAD R75, R206, -0x2, R4 ;  /* 0xfffffffece4b7824 */ /* 0x000fe200078e0204 */
[----:B------:R-:W-:Y:S01]  /*120f0*/  LOP3.LUT R16, R16, 0xffefffff, RZ, 0xc0, !PT ;  /* 0xffefffff10107812 */ /* 0x000fe200078ec0ff */
[C---:B------:R-:W-:Y:S01]  /*12100*/  IMAD R14, R206.reuse, -0x2, R73 ;  /* 0xfffffffece0e7824 */ /* 0x040fe200078e0249 */
[----:B------:R0:W-:Y:S01]  /*12110*/  STL.64 [R1+0x28], R8 ;  /* 0x0000280801007387 */ /* 0x0001e20000100a00 */
[----:B------:R-:W-:Y:S01]  /*12120*/  IMAD R5, R206, -0x2, R5 ;  /* 0xfffffffece057824 */ /* 0x000fe200078e0205 */
[----:B------:R-:W-:-:S02]  /*12130*/  WARPGROUP.DEPBAR.LE gsb0, 0x0 ;  /* 0x00008000000079c5 */ /* 0x000fc40000010000 */
[----:B------:R-:W-:-:S06]  /*12140*/  WARPGROUP.ARRIVE ;  /* 0x00000000000079c5 */ /* 0x000fcc0000000000 */
[----:B------:R-:W-:Y:S01]  /*12150*/  HGMMA.64x96x16.F32 R24, gdesc[UR8], R24, gsb0 ;  /* 0x01600000081879f0 */ /* 0x000fe20008000818 */
[----:B------:R-:W-:Y:S01]  /*12160*/  R2UR UR10, R6 ;  /* 0x00000000060a72ca */ /* 0x000fe200000e0000 */
[----:B------:R-:W-:Y:S01]  /*12170*/  UMOV UR8, UR5 ;  /* 0x0000000500087c82 */ /* 0x000fe20008000000 */
[----:B------:R-:W-:Y:S01]  /*12180*/  R2UR UR11, R7 ;  /* 0x00000000070b72ca */ /* 0x000fe200000e0000 */
[----:B------:R-:W-:Y:S01]  /*12190*/  UMOV UR9, 0x40000040 ;  /* 0x4000004000097882 */ /* 0x000fe20000000000 */
[----:B------:R-:W-:Y:S01]  /*121a0*/  VIADD R6, R2, 0x6 ;  /* 0x0000000602067836 */ /* 0x000fe20000000000 */
[----:B------:R-:W-:Y:S01]  /*121b0*/  UIADD3 UR5, UR4, 0x6, URZ ;  /* 0x0000000604057890 */ /* 0x000fe2000fffe03f */
[----:B------:R-:W-:Y:S02]  /*121c0*/  IMAD.MOV.U32 R7, RZ, RZ, 0x40000040 ;  /* 0x40000040ff077424 */ /* 0x000fe400078e00ff */
[----:B0-----:R-:W-:Y:S02]  /*121d0*/  IMAD.U32 R8, RZ, RZ, UR8 ;  /* 0x00000008ff087e24 */ /* 0x001fe4000f8e00ff */
[----:B------:R-:W-:-:S05]  /*121e0*/  IMAD.U32 R9, RZ, RZ, UR9 ;  /* 0x00000009ff097e24 */ /* 0x000fca000f8e00ff */
[----:B------:R0:W-:Y:S01]  /*121f0*/  STL.64 [R1+0x20], R8 ;  /* 0x0000200801007387 */ /* 0x0001e20000100a00 */
[----:B------:R-:W-:Y:S02]  /*12200*/  WARPGROUP.DEPBAR.LE gsb0, 0x0 ;  /* 0x00008000000079c5 */ /* 0x000fe40000010000 */
        /* <DEDUP_REMOVED lines=8> */
[----:B------:R-:W-:Y:S01]  /*12290*/  IMAD.MOV.U32 R7, RZ, RZ, 0x40000040 ;  /* 0x40000040ff077424 */ /* 0x000fe200078e00ff */
[----:B0-----:R-:W-:Y:S01]  /*122a0*/  MOV R8, UR8 ;  /* 0x0000000800087c02 */ /* 0x001fe20008000f00 */
        /* <DEDUP_REMOVED lines=22> */
[----:B------:R-:W-:Y:S01]  /*12410*/  IMAD.MOV.U32 R7, RZ, RZ, 0x40000040 ;  /* 0x40000040ff077424 */ /* 0x000fe200078e00ff */
[----:B------:R-:W-:Y:S01]  /*12420*/  IADD3 R6, R2, 0x304, RZ ;  /* 0x0000030402067810 */ /* 0x000fe20007ffe0ff */
[----:B------:R-:W-:Y:S01]  /*12430*/  UIADD3 UR5, UR4, 0x404, URZ ;  /* 0x0000040404057890 */ /* 0x000fe2000fffe03f */
[----:B0-----:R-:W-:Y:S02]  /*12440*/  IMAD.U32 R8, RZ, RZ, UR8 ;  /* 0x00000008ff087e24 */ /* 0x001fe4000f8e00ff */
[----:B------:R-:W-:Y:S01]  /*12450*/  IMAD.U32 R9, RZ, RZ, UR9 ;  /* 0x00000009ff097e24 */ /* 0x000fe2000f8e00ff */
[----:B------:R-:W-:-:S02]  /*12460*/  ULDC UR4, c[0x0][0x9dc] ;  /* 0x0002770000047ab9 */ /* 0x000fc40000000800 */
[----:B------:R-:W-:Y:S02]  /*12470*/  IMAD.U32 R11, RZ, RZ, UR4 ;  /* 0x00000004ff0b7e24 */ /* 0x000fe4000f8e00ff */
        /* <DEDUP_REMOVED lines=9> */
[----:B------:R-:W-:Y:S01]  /*12510*/  MOV R7, 0x40000040 ;  /* 0x4000004000077802 */ /* 0x000fe20000000f00 */
[----:B0-----:R-:W-:Y:S02]  /*12520*/  IMAD.U32 R8, RZ, RZ, UR8 ;  /* 0x00000008ff087e24 */ /* 0x001fe4000f8e00ff */
[----:B------:R-:W-:Y:S01]  /*12530*/  IMAD.U32 R9, RZ, RZ, UR9 ;  /* 0x00000009ff097e24 */ /* 0x000fe2000f8e00ff */
[----:B------:R-:W-:Y:S01]  /*12540*/  R2UR UR54, R6 ;  /* 0x00000000063672ca */ /* 0x000fe200000e0000 */
[----:B------:R-:W-:Y:S01]  /*12550*/  VIADD R6, R2, 0x600 ;  /* 0x0000060002067836 */ /* 0x000fe20000000000 */
[----:B------:R-:W-:Y:S01]  /*12560*/  R2UR UR55, R7 ;  /* 0x00000000073772ca */ /* 0x000fe200000e0000 */
[----:B------:R-:W-:Y:S01]  /*12570*/  IMAD.MOV.U32 R7, RZ, RZ, 0x40000040 ;  /* 0x40000040ff077424 */ /* 0x000fe200078e00ff */
[----:B------:R0:W-:Y:S02]  /*12580*/  STL.64 [R1], R8 ;  /* 0x0000000801007387 */ /* 0x0001e40000100a00 */
[----:B------:R-:W-:Y:S01]  /*12590*/  R2UR UR50, R6 ;  /* 0x00000000063272ca */ /* 0x000fe200000e0000 */
[----:B------:R-:W-:Y:S01]  /*125a0*/  VIADD R6, R2, 0x602 ;  /* 0x0000060202067836 */ /* 0x000fe20000000000 */
[----:B------:R-:W-:Y:S01]  /*125b0*/  R2UR UR51, R7 ;  /* 0x00000000073372ca */ /* 0x000fe200000e0000 */
[----:B------:R-:W-:-:S03]  /*125c0*/  IMAD.MOV.U32 R7, RZ, RZ, 0x40000040 ;  /* 0x40000040ff077424 */ /* 0x000fc600078e00ff */
[----:B------:R-:W-:Y:S02]  /*125d0*/  R2UR UR46, R6 ;  /* 0x00000000062e72ca */ /* 0x000fe400000e0000 */
[----:B------:R-:W-:Y:S01]  /*125e0*/  R2UR UR47, R7 ;  /* 0x00000000072f72ca */ /* 0x000fe200000e0000 */
[----:B------:R-:W-:Y:S01]  /*125f0*/  IMAD.MOV.U32 R7, RZ, RZ, 0x40000040 ;  /* 0x40000040ff077424 */ /* 0x000fe200078e00ff */
[C---:B------:R-:W-:Y:S01]  /*12600*/  IADD3 R6, R2.reuse, 0x604, RZ ;  /* 0x0000060402067810 */ /* 0x040fe20007ffe0ff */
[----:B------:R-:W-:Y:S02]  /*12610*/  VIADD R2, R2, 0x606 ;  /* 0x0000060602027836 */ /* 0x000fe40000000000 */
[----:B0-----:R-:W-:Y:S01]  /*12620*/  IMAD R8, R201, 0x80, R216 ;  /* 0x00000080c9087824 */ /* 0x001fe200078e02d8 */
[----:B------:R-:W-:Y:S02]  /*12630*/  R2UR UR42, R6 ;  /* 0x00000000062a72ca */ /* 0x000fe400000e0000 */
[----:B------:R-:W-:-:S02]  /*12640*/  R2UR UR43, R7 ;  /* 0x00000000072b72ca */ /* 0x000fc400000e0000 */
[----:B------:R-:W-:Y:S02]  /*12650*/  R2UR UR38, R2 ;  /* 0x00000000022672ca */ /* 0x000fe400000e0000 */
[----:B------:R-:W0:Y:S02]  /*12660*/  LDC.64 R2, c[0x0][0x9e0] ;  /* 0x00027800ff027b82 */ /* 0x000e240000000a00 */
[----:B0-----:R-:W-:Y:S02]  /*12670*/  ISETP.GE.AND P2, PT, R3, 0x1, PT ;  /* 0x000000010300780c */ /* 0x001fe40003f46270 */
[----:B------:R-:W-:-:S11]  /*12680*/  IADD3 R12, R5, R2, RZ ;  /* 0x00000002050c7210 */ /* 0x000fd60007ffe0ff */
[----:B------:R-:W-:Y:S01]  /*12690*/  @P2 LOP3.LUT R16, R16, 0x100000, RZ, 0xfc, !PT ;  /* 0x0010000010102812 */ /* 0x000fe200078efcff */
        /* <DEDUP_REMOVED lines=19> */
[----:B------:R0:W-:Y:S02]  /*127d0*/  @!P1 SYNCS.ARRIVE.TRANS64.RED.A1T0 RZ, [R0+URZ], RZ ;  /* 0x000000ff00ff99a7 */ /* 0x0001e4000810043f */
[----:B0-----:R-:W-:-:S05]  /*127e0*/  LOP3.LUT R0, RZ, R11, RZ, 0x33, !PT ;  /* 0x0000000bff007212 */ /* 0x001fca00078e33ff */
[----:B------:R-:W-:Y:S01]  /*127f0*/  IMAD.IADD R77, R5, 0x1, R0 ;  /* 0x00000001054d7824 */ /* 0x000fe200078e0200 */
[----:B------:R-:W-:-:S03]  /*12800*/  VIADDMNMX R0, R8, R12, R75, PT ;  /* 0x0000000c08007246 */ /* 0x000fc6000380014b */
[----:B------:R-:W-:Y:S01]  /*12810*/  IMAD.IADD R4, R77, 0x1, R8 ;  /* 0x000000014d047824 */ /* 0x000fe200078e0208 */
[----:B------:R-:W-:Y:S06]  /*12820*/  @!P2 BRA `(.L_x_1513) ;  /* 0x00000000004ca947 */ /* 0x000fec0003800000 */
[----:B------:R-:W-:Y:S01]  /*12830*/  IADD3 R5, -R197, R196, R8 ;  /* 0x000000c4c5057210 */ /* 0x000fe20007ffe108 */
[----:B------:R-:W-:Y:S03]  /*12840*/  BSSY B0, `(.L_x_1514) ;  /* 0x000000e000007945 */ /* 0x000fe60003800000 */
        /* <DEDUP_REMOVED lines=9> */
.L_x_1515:
[----:B------:R-:W-:-:S13]  /*128e0*/  ISETP.NE.AND P2, PT, R3, 0x1, PT ;  /* 0x000000010300780c */ /* 0x000fda0003f45270 */
[----:B------:R-:W0:Y:S02]  /*128f0*/  @P2 LDC.64 R6, c[0x0][0x9e8] ;  /* 0x00027a00ff062b82 */ /* 0x000e240000000a00 */
[----:B0-----:R-:W-:-:S05]  /*12900*/  @P2 IMAD.HI.U32 R6, R5, R6, RZ ;  /* 0x0000000605062227 */ /* 0x001fca00078e00ff */
[----:B------:R-:W-:-:S07]  /*12910*/  @P2 SHF.R.U32.HI R5, RZ, R7, R6 ;  /* 0x00000007ff052219 */ /* 0x000fce0000011606 */
.L_x_1516:
[----:B------:R-:W-:Y:S05]  /*12920*/  BSYNC B0 ;  /* 0x0000000000007941 */ /* 0x000fea0003800000 */
.L_x_1514:
[----:B------:R-:W-:-:S05]  /*12930*/  IMAD R5, R5, R3, R14 ;  /* 0x0000000305057224 */ /* 0x000fca00078e020e */
[----:B------:R-:W-:Y:S02]  /*12940*/  VIMNMX R4, R4, R5, !PT ;  /* 0x0000000504047248 */ /* 0x000fe40007fe0100 */
[----:B------:R-:W-:-:S07]  /*12950*/  VIADDMNMX R0, R5, R3, R0, PT ;  /* 0x0000000305007246 */ /* 0x000fce0003800100 */
.L_x_1513:
[C---:B------:R-:W-:Y:S02]  /*12960*/  ISETP.GE.AND P3, PT, R73.reuse, 0x9, PT ;  /* 0x000000094900780c */ /* 0x040fe40003f66270 */
[----:B------:R-:W-:Y:S02]  /*12970*/  ISETP.GE.AND P2, PT, R73, 0x2, PT ;  /* 0x000000024900780c */ /* 0x000fe40003f46270 */
[----:B------:R-:W-:Y:S02]  /*12980*/  P2R R20, PR, RZ, 0x8 ;  /* 0x00000008ff147803 */ /* 0x000fe40000000000 */
[C---:B------:R-:W-:Y:S02]  /*12990*/  ISETP.GT.AND P3, PT, R4.reuse, 0x8, !P3 ;  /* 0x000000080400780c */ /* 0x040fe40005f64270 */
[----:B------:R-:W-:Y:S02]  /*129a0*/  ISETP.GT.AND P4, PT, R4, 0x1, !P2 ;  /* 0x000000010400780c */ /* 0x000fe40005784270 */
[----:B------:R-:W-:-:S02]  /*129b0*/  ISETP.LT.OR P3, PT, R0, 0x9, P3 ;  /* 0x000000090000780c */ /* 0x000fc40001f61670 */
[----:B------:R-:W-:Y:S02]  /*129c0*/  ISETP.GE.AND P5, PT, R73, 0xa, PT ;  /* 0x0000000a4900780c */ /* 0x000fe40003fa6270 */
[----:B------:R-:W-:Y:S02]  /*129d0*/  FSEL R101, R28, -INF , !P3 ;  /* 0xff8000001c657808 */ /* 0x000fe40005800000 */
[----:B------:R-:W-:Y:S02]  /*129e0*/  ISETP.LT.OR P4, PT, R0, 0x2, P4 ;  /* 0x000000020000780c */ /* 0x000fe40002781670 */
[----:B------:R-:W-:Y:S02]  /*129f0*/  ISETP.GT.AND P3, PT, R4, 0x9, !P5 ;  /* 0x000000090400780c */ /* 0x000fe40006f64270 */
[----:B------:R-:W-:Y:S02]  /*12a00*/  FSEL R103, R25, -INF , !P4 ;  /* 0xff80000019677808 */ /* 0x000fe40006000000 */
        /* <DEDUP_REMOVED lines=88> */
[C---:B------:R-:W-:Y:S02]  /*12f90*/  ISETP.GE.AND P3, PT, R73.reuse, 0x52, PT ;  /* 0x000000524900780c */ /* 0x040fe40003f66270 */
[----:B------:R-:W-:Y:S02]  /*12fa0*/  ISETP.GE.AND P6, PT, R73, 0x1, PT ;  /* 0x000000014900780c */ /* 0x000fe40003fc6270 */
[----:B------:R-:W-:-:S02]  /*12fb0*/  ISETP.GT.AND P4, PT, R4, 0x51, !P3 ;  /* 0x000000510400780c */ /* 0x000fc40005f84270 */
[----:B------:R-:W-:Y:S02]  /*12fc0*/  IADD3 R6, R77, 0x8, R8 ;  /* 0x000000084d067810 */ /* 0x000fe40007ffe008 */
        /* <DEDUP_REMOVED lines=11> */
[----:B------:R-:W-:Y:S01]  /*13080*/  ISETP.GT.AND P5, PT, R4, 0x59, !P5 ;  /* 0x000000590400780c */ /* 0x000fe20006fa4270 */
[----:B------:R-:W-:-:S03]  /*13090*/  VIADD R4, R8, 0x8 ;  /* 0x0000000808047836 */ /* 0x000fc60000000000 */
[----:B------:R-:W-:Y:S02]  /*130a0*/  ISETP.LT.OR P5, PT, R0, 0x5a, P5 ;  /* 0x0000005a0000780c */ /* 0x000fe40002fa1670 */
[----:B------:R-:W-:Y:S02]  /*130b0*/  VIADDMNMX R4, R4, R12, R75, PT ;  /* 0x0000000c04047246 */ /* 0x000fe4000380014b */
[----:B------:R-:W-:Y:S02]  /*130c0*/  FSEL R69, R69, -INF , !P5 ;  /* 0xff80000045457808 */ /* 0x000fe40006800000 */
[----:B------:R-:W-:-:S13]  /*130d0*/  ISETP.GE.AND P5, PT, R3, 0x1, PT ;  /* 0x000000010300780c */ /* 0x000fda0003fa6270 */
[----:B------:R-:W-:Y:S05]  /*130e0*/  @!P5 BRA `(.L_x_1517) ;  /* 0x000000000050d947 */ /* 0x000fea0003800000 */
[----:B------:R-:W-:Y:S01]  /*130f0*/  IADD3 R0, R196, 0x8, R8 ;  /* 0x00000008c4007810 */ /* 0x000fe20007ffe008 */
[----:B------:R-:W-:Y:S04]  /*13100*/  BSSY B0, `(.L_x_1518) ;  /* 0x000000f000007945 */ /* 0x000fe80003800000 */
[----:B------:R-:W-:-:S05]  /*13110*/  IMAD.IADD R0, R0, 0x1, -R197 ;  /* 0x0000000100007824 */ /* 0x000fca00078e0ac5 */
        /* <DEDUP_REMOVED lines=9> */
.L_x_1519:
[----:B------:R-:W-:-:S13]  /*131b0*/  ISETP.NE.AND P5, PT, R3, 0x1, PT ;  /* 0x000000010300780c */ /* 0x000fda0003fa5270 */
[----:B------:R-:W0:Y:S02]  /*131c0*/  @P5 LDC.64 R32, c[0x0][0x9e8] ;  /* 0x00027a00ff205b82 */ /* 0x000e240000000a00 */
[----:B0-----:R-:W-:-:S05]  /*131d0*/  @P5 IMAD.HI.U32 R32, R0, R32, RZ ;  /* 0x0000002000205227 */ /* 0x001fca00078e00ff */
[----:B------:R-:W-:-:S07]  /*131e0*/  @P5 SHF.R.U32.HI R0, RZ, R33, R32 ;  /* 0x00000021ff005219 */ /* 0x000fce0000011620 */
.L_x_1520:
[----:B------:R-:W-:Y:S05]  /*131f0*/  BSYNC B0 ;  /* 0x0000000000007941 */ /* 0x000fea0003800000 */
.L_x_1518:
[----:B------:R-:W-:-:S05]  /*13200*/  IMAD R5, R0, R3, R14 ;  /* 0x0000000300057224 */ /* 0x000fca00078e020e */
[----:B------:R-:W-:Y:S02]  /*13210*/  VIMNMX R6, R6, R5, !PT ;  /* 0x0000000506067248 */ /* 0x000fe40007fe0100 */
[----:B------:R-:W-:-:S07]  /*13220*/  VIADDMNMX R4, R5, R3, R4, PT ;  /* 0x0000000305047246 */ /* 0x000fce0003800104 */
.L_x_1517:
[----:B------:R-:W-:Y:S01]  /*13230*/  ISETP.GT.AND P2, PT, R6, 0x1, !P2 ;  /* 0x000000010600780c */ /* 0x000fe20005744270 */
[----:B------:R-:W-:Y:S01]  /*13240*/  ULDC UR4, c[0x0][0x988] ;  /* 0x0002620000047ab9 */ /* 0x000fe20000000800 */
[----:B------:R-:W-:Y:S02]  /*13250*/  FMNMX.FTZ R0, R85, R103, !PT ;  /* 0x0000006755007209 */ /* 0x000fe40007810000 */
[----:B------:R-:W-:Y:S02]  /*13260*/  ISETP.LT.OR P2, PT, R4, 0x2, P2 ;  /* 0x000000020400780c */ /* 0x000fe40001741670 */
[----:B------:R-:W-:Y:S02]  /*13270*/  FMNMX.FTZ R0, R101, R0, !PT ;  /* 0x0000000065007209 */ /* 0x000fe40007810000 */
[----:B------:R-:W-:Y:S02]  /*13280*/  FSEL R27, R27, -INF , !P2 ;  /* 0xff8000001b1b7808 */ /* 0x000fe40005000000 */
[----:B------:R-:W-:-:S02]  /*13290*/  ISETP.NE.AND P2, PT, R20, RZ, PT ;  /* 0x000000ff1400720c */ /* 0x000fc40003f45270 */
[----:B------:R-:W-:Y:S02]  /*132a0*/  FMNMX.FTZ R0, R87, R0, !PT ;  /* 0x0000000057007209 */ /* 0x000fe40007810000 */
[----:B------:R-:W-:Y:S02]  /*132b0*/  ISETP.GT.AND P2, PT, R6, 0x8, !P2 ;  /* 0x000000080600780c */ /* 0x000fe40005744270 */
[----:B------:R-:W-:Y:S02]  /*132c0*/  FMNMX.FTZ R0, R99, R0, !PT ;  /* 0x0000000063007209 */ /* 0x000fe40007810000 */
        /* <DEDUP_REMOVED lines=46> */
[----:B------:R-:W-:Y:S01]  /*135b0*/  FMNMX.FTZ R12, R69, R0, !PT ;  /* 0x00000000450c7209 */ /* 0x000fe20007810000 */
[----:B------:R-:W-:Y:S01]  /*135c0*/  IMAD.U32 R0, RZ, RZ, UR4 ;  /* 0x00000004ff007e24 */ /* 0x000fe2000f8e00ff */
[----:B------:R-:W-:Y:S02]  /*135d0*/  ISETP.LT.OR P2, PT, R4, 0x22, P2 ;  /* 0x000000220400780c */ /* 0x000fe40001741670 */
[----:B------:R-:W-:Y:S01]  /*135e0*/  ISETP.GT.AND P6, PT, R6, RZ, !P6 ;  /* 0x000000ff0600720c */ /* 0x000fe200077c4270 */
[----:B------:R-:W0:Y:S01]  /*135f0*/  SHFL.BFLY PT, R5, R12, 0x2, 0x1f ;  /* 0x0c401f000c057f89 */ /* 0x000e2200000e0000 */
[----:B------:R-:W-:Y:S02]  /*13600*/  FSEL R43, R43, -INF , !P2 ;  /* 0xff8000002b2b7808 */ /* 0x000fe40005000000 */
[----:B------:R-:W-:-:S02]  /*13610*/  ISETP.NE.AND P2, PT, R79, RZ, PT ;  /* 0x000000ff4f00720c */ /* 0x000fc40003f45270 */
[----:B------:R-:W-:Y:S02]  /*13620*/  ISETP.LT.OR P6, PT, R4, 0x1, P6 ;  /* 0x000000010400780c */ /* 0x000fe400037c1670 */
[----:B------:R-:W-:Y:S02]  /*13630*/  ISETP.GT.AND P2, PT, R6, 0x28, !P2 ;  /* 0x000000280600780c */ /* 0x000fe40005744270 */
[----:B------:R-:W-:Y:S02]  /*13640*/  FSEL R26, R26, -INF , !P6 ;  /* 0xff8000001a1a7808 */ /* 0x000fe40007000000 */
[----:B------:R-:W-:Y:S02]  /*13650*/  ISETP.LT.OR P2, PT, R4, 0x29, P2 ;  /* 0x000000290400780c */ /* 0x000fe40001741670 */
[----:B------:R-:W-:Y:S02]  /*13660*/  ISETP.NE.AND P5, PT, R83, RZ, PT ;  /* 0x000000ff5300720c */ /* 0x000fe40003fa5270 */
[----:B------:R-:W-:-:S02]  /*13670*/  FSEL R75, R46, -INF , !P2 ;  /* 0xff8000002e4b7808 */ /* 0x000fc40005000000 */
[----:B------:R-:W-:Y:S02]  /*13680*/  ISETP.NE.AND P2, PT, R44, RZ, PT ;  /* 0x000000ff2c00720c */ /* 0x000fe40003f45270 */
[----:B------:R-:W-:Y:S02]  /*13690*/  ISETP.NE.AND P6, PT, R84, RZ, PT ;  /* 0x000000ff5400720c */ /* 0x000fe40003fc5270 */
[C---:B------:R-:W-:Y:S02]  /*136a0*/  ISETP.GT.AND P2, PT, R6.reuse, 0x29, !P2 ;  /* 0x000000290600780c */ /* 0x040fe40005744270 */
[----:B------:R-:W-:Y:S02]  /*136b0*/  ISETP.GT.AND P3, PT, R6, 0x51, !P3 ;  /* 0x000000510600780c */ /* 0x000fe40005f64270 */
[----:B------:R-:W-:Y:S02]  /*136c0*/  ISETP.LT.OR P2, PT, R4, 0x2a, P2 ;  /* 0x0000002a0400780c */ /* 0x000fe40001741670 */
[----:B0-----:R-:W-:-:S02]  /*136d0*/  FMNMX.FTZ R14, R12, R5, !PT ;  /* 0x000000050c0e7209 */ /* 0x001fc40007810000 */
[----:B------:R-:W-:Y:S02]  /*136e0*/  FSEL R47, R47, -INF , !P2 ;  /* 0xff8000002f2f7808 */ /* 0x000fe40005000000 */
[----:B------:R-:W-:Y:S01]  /*136f0*/  ISETP.NE.AND P2, PT, R80, RZ, PT ;  /* 0x000000ff5000720c */ /* 0x000fe20003f45270 */
[----:B------:R-:W0:Y:S01]  /*13700*/  SHFL.BFLY PT, R5, R14, 0x1, 0x1f ;  /* 0x0c201f000e057f89 */ /* 0x000e2200000e0000 */
        /* <DEDUP_REMOVED lines=25> */
[----:B0-----:R-:W-:Y:S02]  /*138a0*/  FMNMX.FTZ R5, R14, R5, !PT ;  /* 0x000000050e057209 */ /* 0x001fe40007810000 */
[----:B------:R-:W-:Y:S02]  /*138b0*/  FSEL R55, R55, -INF , !P2 ;  /* 0xff80000037377808 */ /* 0x000fe40005000000 */
[----:B------:R-:W-:Y:S01]  /*138c0*/  ISETP.NE.AND P2, PT, R82, RZ, PT ;  /* 0x000000ff5200720c */ /* 0x000fe20003f45270 */
[----:B------:R-:W-:Y:S01]  /*138d0*/  FMUL.FTZ R20, R5, R0 ;  /* 0x0000000005147220 */ /* 0x000fe20000410000 */
[----:B------:R-:W-:-:S02]  /*138e0*/  FMNMX.FTZ R12, R77, R12, !PT ;  /* 0x0000000c4d0c7209 */ /* 0x000fc40007810000 */
[----:B------:R-:W-:Y:S02]  /*138f0*/  ISETP.GT.AND P2, PT, R6, 0x40, !P2 ;  /* 0x000000400600780c */ /* 0x000fe40005744270 */
        /* <DEDUP_REMOVED lines=9> */
[----:B------:R-:W-:Y:S02]  /*13990*/  ISETP.GT.AND P4, PT, R6, 0x58, !P4 ;  /* 0x000000580600780c */ /* 0x000fe40006784270 */
[----:B------:R-:W-:-:S02]  /*139a0*/  FSEL R59, R59, -INF , !P2 ;  /* 0xff8000003b3b7808 */ /* 0x000fc40005000000 */
[----:B------:R-:W-:Y:S02]  /*139b0*/  ISETP.GT.AND P2, PT, R6, 0x48, !P5 ;  /* 0x000000480600780c */ /* 0x000fe40006f44270 */
[----:B------:R-:W-:Y:S02]  /*139c0*/  ISETP.NE.AND P5, PT, R60, RZ, PT ;  /* 0x000000ff3c00720c */ /* 0x000fe40003fa5270 */
[----:B------:R-:W-:Y:S02]  /*139d0*/  ISETP.LT.OR P2, PT, R4, 0x49, P2 ;  /* 0x000000490400780c */ /* 0x000fe40001741670 */
[----:B------:R-:W-:Y:S02]  /*139e0*/  FMNMX.FTZ R12, R59, R12, !PT ;  /* 0x0000000c3b0c7209 */ /* 0x000fe40007810000 */
[----:B------:R-:W-:Y:S02]  /*139f0*/  FSEL R83, R62, -INF , !P2 ;  /* 0xff8000003e537808 */ /* 0x000fe40005000000 */
[----:B------:R-:W-:-:S02]  /*13a00*/  FSETP.NEU.FTZ.AND P2, PT, R5, -INF , PT ;  /* 0xff8000000500780b */ /* 0x000fc40003f5d000 */
[----:B------:R-:W-:Y:S02]  /*13a10*/  FMNMX.FTZ R12, R83, R12, !PT ;  /* 0x0000000c530c7209 */ /* 0x000fe40007810000 */
[----:B------:R-:W-:Y:S02]  /*13a20*/  FSEL R20, R20, RZ, P2 ;  /* 0x000000ff14147208 */ /* 0x000fe40001000000 */
[----:B------:R-:W-:Y:S02]  /*13a30*/  ISETP.GT.AND P2, PT, R6, 0x49, !P5 ;  /* 0x000000490600780c */ /* 0x000fe40006f44270 */
[----:B------:R-:W-:Y:S01]  /*13a40*/  ISETP.NE.AND P5, PT, R24, RZ, PT ;  /* 0x000000ff1800720c */ /* 0x000fe20003fa5270 */
[-CC-:B------:R-:W-:Y:S01]  /*13a50*/  FFMA.FTZ R180, R95, R0.reuse, -R20.reuse ;  /* 0x000000005fb47223 */ /* 0x180fe20000010814 */
[C---:B------:R-:W-:Y:S01]  /*13a60*/  ISETP.LT.OR P2, PT, R4.reuse, 0x4a, P2 ;  /* 0x0000004a0400780c */ /* 0x040fe20001741670 */
[-CC-:B------:R-:W-:Y:S01]  /*13a70*/  FFMA.FTZ R186, R97, R0.reuse, -R20.reuse ;  /* 0x0000000061ba7223 */ /* 0x180fe20000010814 */
[----:B------:R-:W-:Y:S01]  /*13a80*/  ISETP.LT.OR P3, PT, R4, 0x52, P3 ;  /* 0x000000520400780c */ /* 0x000fe20001f61670 */
[-CC-:B------:R-:W-:Y:S01]  /*13a90*/  FFMA.FTZ R188, R85, R0.reuse, -R20.reuse ;  /* 0x0000000055bc7223 */ /* 0x180fe20000010814 */
[----:B------:R-:W-:Y:S01]  /*13aa0*/  FSEL R63, R63, -INF , !P2 ;  /* 0xff8000003f3f7808 */ /* 0x000fe20005000000 */
[-CC-:B------:R-:W-:Y:S01]  /*13ab0*/  FFMA.FTZ R85, R103, R0.reuse, -R20.reuse ;  /* 0x0000000067557223 */ /* 0x180fe20000010814 */
[----:B------:R-:W-:Y:S01]  /*13ac0*/  ISETP.GT.AND P2, PT, R6, 0x50, !P6 ;  /* 0x000000500600780c */ /* 0x000fe20007744270 */
[--C-:B------:R-:W-:Y:S01]  /*13ad0*/  FFMA.FTZ R190, R101, R0, -R20.reuse ;  /* 0x0000000065be7223 */ /* 0x100fe20000010814 */
[----:B------:R-:W-:Y:S01]  /*13ae0*/  FMNMX.FTZ R12, R63, R12, !PT ;  /* 0x0000000c3f0c7209 */ /* 0x000fe20007810000 */
[----:B------:R-:W-:Y:S01]  /*13af0*/  MUFU.EX2 R188, R188 ;  /* 0x000000bc00bc7308 */ /* 0x000fe20000000800 */
[----:B------:R-:W-:Y:S01]  /*13b00*/  ISETP.LT.OR P2, PT, R4, 0x51, P2 ;  /* 0x000000510400780c */ /* 0x000fe20001741670 */
[-CC-:B------:R-:W-:Y:S01]  /*13b10*/  FFMA.FTZ R87, R87, R0.reuse, -R20.reuse ;  /* 0x0000000057577223 */ /* 0x180fe20000010814 */
[----:B------:R-:W-:Y:S01]  /*13b20*/  ISETP.GT.AND P5, PT, R6, 0x59, !P5 ;  /* 0x000000590600780c */ /* 0x000fe20006fa4270 */
[-CC-:B------:R-:W-:Y:S01]  /*13b30*/  FFMA.FTZ R184, R99, R0.reuse, -R20.reuse ;  /* 0x0000000063b87223 */ /* 0x180fe20000010814 */
[----:B------:R-:W-:Y:S01]  /*13b40*/  FSEL R95, R66, -INF , !P2 ;  /* 0xff800000425f7808 */ /* 0x000fe20005000000 */
[-CC-:B------:R-:W-:Y:S01]  /*13b50*/  FFMA.FTZ R89, R89, R0.reuse, -R20.reuse ;  /* 0x0000000059597223 */ /* 0x180fe20000010814 */
[C---:B------:R-:W-:Y:S01]  /*13b60*/  ISETP.LT.OR P4, PT, R4.reuse, 0x59, P4 ;  /* 0x000000590400780c */ /* 0x040fe20002781670 */
[----:B------:R-:W0:Y:S01]  /*13b70*/  MUFU.EX2 R85, R85 ;  /* 0x0000005500557308 */ /* 0x000e220000000800 */
[----:B------:R-:W-:Y:S01]  /*13b80*/  FSEL R97, R67, -INF , !P3 ;  /* 0xff80000043617808 */ /* 0x000fe20005800000 */
[--C-:B------:R-:W-:Y:S01]  /*13b90*/  FFMA.FTZ R67, R93, R0, -R20.reuse ;  /* 0x000000005d437223 */ /* 0x100fe20000010814 */
[----:B------:R-:W-:Y:S01]  /*13ba0*/  FMNMX.FTZ R12, R95, R12, !PT ;  /* 0x0000000c5f0c7209 */ /* 0x000fe20007810000 */
[-CC-:B------:R-:W-:Y:S01]  /*13bb0*/  FFMA.FTZ R91, R91, R0.reuse, -R20.reuse ;  /* 0x000000005b5b7223 */ /* 0x180fe20000010814 */
[----:B------:R-:W-:Y:S01]  /*13bc0*/  ISETP.LT.OR P5, PT, R4, 0x5a, P5 ;  /* 0x0000005a0400780c */ /* 0x000fe20002fa1670 */
[--C-:B------:R-:W-:Y:S01]  /*13bd0*/  FFMA.FTZ R4, R9, R0, -R20.reuse ;  /* 0x0000000009047223 */ /* 0x100fe20000010814 */
[----:B------:R-:W-:Y:S01]  /*13be0*/  FSEL R93, R70, -INF , !P4 ;  /* 0xff800000465d7808 */ /* 0x000fe20006000000 */
[----:B------:R-:W1:Y:S01]  /*13bf0*/  MUFU.EX2 R190, R190 ;  /* 0x000000be00be7308 */ /* 0x000e620000000800 */
[----:B------:R-:W-:Y:S01]  /*13c00*/  FMNMX.FTZ R12, R97, R12, !PT ;  /* 0x0000000c610c7209 */ /* 0x000fe20007810000 */
[-CC-:B------:R-:W-:Y:S01]  /*13c10*/  FFMA.FTZ R45, R45, R0.reuse, -R20.reuse ;  /* 0x000000002d2d7223 */ /* 0x180fe20000010814 */
[----:B------:R-:W-:Y:S01]  /*13c20*/  FSEL R71, R71, -INF , !P5 ;  /* 0xff80000047477808 */ /* 0x000fe20006800000 */
        /* <DEDUP_REMOVED lines=8> */
[-CC-:B------:R-:W-:Y:S01]  /*13cb0*/  FFMA.FTZ R57, R57, R0.reuse, -R20.reuse ;  /* 0x0000000039397223 */ /* 0x180fe20000010814 */
[-CC-:B------:R-:W-:Y:S01]  /*13cc0*/  FFMA.FTZ R21, R21, R0.reuse, -R20.reuse ;  /* 0x0000000015157223 */ /* 0x180fe20000010814 */
[----:B------:R-:W3:Y:S01]  /*13cd0*/  SHFL.BFLY PT, R9, R12, 0x2, 0x1f ;  /* 0x0c401f000c097f89 */ /* 0x000ee200000e0000 */
[-CC-:B------:R-:W-:Y:S01]  /*13ce0*/  FFMA.FTZ R61, R61, R0.reuse, -R20.reuse ;  /* 0x000000003d3d7223 */ /* 0x180fe20000010814 */
[----:B------:R-:W4:Y:S01]  /*13cf0*/  MUFU.EX2 R87, R87 ;  /* 0x0000005700577308 */ /* 0x000f220000000800 */
[-CC-:B------:R-:W-:Y:S01]  /*13d00*/  FFMA.FTZ R25, R25, R0.reuse, -R20.reuse ;  /* 0x0000000019197223 */ /* 0x180fe20000010814 */
[-CC-:B------:R-:W-:Y:S01]  /*13d10*/  FFMA.FTZ R65, R65, R0.reuse, -R20.reuse ;  /* 0x0000000041417223 */ /* 0x180fe20000010814 */
[-CC-:B------:R-:W-:Y:S01]  /*13d20*/  FFMA.FTZ R29, R29, R0.reuse, -R20.reuse ;  /* 0x000000001d1d7223 */ /* 0x180fe20000010814 */
[----:B------:R-:W-:Y:S01]  /*13d30*/  FFMA.FTZ R20, R69, R0, -R20 ;  /* 0x0000000045147223 */ /* 0x000fe20000010814 */
[----:B------:R-:W-:-:S02]  /*13d40*/  ISETP.GE.AND P6, PT, R3, 0x1, PT ;  /* 0x000000010300780c */ /* 0x000fc40003fc6270 */
[----:B------:R-:W-:Y:S01]  /*13d50*/  IADD3 R202, R196, -R197, RZ ;  /* 0x800000c5c4ca7210 */ /* 0x000fe20007ffe0ff */
[----:B------:R-:W4:Y:S08]  /*13d60*/  MUFU.EX2 R184, R184 ;  /* 0x000000b800b87308 */ /* 0x000f300000000800 */
[----:B------:R-:W4:Y:S01]  /*13d70*/  MUFU.EX2 R89, R89 ;  /* 0x0000005900597308 */ /* 0x000f220000000800 */
[----:B---3--:R-:W-:-:S07]  /*13d80*/  FMNMX.FTZ R9, R12, R9, !PT ;  /* 0x000000090c097209 */ /* 0x008fce0007810000 */
[----:B------:R-:W3:Y:S01]  /*13d90*/  MUFU.EX2 R186, R186 ;  /* 0x000000ba00ba7308 */ /* 0x000ee20000000800 */
[----:B--2---:R-:W2:Y:S07]  /*13da0*/  SHFL.BFLY PT, R4, R9, 0x1, 0x1f ;  /* 0x0c201f0009047f89 */ /* 0x004eae00000e0000 */
[----:B------:R-:W-:Y:S08]  /*13db0*/  MUFU.EX2 R91, R91 ;  /* 0x0000005b005b7308 */ /* 0x000ff00000000800 */
[----:B------:R-:W-:Y:S08]  /*13dc0*/  MUFU.EX2 R180, R180 ;  /* 0x000000b400b47308 */ /* 0x000ff00000000800 */
[----:B------:R-:W-:Y:S01]  /*13dd0*/  MUFU.EX2 R67, R67 ;  /* 0x0000004300437308 */ /* 0x000fe20000000800 */
[----:B--2---:R-:W-:Y:S01]  /*13de0*/  FMNMX.FTZ R4, R9, R4, !PT ;  /* 0x0000000409047209 */ /* 0x004fe20007810000 */
[----:B0-----:R-:W-:Y:S01]  /*13df0*/  FADD.FTZ R9, R188, R85 ;  /* 0x00000055bc097221 */ /* 0x001fe20000010000 */
[----:B------:R-:W-:-:S02]  /*13e00*/  F2FP.F16.F32.PACK_AB R188, R85, R188 ;  /* 0x000000bc55bc723e */ /* 0x000fc400000000ff */
[C---:B------:R-:W-:Y:S01]  /*13e10*/  FSETP.NEU.FTZ.AND P2, PT, R4.reuse, -INF , PT ;  /* 0xff8000000400780b */ /* 0x040fe20003f5d000 */
[----:B------:R-:W-:Y:S01]  /*13e20*/  FMUL.FTZ R6, R4, R0 ;  /* 0x0000000004067220 */ /* 0x000fe20000410000 */
[----:B-1----:R-:W-:Y:S01]  /*13e30*/  FADD.FTZ R32, R190, R9 ;  /* 0x00000009be207221 */ /* 0x002fe20000010000 */
[----:B------:R-:W-:Y:S01]  /*13e40*/  MUFU.EX2 R45, R45 ;  /* 0x0000002d002d7308 */ /* 0x000fe20000000800 */
[C---:B----4-:R-:W-:Y:S02]  /*13e50*/  F2FP.F16.F32.PACK_AB R190, R87.reuse, R190 ;  /* 0x000000be57be723e */ /* 0x050fe400000000ff */
[----:B------:R-:W-:Y:S01]  /*13e60*/  FSEL R6, R6, RZ, P2 ;  /* 0x000000ff06067208 */ /* 0x000fe20001000000 */
[----:B------:R-:W-:-:S04]  /*13e70*/  FADD.FTZ R9, R87, R32 ;  /* 0x0000002057097221 */ /* 0x000fc80000010000 */
[-CC-:B------:R-:W-:Y:S01]  /*13e80*/  FFMA.FTZ R26, R26, R0.reuse, -R6.reuse ;  /* 0x000000001a1a7223 */ /* 0x180fe20000010806 */
[-CC-:B------:R-:W-:Y:S01]  /*13e90*/  FFMA.FTZ R27, R27, R0.reuse, -R6.reuse ;  /* 0x000000001b1b7223 */ /* 0x180fe20000010806 */
[-CC-:B------:R-:W-:Y:S01]  /*13ea0*/  FFMA.FTZ R33, R33, R0.reuse, -R6.reuse ;  /* 0x0000000021217223 */ /* 0x180fe20000010806 */
[-CC-:B------:R-:W-:Y:S01]  /*13eb0*/  FFMA.FTZ R31, R31, R0.reuse, -R6.reuse ;  /* 0x000000001f1f7223 */ /* 0x180fe20000010806 */
[-CC-:B------:R-:W-:Y:S01]  /*13ec0*/  FFMA.FTZ R37, R37, R0.reuse, -R6.reuse ;  /* 0x0000000025257223 */ /* 0x180fe20000010806 */
[----:B------:R-:W-:Y:S01]  /*13ed0*/  FADD.FTZ R34, R184, R9 ;  /* 0x00000009b8227221 */ /* 0x000fe20000010000 */
[----:B------:R-:W-:Y:S01]  /*13ee0*/  MUFU.EX2 R26, R26 ;  /* 0x0000001a001a7308 */ /* 0x000fe20000000800 */
[-CC-:B------:R-:W-:Y:S01]  /*13ef0*/  FFMA.FTZ R35, R35, R0.reuse, -R6.reuse ;  /* 0x0000000023237223 */ /* 0x180fe20000010806 */
[-C--:B------:R-:W-:Y:S01]  /*13f00*/  FFMA.FTZ R41, R41, R0.reuse, -R6 ;  /* 0x0000000029297223 */ /* 0x080fe20000010806 */
[----:B------:R-:W-:Y:S01]  /*13f10*/  FADD.FTZ R9, R89, R34 ;  /* 0x0000002259097221 */ /* 0x000fe20000010000 */
[-CC-:B------:R-:W-:Y:S01]  /*13f20*/  FFMA.FTZ R39, R39, R0.reuse, -R6.reuse ;  /* 0x0000000027277223 */ /* 0x180fe20000010806 */
[-CC-:B------:R-:W-:Y:S01]  /*13f30*/  FFMA.FTZ R73, R73, R0.reuse, -R6.reuse ;  /* 0x0000000049497223 */ /* 0x180fe20000010806 */
[-CC-:B------:R-:W-:Y:S01]  /*13f40*/  FFMA.FTZ R43, R43, R0.reuse, -R6.reuse ;  /* 0x000000002b2b7223 */ /* 0x180fe20000010806 */
[----:B---3--:R-:W-:Y:S01]  /*13f50*/  FADD.FTZ R36, R186, R9 ;  /* 0x00000009ba247221 */ /* 0x008fe20000010000 */
[----:B------:R-:W0:Y:S01]  /*13f60*/  MUFU.EX2 R27, R27 ;  /* 0x0000001b001b7308 */ /* 0x000e220000000800 */
        /* <DEDUP_REMOVED lines=13> */
[-CC-:B------:R-:W-:Y:S01]  /*14040*/  FFMA.FTZ R93, R93, R0.reuse, -R6.reuse ;  /* 0x000000005d5d7223 */ /* 0x180fe20000010806 */
[----:B------:R-:W-:Y:S01]  /*14050*/  FFMA.FTZ R71, R71, R0, -R6 ;  /* 0x0000000047477223 */ /* 0x000fe20000010806 */
[----:B------:R2:W3:Y:S01]  /*14060*/  MUFU.EX2 R12, R31 ;  /* 0x0000001f000c7308 */ /* 0x0004e20000000800 */
[----:B0-----:R-:W-:Y:S01]  /*14070*/  FADD.FTZ R34, R26, R27 ;  /* 0x0000001b1a227221 */ /* 0x001fe20000010000 */
[----:B------:R-:W-:-:S02]  /*14080*/  F2FP.F16.F32.PACK_AB R189, R27, R26 ;  /* 0x0000001a1bbd723e */ /* 0x000fc400000000ff */
[----:B------:R-:W-:Y:S02]  /*14090*/  F2FP.F16.F32.PACK_AB R184, R89, R184 ;  /* 0x000000b859b8723e */ /* 0x000fe400000000ff */
[----:B------:R-:W-:Y:S02]  /*140a0*/  F2FP.F16.F32.PACK_AB R186, R91, R186 ;  /* 0x000000ba5bba723e */ /* 0x000fe400000000ff */
[----:B------:R-:W0:Y:S01]  /*140b0*/  MUFU.EX2 R37, R37 ;  /* 0x0000002500257308 */ /* 0x000e220000000800 */
[----:B-1----:R-:W-:Y:S01]  /*140c0*/  FADD.FTZ R9, R33, R34 ;  /* 0x0000002221097221 */ /* 0x002fe20000010000 */
[----:B--2---:R-:W-:-:S04]  /*140d0*/  FADD.FTZ R31, R91, R36 ;  /* 0x000000245b1f7221 */ /* 0x004fc80000010000 */
[----:B------:R-:W-:Y:S01]  /*140e0*/  FADD.FTZ R38, R180, R31 ;  /* 0x0000001fb4267221 */ /* 0x000fe20000010000 */
[C---:B------:R-:W-:Y:S01]  /*140f0*/  F2FP.F16.F32.PACK_AB R180, R67.reuse, R180 ;  /* 0x000000b443b4723e */ /* 0x040fe200000000ff */
[----:B------:R-:W1:Y:S01]  /*14100*/  MUFU.EX2 R14, R35 ;  /* 0x00000023000e7308 */ /* 0x000e620000000800 */
[C---:B---3--:R-:W-:Y:S01]  /*14110*/  FADD.FTZ R36, R12.reuse, R9 ;  /* 0x000000090c247221 */ /* 0x048fe20000010000 */
[----:B------:R-:W-:Y:S01]  /*14120*/  FADD.FTZ R31, R67, R38 ;  /* 0x00000026431f7221 */ /* 0x000fe20000010000 */
[----:B------:R-:W-:-:S03]  /*14130*/  F2FP.F16.F32.PACK_AB R191, R12, R33 ;  /* 0x000000210cbf723e */ /* 0x000fc600000000ff */
[----:B------:R-:W-:Y:S01]  /*14140*/  FADD.FTZ R38, R182, R31 ;  /* 0x0000001fb6267221 */ /* 0x000fe20000010000 */
[----:B------:R-:W-:Y:S01]  /*14150*/  F2FP.F16.F32.PACK_AB R182, R45, R182 ;  /* 0x000000b62db6723e */ /* 0x000fe200000000ff */
[----:B------:R-:W2:Y:S01]  /*14160*/  MUFU.EX2 R41, R41 ;  /* 0x0000002900297308 */ /* 0x000ea20000000800 */
[----:B0-----:R-:W-:Y:S01]  /*14170*/  FADD.FTZ R9, R37, R36 ;  /* 0x0000002425097221 */ /* 0x001fe20000010000 */
[----:B------:R-:W-:-:S06]  /*14180*/  FADD.FTZ R40, R45, R38 ;  /* 0x000000262d287221 */ /* 0x000fcc0000010000 */
[----:B------:R-:W0:Y:S01]  /*14190*/  MUFU.EX2 R24, R39 ;  /* 0x0000002700187308 */ /* 0x000e220000000800 */
[C---:B-1----:R-:W-:Y:S01]  /*141a0*/  FADD.FTZ R36, R14.reuse, R9 ;  /* 0x000000090e247221 */ /* 0x042fe20000010000 */
[----:B------:R-:W-:-:S06]  /*141b0*/  F2FP.F16.F32.PACK_AB R185, R14, R37 ;  /* 0x000000250eb9723e */ /* 0x000fcc00000000ff */
[----:B------:R-:W1:Y:S01]  /*141c0*/  MUFU.EX2 R7, R7 ;  /* 0x0000000700077308 */ /* 0x000e620000000800 */
[----:B--2---:R-:W-:-:S07]  /*141d0*/  FADD.FTZ R9, R41, R36 ;  /* 0x0000002429097221 */ /* 0x004fce0000010000 */
[----:B------:R-:W2:Y:S01]  /*141e0*/  MUFU.EX2 R73, R73 ;  /* 0x0000004900497308 */ /* 0x000ea20000000800 */
[C---:B0-----:R-:W-:Y:S01]  /*141f0*/  FADD.FTZ R38, R24.reuse, R9 ;  /* 0x0000000918267221 */ /* 0x041fe20000010000 */
[----:B------:R-:W-:-:S06]  /*14200*/  F2FP.F16.F32.PACK_AB R187, R24, R41 ;  /* 0x0000002918bb723e */ /* 0x000fcc00000000ff */
[----:B------:R-:W0:Y:S01]  /*14210*/  MUFU.EX2 R176, R49 ;  /* 0x0000003100b07308 */ /* 0x000e220000000800 */
[----:B-1----:R-:W-:-:S07]  /*14220*/  FADD.FTZ R31, R7, R40 ;  /* 0x00000028071f7221 */ /* 0x002fce0000010000 */
[----:B------:R-:W1:Y:S01]  /*14230*/  MUFU.EX2 R28, R43 ;  /* 0x0000002b001c7308 */ /* 0x000e620000000800 */
[----:B--2---:R-:W-:-:S07]  /*14240*/  FADD.FTZ R9, R73, R38 ;  /* 0x0000002649097221 */ /* 0x004fce0000010000 */
[----:B------:R-:W2:Y:S01]  /*14250*/  MUFU.EX2 R13, R13 ;  /* 0x0000000d000d7308 */ /* 0x000ea20000000800 */
[C---:B0-----:R-:W-:Y:S01]  /*14260*/  FADD.FTZ R40, R176.reuse, R31 ;  /* 0x0000001fb0287221 */ /* 0x041fe20000010000 */
[----:B------:R-:W-:-:S06]  /*14270*/  F2FP.F16.F32.PACK_AB R176, R176, R7 ;  /* 0x00000007b0b0723e */ /* 0x000fcc00000000ff */
[----:B------:R-:W0:Y:S01]  /*14280*/  MUFU.EX2 R75, R75 ;  /* 0x0000004b004b7308 */ /* 0x000e220000000800 */
[C---:B-1----:R-:W-:Y:S01]  /*14290*/  FADD.FTZ R38, R28.reuse, R9 ;  /* 0x000000091c267221 */ /* 0x042fe20000010000 */
[----:B------:R-:W-:-:S06]  /*142a0*/  F2FP.F16.F32.PACK_AB R181, R28, R73 ;  /* 0x000000491cb5723e */ /* 0x000fcc00000000ff */
[----:B------:R-:W1:Y:S01]  /*142b0*/  MUFU.EX2 R178, R53 ;  /* 0x0000003500b27308 */ /* 0x000e620000000800 */
[----:B--2---:R-:W-:-:S07]  /*142c0*/  FADD.FTZ R31, R13, R40 ;  /* 0x000000280d1f7221 */ /* 0x004fce0000010000 */
[----:B------:R-:W2:Y:S01]  /*142d0*/  MUFU.EX2 R30, R47 ;  /* 0x0000002f001e7308 */ /* 0x000ea20000000800 */
[----:B0-----:R-:W-:-:S07]  /*142e0*/  FADD.FTZ R9, R75, R38 ;  /* 0x000000264b097221 */ /* 0x001fce0000010000 */
[----:B------:R-:W0:Y:S01]  /*142f0*/  MUFU.EX2 R15, R15 ;  /* 0x0000000f000f7308 */ /* 0x000e220000000800 */
[C---:B-1----:R-:W-:Y:S01]  /*14300*/  FADD.FTZ R40, R178.reuse, R31 ;  /* 0x0000001fb2287221 */ /* 0x042fe20000010000 */
[----:B------:R-:W-:Y:S01]  /*14310*/  F2FP.F16.F32.PACK_AB R178, R178, R13 ;  /* 0x0000000db2b2723e */ /* 0x000fe200000000ff */
[----:B------:R-:W-:-:S04]  /*14320*/  IMAD R13, R201, 0x80, R202 ;  /* 0x00000080c90d7824 */ /* 0x000fc800078e02ca */
[----:B------:R-:W-:Y:S01]  /*14330*/  IMAD.IADD R2, R13, 0x1, R2 ;  /* 0x000000010d027824 */ /* 0x000fe200078e0202 */
[----:B------:R-:W1:Y:S01]  /*14340*/  MUFU.EX2 R77, R77 ;  /* 0x0000004d004d7308 */ /* 0x000e620000000800 */
[C---:B--2---:R-:W-:Y:S01]  /*14350*/  FADD.FTZ R38, R30.reuse, R9 ;  /* 0x000000091e267221 */ /* 0x044fe20000010000 */
[----:B------:R-:W-:-:S06]  /*14360*/  F2FP.F16.F32.PACK_AB R183, R30, R75 ;  /* 0x0000004b1eb7723e */ /* 0x000fcc00000000ff */
[----:B------:R-:W2:Y:S01]  /*14370*/  MUFU.EX2 R172, R57 ;  /* 0x0000003900ac7308 */ /* 0x000ea20000000800 */
[----:B0-----:R-:W-:-:S07]  /*14380*/  FADD.FTZ R31, R15, R40 ;  /* 0x000000280f1f7221 */ /* 0x001fce0000010000 */
[----:B------:R-:W0:Y:S01]  /*14390*/  MUFU.EX2 R32, R51 ;  /* 0x0000003300207308 */ /* 0x000e220000000800 */
[----:B-1----:R-:W-:-:S07]  /*143a0*/  FADD.FTZ R9, R77, R38 ;  /* 0x000000264d097221 */ /* 0x002fce0000010000 */
[----:B------:R-:W1:Y:S01]  /*143b0*/  MUFU.EX2 R21, R21 ;  /* 0x0000001500157308 */ /* 0x000e620000000800 */
[C---:B--2---:R-:W-:Y:S01]  /*143c0*/  FADD.FTZ R40, R172.reuse, R31 ;  /* 0x0000001fac287221 */ /* 0x044fe20000010000 */
[----:B------:R-:W-:-:S06]  /*143d0*/  F2FP.F16.F32.PACK_AB R172, R172, R15 ;  /* 0x0000000facac723e */ /* 0x000fcc00000000ff */
        /* <DEDUP_REMOVED lines=19> */
[----:B------:R-:W-:-:S06]  /*14510*/  F2FP.F16.F32.PACK_AB R168, R168, R25 ;  /* 0x00000019a8a8723e */ /* 0x000fcc00000000ff */
        /* <DEDUP_REMOVED lines=16> */
[C---:B--2---:R-:W-:Y:S01]  /*14620*/  FADD.FTZ R12, R38.reuse, R9 ;  /* 0x00000009260c7221 */ /* 0x044fe20000010000 */
[----:B------:R-:W-:-:S03]  /*14630*/  F2FP.F16.F32.PACK_AB R169, R38, R95 ;  /* 0x0000005f26a9723e */ /* 0x000fc600000000ff */
[----:B0-----:R-:W-:-:S04]  /*14640*/  FADD.FTZ R9, R93, R12 ;  /* 0x0000000c5d097221 */ /* 0x001fc80000010000 */
[C---:B-1----:R-:W-:Y:S01]  /*14650*/  FADD.FTZ R6, R20.reuse, R9 ;  /* 0x0000000914067221 */ /* 0x042fe20000010000 */
[----:B------:R-:W-:Y:S01]  /*14660*/  F2FP.F16.F32.PACK_AB R171, R20, R93 ;  /* 0x0000005d14ab723e */ /* 0x000fe200000000ff */
[----:B------:R-:W-:Y:S01]  /*14670*/  VIADD R9, R150, 0xfffffffe ;  /* 0xfffffffe96097836 */ /* 0x000fe20000000000 */
[----:B------:R-:W-:Y:S06]  /*14680*/  @!P6 BRA `(.L_x_1521) ;  /* 0x000000000048e947 */ /* 0x000fec0003800000 */
[C---:B------:R-:W-:Y:S01]  /*14690*/  ISETP.GT.AND P2, PT, R13.reuse, RZ, PT ;  /* 0x000000ff0d00720c */ /* 0x040fe20003f44270 */
[----:B------:R-:W-:Y:S01]  /*146a0*/  BSSY B0, `(.L_x_1522) ;  /* 0x000000e000007945 */ /* 0x000fe20003800000 */
[----:B------:R-:W-:-:S11]  /*146b0*/  VIADD R12, R13, 0xffffffff ;  /* 0xffffffff0d0c7836 */ /* 0x000fd60000000000 */
[----:B------:R-:W-:Y:S05]  /*146c0*/  @P2 BRA `(.L_x_1523) ;  /* 0x00000000001c2947 */ /* 0x000fea0003800000 */
[----:B------:R-:W-:Y:S02]  /*146d0*/  ISETP.NE.AND P2, PT, R3, 0x1, PT ;  /* 0x000000010300780c */ /* 0x000fe40003f45270 */
[----:B------:R-:W-:-:S11]  /*146e0*/  IADD3 R13, -R13, RZ, RZ ;  /* 0x000000ff0d0d7210 */ /* 0x000fd60007ffe1ff */
[----:B------:R-:W0:Y:S02]  /*146f0*/  @P2 LDC.64 R14, c[0x0][0x9e8] ;  /* 0x00027a00ff0e2b82 */ /* 0x000e240000000a00 */
[----:B0-----:R-:W-:-:S05]  /*14700*/  @P2 IMAD.HI.U32 R12, R13, R14, RZ ;  /* 0x0000000e0d0c2227 */ /* 0x001fca00078e00ff */
[----:B------:R-:W-:-:S04]  /*14710*/  @P2 SHF.R.U32.HI R13, RZ, R15, R12 ;  /* 0x0000000fff0d2219 */ /* 0x000fc8000001160c */
[----:B------:R-:W-:Y:S01]  /*14720*/  LOP3.LUT R12, RZ, R13, RZ, 0x33, !PT ;  /* 0x0000000dff0c7212 */ /* 0x000fe200078e33ff */
[----:B------:R-:W-:Y:S06]  /*14730*/  BRA `(.L_x_1524) ;  /* 0x0000000000107947 */ /* 0x000fec0003800000 */
.L_x_1523:
[----:B------:R-:W-:-:S13]  /*14740*/  ISETP.NE.AND P2, PT, R3, 0x1, PT ;  /* 0x000000010300780c */ /* 0x000fda0003f45270 */
[----:B------:R-:W0:Y:S02]  /*14750*/  @P2 LDC.64 R14, c[0x0][0x9e8] ;  /* 0x00027a00ff0e2b82 */ /* 0x000e240000000a00 */
[----:B0-----:R-:W-:-:S05]  /*14760*/  @P2 IMAD.HI.U32 R14, R12, R14, RZ ;  /* 0x0000000e0c0e2227 */ /* 0x001fca00078e00ff */
[----:B------:R-:W-:-:S07]  /*14770*/  @P2 SHF.R.U32.HI R12, RZ, R15, R14 ;  /* 0x0000000fff0c2219 */ /* 0x000fce000001160e */
.L_x_1524:
[----:B------:R-:W-:Y:S05]  /*14780*/  BSYNC B0 ;  /* 0x0000000000007941 */ /* 0x000fea0003800000 */
.L_x_1522:
[----:B------:R-:W-:-:S05]  /*14790*/  IMAD R3, R12, R3, R3 ;  /* 0x000000030c037224 */ /* 0x000fca00078e0203 */
[----:B------:R-:W-:-:S07]  /*147a0*/  VIMNMX R2, R2, R3, PT ;  /* 0x0000000302027248 */ /* 0x000fce0003fe0100 */
.L_x_1521:
[----:B------:R-:W-:Y:S01]  /*147b0*/  IMAD.HI R2, R2, 0x2aaaaaab, RZ ;  /* 0x2aaaaaab02027827 */ /* 0x000fe200078e02ff */
[----:B------:R-:W-:Y:S01]  /*147c0*/  ULDC UR46, c[0x0][0x9e4] ;  /* 0x00027900002e7ab9 */ /* 0x000fe20000000800 */
[----:B------:R-:W-:Y:S01]  /*147d0*/  ULDC UR39, c[0x0][0x9e4] ;  /* 0x0002790000277ab9 */ /* 0x000fe20000000800 */
[----:B------:R-:W-:Y:S01]  /*147e0*/  ULDC UR47, c[0x0][0x9dc] ;  /* 0x00027700002f7ab9 */ /* 0x000fe20000000800 */
[----:B------:R-:W-:Y:S01]  /*147f0*/  ULDC UR51, c[0x0][0x9dc] ;  /* 0x0002770000337ab9 */ /* 0x000fe20000000800 */
[----:B------:R-:W-:Y:S01]  /*14800*/  SHF.R.U32.HI R3, RZ, 0x1f, R2 ;  /* 0x0000001fff037819 */ /* 0x000fe20000011602 */
[----:B------:R-:W-:Y:S01]  /*14810*/  ULDC UR38, c[0x0][0x988] ;  /* 0x0002620000267ab9 */ /* 0x000fe20000000800 */
[----:B------:R-:W-:Y:S01]  /*14820*/  ULDC UR43, c[0x0][0x988] ;  /* 0x00026200002b7ab9 */ /* 0x000fe20000000800 */
[----:B------:R-:W-:Y:S01]  /*14830*/  ULDC UR42, c[0x0][0x988] ;  /* 0x00026200002a7ab9 */ /* 0x000fe20000000800 */
[----:B------:R-:W-:Y:S01]  /*14840*/  LEA.HI.SX32 R207, R2, R3, 0x1c ;  /* 0x0000000302cf7211 */ /* 0x000fe200078fe2ff */
[----:B------:R-:W-:Y:S01]  /*14850*/  ULDC UR54, c[0x0][0x9e0] ;  /* 0x0002780000367ab9 */ /* 0x000fe20000000800 */
[----:B------:R-:W-:Y:S01]  /*14860*/  ULDC UR50, c[0x0][0x9e0] ;  /* 0x0002780000327ab9 */ /* 0x000fe20000000800 */
[----:B------:R-:W-:Y:S01]  /*14870*/  BSSY B1, `(.L_x_1525) ;  /* 0x0000382000017945 */ /* 0x000fe20003800000 */
[----:B------:R-:W-:Y:S01]  /*14880*/  VIMNMX R207, R212, R207, !PT ;  /* 0x000000cfd4cf7248 */ /* 0x000fe20007fe0100 */
[----:B------:R-:W-:Y:S01]  /*14890*/  IMAD.MOV.U32 R3, RZ, RZ, 0x3f800000 ;  /* 0x3f800000ff037424 */ /* 0x000fe200078e00ff */
[----:B------:R-:W-:Y:S01]  /*148a0*/  CS2R R118, SRZ ;  /* 0x0000000000767805 */ /* 0x000fe2000001ff00 */
[----:B------:R-:W-:Y:S01]  /*148b0*/  IMAD.MOV.U32 R2, RZ, RZ, 0x3f800000 ;  /* 0x3f800000ff027424 */ /* 0x000fe200078e00ff */
[----:B------:R-:W-:-:S02]  /*148c0*/  ISETP.GE.AND P2, PT, R9, R207, PT ;  /* 0x000000cf0900720c */ /* 0x000fc40003f46270 */
        /* <DEDUP_REMOVED lines=47> */
[----:B------:R-:W-:Y:S06]  /*14bc0*/  @!P2 BRA `(.L_x_1526) ;  /* 0x000000340030a947 */ /* 0x000fec0003800000 */
[----:B------:R-:W-:Y:S01]  /*14bd0*/  IMAD.IADD R203, R8, 0x1, R202 ;  /* 0x0000000108cb7824 */ /* 0x000fe200078e02ca */
[----:B------:R-:W-:Y:S01]  /*14be0*/  BSSY B0, `(.L_x_1527) ;  /* 0x0000346000007945 */ /* 0x000fe20003800000 */
[----:B------:R-:W-:Y:S01]  /*14bf0*/  IMAD.MOV.U32 R3, RZ, RZ, 0x3f800000 ;  /* 0x3f800000ff037424 */ /* 0x000fe200078e00ff */
[----:B------:R-:W-:Y:S01]  /*14c00*/  MOV R119, RZ ;  /* 0x000000ff00777202 */ /* 0x000fe20000000f00 */
[----:B------:R-:W-:-:S07]  /*14c10*/  VIADD R12, R203, 0x8 ;  /* 0x00000008cb0c7836 */ /* 0x000fce0000000000 */
.L_x_1546:
[----:B------:R-:W-:-:S05]  /*14c20*/  VIADD R13, R23, 0x1 ;  /* 0x00000001170d7836 */ /* 0x000fca0000000000 */
[----:B------:R-:W-:-:S04]  /*14c30*/  ISETP.NE.AND P2, PT, R13, 0x2, PT ;  /* 0x000000020d00780c */ /* 0x000fc80003f45270 */
[----:B------:R-:W-:Y:S02]  /*14c40*/  SEL R11, RZ, 0x1, P2 ;  /* 0x00000001ff0b7807 */ /* 0x000fe40001000000 */
[----:B------:R-:W-:Y:S02]  /*14c50*/  SEL R13, R13, RZ, P2 ;  /* 0x000000ff0d0d7207 */ /* 0x000fe40001000000 */
[----:B------:R-:W-:Y:S01]  /*14c60*/  LOP3.LUT R200, R194, R11, RZ, 0x3c, !PT ;  /* 0x0000000bc2c87212 */ /* 0x000fe200078e3cff */
[----:B------:R-:W-:Y:S06]  /*14c70*/  @!P0 BRA `(.L_x_1528) ;  /* 0x0000000000048947 */ /* 0x000fec0003800000 */
[----:B------:R-:W-:Y:S01]  /*14c80*/  BPT.TRAP 0x1 ;  /* 0x000000040000795c */ /* 0x000fe20000300000 */
.L_x_1528:
[----:B------:R-:W-:Y:S01]  /*14c90*/  IMAD R0, R13, 0x8, R17 ;  /* 0x000000080d007824 */ /* 0x000fe200078e0211 */
[----:B------:R-:W-:-:S04]  /*14ca0*/  SHF.L.U32 R11, R200, 0x1f, RZ ;  /* 0x0000001fc80b7819 */ /* 0x000fc800000006ff */
[----:B------:R0:W1:Y:S01]  /*14cb0*/  SYNCS.PHASECHK.TRANS64.TRYWAIT P2, [R0+URZ+0x30830], R11 ;  /* 0x0308300b000075a7 */ /* 0x000062000804017f */
[----:B------:R-:W-:Y:S05]  /*14cc0*/  @!P0 BRA `(.L_x_1529) ;  /* 0x0000000000048947 */ /* 0x000fea0003800000 */
[----:B------:R-:W-:Y:S01]  /*14cd0*/  BPT.TRAP 0x1 ;  /* 0x000000040000795c */ /* 0x000fe20000300000 */
.L_x_1529:
[----:B------:R-:W-:Y:S01]  /*14ce0*/  BSSY B2, `(.L_x_1530) ;  /* 0x0000006000027945 */ /* 0x000fe20003800000 */
[----:B------:R-:W-:Y:S02]  /*14cf0*/  IMAD R14, R13, 0x900, R10 ;  /* 0x000009000d0e7824 */ /* 0x000fe400078e020a */
[----:B------:R-:W-:Y:S01]  /*14d00*/  IMAD.MOV.U32 R15, RZ, RZ, 0x40000040 ;  /* 0x40000040ff0f7424 */ /* 0x000fe200078e00ff */
[----:B-1----:R-:W-:Y:S06]  /*14d10*/  @P2 BRA `(.L_x_1531) ;  /* 0x0000000000082947 */ /* 0x002fec0003800000 */
[----:B------:R-:W1:Y:S02]  /*14d20*/  SYNCS.PHASECHK.TRANS64.TRYWAIT P2, [R0+URZ+0x30830], R11 ;  /* 0x0308300b000075a7 */ /* 0x000e64000804017f */
[----:B-1----:R-:W-:Y:S05]  /*14d30*/  @!P2 BRA `(.L_x_1532) ;  /* 0x0000013400eca947 */ /* 0x002fea0003800000 */
.L_x_1531:
[----:B------:R-:W-:Y:S05]  /*14d40*/  BSYNC B2 ;  /* 0x0000000000027941 */ /* 0x000fea0003800000 */
.L_x_1530:
[----:B------:R-:W2:Y:S04]  /*14d50*/  LDL.64 R120, [R1+0x30] ;  /* 0x0000300001787983 */ /* 0x000ea80000100a00 */
[----:B------:R3:W-:Y:S04]  /*14d60*/  STL.64 [R1+0x50], R8 ;  /* 0x0000500801007387 */ /* 0x0007e80000100a00 */
[----:B---3--:R-:W3:Y:S04]  /*14d70*/  LDL.64 R8, [R1+0x28] ;  /* 0x0000280001087983 */ /* 0x008ee80000100a00 */
[----:B------:R4:W-:Y:S04]  /*14d80*/  STL.64 [R1+0x48], R6 ;  /* 0x0000480601007387 */ /* 0x0009e80000100a00 */
[----:B----4-:R-:W4:Y:S01]  /*14d90*/  LDL.64 R6, [R1+0x20] ;  /* 0x0000200001067983 */ /* 0x010f220000100a00 */
[----:B------:R-:W-:-:S02]  /*14da0*/  R2UR UR6, R14 ;  /* 0x000000000e0672ca */ /* 0x000fc400000e0000 */
[----:B------:R-:W-:Y:S01]  /*14db0*/  R2UR UR7, R15 ;  /* 0x000000000f0772ca */ /* 0x000fe200000e0000 */
[----:B------:R0:W-:Y:S04]  /*14dc0*/  STL.64 [R1+0x40], R4 ;  /* 0x0000400401007387 */ /* 0x0001e80000100a00 */
[----:B0-----:R-:W4:Y:S01]  /*14dd0*/  LDL.64 R4, [R1+0x18] ;  /* 0x0000180001047983 */ /* 0x001f220000100a00 */
[----:B------:R-:W-:Y:S01]  /*14de0*/  IMAD.MOV.U32 R21, RZ, RZ, 0x40000040 ;  /* 0x40000040ff157424 */ /* 0x000fe200078e00ff */
[----:B------:R-:W-:Y:S02]  /*14df0*/  IADD3 R20, R14, 0x2, RZ ;  /* 0x000000020e147810 */ /* 0x000fe40007ffe0ff */
[----:B--2---:R-:W-:Y:S02]  /*14e00*/  R2UR UR4, R120 ;  /* 0x00000000780472ca */ /* 0x004fe400000e0000 */
[----:B------:R-:W-:-:S02]  /*14e10*/  R2UR UR5, R121 ;  /* 0x00000000790572ca */ /* 0x000fc400000e0000 */
[----:B-----5:R-:W-:-:S11]  /*14e20*/  WARPGROUP.ARRIVE ;  /* 0x00000000000079c5 */ /* 0x020fd60000000000 */
[----:B------:R-:W-:Y:S01]  /*14e30*/  HGMMA.64x96x16.F32 R120, gdesc[UR4], RZ, !UPT, gsb0 ;  /* 0x01600000047879f0 */ /* 0x000fe2000c0008ff */
[----:B---3--:R-:W-:Y:S02]  /*14e40*/  R2UR UR4, R8 ;  /* 0x00000000080472ca */ /* 0x008fe400000e0000 */
[----:B------:R-:W-:Y:S02]  /*14e50*/  R2UR UR5, R9 ;  /* 0x00000000090572ca */ /* 0x000fe400000e0000 */
[----:B------:R-:W2:Y:S01]  /*14e60*/  LDL.64 R8, [R1+0x10] ;  /* 0x0000100001087983 */ /* 0x000ea20000100a00 */
[----:B------:R-:W-:Y:S02]  /*14e70*/  R2UR UR6, R20 ;  /* 0x00000000140672ca */ /* 0x000fe400000e0000 */
[----:B------:R-:W-:Y:S01]  /*14e80*/  R2UR UR7, R21 ;  /* 0x00000000150772ca */ /* 0x000fe200000e0000 */
[----:B------:R-:W-:Y:S02]  /*14e90*/  VIADD R20, R14, 0x4 ;  /* 0x000000040e147836 */ /* 0x000fe40000000000 */
[----:B------:R-:W-:Y:S01]  /*14ea0*/  IMAD.MOV.U32 R21, RZ, RZ, 0x40000040 ;  /* 0x40000040ff157424 */ /* 0x000fe200078e00ff */
[----:B------:R-:W-:-:S02]  /*14eb0*/  WARPGROUP.DEPBAR.LE gsb0, 0x0 ;  /* 0x00008000000079c5 */ /* 0x000fc40000010000 */
[----:B------:R-:W-:-:S07]  /*14ec0*/  WARPGROUP.ARRIVE ;  /* 0x00000000000079c5 */ /* 0x000fce0000000000 */
[----:B------:R-:W-:Y:S01]  /*14ed0*/  HGMMA.64x96x16.F32 R120, gdesc[UR4], R120, gsb0 ;  /* 0x01600000047879f0 */ /* 0x000fe20008000878 */
[----:B----4-:R-:W-:Y:S02]  /*14ee0*/  R2UR UR4, R6 ;  /* 0x00000000060472ca */ /* 0x010fe400000e0000 */
[----:B------:R-:W-:Y:S02]  /*14ef0*/  R2UR UR5, R7 ;  /* 0x00000000070572ca */ /* 0x000fe400000e0000 */
[----:B------:R-:W3:Y:S01]  /*14f00*/  LDL.64 R6, [R1+0x8] ;  /* 0x0000080001067983 */ /* 0x000ee20000100a00 */
[----:B------:R-:W-:Y:S02]  /*14f10*/  R2UR UR6, R20 ;  /* 0x00000000140672ca */ /* 0x000fe400000e0000 */
[----:B------:R-:W-:Y:S01]  /*14f20*/  R2UR UR7, R21 ;  /* 0x00000000150772ca */ /* 0x000fe200000e0000 */
[----:B------:R-:W-:Y:S01]  /*14f30*/  VIADD R20, R14, 0x6 ;  /* 0x000000060e147836 */ /* 0x000fe20000000000 */
[----:B------:R-:W-:Y:S01]  /*14f40*/  MOV R21, 0x40000040 ;  /* 0x4000004000157802 */ /* 0x000fe20000000f00 */
[----:B------:R-:W-:-:S02]  /*14f50*/  WARPGROUP.DEPBAR.LE gsb0, 0x0 ;  /* 0x00008000000079c5 */ /* 0x000fc40000010000 */
[----:B------:R-:W-:-:S08]  /*14f60*/  WARPGROUP.ARRIVE ;  /* 0x00000000000079c5 */ /* 0x000fd00000000000 */
[----:B------:R-:W-:Y:S01]  /*14f70*/  HGMMA.64x96x16.F32 R120, gdesc[UR4], R120, gsb0 ;  /* 0x01600000047879f0 */ /* 0x000fe20008000878 */
[----:B------:R-:W-:Y:S02]  /*14f80*/  R2UR UR4, R4 ;  /* 0x00000000040472ca */ /* 0x000fe400000e0000 */
[----:B------:R-:W-:Y:S02]  /*14f90*/  R2UR UR5, R5 ;  /* 0x00000000050572ca */ /* 0x000fe400000e0000 */
[----:B------:R-:W4:Y:S01]  /*14fa0*/  LDL.64 R4, [R1] ;  /* 0x0000000001047983 */ /* 0x000f220000100a00 */
[----:B------:R-:W-:Y:S02]  /*14fb0*/  R2UR UR6, R20 ;  /* 0x00000000140672ca */ /* 0x000fe400000e0000 */
[----:B------:R-:W-:Y:S01]  /*14fc0*/  R2UR UR7, R21 ;  /* 0x00000000150772ca */ /* 0x000fe200000e0000 */
[----:B------:R-:W-:Y:S02]  /*14fd0*/  VIADD R20, R14, 0x300 ;  /* 0x000003000e147836 */ /* 0x000fe40000000000 */
[----:B------:R-:W-:Y:S01]  /*14fe0*/  IMAD.MOV.U32 R21, RZ, RZ, 0x40000040 ;  /* 0x40000040ff157424 */ /* 0x000fe200078e00ff */
[----:B------:R-:W-:-:S02]  /*14ff0*/  WARPGROUP.DEPBAR.LE gsb0, 0x0 ;  /* 0x00008000000079c5 */ /* 0x000fc40000010000 */
[----:B------:R-:W-:-:S07]  /*15000*/  WARPGROUP.ARRIVE ;  /* 0x00000000000079c5 */ /* 0x000fce0000000000 */
[----:B------:R-:W-:Y:S01]  /*15010*/  HGMMA.64x96x16.F32 R120, gdesc[UR4], R120, gsb0 ;  /* 0x01600000047879f0 */ /* 0x000fe20008000878 */
[----:B------:R-:W-:Y:S02]  /*15020*/  R2UR UR6, R20 ;  /* 0x00000000140672ca */ /* 0x000fe400000e0000 */
[----:B------:R-:W-:Y:S02]  /*15030*/  R2UR UR7, R21 ;  /* 0x00000000150772ca */ /* 0x000fe400000e0000 */
[----:B--2---:R-:W-:Y:S02]  /*15040*/  R2UR UR4, R8 ;  /* 0x00000000080472ca */ /* 0x004fe400000e0000 */
[----:B------:R-:W-:Y:S01]  /*15050*/  R2UR UR5, R9 ;  /* 0x00000000090572ca */ /* 0x000fe200000e0000 */
[----:B------:R-:W-:Y:S01]  /*15060*/  VIADD R20, R14, 0x302 ;  /* 0x000003020e147836 */ /* 0x000fe20000000000 */
[----:B------:R0:W5:Y:S01]  /*15070*/  LDL.LU.64 R8, [R1+0x50] ;  /* 0x0000500001087983 */ /* 0x0001620000300a00 */
[----:B------:R-:W-:Y:S01]  /*15080*/  IMAD.MOV.U32 R21, RZ, RZ, 0x40000040 ;  /* 0x40000040ff157424 */ /* 0x000fe200078e00ff */
[----:B------:R-:W-:-:S02]  /*15090*/  WARPGROUP.DEPBAR.LE gsb0, 0x0 ;  /* 0x00008000000079c5 */ /* 0x000fc40000010000 */
[----:B------:R-:W-:-:S07]  /*150a0*/  WARPGROUP.ARRIVE ;  /* 0x00000000000079c5 */ /* 0x000fce0000000000 */
[----:B------:R-:W-:Y:S01]  /*150b0*/  HGMMA.64x96x16.F32 R120, gdesc[UR4], R120, gsb0 ;  /* 0x01600000047879f0 */ /* 0x000fe20008000878 */
[----:B------:R-:W-:Y:S02]  /*150c0*/  R2UR UR6, R20 ;  /* 0x00000000140672ca */ /* 0x000fe400000e0000 */
[----:B------:R-:W-:Y:S02]  /*150d0*/  R2UR UR7, R21 ;  /* 0x00000000150772ca */ /* 0x000fe400000e0000 */
[----:B---3--:R-:W-:Y:S02]  /*150e0*/  R2UR UR4, R6 ;  /* 0x00000000060472ca */ /* 0x008fe400000e0000 */
[----:B------:R-:W-:Y:S01]  /*150f0*/  R2UR UR5, R7 ;  /* 0x00000000070572ca */ /* 0x000fe200000e0000 */
[----:B------:R-:W-:Y:S01]  /*15100*/  IMAD.MOV.U32 R21, RZ, RZ, 0x40000040 ;  /* 0x40000040ff157424 */ /* 0x000fe200078e00ff */
[----:B------:R-:W-:Y:S01]  /*15110*/  IADD3 R20, R14, 0x304, RZ ;  /* 0x000003040e147810 */ /* 0x000fe20007ffe0ff */
[----:B------:R0:W5:Y:S01]  /*15120*/  LDL.LU.64 R6, [R1+0x48] ;  /* 0x0000480001067983 */ /* 0x0001620000300a00 */
[----:B------:R-:W-:-:S02]  /*15130*/  WARPGROUP.DEPBAR.LE gsb0, 0x0 ;  /* 0x00008000000079c5 */ /* 0x000fc40000010000 */
[----:B------:R-:W-:-:S07]  /*15140*/  WARPGROUP.ARRIVE ;  /* 0x00000000000079c5 */ /* 0x000fce0000000000 */
[----:B------:R-:W-:Y:S01]  /*15150*/  HGMMA.64x96x16.F32 R120, gdesc[UR4], R120, gsb0 ;  /* 0x01600000047879f0 */ /* 0x000fe20008000878 */
[----:B------:R-:W-:Y:S02]  /*15160*/  R2UR UR6, R20 ;  /* 0x00000000140672ca */ /* 0x000fe400000e0000 */
[----:B------:R-:W-:Y:S02]  /*15170*/  R2UR UR7, R21 ;  /* 0x00000000150772ca */ /* 0x000fe400000e0000 */
[----:B----4-:R-:W-:Y:S02]  /*15180*/  R2UR UR4, R4 ;  /* 0x00000000040472ca */ /* 0x010fe400000e0000 */
        /* <DEDUP_REMOVED lines=8> */
[----:B------:R-:W-:Y:S01]  /*15210*/  R2UR UR7, R21 ;  /* 0x00000000150772ca */ /* 0x000fe200000e0000 */
[----:B------:R-:W-:Y:S01]  /*15220*/  UMOV UR4, UR52 ;  /* 0x0000003400047c82 */ /* 0x000fe20008000000 */
[----:B------:R-:W-:Y:S01]  /*15230*/  UMOV UR5, UR53 ;  /* 0x0000003500057c82 */ /* 0x000fe20008000000 */
[----:B------:R-:W-:Y:S01]  /*15240*/  VIADD R20, R14, 0x600 ;  /* 0x000006000e147836 */ /* 0x000fe20000000000 */
[----:B------:R-:W-:Y:S01]  /*15250*/  MOV R21, 0x40000040 ;  /* 0x4000004000157802 */ /* 0x000fe20000000f00 */
[----:B------:R-:W-:Y:S02]  /*15260*/  WARPGROUP.DEPBAR.LE gsb0, 0x0 ;  /* 0x00008000000079c5 */ /* 0x000fe40000010000 */
[----:B------:R-:W-:-:S06]  /*15270*/  WARPGROUP.ARRIVE ;  /* 0x00000000000079c5 */ /* 0x000fcc0000000000 */
[----:B------:R-:W-:Y:S01]  /*15280*/  HGMMA.64x96x16.F32 R120, gdesc[UR4], R120, gsb0 ;  /* 0x01600000047879f0 */ /* 0x000fe20008000878 */
[----:B------:R-:W-:Y:S02]  /*15290*/  R2UR UR6, R20 ;  /* 0x00000000140672ca */ /* 0x000fe400000e0000 */
[----:B------:R-:W-:Y:S01]  /*152a0*/  R2UR UR7, R21 ;  /* 0x00000000150772ca */ /* 0x000fe200000e0000 */
[----:B------:R-:W-:Y:S01]  /*152b0*/  UMOV UR4, UR48 ;  /* 0x0000003000047c82 */ /* 0x000fe20008000000 */
[----:B------:R-:W-:Y:S01]  /*152c0*/  UMOV UR5, UR49 ;  /* 0x0000003100057c82 */ /* 0x000fe20008000000 */
[----:B------:R-:W-:Y:S02]  /*152d0*/  VIADD R20, R14, 0x602 ;  /* 0x000006020e147836 */ /* 0x000fe40000000000 */
[----:B------:R-:W-:Y:S01]  /*152e0*/  IMAD.MOV.U32 R21, RZ, RZ, 0x40000040 ;  /* 0x40000040ff157424 */ /* 0x000fe200078e00ff */
        /* <DEDUP_REMOVED lines=16> */
[----:B------:R-:W-:Y:S01]  /*153f0*/  IMAD.MOV.U32 R15, RZ, RZ, 0x40000040 ;  /* 0x40000040ff0f7424 */ /* 0x000fe200078e00ff */
[----:B------:R-:W-:Y:S01]  /*15400*/  IADD3 R14, R14, 0x606, RZ ;  /* 0x000006060e0e7810 */ /* 0x000fe20007ffe0ff */
[----:B------:R-:W-:Y:S02]  /*15410*/  WARPGROUP.DEPBAR.LE gsb0, 0x0 ;  /* 0x00008000000079c5 */ /* 0x000fe40000010000 */
[----:B------:R-:W-:-:S06]  /*15420*/  WARPGROUP.ARRIVE ;  /* 0x00000000000079c5 */ /* 0x000fcc0000000000 */
[----:B------:R-:W-:Y:S01]  /*15430*/  HGMMA.64x96x16.F32 R120, gdesc[UR4], R120, gsb0 ;  /* 0x01600000047879f0 */ /* 0x000fe20008000878 */
[----:B------:R-:W-:Y:S02]  /*15440*/  R2UR UR6, R14 ;  /* 0x000000000e0672ca */ /* 0x000fe400000e0000 */
[----:B------:R-:W-:Y:S01]  /*15450*/  R2UR UR7, R15 ;  /* 0x000000000f0772ca */ /* 0x000fe200000e0000 */
[----:B------:R-:W-:Y:S01]  /*15460*/  UMOV UR4, UR36 ;  /* 0x0000002400047c82 */ /* 0x000fe20008000000 */
[----:B------:R-:W-:Y:S01]  /*15470*/  UMOV UR5, UR37 ;  /* 0x0000002500057c82 */ /* 0x000fe20008000000 */
[----:B------:R-:W-:Y:S02]  /*15480*/  WARPGROUP.DEPBAR.LE gsb0, 0x0 ;  /* 0x00008000000079c5 */ /* 0x000fe40000010000 */
[----:B------:R-:W-:-:S08]  /*15490*/  WARPGROUP.ARRIVE ;  /* 0x00000000000079c5 */ /* 0x000fd00000000000 */
[----:B------:R-:W-:Y:S01]  /*154a0*/  HGMMA.64x96x16.F32 R120, gdesc[UR4], R120, gsb0 ;  /* 0x01600000047879f0 */ /* 0x000fe20008000878 */
        /* <DEDUP_REMOVED lines=97> */
[----:B0-----:R-:W-:Y:S05]  /*15ac0*/  @!P0 BRA `(.L_x_1533) ;  /* 0x0000000000048947 */ /* 0x001fea0003800000 */
[----:B------:R-:W-:Y:S01]  /*15ad0*/  BPT.TRAP 0x1 ;  /* 0x000000040000795c */ /* 0x000fe20000300000 */
.L_x_1533:
[----:B------:R-:W-:Y:S01]  /*15ae0*/  SHF.L.U32 R2, R194, 0x1f, RZ ;  /* 0x0000001fc2027819 */ /* 0x000fe200000006ff */
[----:B------:R-:W-:-:S04]  /*15af0*/  IMAD R14, R23, 0x8, R17 ;  /* 0x00000008170e7824 */ /* 0x000fc800078e0211 */
[----:B------:R0:W2:Y:S01]  /*15b00*/  SYNCS.PHASECHK.TRANS64.TRYWAIT P2, [R14+URZ+0x30850], R2 ;  /* 0x030850020e0075a7 */ /* 0x0000a2000804017f */
[----:B------:R-:W-:Y:S05]  /*15b10*/  @!P0 BRA `(.L_x_1534) ;  /* 0x0000000000048947 */ /* 0x000fea0003800000 */
[----:B------:R-:W-:Y:S01]  /*15b20*/  BPT.TRAP 0x1 ;  /* 0x000000040000795c */ /* 0x000fe20000300000 */
.L_x_1534:
[----:B------:R-:W-:Y:S01]  /*15b30*/  VIADD R3, R17, 0x400 ;  /* 0x0000040011037836 */ /* 0x000fe20000000000 */
[----:B------:R-:W-:Y:S04]  /*15b40*/  BSSY B2, `(.L_x_1535) ;  /* 0x0000008000027945 */ /* 0x000fe80003800000 */
[----:B------:R-:W-:-:S04]  /*15b50*/  SHF.R.U32.HI R3, RZ, 0x4, R3 ;  /* 0x00000004ff037819 */ /* 0x000fc80000011603 */
[----:B------:R-:W-:-:S04]  /*15b60*/  LOP3.LUT R3, R3, 0x3fff, RZ, 0xc0, !PT ;  /* 0x00003fff03037812 */ /* 0x000fc800078ec0ff */
[----:B------:R-:W-:-:S05]  /*15b70*/  LOP3.LUT R3, R3, 0x3000000, RZ, 0xfc, !PT ;  /* 0x0300000003037812 */ /* 0x000fca00078efcff */
[----:B-1----:R-:W-:Y:S01]  /*15b80*/  IMAD R11, R23, 0x900, R3 ;  /* 0x00000900170b7824 */ /* 0x002fe200078e0203 */
[----:B--2---:R-:W-:Y:S06]  /*15b90*/  @P2 BRA `(.L_x_1536) ;  /* 0x0000000000082947 */ /* 0x004fec0003800000 */
[----:B------:R-:W1:Y:S02]  /*15ba0*/  SYNCS.PHASECHK.TRANS64.TRYWAIT P2, [R14+URZ+0x30850], R2 ;  /* 0x030850020e0075a7 */ /* 0x000e64000804017f */
[----:B-1----:R-:W-:Y:S05]  /*15bb0*/  @!P2 BRA `(.L_x_1537) ;  /* 0x000001280060a947 */ /* 0x002fea0003800000 */
.L_x_1536:
[----:B------:R-:W-:Y:S05]  /*15bc0*/  BSYNC B2 ;  /* 0x0000000000027941 */ /* 0x000fea0003800000 */
.L_x_1535:
[----:B01----:R-:W-:Y:S01]  /*15bd0*/  IMAD.MOV.U32 R2, RZ, RZ, R11 ;  /* 0x000000ffff027224 */ /* 0x003fe200078e000b */
[----:B------:R-:W-:Y:S01]  /*15be0*/  MOV R3, 0x40000040 ;  /* 0x4000004000037802 */ /* 0x000fe20000000f00 */
[----:B------:R-:W-:Y:S01]  /*15bf0*/  WARPGROUP.ARRIVE ;  /* 0x00000000000079c5 */ /* 0x000fe20000000000 */
[----:B------:R-:W-:Y:S01]  /*15c00*/  @!P1 VIADD R0, R0, 0x30840 ;  /* 0x0003084000009836 */ /* 0x000fe20000000000 */
[----:B------:R-:W-:Y:S02]  /*15c10*/  LOP3.LUT P2, RZ, R16, 0x100000, RZ, 0xc0, !PT ;  /* 0x0010000010ff7812 */ /* 0x000fe4000784c0ff */
[----:B------:R-:W-:Y:S01]  /*15c20*/  R2UR UR6, R2 ;  /* 0x00000000020672ca */ /* 0x000fe200000e0000 */
[----:B------:R-:W-:Y:S01]  /*15c30*/  VIADD R2, R11, 0x80 ;  /* 0x000000800b027836 */ /* 0x000fe20000000000 */
[----:B------:R-:W-:Y:S01]  /*15c40*/  R2UR UR7, R3 ;  /* 0x00000000030772ca */ /* 0x000fe200000e0000 */
[----:B------:R-:W-:Y:S01]  /*15c50*/  IMAD.MOV.U32 R3, RZ, RZ, 0x40000040 ;  /* 0x40000040ff037424 */ /* 0x000fe200078e00ff */
[----:B------:R-:W-:-:S11]  /*15c60*/  @!P1 PRMT R0, RZ, 0x654, R0 ;  /* 0x00000654ff009816 */ /* 0x000fd60000000000 */
        /* <DEDUP_REMOVED lines=25> */
[----:B------:R-:W-:Y:S01]  /*15e00*/  IMAD.U32 R11, RZ, RZ, UR47 ;  /* 0x0000002fff0b7e24 */ /* 0x000fe2000f8e00ff */
        /* <DEDUP_REMOVED lines=8> */
[----:B------:R-:W-:Y:S03]  /*15e90*/  HGMMA.64x192x16.F32 R24, R168, gdesc[UR4].tnspB, R24, gsb0 ;  /* 0x42e00004a8187df0 */ /* 0x000fe60008000818 */
[----:B------:R-:W-:Y:S02]  /*15ea0*/  WARPGROUP.DEPBAR.LE gsb0, 0x0 ;  /* 0x00008000000079c5 */ /* 0x000fe40000010000 */
[----:B-----5:R-:W-:Y:S01]  /*15eb0*/  IMAD R168, R9, -0x60, RZ ;  /* 0xffffffa009a87824 */ /* 0x020fe200078e02ff */
[----:B------:R0:W-:Y:S04]  /*15ec0*/  @!P1 SYNCS.ARRIVE.TRANS64.RED.A1T0 RZ, [R0+URZ], RZ ;  /* 0x000000ff00ff99a7 */ /* 0x0001e8000810043f */
[----:B------:R-:W-:-:S02]  /*15ed0*/  IADD3 R2, R168, 0x1, R196 ;  /* 0x00000001a8027810 */ /* 0x000fc40007ffe0c4 */
[----:B0-----:R-:W-:-:S03]  /*15ee0*/  LOP3.LUT R0, RZ, R11, RZ, 0x33, !PT ;  /* 0x0000000bff007212 */ /* 0x001fc600078e33ff */
[----:B------:R-:W-:-:S04]  /*15ef0*/  IMAD.IADD R3, R2, 0x1, -R197 ;  /* 0x0000000102037824 */ /* 0x000fc800078e0ac5 */
[----:B------:R-:W-:-:S04]  /*15f00*/  IMAD R3, R206, -0x2, R3 ;  /* 0xfffffffece037824 */ /* 0x000fc800078e0203 */
[----:B------:R-:W-:Y:S01]  /*15f10*/  VIADD R23, R3, UR54 ;  /* 0x0000003603177c36 */ /* 0x000fe20008000000 */
[----:B------:R-:W-:Y:S01]  /*15f20*/  IADD3 R21, R0, R3, RZ ;  /* 0x0000000300157210 */ /* 0x000fe20007ffe0ff */
[----:B------:R-:W-:Y:S02]  /*15f30*/  IMAD R0, R206, -0x2, R168 ;  /* 0xfffffffece007824 */ /* 0x000fe400078e02a8 */
[C---:B------:R-:W-:Y:S02]  /*15f40*/  IMAD.IADD R20, R8.reuse, 0x1, R23 ;  /* 0x0000000108147824 */ /* 0x040fe400078e0217 */
[----:B------:R-:W-:Y:S01]  /*15f50*/  IMAD.IADD R15, R8, 0x1, R21 ;  /* 0x00000001080f7824 */ /* 0x000fe200078e0215 */
[----:B------:R-:W-:Y:S06]  /*15f60*/  @!P2 BRA `(.L_x_1538) ;  /* 0x000000000058a947 */ /* 0x000fec0003800000 */
[----:B------:R-:W-:Y:S01]  /*15f70*/  IMAD.IADD R171, R8, 0x1, R202 ;  /* 0x0000000108ab7824 */ /* 0x000fe200078e02ca */
[----:B------:R-:W-:Y:S04]  /*15f80*/  BSSY B2, `(.L_x_1539) ;  /* 0x0000011000027945 */ /* 0x000fe80003800000 */
[----:B------:R-:W-:-:S13]  /*15f90*/  ISETP.GT.AND P2, PT, R171, -0x1, PT ;  /* 0xffffffffab00780c */ /* 0x000fda0003f44270 */
[----:B------:R-:W-:Y:S05]  /*15fa0*/  @P2 BRA `(.L_x_1540) ;  /* 0x0000000000202947 */ /* 0x000fea0003800000 */
[----:B------:R-:W-:Y:S01]  /*15fb0*/  IMAD.U32 R169, RZ, RZ, UR46 ;  /* 0x0000002effa97e24 */ /* 0x000fe2000f8e00ff */
[----:B------:R-:W-:-:S04]  /*15fc0*/  LOP3.LUT R171, RZ, R171, RZ, 0x33, !PT ;  /* 0x000000abffab7212 */ /* 0x000fc800078e33ff */
[----:B------:R-:W-:-:S13]  /*15fd0*/  ISETP.NE.AND P2, PT, R169, 0x1, PT ;  /* 0x00000001a900780c */ /* 0x000fda0003f45270 */
[----:B------:R-:W0:Y:S02]  /*15fe0*/  @P2 LDC.64 R2, c[0x0][0x9e8] ;  /* 0x00027a00ff022b82 */ /* 0x000e240000000a00 */
[----:B0-----:R-:W-:-:S05]  /*15ff0*/  @P2 IMAD.HI.U32 R2, R171, R2, RZ ;  /* 0x00000002ab022227 */ /* 0x001fca00078e00ff */
[----:B------:R-:W-:-:S04]  /*16000*/  @P2 SHF.R.U32.HI R171, RZ, R3, R2 ;  /* 0x00000003ffab2219 */ /* 0x000fc80000011602 */
[----:B------:R-:W-:Y:S01]  /*16010*/  LOP3.LUT R2, RZ, R171, RZ, 0x33, !PT ;  /* 0x000000abff027212 */ /* 0x000fe200078e33ff */
[----:B------:R-:W-:Y:S06]  /*16020*/  BRA `(.L_x_1541) ;  /* 0x0000000000187947 */ /* 0x000fec0003800000 */
.L_x_1540:
[----:B------:R-:W-:-:S04]  /*16030*/  MOV R169, UR46 ;  /* 0x0000002e00a97c02 */ /* 0x000fc80008000f00 */
[----:B------:R-:W-:-:S13]  /*16040*/  ISETP.NE.AND P2, PT, R169, 0x1, PT ;  /* 0x00000001a900780c */ /* 0x000fda0003f45270 */
[----:B------:R-:W0:Y:S02]  /*16050*/  @P2 LDC.64 R2, c[0x0][0x9e8] ;  /* 0x00027a00ff022b82 */ /* 0x000e240000000a00 */
[----:B0-----:R-:W-:-:S04]  /*16060*/  @P2 IMAD.HI.U32 R170, R171, R2, RZ ;  /* 0x00000002abaa2227 */ /* 0x001fc800078e00ff */
[----:B------:R-:W-:Y:S01]  /*16070*/  IMAD.MOV.U32 R2, RZ, RZ, R171 ;  /* 0x000000ffff027224 */ /* 0x000fe200078e00ab */
[----:B------:R-:W-:-:S07]  /*16080*/  @P2 SHF.R.U32.HI R2, RZ, R3, R170 ;  /* 0x00000003ff022219 */ /* 0x000fce00000116aa */
.L_x_1541:
[----:B------:R-:W-:Y:S05]  /*16090*/  BSYNC B2 ;  /* 0x0000000000027941 */ /* 0x000fea0003800000 */
.L_x_1539:
[----:B------:R-:W-:-:S05]  /*160a0*/  IMAD R2, R2, R169, R0 ;  /* 0x000000a902027224 */ /* 0x000fca00078e0200 */
[----:B------:R-:W-:Y:S02]  /*160b0*/  VIADDMNMX R20, R2, R169, R20, PT ;  /* 0x000000a902147246 */ /* 0x000fe40003800114 */
[----:B------:R-:W-:-:S07]  /*160c0*/  VIMNMX R15, R15, R2, !PT ;  /* 0x000000020f0f7248 */ /* 0x000fce0007fe0100 */
.L_x_1538:
[C---:B------:R-:W-:Y:S02]  /*160d0*/  ISETP.GE.AND P2, PT, R168.reuse, 0x2, PT ;  /* 0x00000002a800780c */ /* 0x040fe40003f46270 */
[C---:B------:R-:W-:Y:S02]  /*160e0*/  ISETP.GE.AND P3, PT, R168.reuse, 0x9, PT ;  /* 0x00000009a800780c */ /* 0x040fe40003f66270 */
[C---:B------:R-:W-:Y:S02]  /*160f0*/  ISETP.GT.AND P5, PT, R15.reuse, 0x1, !P2 ;  /* 0x000000010f00780c */ /* 0x040fe400057a4270 */
[----:B------:R-:W-:Y:S02]  /*16100*/  ISETP.GE.AND P6, PT, R168, 0xa, PT ;  /* 0x0000000aa800780c */ /* 0x000fe40003fc6270 */
[----:B------:R-:W-:Y:S02]  /*16110*/  ISETP.GT.AND P4, PT, R15, 0x8, !P3 ;  /* 0x000000080f00780c */ /* 0x000fe40005f84270 */
[----:B------:R-:W-:-:S02]  /*16120*/  ISETP.LT.OR P5, PT, R20, 0x2, P5 ;  /* 0x000000021400780c */ /* 0x000fc40002fa1670 */
[----:B------:R-:W-:Y:S02]  /*16130*/  ISETP.LT.OR P4, PT, R20, 0x9, P4 ;  /* 0x000000091400780c */ /* 0x000fe40002781670 */
[----:B------:R-:W-:Y:S02]  /*16140*/  FSEL R121, R121, -INF , !P5 ;  /* 0xff80000079797808 */ /* 0x000fe40006800000 */
[----:B------:R-:W-:Y:S02]  /*16150*/  ISETP.GE.AND P5, PT, R168, 0x11, PT ;  /* 0x00000011a800780c */ /* 0x000fe40003fa6270 */
[----:B------:R-:W-:Y:S02]  /*16160*/  LOP3.LUT R16, R16, 0xfffffffb, RZ, 0xc0, !PT ;  /* 0xfffffffb10107812 */ /* 0x000fe400078ec0ff */
[----:B------:R-:W-:Y:S02]  /*16170*/  FSEL R124, R124, -INF , !P4 ;  /* 0xff8000007c7c7808 */ /* 0x000fe40006000000 */
[----:B------:R-:W-:-:S02]  /*16180*/  ISETP.GT.AND P4, PT, R15, 0x9, !P6 ;  /* 0x000000090f00780c */ /* 0x000fc40007784270 */
[----:B------:R-:W-:Y:S02]  /*16190*/  @P6 LOP3.LUT R16, R16, 0x4, RZ, 0xfc, !PT ;  /* 0x0000000410106812 */ /* 0x000fe400078efcff */
[----:B------:R-:W-:Y:S02]  /*161a0*/  ISETP.LT.OR P4, PT, R20, 0xa, P4 ;  /* 0x0000000a1400780c */ /* 0x000fe40002781670 */
[----:B------:R-:W-:Y:S02]  /*161b0*/  LOP3.LUT R16, R16, 0xfffffff7, RZ, 0xc0, !PT ;  /* 0xfffffff710107812 */ /* 0x000fe400078ec0ff */
[----:B------:R-:W-:Y:S02]  /*161c0*/  FSEL R125, R125, -INF , !P4 ;  /* 0xff8000007d7d7808 */ /* 0x000fe40006000000 */
[----:B------:R-:W-:Y:S02]  /*161d0*/  @P5 LOP3.LUT R16, R16, 0x8, RZ, 0xfc, !PT ;  /* 0x0000000810105812 */ /* 0x000fe400078efcff */
[----:B------:R-:W-:-:S02]  /*161e0*/  ISETP.GT.AND P4, PT, R15, 0x10, !P5 ;  /* 0x000000100f00780c */ /* 0x000fc40006f84270 */
[----:B------:R-:W-:Y:S02]  /*161f0*/  ISETP.GE.AND P5, PT, R168, 0x12, PT ;  /* 0x00000012a800780c */ /* 0x000fe40003fa6270 */
[----:B------:R-:W-:Y:S02]  /*16200*/  ISETP.LT.OR P4, PT, R20, 0x11, P4 ;  /* 0x000000111400780c */ /* 0x000fe40002781670 */
[----:B------:R-:W-:Y:S02]  /*16210*/  LOP3.LUT R16, R16, 0xfff7ffff, RZ, 0xc0, !PT ;  /* 0xfff7ffff10107812 */ /* 0x000fe400078ec0ff */
[----:B------:R-:W-:Y:S02]  /*16220*/  FSEL R128, R128, -INF , !P4 ;  /* 0xff80000080807808 */ /* 0x000fe40006000000 */
[----:B------:R-:W-:Y:S02]  /*16230*/  ISETP.GT.AND P4, PT, R15, 0x11, !P5 ;  /* 0x000000110f00780c */ /* 0x000fe40006f84270 */
[----:B------:R-:W-:-:S02]  /*16240*/  IADD3 R23, R23, 0x8, R8 ;  /* 0x0000000817177810 */ /* 0x000fc40007ffe008 */
[----:B------:R-:W-:Y:S02]  /*16250*/  ISETP.LT.OR P4, PT, R20, 0x12, P4 ;  /* 0x000000121400780c */ /* 0x000fe40002781670 */
[----:B------:R-:W-:Y:S02]  /*16260*/  @P5 LOP3.LUT R16, R16, 0x80000, RZ, 0xfc, !PT ;  /* 0x0008000010105812 */ /* 0x000fe400078efcff */
[----:B------:R-:W-:Y:S02]  /*16270*/  ISETP.GE.AND P5, PT, R168, 0x19, PT ;  /* 0x00000019a800780c */ /* 0x000fe40003fa6270 */
[----:B------:R-:W-:Y:S02]  /*16280*/  LOP3.LUT R16, R16, 0xfffbffff, RZ, 0xc0, !PT ;  /* 0xfffbffff10107812 */ /* 0x000fe400078ec0ff */
[----:B------:R-:W-:Y:S02]  /*16290*/  FSEL R129, R129, -INF , !P4 ;  /* 0xff80000081817808 */ /* 0x000fe40006000000 */
[----:B------:R-:W-:-:S02]  /*162a0*/  ISETP.GT.AND P4, PT, R15, 0x18, !P5 ;  /* 0x000000180f00780c */ /* 0x000fc40006f84270 */
[----:B------:R-:W-:Y:S02]  /*162b0*/  IADD3 R21, R21, 0x8, R8 ;  /* 0x0000000815157810 */ /* 0x000fe40007ffe008 */
[----:B------:R-:W-:-:S03]  /*162c0*/  ISETP.LT.OR P4, PT, R20, 0x19, P4 ;  /* 0x000000191400780c */ /* 0x000fc60002781670 */
[----:B------:R-:W-:Y:S02]  /*162d0*/  @P5 LOP3.LUT R16, R16, 0x40000, RZ, 0xfc, !PT ;  /* 0x0004000010105812 */ /* 0x000fe400078efcff */
[----:B------:R-:W-:Y:S02]  /*162e0*/  ISETP.GE.AND P5, PT, R168, 0x1a, PT ;  /* 0x0000001aa800780c */ /* 0x000fe40003fa6270 */
[----:B------:R-:W-:Y:S02]  /*162f0*/  LOP3.LUT R16, R16, 0xfffdffff, RZ, 0xc0, !PT ;  /* 0xfffdffff10107812 */ /* 0x000fe400078ec0ff */
[----:B------:R-:W-:Y:S02]  /*16300*/  FSEL R132, R132, -INF , !P4 ;  /* 0xff80000084847808 */ /* 0x000fe40006000000 */
[----:B------:R-:W-:-:S04]  /*16310*/  ISETP.GT.AND P4, PT, R15, 0x19, !P5 ;  /* 0x000000190f00780c */ /* 0x000fc80006f84270 */
        /* <DEDUP_REMOVED lines=69> */
[----:B------:R-:W-:Y:S02]  /*16770*/  FSEL R156, R156, -INF , !P4 ;  /* 0xff8000009c9c7808 */ /* 0x000fe40006000000 */
[----:B------:R-:W-:Y:S02]  /*16780*/  LOP3.LUT R16, R16, 0xffffffdf, RZ, 0xc0, !PT ;  /* 0xffffffdf10107812 */ /* 0x000fe400078ec0ff */
[----:B------:R-:W-:-:S04]  /*16790*/  ISETP.GT.AND P4, PT, R15, 0x49, !P5 ;  /* 0x000000490f00780c */ /* 0x000fc80006f84270 */
[----:B------:R-:W-:-:S03]  /*167a0*/  ISETP.LT.OR P4, PT, R20, 0x4a, P4 ;  /* 0x0000004a1400780c */ /* 0x000fc60002781670 */
[----:B------:R-:W-:Y:S02]  /*167b0*/  @P5 LOP3.LUT R16, R16, 0x20, RZ, 0xfc, !PT ;  /* 0x0000002010105812 */ /* 0x000fe400078efcff */
[----:B------:R-:W-:Y:S02]  /*167c0*/  ISETP.GE.AND P5, PT, R168, 0x51, PT ;  /* 0x00000051a800780c */ /* 0x000fe40003fa6270 */
[----:B------:R-:W-:Y:S02]  /*167d0*/  FSEL R157, R157, -INF , !P4 ;  /* 0xff8000009d9d7808 */ /* 0x000fe40006000000 */
[----:B------:R-:W-:Y:S02]  /*167e0*/  ISETP.GT.AND P4, PT, R15, 0x50, !P5 ;  /* 0x000000500f00780c */ /* 0x000fe40006f84270 */
[----:B------:R-:W-:Y:S02]  /*167f0*/  LOP3.LUT R16, R16, 0xffffffef, RZ, 0xc0, !PT ;  /* 0xffffffef10107812 */ /* 0x000fe400078ec0ff */
[----:B------:R-:W-:-:S04]  /*16800*/  ISETP.LT.OR P4, PT, R20, 0x51, P4 ;  /* 0x000000511400780c */ /* 0x000fc80002781670 */
[----:B------:R-:W-:Y:S02]  /*16810*/  FSEL R160, R160, -INF , !P4 ;  /* 0xff800000a0a07808 */ /* 0x000fe40006000000 */
[----:B------:R-:W-:Y:S02]  /*16820*/  ISETP.GE.AND P4, PT, R168, 0x52, PT ;  /* 0x00000052a800780c */ /* 0x000fe40003f86270 */
[----:B------:R-:W-:Y:S02]  /*16830*/  @P5 LOP3.LUT R16, R16, 0x10, RZ, 0xfc, !PT ;  /* 0x0000001010105812 */ /* 0x000fe400078efcff */
[----:B------:R-:W-:Y:S02]  /*16840*/  ISETP.GT.AND P5, PT, R15, 0x51, !P4 ;  /* 0x000000510f00780c */ /* 0x000fe400067a4270 */
[----:B------:R-:W-:Y:S02]  /*16850*/  LOP3.LUT R16, R16, 0xfffffffd, RZ, 0xc0, !PT ;  /* 0xfffffffd10107812 */ /* 0x000fe400078ec0ff */
[----:B------:R-:W-:-:S04]  /*16860*/  ISETP.LT.OR P5, PT, R20, 0x52, P5 ;  /* 0x000000521400780c */ /* 0x000fc80002fa1670 */
[----:B------:R-:W-:Y:S02]  /*16870*/  FSEL R161, R161, -INF , !P5 ;  /* 0xff800000a1a17808 */ /* 0x000fe40006800000 */
[----:B------:R-:W-:-:S04]  /*16880*/  ISETP.GE.AND P5, PT, R168, 0x59, PT ;  /* 0x00000059a800780c */ /* 0x000fc80003fa6270 */
[----:B------:R-:W-:-:S04]  /*16890*/  ISETP.GT.AND P6, PT, R15, 0x58, !P5 ;  /* 0x000000580f00780c */ /* 0x000fc80006fc4270 */
[----:B------:R-:W-:-:S04]  /*168a0*/  ISETP.LT.OR P6, PT, R20, 0x59, P6 ;  /* 0x000000591400780c */ /* 0x000fc800037c1670 */
[----:B------:R-:W-:Y:S02]  /*168b0*/  FSEL R164, R164, -INF , !P6 ;  /* 0xff800000a4a47808 */ /* 0x000fe40007000000 */
[----:B------:R-:W-:-:S13]  /*168c0*/  ISETP.GE.AND P6, PT, R168, 0x1, PT ;  /* 0x00000001a800780c */ /* 0x000fda0003fc6270 */
[----:B------:R-:W-:Y:S02]  /*168d0*/  @P6 LOP3.LUT R16, R16, 0x2, RZ, 0xfc, !PT ;  /* 0x0000000210106812 */ /* 0x000fe400078efcff */
[----:B------:R-:W-:Y:S02]  /*168e0*/  ISETP.GT.AND P6, PT, R15, RZ, !P6 ;  /* 0x000000ff0f00720c */ /* 0x000fe400077c4270 */
[----:B------:R-:W-:Y:S02]  /*168f0*/  LOP3.LUT R16, R16, 0xfffffffe, RZ, 0xc0, !PT ;  /* 0xfffffffe10107812 */ /* 0x000fe400078ec0ff */
[----:B------:R-:W-:-:S04]  /*16900*/  ISETP.LT.OR P6, PT, R20, 0x1, P6 ;  /* 0x000000011400780c */ /* 0x000fc800037c1670 */
[----:B------:R-:W-:Y:S02]  /*16910*/  FSEL R120, R120, -INF , !P6 ;  /* 0xff80000078787808 */ /* 0x000fe40007000000 */
[----:B------:R-:W-:-:S13]  /*16920*/  ISETP.GE.AND P6, PT, R168, 0x5a, PT ;  /* 0x0000005aa800780c */ /* 0x000fda0003fc6270 */
[----:B------:R-:W-:Y:S02]  /*16930*/  @P6 LOP3.LUT R16, R16, 0x1, RZ, 0xfc, !PT ;  /* 0x0000000110106812 */ /* 0x000fe400078efcff */
[----:B------:R-:W-:-:S04]  /*16940*/  ISETP.GT.AND P6, PT, R15, 0x59, !P6 ;  /* 0x000000590f00780c */ /* 0x000fc800077c4270 */
[----:B------:R-:W-:-:S04]  /*16950*/  ISETP.LT.OR P6, PT, R20, 0x5a, P6 ;  /* 0x0000005a1400780c */ /* 0x000fc800037c1670 */
[----:B------:R-:W-:Y:S02]  /*16960*/  FSEL R165, R165, -INF , !P6 ;  /* 0xff800000a5a57808 */ /* 0x000fe40007000000 */
[----:B------:R-:W-:-:S13]  /*16970*/  LOP3.LUT P6, RZ, R16, 0x100000, RZ, 0xc0, !PT ;  /* 0x0010000010ff7812 */ /* 0x000fda00078cc0ff */
[----:B------:R-:W-:Y:S05]  /*16980*/  @!P6 BRA `(.L_x_1542) ;  /* 0x000000000058e947 */ /* 0x000fea0003800000 */
[----:B------:R-:W-:Y:S01]  /*16990*/  ISETP.GT.AND P6, PT, R12, -0x1, PT ;  /* 0xffffffff0c00780c */ /* 0x000fe20003fc4270 */
[----:B------:R-:W-:-:S12]  /*169a0*/  BSSY B2, `(.L_x_1543) ;  /* 0x0000011000027945 */ /* 0x000fd80003800000 */
[----:B------:R-:W-:Y:S05]  /*169b0*/  @P6 BRA `(.L_x_1544) ;  /* 0x0000000000246947 */ /* 0x000fea0003800000 */
[----:B------:R-:W-:Y:S02]  /*169c0*/  IMAD.U32 R20, RZ, RZ, UR46 ;  /* 0x0000002eff147e24 */ /* 0x000fe4000f8e00ff */
[----:B------:R-:W-:-:S03]  /*169d0*/  VIADD R15, R203, 0x8 ;  /* 0x00000008cb0f7836 */ /* 0x000fc60000000000 */
[----:B------:R-:W-:Y:S02]  /*169e0*/  ISETP.NE.AND P6, PT, R20, 0x1, PT ;  /* 0x000000011400780c */ /* 0x000fe40003fc5270 */
[----:B------:R-:W-:-:S11]  /*169f0*/  LOP3.LUT R15, RZ, R15, RZ, 0x33, !PT ;  /* 0x0000000fff0f7212 */ /* 0x000fd600078e33ff */
[----:B------:R-:W0:Y:S02]  /*16a00*/  @P6 LDC.64 R2, c[0x0][0x9e8] ;  /* 0x00027a00ff026b82 */ /* 0x000e240000000a00 */
[----:B0-----:R-:W-:-:S05]  /*16a10*/  @P6 IMAD.HI.U32 R2, R15, R2, RZ ;  /* 0x000000020f026227 */ /* 0x001fca00078e00ff */
[----:B------:R-:W-:-:S04]  /*16a20*/  @P6 SHF.R.U32.HI R15, RZ, R3, R2 ;  /* 0x00000003ff0f6219 */ /* 0x000fc80000011602 */
[----:B------:R-:W-:Y:S01]  /*16a30*/  LOP3.LUT R15, RZ, R15, RZ, 0x33, !PT ;  /* 0x0000000fff0f7212 */ /* 0x000fe200078e33ff */
[----:B------:R-:W-:Y:S06]  /*16a40*/  BRA `(.L_x_1545) ;  /* 0x0000000000187947 */ /* 0x000fec0003800000 */
.L_x_1544:
[----:B------:R-:W-:Y:S01]  /*16a50*/  IMAD.U32 R20, RZ, RZ, UR46 ;  /* 0x0000002eff147e24 */ /* 0x000fe2000f8e00ff */
[----:B------:R-:W-:-:S04]  /*16a60*/  MOV R15, R12 ;  /* 0x0000000c000f7202 */ /* 0x000fc80000000f00 */
[----:B------:R-:W-:-:S13]  /*16a70*/  ISETP.NE.AND P6, PT, R20, 0x1, PT ;  /* 0x000000011400780c */ /* 0x000fda0003fc5270 */
[----:B------:R-:W0:Y:S02]  /*16a80*/  @P6 LDC.64 R2, c[0x0][0x9e8] ;  /* 0x00027a00ff026b82 */ /* 0x000e240000000a00 */
[----:B0-----:R-:W-:-:S05]  /*16a90*/  @P6 IMAD.HI.U32 R2, R12, R2, RZ ;  /* 0x000000020c026227 */ /* 0x001fca00078e00ff */
[----:B------:R-:W-:-:S07]  /*16aa0*/  @P6 SHF.R.U32.HI R15, RZ, R3, R2 ;  /* 0x00000003ff0f6219 */ /* 0x000fce0000011602 */
.L_x_1545:
[----:B------:R-:W-:Y:S05]  /*16ab0*/  BSYNC B2 ;  /* 0x0000000000027941 */ /* 0x000fea0003800000 */
.L_x_1543:
[----:B------:R-:W-:-:S05]  /*16ac0*/  IMAD R0, R15, R20, R0 ;  /* 0x000000140f007224 */ /* 0x000fca00078e0200 */
[----:B------:R-:W-:Y:S02]  /*16ad0*/  VIADDMNMX R23, R0, R20, R23, PT ;  /* 0x0000001400177246 */ /* 0x000fe40003800117 */
[----:B------:R-:W-:-:S07]  /*16ae0*/  VIMNMX R21, R21, R0, !PT ;  /* 0x0000000015157248 */ /* 0x000fce0007fe0100 */
.L_x_1542:
[----:B------:R-:W-:Y:S01]  /*16af0*/  ISETP.GT.AND P2, PT, R21, 0x1, !P2 ;  /* 0x000000011500780c */ /* 0x000fe20005744270 */
[----:B------:R-:W-:Y:S01]  /*16b00*/  @!P1 VIADD R14, R14, 0x30860 ;  /* 0x000308600e0e9836 */ /* 0x000fe20000000000 */
[----:B------:R-:W-:Y:S01]  /*16b10*/  FMNMX.FTZ R0, R120, R5, !PT ;  /* 0x0000000578007209 */ /* 0x000fe20007810000 */
[----:B------:R-:W-:Y:S01]  /*16b20*/  IMAD.MOV.U32 R194, RZ, RZ, R200 ;  /* 0x000000ffffc27224 */ /* 0x000fe200078e00c8 */
[----:B------:R-:W-:Y:S02]  /*16b30*/  ISETP.LT.OR P2, PT, R23, 0x2, P2 ;  /* 0x000000021700780c */ /* 0x000fe40001741670 */
[C---:B------:R-:W-:Y:S02]  /*16b40*/  LOP3.LUT P6, RZ, R16.reuse, 0x8000, RZ, 0xc0, !PT ;  /* 0x0000800010ff7812 */ /* 0x040fe400078cc0ff */
[----:B------:R-:W-:Y:S02]  /*16b50*/  FSEL R123, R123, -INF , !P2 ;  /* 0xff8000007b7b7808 */ /* 0x000fe40005000000 */
[----:B------:R-:W-:-:S02]  /*16b60*/  LOP3.LUT P2, RZ, R16, 0x4, RZ, 0xc0, !PT ;  /* 0x0000000410ff7812 */ /* 0x000fc4000784c0ff */
[C---:B------:R-:W-:Y:S02]  /*16b70*/  ISETP.GT.AND P3, PT, R21.reuse, 0x8, !P3 ;  /* 0x000000081500780c */ /* 0x040fe40005f64270 */
[----:B------:R-:W-:Y:S02]  /*16b80*/  ISETP.GT.AND P2, PT, R21, 0x9, !P2 ;  /* 0x000000091500780c */ /* 0x000fe40005744270 */
[----:B------:R-:W-:Y:S02]  /*16b90*/  FMNMX.FTZ R3, R121, R0, !PT ;  /* 0x0000000079037209 */ /* 0x000fe40007810000 */
[C---:B------:R-:W-:Y:S02]  /*16ba0*/  ISETP.LT.OR P2, PT, R23.reuse, 0xa, P2 ;  /* 0x0000000a1700780c */ /* 0x040fe40001741670 */
[----:B------:R-:W-:Y:S02]  /*16bb0*/  ISETP.LT.OR P3, PT, R23, 0x9, P3 ;  /* 0x000000091700780c */ /* 0x000fe40001f61670 */
[----:B------:R-:W-:-:S02]  /*16bc0*/  FSEL R127, R127, -INF , !P2 ;  /* 0xff8000007f7f7808 */ /* 0x000fc40005000000 */
[----:B------:R-:W-:Y:S02]  /*16bd0*/  LOP3.LUT P2, RZ, R16, 0x8, RZ, 0xc0, !PT ;  /* 0x0000000810ff7812 */ /* 0x000fe4000784c0ff */
[----:B------:R-:W-:Y:S02]  /*16be0*/  FMNMX.FTZ R0, R124, R3, !PT ;  /* 0x000000037c007209 */ /* 0x000fe40007810000 */
[----:B------:R-:W-:Y:S02]  /*16bf0*/  ISETP.GT.AND P2, PT, R21, 0x10, !P2 ;  /* 0x000000101500780c */ /* 0x000fe40005744270 */
[----:B------:R-:W-:Y:S02]  /*16c00*/  FSEL R126, R126, -INF , !P3 ;  /* 0xff8000007e7e7808 */ /* 0x000fe40005800000 */
[----:B------:R-:W-:Y:S02]  /*16c10*/  ISETP.LT.OR P2, PT, R23, 0x11, P2 ;  /* 0x000000111700780c */ /* 0x000fe40001741670 */
[----:B------:R-:W-:-:S02]  /*16c20*/  LOP3.LUT P3, RZ, R16, 0x4000, RZ, 0xc0, !PT ;  /* 0x0000400010ff7812 */ /* 0x000fc4000786c0ff */
[----:B------:R-:W-:Y:S02]  /*16c30*/  FSEL R130, R130, -INF , !P2 ;  /* 0xff80000082827808 */ /* 0x000fe40005000000 */
[----:B------:R-:W-:Y:S02]  /*16c40*/  LOP3.LUT P2, RZ, R16, 0x80000, RZ, 0xc0, !PT ;  /* 0x0008000010ff7812 */ /* 0x000fe4000784c0ff */
[----:B------:R-:W-:Y:S02]  /*16c50*/  FMNMX.FTZ R3, R125, R0, !PT ;  /* 0x000000007d037209 */ /* 0x000fe40007810000 */
[----:B------:R-:W-:Y:S02]  /*16c60*/  ISETP.GT.AND P2, PT, R21, 0x11, !P2 ;  /* 0x000000111500780c */ /* 0x000fe40005744270 */
[----:B------:R-:W-:Y:S02]  /*16c70*/  FMNMX.FTZ R0, R128, R3, !PT ;  /* 0x0000000380007209 */ /* 0x000fe40007810000 */
[----:B------:R-:W-:-:S02]  /*16c80*/  ISETP.LT.OR P2, PT, R23, 0x12, P2 ;  /* 0x000000121700780c */ /* 0x000fc40001741670 */
[----:B------:R-:W-:Y:S02]  /*16c90*/  FMNMX.FTZ R3, R129, R0, !PT ;  /* 0x0000000081037209 */ /* 0x000fe40007810000 */
[----:B------:R-:W-:Y:S02]  /*16ca0*/  FSEL R131, R131, -INF , !P2 ;  /* 0xff80000083837808 */ /* 0x000fe40005000000 */
[----:B------:R-:W-:Y:S02]  /*16cb0*/  LOP3.LUT P2, RZ, R16, 0x40000, RZ, 0xc0, !PT ;  /* 0x0004000010ff7812 */ /* 0x000fe4000784c0ff */
[----:B------:R-:W-:Y:S02]  /*16cc0*/  FMNMX.FTZ R0, R132, R3, !PT ;  /* 0x0000000384007209 */ /* 0x000fe40007810000 */
[----:B------:R-:W-:Y:S02]  /*16cd0*/  ISETP.GT.AND P2, PT, R21, 0x18, !P2 ;  /* 0x000000181500780c */ /* 0x000fe40005744270 */
[----:B------:R-:W-:-:S02]  /*16ce0*/  FMNMX.FTZ R3, R133, R0, !PT ;  /* 0x0000000085037209 */ /* 0x000fc40007810000 */
[----:B------:R-:W-:Y:S02]  /*16cf0*/  ISETP.LT.OR P2, PT, R23, 0x19, P2 ;  /* 0x000000191700780c */ /* 0x000fe40001741670 */
[----:B------:R-:W-:Y:S02]  /*16d00*/  FMNMX.FTZ R0, R136, R3, !PT ;  /* 0x0000000388007209 */ /* 0x000fe40007810000 */
[----:B------:R-:W-:Y:S02]  /*16d10*/  FSEL R134, R134, -INF , !P2 ;  /* 0xff80000086867808 */ /* 0x000fe40005000000 */
[----:B------:R-:W-:Y:S02]  /*16d20*/  LOP3.LUT P2, RZ, R16, 0x20000, RZ, 0xc0, !PT ;  /* 0x0002000010ff7812 */ /* 0x000fe4000784c0ff */
[----:B------:R-:W-:Y:S02]  /*16d30*/  FMNMX.FTZ R3, R137, R0, !PT ;  /* 0x0000000089037209 */ /* 0x000fe40007810000 */
[----:B------:R-:W-:-:S02]  /*16d40*/  ISETP.GT.AND P2, PT, R21, 0x19, !P2 ;  /* 0x000000191500780c */ /* 0x000fc40005744270 */
[----:B------:R-:W-:Y:S02]  /*16d50*/  FMNMX.FTZ R0, R140, R3, !PT ;  /* 0x000000038c007209 */ /* 0x000fe40007810000 */
[----:B------:R-:W-:Y:S02]  /*16d60*/  ISETP.LT.OR P2, PT, R23, 0x1a, P2 ;  /* 0x0000001a1700780c */ /* 0x000fe40001741670 */
[----:B------:R-:W-:Y:S02]  /*16d70*/  FMNMX.FTZ R3, R141, R0, !PT ;  /* 0x000000008d037209 */ /* 0x000fe40007810000 */
[----:B------:R-:W-:Y:S02]  /*16d80*/  FSEL R135, R135, -INF , !P2 ;  /* 0xff80000087877808 */ /* 0x000fe40005000000 */
[----:B------:R-:W-:Y:S02]  /*16d90*/  LOP3.LUT P2, RZ, R16, 0x10000, RZ, 0xc0, !PT ;  /* 0x0001000010ff7812 */ /* 0x000fe4000784c0ff */
        /* <DEDUP_REMOVED lines=26> */
[----:B------:R-:W-:Y:S01]  /*16f40*/  FMNMX.FTZ R2, R165, R0, !PT ;  /* 0x00000000a5027209 */ /* 0x000fe20007810000 */
[----:B------:R-:W-:Y:S01]  /*16f50*/  IMAD.U32 R0, RZ, RZ, UR43 ;  /* 0x0000002bff007e24 */ /* 0x000fe2000f8e00ff */
[----:B------:R-:W-:Y:S02]  /*16f60*/  ISETP.LT.OR P2, PT, R23, 0x31, P2 ;  /* 0x000000311700780c */ /* 0x000fe40001741670 */
[----:B------:R-:W-:Y:S01]  /*16f70*/  LOP3.LUT P6, RZ, R16, 0x20, RZ, 0xc0, !PT ;  /* 0x0000002010ff7812 */ /* 0x000fe200078cc0ff */
[----:B------:R-:W0:Y:S01]  /*16f80*/  SHFL.BFLY PT, R3, R2, 0x2, 0x1f ;  /* 0x0c401f0002037f89 */ /* 0x000e2200000e0000 */
[----:B------:R-:W-:Y:S02]  /*16f90*/  FSEL R146, R146, -INF , !P2 ;  /* 0xff80000092927808 */ /* 0x000fe40005000000 */
[----:B------:R-:W-:-:S02]  /*16fa0*/  LOP3.LUT P2, RZ, R16, 0x800, RZ, 0xc0, !PT ;  /* 0x0000080010ff7812 */ /* 0x000fc4000784c0ff */
[----:B------:R-:W-:Y:S02]  /*16fb0*/  LOP3.LUT P3, RZ, R16, 0x10, RZ, 0xc0, !PT ;  /* 0x0000001010ff7812 */ /* 0x000fe4000786c0ff */
[C---:B------:R-:W-:Y:S02]  /*16fc0*/  ISETP.GT.AND P2, PT, R21.reuse, 0x31, !P2 ;  /* 0x000000311500780c */ /* 0x040fe40005744270 */
[----:B------:R-:W-:Y:S02]  /*16fd0*/  ISETP.GT.AND P4, PT, R21, 0x51, !P4 ;  /* 0x000000511500780c */ /* 0x000fe40006784270 */
[----:B------:R-:W-:Y:S02]  /*16fe0*/  ISETP.LT.OR P2, PT, R23, 0x32, P2 ;  /* 0x000000321700780c */ /* 0x000fe40001741670 */
[----:B------:R-:W-:Y:S02]  /*16ff0*/  ISETP.GT.AND P5, PT, R21, 0x58, !P5 ;  /* 0x000000581500780c */ /* 0x000fe40006fa4270 */
[----:B------:R-:W-:-:S02]  /*17000*/  FSEL R147, R147, -INF , !P2 ;  /* 0xff80000093937808 */ /* 0x000fc40005000000 */
[----:B------:R-:W-:Y:S02]  /*17010*/  LOP3.LUT P2, RZ, R16, 0x400, RZ, 0xc0, !PT ;  /* 0x0000040010ff7812 */ /* 0x000fe4000784c0ff */
[----:B------:R-:W-:Y:S02]  /*17020*/  ISETP.LT.OR P4, PT, R23, 0x52, P4 ;  /* 0x000000521700780c */ /* 0x000fe40002781670 */
[----:B------:R-:W-:Y:S02]  /*17030*/  ISETP.GT.AND P2, PT, R21, 0x38, !P2 ;  /* 0x000000381500780c */ /* 0x000fe40005744270 */
[C---:B------:R-:W-:Y:S02]  /*17040*/  ISETP.LT.OR P5, PT, R23.reuse, 0x59, P5 ;  /* 0x000000591700780c */ /* 0x040fe40002fa1670 */
[----:B------:R-:W-:Y:S02]  /*17050*/  ISETP.LT.OR P2, PT, R23, 0x39, P2 ;  /* 0x000000391700780c */ /* 0x000fe40001741670 */
[----:B0-----:R-:W-:-:S02]  /*17060*/  FMNMX.FTZ R20, R2, R3, !PT ;  /* 0x0000000302147209 */ /* 0x001fc40007810000 */
[----:B------:R-:W-:Y:S02]  /*17070*/  FSEL R150, R150, -INF , !P2 ;  /* 0xff80000096967808 */ /* 0x000fe40005000000 */
[----:B------:R-:W-:Y:S01]  /*17080*/  LOP3.LUT P2, RZ, R16, 0x200, RZ, 0xc0, !PT ;  /* 0x0000020010ff7812 */ /* 0x000fe2000784c0ff */
[----:B------:R-:W0:Y:S01]  /*17090*/  SHFL.BFLY PT, R15, R20, 0x1, 0x1f ;  /* 0x0c201f00140f7f89 */ /* 0x000e2200000e0000 */
[----:B------:R-:W-:Y:S02]  /*170a0*/  FSEL R163, R163, -INF , !P4 ;  /* 0xff800000a3a37808 */ /* 0x000fe40006000000 */
[----:B------:R-:W-:Y:S02]  /*170b0*/  ISETP.GT.AND P2, PT, R21, 0x39, !P2 ;  /* 0x000000391500780c */ /* 0x000fe40005744270 */
[----:B------:R-:W-:Y:S02]  /*170c0*/  FSEL R166, R166, -INF , !P5 ;  /* 0xff800000a6a67808 */ /* 0x000fe40006800000 */
[----:B------:R-:W-:-:S04]  /*170d0*/  ISETP.LT.OR P2, PT, R23, 0x3a, P2 ;  /* 0x0000003a1700780c */ /* 0x000fc80001741670 */
[----:B------:R-:W-:Y:S02]  /*170e0*/  FSEL R151, R151, -INF , !P2 ;  /* 0xff80000097977808 */ /* 0x000fe40005000000 */
[----:B------:R-:W-:-:S04]  /*170f0*/  LOP3.LUT P2, RZ, R16, 0x100, RZ, 0xc0, !PT ;  /* 0x0000010010ff7812 */ /* 0x000fc8000784c0ff */
[----:B------:R-:W-:-:S04]  /*17100*/  ISETP.GT.AND P2, PT, R21, 0x40, !P2 ;  /* 0x000000401500780c */ /* 0x000fc80005744270 */
[----:B------:R-:W-:Y:S02]  /*17110*/  ISETP.LT.OR P2, PT, R23, 0x41, P2 ;  /* 0x000000411700780c */ /* 0x000fe40001741670 */
[----:B0-----:R-:W-:Y:S02]  /*17120*/  FMNMX.FTZ R15, R20, R15, !PT ;  /* 0x0000000f140f7209 */ /* 0x001fe40007810000 */
[----:B------:R-:W-:Y:S02]  /*17130*/  FSEL R154, R154, -INF , !P2 ;  /* 0xff8000009a9a7808 */ /* 0x000fe40005000000 */
[----:B------:R-:W-:Y:S01]  /*17140*/  LOP3.LUT P2, RZ, R16, 0x80, RZ, 0xc0, !PT ;  /* 0x0000008010ff7812 */ /* 0x000fe2000784c0ff */
[----:B------:R-:W-:-:S03]  /*17150*/  FMUL.FTZ R3, R15, R0 ;  /* 0x000000000f037220 */ /* 0x000fc60000410000 */
[----:B------:R-:W-:-:S04]  /*17160*/  ISETP.GT.AND P2, PT, R21, 0x41, !P2 ;  /* 0x000000411500780c */ /* 0x000fc80005744270 */
[----:B------:R-:W-:-:S04]  /*17170*/  ISETP.LT.OR P2, PT, R23, 0x42, P2 ;  /* 0x000000421700780c */ /* 0x000fc80001741670 */
[----:B------:R-:W-:Y:S02]  /*17180*/  FSEL R155, R155, -INF , !P2 ;  /* 0xff8000009b9b7808 */ /* 0x000fe40005000000 */
[----:B------:R-:W-:-:S04]  /*17190*/  LOP3.LUT P2, RZ, R16, 0x40, RZ, 0xc0, !PT ;  /* 0x0000004010ff7812 */ /* 0x000fc8000784c0ff */
[----:B------:R-:W-:-:S04]  /*171a0*/  ISETP.GT.AND P2, PT, R21, 0x48, !P2 ;  /* 0x000000481500780c */ /* 0x000fc80005744270 */
[----:B------:R-:W-:-:S04]  /*171b0*/  ISETP.LT.OR P2, PT, R23, 0x49, P2 ;  /* 0x000000491700780c */ /* 0x000fc80001741670 */
[----:B------:R-:W-:Y:S02]  /*171c0*/  FSEL R158, R158, -INF , !P2 ;  /* 0xff8000009e9e7808 */ /* 0x000fe40005000000 */
[----:B------:R-:W-:Y:S02]  /*171d0*/  ISETP.GT.AND P2, PT, R21, 0x49, !P6 ;  /* 0x000000491500780c */ /* 0x000fe40007744270 */
[----:B------:R-:W-:Y:S02]  /*171e0*/  LOP3.LUT P6, RZ, R16, 0x2, RZ, 0xc0, !PT ;  /* 0x0000000210ff7812 */ /* 0x000fe400078cc0ff */
[----:B------:R-:W-:-:S04]  /*171f0*/  ISETP.LT.OR P2, PT, R23, 0x4a, P2 ;  /* 0x0000004a1700780c */ /* 0x000fc80001741670 */
[----:B------:R-:W-:Y:S02]  /*17200*/  FSEL R159, R159, -INF , !P2 ;  /* 0xff8000009f9f7808 */ /* 0x000fe40005000000 */
[----:B------:R-:W-:-:S04]  /*17210*/  ISETP.GT.AND P2, PT, R21, 0x50, !P3 ;  /* 0x000000501500780c */ /* 0x000fc80005f44270 */
[----:B------:R-:W-:-:S04]  /*17220*/  ISETP.LT.OR P2, PT, R23, 0x51, P2 ;  /* 0x000000511700780c */ /* 0x000fc80001741670 */
[----:B------:R-:W-:Y:S02]  /*17230*/  FSEL R162, R162, -INF , !P2 ;  /* 0xff800000a2a27808 */ /* 0x000fe40005000000 */
[----:B------:R-:W-:Y:S02]  /*17240*/  ISETP.GT.AND P2, PT, R21, RZ, !P6 ;  /* 0x000000ff1500720c */ /* 0x000fe40007744270 */
[----:B------:R-:W-:Y:S02]  /*17250*/  LOP3.LUT P6, RZ, R16, 0x1, RZ, 0xc0, !PT ;  /* 0x0000000110ff7812 */ /* 0x000fe400078cc0ff */
[----:B------:R-:W-:Y:S02]  /*17260*/  ISETP.LT.OR P2, PT, R23, 0x1, P2 ;  /* 0x000000011700780c */ /* 0x000fe40001741670 */
[----:B------:R-:W-:Y:S02]  /*17270*/  ISETP.GT.AND P3, PT, R21, 0x59, !P6 ;  /* 0x000000591500780c */ /* 0x000fe40007764270 */
[----:B------:R-:W-:-:S02]  /*17280*/  FSEL R122, R122, -INF , !P2 ;  /* 0xff8000007a7a7808 */ /* 0x000fc40005000000 */
[----:B------:R-:W-:Y:S02]  /*17290*/  FSETP.NEU.FTZ.AND P2, PT, R15, -INF , PT ;  /* 0xff8000000f00780b */ /* 0x000fe40003f5d000 */
[----:B------:R-:W-:Y:S02]  /*172a0*/  FMNMX.FTZ R2, R122, R4, !PT ;  /* 0x000000047a027209 */ /* 0x000fe40007810000 */
[----:B------:R-:W-:Y:S02]  /*172b0*/  FSEL R3, R3, RZ, P2 ;  /* 0x000000ff03037208 */ /* 0x000fe40001000000 */
[----:B------:R-:W-:-:S03]  /*172c0*/  ISETP.LT.OR P3, PT, R23, 0x5a, P3 ;  /* 0x0000005a1700780c */ /* 0x000fc60001f61670 */
[--C-:B------:R-:W-:Y:S01]  /*172d0*/  FFMA.FTZ R20, R121, R0, -R3.reuse ;  /* 0x0000000079147223 */ /* 0x100fe20000010803 */
[----:B------:R-:W-:Y:S01]  /*172e0*/  FMNMX.FTZ R121, R123, R2, !PT ;  /* 0x000000027b797209 */ /* 0x000fe20007810000 */
[-CC-:B------:R-:W-:Y:S01]  /*172f0*/  FFMA.FTZ R188, R120, R0.reuse, -R3.reuse ;  /* 0x0000000078bc7223 */ /* 0x180fe20000010803 */
[-CC-:B------:R-:W-:Y:S01]  /*17300*/  FFMA.FTZ R120, R125, R0.reuse, -R3.reuse ;  /* 0x000000007d787223 */ /* 0x180fe20000010803 */
[----:B------:R-:W-:Y:S01]  /*17310*/  FSEL R167, R167, -INF , !P3 ;  /* 0xff800000a7a77808 */ /* 0x000fe20005800000 */
[-CC-:B------:R-:W-:Y:S01]  /*17320*/  FFMA.FTZ R182, R140, R0.reuse, -R3.reuse ;  /* 0x000000008cb67223 */ /* 0x180fe20000010803 */
[----:B------:R-:W-:Y:S01]  /*17330*/  FMNMX.FTZ R2, R126, R121, !PT ;  /* 0x000000797e027209 */ /* 0x000fe20007810000 */
[-CC-:B------:R-:W-:Y:S01]  /*17340*/  FFMA.FTZ R190, R124, R0.reuse, -R3.reuse ;  /* 0x000000007cbe7223 */ /* 0x180fe20000010803 */
[----:B------:R-:W-:Y:S01]  /*17350*/  FSEL R140, R15, RZ, P2 ;  /* 0x000000ff0f8c7208 */ /* 0x000fe20001000000 */
[--C-:B------:R-:W-:Y:S01]  /*17360*/  FFMA.FTZ R184, R128, R0, -R3.reuse ;  /* 0x0000000080b87223 */ /* 0x100fe20000010803 */
[----:B------:R-:W-:Y:S01]  /*17370*/  FMNMX.FTZ R121, R127, R2, !PT ;  /* 0x000000027f797209 */ /* 0x000fe20007810000 */
[-CC-:B------:R-:W-:Y:S01]  /*17380*/  FFMA.FTZ R186, R132, R0.reuse, -R3.reuse ;  /* 0x0000000084ba7223 */ /* 0x180fe20000010803 */
[-CC-:B------:R-:W-:Y:S01]  /*17390*/  FFMA.FTZ R124, R133, R0.reuse, -R3.reuse ;  /* 0x00000000857c7223 */ /* 0x180fe20000010803 */
        /* <DEDUP_REMOVED lines=18> */
[----:B------:R-:W-:Y:S01]  /*174c0*/  FFMA.FTZ R121, R129, R0, -R3 ;  /* 0x0000000081797223 */ /* 0x000fe20000010803 */
        /* <DEDUP_REMOVED lines=11> */
[----:B------:R-:W-:Y:S01]  /*17580*/  FMNMX.FTZ R2, R154, R125, !PT ;  /* 0x0000007d9a027209 */ /* 0x000fe20007810000 */
[----:B------:R-:W-:Y:S01]  /*17590*/  FFMA.FTZ R125, R137, R0, -R3 ;  /* 0x00000000897d7223 */ /* 0x000fe20000010803 */
[----:B------:R-:W-:Y:S02]  /*175a0*/  MUFU.EX2 R184, R184 ;  /* 0x000000b800b87308 */ /* 0x000fe40000000800 */
[----:B------:R-:W-:-:S04]  /*175b0*/  FMNMX.FTZ R129, R155, R2, !PT ;  /* 0x000000029b817209 */ /* 0x000fc80007810000 */
[----:B------:R-:W-:Y:S01]  /*175c0*/  FMNMX.FTZ R2, R158, R129, !PT ;  /* 0x000000819e027209 */ /* 0x000fe20007810000 */
[----:B------:R-:W-:Y:S01]  /*175d0*/  FFMA.FTZ R129, R149, R0, -R3 ;  /* 0x0000000095817223 */ /* 0x000fe20000010803 */
[----:B------:R-:W-:Y:S01]  /*175e0*/  FADD.FTZ R3, -R140, R5 ;  /* 0x000000058c037221 */ /* 0x000fe20000010100 */
[----:B------:R-:W-:Y:S01]  /*175f0*/  MUFU.EX2 R121, R121 ;  /* 0x0000007900797308 */ /* 0x000fe20000000800 */
[----:B------:R-:W-:Y:S02]  /*17600*/  FMNMX.FTZ R21, R159, R2, !PT ;  /* 0x000000029f157209 */ /* 0x000fe40007810000 */
[----:B------:R-:W-:Y:S02]  /*17610*/  FMUL.FTZ R3, R3, R0 ;  /* 0x0000000003037220 */ /* 0x000fe40000410000 */
[----:B------:R-:W-:-:S03]  /*17620*/  FMNMX.FTZ R2, R162, R21, !PT ;  /* 0x00000015a2027209 */ /* 0x000fc60007810000 */
[----:B------:R-:W-:Y:S01]  /*17630*/  MUFU.EX2 R186, R186 ;  /* 0x000000ba00ba7308 */ /* 0x000fe20000000800 */
[----:B------:R-:W-:-:S04]  /*17640*/  FMNMX.FTZ R21, R163, R2, !PT ;  /* 0x00000002a3157209 */ /* 0x000fc80007810000 */
[----:B------:R-:W-:-:S03]  /*17650*/  FMNMX.FTZ R2, R166, R21, !PT ;  /* 0x00000015a6027209 */ /* 0x000fc60007810000 */
[----:B------:R-:W-:Y:S01]  /*17660*/  MUFU.EX2 R124, R124 ;  /* 0x0000007c007c7308 */ /* 0x000fe20000000800 */
[----:B------:R-:W-:-:S05]  /*17670*/  FMNMX.FTZ R2, R167, R2, !PT ;  /* 0x00000002a7027209 */ /* 0x000fca0007810000 */
[----:B------:R-:W0:Y:S02]  /*17680*/  SHFL.BFLY PT, R21, R2, 0x2, 0x1f ;  /* 0x0c401f0002157f89 */ /* 0x000e2400000e0000 */
[----:B------:R-:W-:Y:S08]  /*17690*/  MUFU.EX2 R180, R180 ;  /* 0x000000b400b47308 */ /* 0x000ff00000000800 */
[----:B------:R-:W-:Y:S08]  /*176a0*/  MUFU.EX2 R125, R125 ;  /* 0x0000007d007d7308 */ /* 0x000ff00000000800 */
[----:B------:R-:W-:Y:S01]  /*176b0*/  MUFU.EX2 R182, R182 ;  /* 0x000000b600b67308 */ /* 0x000fe20000000800 */
[----:B0-----:R-:W-:-:S07]  /*176c0*/  FMNMX.FTZ R21, R2, R21, !PT ;  /* 0x0000001502157209 */ /* 0x001fce0007810000 */
[----:B------:R-:W-:Y:S01]  /*176d0*/  MUFU.EX2 R23, R23 ;  /* 0x0000001700177308 */ /* 0x000fe20000000800 */
[----:B------:R-:W0:Y:S07]  /*176e0*/  SHFL.BFLY PT, R2, R21, 0x1, 0x1f ;  /* 0x0c201f0015027f89 */ /* 0x000e2e00000e0000 */
[----:B------:R-:W-:Y:S08]  /*176f0*/  MUFU.EX2 R176, R176 ;  /* 0x000000b000b07308 */ /* 0x000ff00000000800 */
[----:B------:R-:W-:Y:S08]  /*17700*/  MUFU.EX2 R128, R128 ;  /* 0x0000008000807308 */ /* 0x000ff00000000800 */
[----:B------:R-:W-:Y:S01]  /*17710*/  MUFU.EX2 R178, R178 ;  /* 0x000000b200b27308 */ /* 0x000fe20000000800 */
[----:B0-----:R-:W-:-:S04]  /*17720*/  FMNMX.FTZ R21, R21, R2, !PT ;  /* 0x0000000215157209 */ /* 0x001fc80007810000 */
[----:B------:R-:W-:-:S03]  /*17730*/  FSETP.NEU.FTZ.AND P2, PT, R21, -INF , PT ;  /* 0xff8000001500780b */ /* 0x000fc60003f5d000 */
[----:B------:R0:W1:Y:S01]  /*17740*/  MUFU.EX2 R2, R3 ;  /* 0x0000000300027308 */ /* 0x0000620000000800 */
[----:B------:R-:W-:-:S05]  /*17750*/  FMUL.FTZ R137, R21, R0 ;  /* 0x0000000015897220 */ /* 0x000fca0000410000 */
[----:B------:R-:W-:Y:S02]  /*17760*/  FSEL R137, R137, RZ, P2 ;  /* 0x000000ff89897208 */ /* 0x000fe40001000000 */
[----:B------:R-:W-:Y:S01]  /*17770*/  MUFU.EX2 R129, R129 ;  /* 0x0000008100817308 */ /* 0x000fe20000000800 */
[----:B0-----:R-:W-:Y:S02]  /*17780*/  FSEL R3, R21, RZ, P2 ;  /* 0x000000ff15037208 */ /* 0x001fe40001000000 */
[-CC-:B------:R-:W-:Y:S01]  /*17790*/  FFMA.FTZ R189, R122, R0.reuse, -R137.reuse ;  /* 0x000000007abd7223 */ /* 0x180fe20000010889 */
[-CC-:B------:R-:W-:Y:S01]  /*177a0*/  FFMA.FTZ R122, R123, R0.reuse, -R137.reuse ;  /* 0x000000007b7a7223 */ /* 0x180fe20000010889 */
[-CC-:B------:R-:W-:Y:S01]  /*177b0*/  FFMA.FTZ R191, R126, R0.reuse, -R137.reuse ;  /* 0x000000007ebf7223 */ /* 0x180fe20000010889 */
[----:B------:R-:W-:Y:S01]  /*177c0*/  FADD.FTZ R3, -R3, R4 ;  /* 0x0000000403037221 */ /* 0x000fe20000010100 */
[-CC-:B------:R-:W-:Y:S01]  /*177d0*/  FFMA.FTZ R123, R127, R0.reuse, -R137.reuse ;  /* 0x000000007f7b7223 */ /* 0x180fe20000010889 */
[-CC-:B------:R-:W-:Y:S01]  /*177e0*/  FFMA.FTZ R185, R130, R0.reuse, -R137.reuse ;  /* 0x0000000082b97223 */ /* 0x180fe20000010889 */
[----:B------:R-:W-:Y:S01]  /*177f0*/  MUFU.EX2 R189, R189 ;  /* 0x000000bd00bd7308 */ /* 0x000fe20000000800 */
[-C--:B------:R-:W-:Y:S01]  /*17800*/  FMUL.FTZ R3, R3, R0.reuse ;  /* 0x0000000003037220 */ /* 0x080fe20000410000 */
[----:B-1----:R-:W-:Y:S01]  /*17810*/  FFMA.FTZ R7, R2, R7, R188 ;  /* 0x0000000702077223 */ /* 0x002fe200000100bc */
[-CC-:B------:R-:W-:Y:S01]  /*17820*/  FFMA.FTZ R126, R131, R0.reuse, -R137.reuse ;  /* 0x00000000837e7223 */ /* 0x180fe20000010889 */
[-CC-:B------:R-:W-:Y:S01]  /*17830*/  FFMA.FTZ R187, R134, R0.reuse, -R137.reuse ;  /* 0x0000000086bb7223 */ /* 0x180fe20000010889 */
[-C--:B------:R-:W-:Y:S01]  /*17840*/  FFMA.FTZ R127, R135, R0.reuse, -R137 ;  /* 0x00000000877f7223 */ /* 0x080fe20000010889 */
[----:B------:R-:W-:Y:S01]  /*17850*/  FADD.FTZ R7, R20, R7 ;  /* 0x0000000714077221 */ /* 0x000fe20000010000 */
[-CC-:B------:R-:W-:Y:S01]  /*17860*/  FFMA.FTZ R181, R138, R0.reuse, -R137.reuse ;  /* 0x000000008ab57223 */ /* 0x180fe20000010889 */
[----:B------:R-:W0:Y:S01]  /*17870*/  MUFU.EX2 R3, R3 ;  /* 0x0000000300037308 */ /* 0x000e220000000800 */
[-C--:B------:R-:W-:Y:S01]  /*17880*/  FFMA.FTZ R130, R139, R0.reuse, -R137 ;  /* 0x000000008b827223 */ /* 0x080fe20000010889 */
[----:B------:R-:W-:Y:S01]  /*17890*/  FADD.FTZ R7, R190, R7 ;  /* 0x00000007be077221 */ /* 0x000fe20000010000 */
[-CC-:B------:R-:W-:Y:S01]  /*178a0*/  FFMA.FTZ R183, R142, R0.reuse, -R137.reuse ;  /* 0x000000008eb77223 */ /* 0x180fe20000010889 */
[-CC-:B------:R-:W-:Y:S01]  /*178b0*/  FFMA.FTZ R143, R143, R0.reuse, -R137.reuse ;  /* 0x000000008f8f7223 */ /* 0x180fe20000010889 */
[-C--:B------:R-:W-:Y:S01]  /*178c0*/  FFMA.FTZ R177, R146, R0.reuse, -R137 ;  /* 0x0000000092b17223 */ /* 0x080fe20000010889 */
[----:B------:R-:W-:Y:S01]  /*178d0*/  FADD.FTZ R7, R120, R7 ;  /* 0x0000000778077221 */ /* 0x000fe20000010000 */
[-CC-:B------:R-:W-:Y:S01]  /*178e0*/  FFMA.FTZ R131, R147, R0.reuse, -R137.reuse ;  /* 0x0000000093837223 */ /* 0x180fe20000010889 */
[----:B------:R-:W1:Y:S01]  /*178f0*/  MUFU.EX2 R122, R122 ;  /* 0x0000007a007a7308 */ /* 0x000e620000000800 */
[-C--:B------:R-:W-:Y:S01]  /*17900*/  FFMA.FTZ R179, R150, R0.reuse, -R137 ;  /* 0x0000000096b37223 */ /* 0x080fe20000010889 */
[----:B------:R-:W-:Y:S01]  /*17910*/  FADD.FTZ R134, R184, R7 ;  /* 0x00000007b8867221 */ /* 0x000fe20000010000 */
[-CC-:B------:R-:W-:Y:S01]  /*17920*/  FFMA.FTZ R173, R154, R0.reuse, -R137.reuse ;  /* 0x000000009aad7223 */ /* 0x180fe20000010889 */
[-CC-:B------:R-:W-:Y:S01]  /*17930*/  FFMA.FTZ R175, R158, R0.reuse, -R137.reuse ;  /* 0x000000009eaf7223 */ /* 0x180fe20000010889 */
[----:B------:R-:W-:Y:S01]  /*17940*/  FFMA.FTZ R169, R162, R0, -R137 ;  /* 0x00000000a2a97223 */ /* 0x000fe20000010889 */
[----:B------:R-:W-:Y:S01]  /*17950*/  FADD.FTZ R135, R121, R134 ;  /* 0x0000008679877221 */ /* 0x000fe20000010000 */
[----:B------:R-:W-:Y:S01]  /*17960*/  F2FP.F16.F32.PACK_AB R188, R20, R188 ;  /* 0x000000bc14bc723e */ /* 0x000fe200000000ff */
[----:B------:R-:W2:Y:S01]  /*17970*/  MUFU.EX2 R191, R191 ;  /* 0x000000bf00bf7308 */ /* 0x000ea20000000800 */
[----:B0-----:R-:W-:Y:S01]  /*17980*/  FFMA.FTZ R7, R3, R6, R189 ;  /* 0x0000000603077223 */ /* 0x001fe200000100bd */
[----:B------:R-:W-:Y:S01]  /*17990*/  FADD.FTZ R135, R186, R135 ;  /* 0x00000087ba877221 */ /* 0x000fe20000010000 */
[--C-:B------:R-:W-:Y:S01]  /*179a0*/  FFMA.FTZ R6, R151, R0, -R137.reuse ;  /* 0x0000000097067223 */ /* 0x100fe20000010889 */
[----:B------:R-:W-:Y:S01]  /*179b0*/  F2FP.F16.F32.PACK_AB R190, R120, R190 ;  /* 0x000000be78be723e */ /* 0x000fe200000000ff */
[----:B------:R-:W-:Y:S01]  /*179c0*/  FFMA.FTZ R163, R163, R0, -R137 ;  /* 0x00000000a3a37223 */ /* 0x000fe20000010889 */
[----:B------:R-:W-:Y:S01]  /*179d0*/  FADD.FTZ R135, R124, R135 ;  /* 0x000000877c877221 */ /* 0x000fe20000010000 */
[----:B------:R-:W-:Y:S01]  /*179e0*/  F2FP.F16.F32.PACK_AB R184, R121, R184 ;  /* 0x000000b879b8723e */ /* 0x000fe200000000ff */
[----:B------:R-:W0:Y:S01]  /*179f0*/  MUFU.EX2 R123, R123 ;  /* 0x0000007b007b7308 */ /* 0x000e220000000800 */
[----:B-1----:R-:W-:Y:S01]  /*17a00*/  FADD.FTZ R134, R122, R7 ;  /* 0x000000077a867221 */ /* 0x002fe20000010000 */
[----:B------:R-:W-:Y:S01]  /*17a10*/  FADD.FTZ R138, R180, R135 ;  /* 0x00000087b48a7221 */ /* 0x000fe20000010000 */
[----:B------:R-:W-:Y:S01]  /*17a20*/  FFMA.FTZ R166, R166, R0, -R137 ;  /* 0x00000000a6a67223 */ /* 0x000fe20000010889 */
[----:B------:R-:W-:-:S02]  /*17a30*/  F2FP.F16.F32.PACK_AB R186, R124, R186 ;  /* 0x000000ba7cba723e */ /* 0x000fc400000000ff */
[----:B------:R-:W-:Y:S01]  /*17a40*/  FADD.FTZ R135, R125, R138 ;  /* 0x0000008a7d877221 */ /* 0x000fe20000010000 */
[----:B------:R-:W-:Y:S01]  /*17a50*/  ISETP.GT.AND P2, PT, R9, R207, PT ;  /* 0x000000cf0900720c */ /* 0x000fe20003f44270 */
[----:B------:R-:W1:Y:S01]  /*17a60*/  MUFU.EX2 R185, R185 ;  /* 0x000000b900b97308 */ /* 0x000e620000000800 */
[----:B--2---:R-:W-:Y:S01]  /*17a70*/  FADD.FTZ R134, R191, R134 ;  /* 0x00000086bf867221 */ /* 0x004fe20000010000 */
[----:B------:R-:W-:Y:S01]  /*17a80*/  FADD.FTZ R138, R182, R135 ;  /* 0x00000087b68a7221 */ /* 0x000fe20000010000 */
[----:B------:R-:W-:Y:S01]  /*17a90*/  @!P1 PRMT R135, RZ, 0x654, R14 ;  /* 0x00000654ff879816 */ /* 0x000fe2000000000e */
[----:B------:R-:W-:Y:S01]  /*17aa0*/  FFMA.FTZ R14, R155, R0, -R137 ;  /* 0x000000009b0e7223 */ /* 0x000fe20000010889 */
[----:B------:R-:W-:Y:S01]  /*17ab0*/  F2FP.F16.F32.PACK_AB R182, R23, R182 ;  /* 0x000000b617b6723e */ /* 0x000fe200000000ff */
[----:B------:R-:W-:Y:S01]  /*17ac0*/  VIADD R9, R9, 0xffffffff ;  /* 0xffffffff09097836 */ /* 0x000fe20000000000 */
[----:B------:R2:W-:Y:S01]  /*17ad0*/  @!P1 SYNCS.ARRIVE.TRANS64.RED.A1T0 RZ, [R135+URZ], RZ ;  /* 0x000000ff87ff99a7 */ /* 0x0005e2000810043f */
[----:B------:R-:W3:Y:S01]  /*17ae0*/  MUFU.EX2 R126, R126 ;  /* 0x0000007e007e7308 */ /* 0x000ee20000000800 */
[----:B0-----:R-:W-:Y:S01]  /*17af0*/  FADD.FTZ R134, R123, R134 ;  /* 0x000000867b867221 */ /* 0x001fe20000010000 */
[----:B------:R-:W-:-:S02]  /*17b00*/  F2FP.F16.F32.PACK_AB R180, R125, R180 ;  /* 0x000000b47db4723e */ /* 0x000fc400000000ff */
[----:B------:R-:W-:Y:S02]  /*17b10*/  F2FP.F16.F32.PACK_AB R189, R122, R189 ;  /* 0x000000bd7abd723e */ /* 0x000fe400000000ff */
[----:B------:R-:W-:Y:S02]  /*17b20*/  F2FP.F16.F32.PACK_AB R191, R123, R191 ;  /* 0x000000bf7bbf723e */ /* 0x000fe400000000ff */
[----:B------:R-:W0:Y:S01]  /*17b30*/  MUFU.EX2 R187, R187 ;  /* 0x000000bb00bb7308 */ /* 0x000e220000000800 */
[----:B-1----:R-:W-:-:S07]  /*17b40*/  FADD.FTZ R7, R185, R134 ;  /* 0x00000086b9077221 */ /* 0x002fce0000010000 */
[----:B------:R-:W1:Y:S01]  /*17b50*/  MUFU.EX2 R127, R127 ;  /* 0x0000007f007f7308 */ /* 0x000e620000000800 */
[C---:B---3--:R-:W-:Y:S01]  /*17b60*/  FADD.FTZ R134, R126.reuse, R7 ;  /* 0x000000077e867221 */ /* 0x048fe20000010000 */
[----:B------:R-:W-:Y:S01]  /*17b70*/  FADD.FTZ R7, R23, R138 ;  /* 0x0000008a17077221 */ /* 0x000fe20000010000 */
[----:B------:R-:W-:-:S03]  /*17b80*/  F2FP.F16.F32.PACK_AB R185, R126, R185 ;  /* 0x000000b97eb9723e */ /* 0x000fc600000000ff */
[----:B--2---:R-:W-:Y:S01]  /*17b90*/  FADD.FTZ R135, R176, R7 ;  /* 0x00000007b0877221 */ /* 0x004fe20000010000 */
[C---:B------:R-:W-:Y:S01]  /*17ba0*/  F2FP.F16.F32.PACK_AB R176, R128.reuse, R176 ;  /* 0x000000b080b0723e */ /* 0x040fe200000000ff */
[----:B------:R-:W2:Y:S01]  /*17bb0*/  MUFU.EX2 R181, R181 ;  /* 0x000000b500b57308 */ /* 0x000ea20000000800 */
[----:B0-----:R-:W-:Y:S01]  /*17bc0*/  FADD.FTZ R134, R187, R134 ;  /* 0x00000086bb867221 */ /* 0x001fe20000010000 */
[----:B------:R-:W-:-:S04]  /*17bd0*/  FADD.FTZ R135, R128, R135 ;  /* 0x0000008780877221 */ /* 0x000fc80000010000 */
[----:B------:R-:W-:Y:S01]  /*17be0*/  FADD.FTZ R140, R178, R135 ;  /* 0x00000087b28c7221 */ /* 0x000fe20000010000 */
[----:B------:R-:W-:Y:S01]  /*17bf0*/  F2FP.F16.F32.PACK_AB R178, R129, R178 ;  /* 0x000000b281b2723e */ /* 0x000fe200000000ff */
[----:B------:R-:W0:Y:S01]  /*17c00*/  MUFU.EX2 R130, R130 ;  /* 0x0000008200827308 */ /* 0x000e220000000800 */
[----:B-1----:R-:W-:Y:S01]  /*17c10*/  FADD.FTZ R138, R127, R134 ;  /* 0x000000867f8a7221 */ /* 0x002fe20000010000 */
[----:B------:R-:W-:Y:S01]  /*17c20*/  FADD.FTZ R135, R129, R140 ;  /* 0x0000008c81877221 */ /* 0x000fe20000010000 */
[-CC-:B------:R-:W-:Y:S01]  /*17c30*/  FFMA.FTZ R134, R159, R0.reuse, -R137.reuse ;  /* 0x000000009f867223 */ /* 0x180fe20000010889 */
[----:B------:R-:W-:Y:S01]  /*17c40*/  FFMA.FTZ R137, R167, R0, -R137 ;  /* 0x00000000a7897223 */ /* 0x000fe20000010889 */
[----:B------:R-:W-:-:S03]  /*17c50*/  F2FP.F16.F32.PACK_AB R187, R127, R187 ;  /* 0x000000bb7fbb723e */ /* 0x000fc600000000ff */
        /* <DEDUP_REMOVED lines=8> */
[C---:B--2---:R-:W-:Y:S01]  /*17ce0*/  FADD.FTZ R138, R4.reuse, R7 ;  /* 0x00000007048a7221 */ /* 0x044fe20000010000 */
[----:B------:R-:W-:Y:S01]  /*17cf0*/  F2FP.F16.F32.PACK_AB R183, R4, R183 ;  /* 0x000000b704b7723e */ /* 0x000fe200000000ff */
[----:B------:R-:W-:-:S05]  /*17d00*/  IMAD.MOV.U32 R4, RZ, RZ, R21 ;  /* 0x000000ffff047224 */ /* 0x000fca00078e0015 */
        /* <DEDUP_REMOVED lines=36> */
[----:B------:R-:W-:Y:S02]  /*17f50*/  F2FP.F16.F32.PACK_AB R175, R134, R175 ;  /* 0x000000af86af723e */ /* 0x000fe400000000ff */
[----:B------:R-:W-:-:S04]  /*17f60*/  MOV R23, R13 ;  /* 0x0000000d00177202 */ /* 0x000fc80000000f00 */
        /* <DEDUP_REMOVED lines=11> */
[----:B------:R-:W-:Y:S01]  /*18020*/  IMAD.MOV.U32 R5, RZ, RZ, R15 ;  /* 0x000000ffff057224 */ /* 0x000fe200078e000f */
[----:B------:R-:W-:Y:S06]  /*18030*/  @P2 BRA `(.L_x_1546) ;  /* 0xffffffc800f82947 */ /* 0x000fec000383ffff */
[----:B------:R-:W-:Y:S05]  /*18040*/  BSYNC B0 ;  /* 0x0000000000007941 */ /* 0x000fea0003800000 */
.L_x_1527:
[----:B------:R-:W-:Y:S01]  /*18050*/  IMAD.MOV.U32 R4, RZ, RZ, R21 ;  /* 0x000000ffff047224 */ /* 0x000fe200078e0015 */
[----:B------:R-:W-:Y:S01]  /*18060*/  MOV R23, R13 ;  /* 0x0000000d00177202 */ /* 0x000fe20000000f00 */
[----:B------:R-:W-:Y:S02]  /*18070*/  IMAD.MOV.U32 R5, RZ, RZ, R15 ;  /* 0x000000ffff057224 */ /* 0x000fe400078e000f */
[----:B------:R-:W-:-:S07]  /*18080*/  IMAD.MOV.U32 R194, RZ, RZ, R200 ;  /* 0x000000ffffc27224 */ /* 0x000fce00078e00c8 */
.L_x_1526:
[----:B------:R-:W-:Y:S05]  /*18090*/  BSYNC B1 ;  /* 0x0000000000017941 */ /* 0x000fea0003800000 */
.L_x_1525:
[----:B------:R-:W0:Y:S01]  /*180a0*/  LDC R202, c[0x0][0x9e4] ;  /* 0x00027900ffca7b82 */ /* 0x000e220000000800 */
[----:B------:R-:W-:Y:S02]  /*180b0*/  IADD3 R8, R196, 0x80, -R197 ;  /* 0x00000080c4087810 */ /* 0x000fe40007ffe8c5 */
[----:B------:R-:W-:-:S03]  /*180c0*/  LOP3.LUT R16, R16, 0xffefffff, RZ, 0xc0, !PT ;  /* 0xffefffff10107812 */ /* 0x000fc600078ec0ff */
[----:B------:R-:W-:-:S04]  /*180d0*/  IMAD R8, R201, 0x80, R8 ;  /* 0x00000080c9087824 */ /* 0x000fc800078e0208 */
[----:B------:R-:W-:Y:S01]  /*180e0*/  IMAD.IADD R11, R8, 0x1, -R11 ;  /* 0x00000001080b7824 */ /* 0x000fe200078e0a0b */
[----:B0-----:R-:W-:-:S13]  /*180f0*/  ISETP.GE.AND P2, PT, R202, 0x1, PT ;  /* 0x00000001ca00780c */ /* 0x001fda0003f46270 */
[----:B------:R-:W-:Y:S01]  /*18100*/  @P2 LOP3.LUT R16, R16, 0x100000, RZ, 0xfc, !PT ;  /* 0x0010000010102812 */ /* 0x000fe200078efcff */
        /* <DEDUP_REMOVED lines=11> */
.L_x_1549:
[----:B------:R-:W-:-:S13]  /*181c0*/  ISETP.NE.AND P2, PT, R202, 0x1, PT ;  /* 0x00000001ca00780c */ /* 0x000fda0003f45270 */
[----:B------:R-:W0:Y:S02]  /*181d0*/  @P2 LDC.64 R12, c[0x0][0x9e8] ;  /* 0x00027a00ff0c2b82 */ /* 0x000e240000000a00 */
[----:B0-----:R-:W-:-:S05]  /*181e0*/  @P2 IMAD.HI.U32 R12, R8, R12, RZ ;  /* 0x0000000c080c2227 */ /* 0x001fca00078e00ff */
[----:B------:R-:W-:-:S07]  /*181f0*/  @P2 SHF.R.U32.HI R8, RZ, R13, R12 ;  /* 0x0000000dff082219 */ /* 0x000fce000001160c */
.L_x_1550:
[----:B------:R-:W-:Y:S05]  /*18200*/  BSYNC B0 ;  /* 0x0000000000007941 */ /* 0x000fea0003800000 */
.L_x_1548:
[----:B------:R-:W-:-:S05]  /*18210*/  IMAD R8, R8, R202, RZ ;  /* 0x000000ca08087224 */ /* 0x000fca00078e02ff */
[----:B------:R-:W-:-:S07]  /*18220*/  VIMNMX R11, R11, R8, !PT ;  /* 0x000000080b0b7248 */ /* 0x000fce0007fe0100 */
.L_x_1547:
[----:B------:R-:W-:Y:S01]  /*18230*/  VIADD R11, R11, 0x5f ;  /* 0x0000005f0b0b7836 */ /* 0x000fe20000000000 */
[----:B------:R-:W-:Y:S03]  /*18240*/  BSSY B0, `(.L_x_1551) ;  /* 0x0000229000007945 */ /* 0x000fe60003800000 */
[----:B------:R-:W-:-:S05]  /*18250*/  IMAD.HI R11, R11, 0x2aaaaaab, RZ ;  /* 0x2aaaaaab0b0b7827 */ /* 0x000fca00078e02ff */
[----:B------:R-:W-:-:S04]  /*18260*/  SHF.R.U32.HI R8, RZ, 0x1f, R11 ;  /* 0x0000001fff087819 */ /* 0x000fc8000001160b */
[----:B------:R-:W-:-:S04]  /*18270*/  LEA.HI.SX32 R15, R11, R8, 0x1c ;  /* 0x000000080b0f7211 */ /* 0x000fc800078fe2ff */
[----:B------:R-:W-:-:S04]  /*18280*/  VIMNMX R15, R212, R15, !PT ;  /* 0x0000000fd40f7248 */ /* 0x000fc80007fe0100 */
[----:B------:R-:W-:-:S13]  /*18290*/  ISETP.GE.AND P2, PT, R9, R15, PT ;  /* 0x0000000f0900720c */ /* 0x000fda0003f46270 */
[----:B------:R-:W-:Y:S05]  /*182a0*/  @!P2 BRA `(.L_x_1552) ;  /* 0x000000200088a947 */ /* 0x000fea0003800000 */
[----:B------:R-:W-:Y:S01]  /*182b0*/  BSSY B1, `(.L_x_1552) ;  /* 0x0000221000017945 */ /* 0x000fe20003800000 */
[----:B------:R-:W-:Y:S01]  /*182c0*/  MOV R11, R4 ;  /* 0x00000004000b7202 */ /* 0x000fe20000000f00 */
[----:B------:R-:W-:Y:S02]  /*182d0*/  IMAD.MOV.U32 R8, RZ, RZ, R5 ;  /* 0x000000ffff087224 */ /* 0x000fe400078e0005 */
[----:B------:R-:W-:Y:S02]  /*182e0*/  IMAD.MOV.U32 R12, RZ, RZ, R194 ;  /* 0x000000ffff0c7224 */ /* 0x000fe400078e00c2 */
[----:B------:R-:W-:-:S07]  /*182f0*/  IMAD.MOV.U32 R13, RZ, RZ, R23 ;  /* 0x000000ffff0d7224 */ /* 0x000fce00078e0017 */
.L_x_1563:
[----:B------:R-:W-:-:S05]  /*18300*/  VIADD R14, R13, 0x1 ;  /* 0x000000010d0e7836 */ /* 0x000fca0000000000 */
[----:B------:R-:W-:-:S04]  /*18310*/  ISETP.NE.AND P2, PT, R14, 0x2, PT ;  /* 0x000000020e00780c */ /* 0x000fc80003f45270 */
[----:B------:R-:W-:Y:S02]  /*18320*/  SEL R5, RZ, 0x1, P2 ;  /* 0x00000001ff057807 */ /* 0x000fe40001000000 */
[----:B------:R-:W-:Y:S02]  /*18330*/  SEL R14, R14, RZ, P2 ;  /* 0x000000ff0e0e7207 */ /* 0x000fe40001000000 */
[----:B------:R-:W-:Y:S02]  /*18340*/  LOP3.LUT R194, R12, R5, RZ, 0x3c, !PT ;  /* 0x000000050cc27212 */ /* 0x000fe400078e3cff */
[----:B------:R-:W-:Y:S01]  /*18350*/  MOV R23, R14 ;  /* 0x0000000e00177202 */ /* 0x000fe20000000f00 */
[----:B------:R-:W-:Y:S06]  /*18360*/  @!P0 BRA `(.L_x_1553) ;  /* 0x0000000000048947 */ /* 0x000fec0003800000 */
[----:B------:R-:W-:Y:S01]  /*18370*/  BPT.TRAP 0x1 ;  /* 0x000000040000795c */ /* 0x000fe20000300000 */
.L_x_1553:
[----:B------:R-:W-:Y:S01]  /*18380*/  IMAD R0, R23, 0x8, R17 ;  /* 0x0000000817007824 */ /* 0x000fe200078e0211 */
[----:B------:R-:W-:-:S04]  /*18390*/  SHF.L.U32 R21, R194, 0x1f, RZ ;  /* 0x0000001fc2157819 */ /* 0x000fc800000006ff */
[----:B------:R0:W1:Y:S01]  /*183a0*/  SYNCS.PHASECHK.TRANS64.TRYWAIT P2, [R0+URZ+0x30830], R21 ;  /* 0x03083015000075a7 */ /* 0x000062000804017f */
[----:B------:R-:W-:Y:S05]  /*183b0*/  @!P0 BRA `(.L_x_1554) ;  /* 0x0000000000048947 */ /* 0x000fea0003800000 */
[----:B------:R-:W-:Y:S01]  /*183c0*/  BPT.TRAP 0x1 ;  /* 0x000000040000795c */ /* 0x000fe20000300000 */
.L_x_1554:
[----:B------:R-:W-:Y:S01]  /*183d0*/  BSSY B2, `(.L_x_1555) ;  /* 0x0000006000027945 */ /* 0x000fe20003800000 */
[----:B------:R-:W-:Y:S02]  /*183e0*/  IMAD R4, R23, 0x900, R10 ;  /* 0x0000090017047824 */ /* 0x000fe400078e020a */
[----:B------:R-:W-:Y:S01]  /*183f0*/  IMAD.MOV.U32 R5, RZ, RZ, 0x40000040 ;  /* 0x40000040ff057424 */ /* 0x000fe200078e00ff */
[----:B-1----:R-:W-:Y:S06]  /*18400*/  @P2 BRA `(.L_x_1556) ;  /* 0x0000000000082947 */ /* 0x002fec0003800000 */
[----:B------:R-:W1:Y:S02]  /*18410*/  SYNCS.PHASECHK.TRANS64.TRYWAIT P2, [R0+URZ+0x30830], R21 ;  /* 0x03083015000075a7 */ /* 0x000e64000804017f */
[----:B-1----:R-:W-:Y:S05]  /*18420*/  @!P2 BRA `(.L_x_1557) ;  /* 0x000001000058a947 */ /* 0x002fea0003800000 */
.L_x_1556:
[----:B------:R-:W-:Y:S05]  /*18430*/  BSYNC B2 ;  /* 0x0000000000027941 */ /* 0x000fea0003800000 */
.L_x_1555:
        /* <DEDUP_REMOVED lines=9> */
[----:B------:R-:W-:Y:S02]  /*184d0*/  VIADD R20, R4, 0x2 ;  /* 0x0000000204147836 */ /* 0x000fe40000000000 */
[----:B-1----:R-:W-:Y:S01]  /*184e0*/  IMAD.MOV.U32 R21, RZ, RZ, 0x40000040 ;  /* 0x40000040ff157424 */ /* 0x002fe200078e00ff */
        /* <DEDUP_REMOVED lines=9> */
[----:B------:R-:W-:Y:S01]  /*18580*/  IMAD.MOV.U32 R21, RZ, RZ, 0x40000040 ;  /* 0x40000040ff157424 */ /* 0x000fe200078e00ff */
[----:B------:R-:W-:Y:S01]  /*18590*/  IADD3 R20, R4, 0x4, RZ ;  /* 0x0000000404147810 */ /* 0x000fe20007ffe0ff */
[----:B------:R-:W-:-:S02]  /*185a0*/  WARPGROUP.DEPBAR.LE gsb0, 0x0 ;  /* 0x00008000000079c5 */ /* 0x000fc40000010000 */
[----:B------:R-:W-:-:S08]  /*185b0*/  WARPGROUP.ARRIVE ;  /* 0x00000000000079c5 */ /* 0x000fd00000000000 */
[----:B------:R-:W-:Y:S01]  /*185c0*/  HGMMA.64x96x16.F32 R120, gdesc[UR4], R120, gsb0 ;  /* 0x01600000047879f0 */ /* 0x000fe20008000878 */
[----:B----4-:R-:W-:Y:S02]  /*185d0*/  R2UR UR4, R8 ;  /* 0x00000000080472ca */ /* 0x010fe400000e0000 */
[----:B------:R-:W-:Y:S02]  /*185e0*/  R2UR UR5, R9 ;  /* 0x00000000090572ca */ /* 0x000fe400000e0000 */
[----:B------:R-:W3:Y:S01]  /*185f0*/  LDL.64 R8, [R1+0x8] ;  /* 0x0000080001087983 */ /* 0x000ee20000100a00 */
        /* <DEDUP_REMOVED lines=9> */
[----:B------:R-:W4:Y:S01]  /*18690*/  LDL.64 R6, [R1] ;  /* 0x0000000001067983 */ /* 0x000f220000100a00 */
        /* <DEDUP_REMOVED lines=29> */
[----:B----4-:R-:W-:Y:S02]  /*18870*/  R2UR UR4, R6 ;  /* 0x00000000060472ca */ /* 0x010fe400000e0000 */
        /* <DEDUP_REMOVED lines=149> */
.L_x_1558:
[----:B------:R-:W-:Y:S02]  /*191d0*/  SHF.L.U32 R0, R12, 0x1f, RZ ;  /* 0x0000001f0c007819 */ /* 0x000fe400000006ff */
[----:B------:R-:W-:-:S04]  /*191e0*/  LEA R200, R13, R17, 0x3 ;  /* 0x000000110dc87211 */ /* 0x000fc800078e18ff */
[----:B------:R0:W1:Y:S01]  /*191f0*/  SYNCS.PHASECHK.TRANS64.TRYWAIT P2, [R200+URZ+0x30850], R0 ;  /* 0x03085000c80075a7 */ /* 0x000062000804017f */
[----:B------:R-:W-:Y:S05]  /*19200*/  @!P0 BRA `(.L_x_1559) ;  /* 0x0000000000048947 */ /* 0x000fea0003800000 */
[----:B------:R-:W-:Y:S01]  /*19210*/  BPT.TRAP 0x1 ;  /* 0x000000040000795c */ /* 0x000fe20000300000 */
.L_x_1559:
[----:B------:R-:W-:Y:S04]  /*19220*/  BSSY B2, `(.L_x_1560) ;  /* 0x0000004000027945 */ /* 0x000fe80003800000 */
[----:B-1----:R-:W-:Y:S05]  /*19230*/  @P2 BRA `(.L_x_1561) ;  /* 0x0000000000082947 */ /* 0x002fea0003800000 */
[----:B------:R-:W1:Y:S02]  /*19240*/  SYNCS.PHASECHK.TRANS64.TRYWAIT P2, [R200+URZ+0x30850], R0 ;  /* 0x03085000c80075a7 */ /* 0x000e64000804017f */
[----:B-1----:R-:W-:Y:S05]  /*19250*/  @!P2 BRA `(.L_x_1562) ;  /* 0x000000f000e0a947 */ /* 0x002fea0003800000 */
.L_x_1561:
[----:B------:R-:W-:Y:S05]  /*19260*/  BSYNC B2 ;  /* 0x0000000000027941 */ /* 0x000fea0003800000 */
.L_x_1560:
[----:B01----:R-:W-:Y:S01]  /*19270*/  VIADD R0, R17, 0x400 ;  /* 0x0000040011007836 */ /* 0x003fe20000000000 */
[----:B------:R-:W-:Y:S01]  /*19280*/  WARPGROUP.ARRIVE ;  /* 0x00000000000079c5 */ /* 0x000fe20000000000 */
[----:B------:R-:W-:Y:S01]  /*19290*/  IMAD.MOV.U32 R3, RZ, RZ, 0x40000040 ;  /* 0x40000040ff037424 */ /* 0x000fe200078e00ff */
[C---:B-----5:R-:W-:Y:S01]  /*192a0*/  ISETP.GT.AND P2, PT, R9.reuse, R15, PT ;  /* 0x0000000f0900720c */ /* 0x060fe20003f44270 */
[----:B------:R-:W-:Y:S01]  /*192b0*/  IMAD.MOV.U32 R21, RZ, RZ, 0x40000040 ;  /* 0x40000040ff157424 */ /* 0x000fe200078e00ff */
[----:B------:R-:W-:Y:S01]  /*192c0*/  SHF.R.U32.HI R0, RZ, 0x4, R0 ;  /* 0x00000004ff007819 */ /* 0x000fe20000011600 */
[----:B------:R-:W-:Y:S02]  /*192d0*/  @!P1 VIADD R200, R200, 0x30860 ;  /* 0x00030860c8c89836 */ /* 0x000fe40000000000 */
[----:B------:R-:W-:Y:S01]  /*192e0*/  VIADD R9, R9, 0xffffffff ;  /* 0xffffffff09097836 */ /* 0x000fe20000000000 */
[----:B------:R-:W-:Y:S02]  /*192f0*/  LOP3.LUT R0, R0, 0x3fff, RZ, 0xc0, !PT ;  /* 0x00003fff00007812 */ /* 0x000fe400078ec0ff */
[----:B------:R-:W-:-:S02]  /*19300*/  @!P1 PRMT R200, RZ, 0x654, R200 ;  /* 0x00000654ffc89816 */ /* 0x000fc400000000c8 */
[----:B------:R-:W-:-:S05]  /*19310*/  LOP3.LUT R0, R0, 0x3000000, RZ, 0xfc, !PT ;  /* 0x0300000000007812 */ /* 0x000fca00078efcff */
[----:B------:R-:W-:Y:S01]  /*19320*/  IMAD R12, R13, 0x900, R0 ;  /* 0x000009000d0c7824 */ /* 0x000fe200078e0200 */
[----:B------:R-:W-:Y:S01]  /*19330*/  FMNMX.FTZ R0, R120, R8, !PT ;  /* 0x0000000878007209 */ /* 0x000fe20007810000 */
[----:B------:R-:W-:Y:S02]  /*19340*/  IMAD.MOV.U32 R13, RZ, RZ, 0x40000040 ;  /* 0x40000040ff0d7424 */ /* 0x000fe400078e00ff */
[C---:B------:R-:W-:Y:S01]  /*19350*/  VIADD R2, R12.reuse, 0x80 ;  /* 0x000000800c027836 */ /* 0x040fe20000000000 */
[----:B------:R-:W-:Y:S02]  /*19360*/  R2UR UR6, R12 ;  /* 0x000000000c0672ca */ /* 0x000fe400000e0000 */
[----:B------:R-:W-:-:S13]  /*19370*/  R2UR UR7, R13 ;  /* 0x000000000d0772ca */ /* 0x000fda00000e0000 */
        /* <DEDUP_REMOVED lines=33> */
[----:B------:R-:W-:-:S03]  /*19590*/  IMAD.MOV.U32 R3, RZ, RZ, 0x40000040 ;  /* 0x40000040ff037424 */ /* 0x000fc600078e00ff */
[----:B------:R-:W-:Y:S01]  /*195a0*/  FMNMX.FTZ R4, R165, R0, !PT ;  /* 0x00000000a5047209 */ /* 0x000fe20007810000 */
[----:B------:R-:W-:-:S04]  /*195b0*/  IMAD.U32 R0, RZ, RZ, UR42 ;  /* 0x0000002aff007e24 */ /* 0x000fc8000f8e00ff */
[----:B------:R-:W0:Y:S02]  /*195c0*/  SHFL.BFLY PT, R5, R4, 0x2, 0x1f ;  /* 0x0c401f0004057f89 */ /* 0x000e2400000e0000 */
        /* <DEDUP_REMOVED lines=10> */
[C---:B------:R-:W-:Y:S01]  /*19670*/  IADD3 R20, R12.reuse, 0x200, RZ ;  /* 0x000002000c147810 */ /* 0x040fe20007ffe0ff */
[----:B------:R-:W-:Y:S01]  /*19680*/  VIADD R12, R12, 0x280 ;  /* 0x000002800c0c7836 */ /* 0x000fe20000000000 */
        /* <DEDUP_REMOVED lines=18> */
[----:B------:R-:W-:Y:S02]  /*197b0*/  R2UR UR6, R2 ;  /* 0x00000000020672ca */ /* 0x000fe400000e0000 */
[----:B------:R-:W-:Y:S01]  /*197c0*/  R2UR UR7, R3 ;  /* 0x00000000030772ca */ /* 0x000fe200000e0000 */
[----:B------:R-:W-:Y:S01]  /*197d0*/  FADD.FTZ R3, -R5, R8 ;  /* 0x0000000805037221 */ /* 0x000fe20000010100 */
[----:B------:R-:W-:-:S03]  /*197e0*/  FMNMX.FTZ R4, R166, R13, !PT ;  /* 0x0000000da6047209 */ /* 0x000fc60007810000 */
[----:B------:R-:W-:Y:S01]  /*197f0*/  FMUL.FTZ R2, R3, R0 ;  /* 0x0000000003027220 */ /* 0x000fe20000410000 */
[----:B------:R-:W-:Y:S01]  /*19800*/  FMNMX.FTZ R4, R167, R4, !PT ;  /* 0x00000004a7047209 */ /* 0x000fe20007810000 */
[----:B------:R-:W-:-:S04]  /*19810*/  FMUL.FTZ R3, R5, R0 ;  /* 0x0000000005037220 */ /* 0x000fc80000410000 */
[----:B------:R-:W0:Y:S01]  /*19820*/  SHFL.BFLY PT, R13, R4, 0x2, 0x1f ;  /* 0x0c401f00040d7f89 */ /* 0x000e2200000e0000 */
[-CC-:B------:R-:W-:Y:S01]  /*19830*/  FFMA.FTZ R137, R137, R0.reuse, -R3.reuse ;  /* 0x0000000089897223 */ /* 0x180fe20000010803 */
        /* <DEDUP_REMOVED lines=13> */
[----:B------:R-:W-:Y:S01]  /*19910*/  FFMA.FTZ R165, R165, R0, -R3 ;  /* 0x00000000a5a57223 */ /* 0x000fe20000010803 */
[----:B------:R-:W-:Y:S01]  /*19920*/  MUFU.EX2 R2, R2 ;  /* 0x0000000200027308 */ /* 0x000fe20000000800 */
[----:B0-----:R-:W-:-:S07]  /*19930*/  FMNMX.FTZ R13, R4, R13, !PT ;  /* 0x0000000d040d7209 */ /* 0x001fce0007810000 */
[----:B------:R-:W0:Y:S01]  /*19940*/  MUFU.EX2 R188, R188 ;  /* 0x000000bc00bc7308 */ /* 0x000e220000000800 */
[----:B------:R-:W1:Y:S07]  /*19950*/  SHFL.BFLY PT, R4, R13, 0x1, 0x1f ;  /* 0x0c201f000d047f89 */ /* 0x000e6e00000e0000 */
[----:B------:R-:W2:Y:S08]  /*19960*/  MUFU.EX2 R120, R120 ;  /* 0x0000007800787308 */ /* 0x000eb00000000800 */
[----:B------:R-:W3:Y:S01]  /*19970*/  MUFU.EX2 R190, R190 ;  /* 0x000000be00be7308 */ /* 0x000ee20000000800 */
[----:B0-----:R-:W-:-:S07]  /*19980*/  FFMA.FTZ R7, R2, R7, R188 ;  /* 0x0000000702077223 */ /* 0x001fce00000100bc */
[----:B------:R-:W0:Y:S01]  /*19990*/  MUFU.EX2 R124, R124 ;  /* 0x0000007c007c7308 */ /* 0x000e220000000800 */
[C---:B--2---:R-:W-:Y:S01]  /*199a0*/  FADD.FTZ R7, R120.reuse, R7 ;  /* 0x0000000778077221 */ /* 0x044fe20000010000 */
[----:B------:R-:W-:Y:S02]  /*199b0*/  F2FP.F16.F32.PACK_AB R188, R120, R188 ;  /* 0x000000bc78bc723e */ /* 0x000fe400000000ff */
[----:B-1----:R-:W-:Y:S01]  /*199c0*/  FMNMX.FTZ R4, R13, R4, !PT ;  /* 0x000000040d047209 */ /* 0x002fe20007810000 */
[----:B------:R-:W-:-:S03]  /*199d0*/  IMAD.MOV.U32 R13, RZ, RZ, 0x40000040 ;  /* 0x40000040ff0d7424 */ /* 0x000fc600078e00ff */
[----:B------:R-:W1:Y:S01]  /*199e0*/  MUFU.EX2 R184, R184 ;  /* 0x000000b800b87308 */ /* 0x000e620000000800 */
[----:B---3--:R-:W-:-:S07]  /*199f0*/  FADD.FTZ R7, R190, R7 ;  /* 0x00000007be077221 */ /* 0x008fce0000010000 */
[----:B------:R-:W2:Y:S01]  /*19a00*/  MUFU.EX2 R121, R121 ;  /* 0x0000007900797308 */ /* 0x000ea20000000800 */
[C---:B0-----:R-:W-:Y:S01]  /*19a10*/  FADD.FTZ R7, R124.reuse, R7 ;  /* 0x000000077c077221 */ /* 0x041fe20000010000 */
[----:B------:R-:W-:-:S06]  /*19a20*/  F2FP.F16.F32.PACK_AB R190, R124, R190 ;  /* 0x000000be7cbe723e */ /* 0x000fcc00000000ff */
        /* <DEDUP_REMOVED lines=11> */
[-C--:B------:R-:W-:Y:S01]  /*19ae0*/  FFMA.FTZ R136, R141, R0.reuse, -R3 ;  /* 0x000000008d887223 */ /* 0x080fe20000010803 */
[-C--:B------:R-:W-:Y:S02]  /*19af0*/  FMUL.FTZ R141, R4, R0.reuse ;  /* 0x00000000048d7220 */ /* 0x080fe40000410000 */
[----:B------:R-:W-:Y:S01]  /*19b00*/  HGMMA.64x192x16.F32 R24, R176, gdesc[UR4].tnspB, R24, gsb0 ;  /* 0x42e00004b0187df0 */ /* 0x000fe20008000818 */
[----:B------:R-:W-:Y:S01]  /*19b10*/  R2UR UR6, R20 ;  /* 0x00000000140672ca */ /* 0x000fe200000e0000 */
[-C--:B------:R-:W-:Y:S01]  /*19b20*/  FFMA.FTZ R122, R122, R0.reuse, -R141 ;  /* 0x000000007a7a7223 */ /* 0x080fe2000001088d */
[----:B------:R-:W-:Y:S01]  /*19b30*/  R2UR UR7, R21 ;  /* 0x00000000150772ca */ /* 0x000fe200000e0000 */
[----:B------:R0:W-:Y:S01]  /*19b40*/  MUFU.EX2 R20, R137 ;  /* 0x0000008900147308 */ /* 0x0001e20000000800 */
[-C--:B------:R-:W-:Y:S01]  /*19b50*/  FFMA.FTZ R21, R160, R0.reuse, -R3 ;  /* 0x00000000a0157223 */ /* 0x080fe20000010803 */
[-CC-:B------:R-:W-:Y:S01]  /*19b60*/  FFMA.FTZ R189, R123, R0.reuse, -R141.reuse ;  /* 0x000000007bbd7223 */ /* 0x180fe2000001088d */
[-CC-:B------:R-:W-:Y:S01]  /*19b70*/  FFMA.FTZ R191, R126, R0.reuse, -R141.reuse ;  /* 0x000000007ebf7223 */ /* 0x180fe2000001088d */
[-CC-:B------:R-:W-:Y:S01]  /*19b80*/  FFMA.FTZ R140, R127, R0.reuse, -R141.reuse ;  /* 0x000000007f8c7223 */ /* 0x180fe2000001088d */
[-CC-:B------:R-:W-:Y:S01]  /*19b90*/  FFMA.FTZ R185, R130, R0.reuse, -R141.reuse ;  /* 0x0000000082b97223 */ /* 0x180fe2000001088d */
[-CC-:B------:R-:W-:Y:S01]  /*19ba0*/  FFMA.FTZ R126, R131, R0.reuse, -R141.reuse ;  /* 0x00000000837e7223 */ /* 0x180fe2000001088d */
[-C--:B------:R-:W-:Y:S01]  /*19bb0*/  FFMA.FTZ R187, R134, R0.reuse, -R141 ;  /* 0x0000000086bb7223 */ /* 0x080fe2000001088d */
[----:B------:R-:W-:Y:S01]  /*19bc0*/  MUFU.EX2 R122, R122 ;  /* 0x0000007a007a7308 */ /* 0x000fe20000000800 */
[-C--:B0-----:R-:W-:Y:S01]  /*19bd0*/  FFMA.FTZ R137, R164, R0.reuse, -R3 ;  /* 0x00000000a4897223 */ /* 0x081fe20000010803 */
        /* <DEDUP_REMOVED lines=8> */
[----:B------:R-:W-:-:S06]  /*19c60*/  FFMA.FTZ R166, R166, R0, -R141 ;  /* 0x00000000a6a67223 */ /* 0x000fcc000001088d */
        /* <DEDUP_REMOVED lines=21> */
[----:B-1----:R-:W-:Y:S01]  /*19dc0*/  FADD.FTZ R144, R184, R7 ;  /* 0x00000007b8907221 */ /* 0x002fe20000010000 */
[-CC-:B------:R-:W-:Y:S01]  /*19dd0*/  FFMA.FTZ R177, R146, R0.reuse, -R141.reuse ;  /* 0x0000000092b17223 */ /* 0x180fe2000001088d */
[-CC-:B------:R-:W-:Y:S01]  /*19de0*/  FFMA.FTZ R179, R150, R0.reuse, -R141.reuse ;  /* 0x0000000096b37223 */ /* 0x180fe2000001088d */
[----:B------:R-:W-:Y:S01]  /*19df0*/  HGMMA.64x192x16.F32 R24, R172, gdesc[UR4].tnspB, R24, gsb0 ;  /* 0x42e00004ac187df0 */ /* 0x000fe20008000818 */
[----:B------:R-:W-:Y:S01]  /*19e00*/  R2UR UR6, R12 ;  /* 0x000000000c0672ca */ /* 0x000fe200000e0000 */
[----:B------:R-:W-:Y:S01]  /*19e10*/  FFMA.FTZ R12, R139, R0, -R141 ;  /* 0x000000008b0c7223 */ /* 0x000fe2000001088d */
[----:B------:R-:W-:Y:S01]  /*19e20*/  R2UR UR7, R13 ;  /* 0x000000000d0772ca */ /* 0x000fe200000e0000 */
[----:B------:R-:W-:-:S02]  /*19e30*/  @!P1 IMAD R13, R14, 0x8, R17 ;  /* 0x000000080e0d9824 */ /* 0x000fc400078e0211 */
[----:B------:R-:W-:Y:S01]  /*19e40*/  FFMA.FTZ R14, R147, R0, -R141 ;  /* 0x00000000930e7223 */ /* 0x000fe2000001088d */
[----:B------:R-:W-:Y:S01]  /*19e50*/  MUFU.EX2 R176, R176 ;  /* 0x000000b000b07308 */ /* 0x000fe20000000800 */
[----:B--2---:R-:W-:Y:S02]  /*19e60*/  F2FP.F16.F32.PACK_AB R184, R121, R184 ;  /* 0x000000b879b8723e */ /* 0x004fe400000000ff */
[----:B------:R-:W-:-:S04]  /*19e70*/  @!P1 IADD3 R13, R13, 0x30840, RZ ;  /* 0x000308400d0d9810 */ /* 0x000fc80007ffe0ff */
[----:B------:R-:W-:Y:S01]  /*19e80*/  @!P1 PRMT R13, RZ, 0x654, R13 ;  /* 0x00000654ff0d9816 */ /* 0x000fe2000000000d */
        /* <DEDUP_REMOVED lines=9> */
[----:B------:R-:W-:Y:S01]  /*19f20*/  FADD.FTZ R3, -R4, R11 ;  /* 0x0000000b04037221 */ /* 0x000fe20000010100 */
[-CC-:B------:R-:W-:Y:S01]  /*19f30*/  FFMA.FTZ R173, R154, R0.reuse, -R141.reuse ;  /* 0x000000009aad7223 */ /* 0x180fe2000001088d */
[-C--:B------:R-:W-:Y:S01]  /*19f40*/  FFMA.FTZ R175, R158, R0.reuse, -R141 ;  /* 0x000000009eaf7223 */ /* 0x080fe2000001088d */
[----:B------:R-:W-:Y:S01]  /*19f50*/  HGMMA.64x192x16.F32 R24, R168, gdesc[UR4].tnspB, R24, gsb0 ;  /* 0x42e00004a8187df0 */ /* 0x000fe20008000818 */
[----:B------:R-:W-:Y:S01]  /*19f60*/  FMUL.FTZ R3, R3, R0 ;  /* 0x0000000003037220 */ /* 0x000fe20000410000 */
[----:B------:R-:W-:Y:S08]  /*19f70*/  MUFU.EX2 R172, R172 ;  /* 0x000000ac00ac7308 */ /* 0x000ff00000000800 */
[----:B------:R-:W0:Y:S08]  /*19f80*/  MUFU.EX2 R3, R3 ;  /* 0x0000000300037308 */ /* 0x000e300000000800 */
[----:B------:R-:W-:Y:S08]  /*19f90*/  MUFU.EX2 R173, R173 ;  /* 0x000000ad00ad7308 */ /* 0x000ff00000000800 */
[----:B------:R-:W-:Y:S01]  /*19fa0*/  MUFU.EX2 R174, R174 ;  /* 0x000000ae00ae7308 */ /* 0x000fe20000000800 */
[----:B0-----:R-:W-:-:S04]  /*19fb0*/  FFMA.FTZ R6, R3, R6, R122 ;  /* 0x0000000603067223 */ /* 0x001fc8000001007a */
[----:B------:R-:W-:Y:S01]  /*19fc0*/  FADD.FTZ R138, R189, R6 ;  /* 0x00000006bd8a7221 */ /* 0x000fe20000010000 */
[----:B------:R-:W-:Y:S01]  /*19fd0*/  FFMA.FTZ R6, R151, R0, -R141 ;  /* 0x0000000097067223 */ /* 0x000fe2000001088d */
[----:B------:R-:W-:Y:S01]  /*19fe0*/  F2FP.F16.F32.PACK_AB R189, R189, R122 ;  /* 0x0000007abdbd723e */ /* 0x000fe200000000ff */
[----:B------:R-:W-:Y:S08]  /*19ff0*/  MUFU.EX2 R175, R175 ;  /* 0x000000af00af7308 */ /* 0x000ff00000000800 */
[----:B------:R-:W-:Y:S08]  /*1a000*/  MUFU.EX2 R6, R6 ;  /* 0x0000000600067308 */ /* 0x000ff00000000800 */
[----:B------:R-:W0:Y:S01]  /*1a010*/  MUFU.EX2 R11, R165 ;  /* 0x000000a5000b7308 */ /* 0x000e220000000800 */
[----:B------:R-:W-:-:S02]  /*1a020*/  WARPGROUP.DEPBAR.LE gsb0, 0x0 ;  /* 0x00008000000079c5 */ /* 0x000fc40000010000 */
[----:B------:R1:W-:Y:S01]  /*1a030*/  @!P1 SYNCS.ARRIVE.TRANS64.RED.A1T0 RZ, [R13+URZ], RZ ;  /* 0x000000ff0dff99a7 */ /* 0x0003e2000810043f */
[----:B0-----:R-:W-:Y:S02]  /*1a040*/  F2FP.F16.F32.PACK_AB R170, R11, R137 ;  /* 0x000000890baa723e */ /* 0x001fe400000000ff */
[----:B------:R-:W-:Y:S02]  /*1a050*/  F2FP.F16.F32.PACK_AB R168, R133, R21 ;  /* 0x0000001585a8723e */ /* 0x000fe400000000ff */
[----:B------:R-:W-:Y:S01]  /*1a060*/  F2FP.F16.F32.PACK_AB R169, R163, R162 ;  /* 0x000000a2a3a9723e */ /* 0x000fe200000000ff */
[----:B-1----:R-:W-:Y:S01]  /*1a070*/  FADD.FTZ R13, R191, R138 ;  /* 0x0000008abf0d7221 */ /* 0x002fe20000010000 */
[-CC-:B------:R-:W-:Y:S01]  /*1a080*/  FFMA.FTZ R138, R155, R0.reuse, -R141.reuse ;  /* 0x000000009b8a7223 */ /* 0x180fe2000001088d */
[----:B------:R-:W-:Y:S01]  /*1a090*/  FFMA.FTZ R141, R167, R0, -R141 ;  /* 0x00000000a78d7223 */ /* 0x000fe2000001088d */
[----:B------:R0:W-:Y:S01]  /*1a0a0*/  @!P1 SYNCS.ARRIVE.TRANS64.RED.A1T0 RZ, [R200+URZ], RZ ;  /* 0x000000ffc8ff99a7 */ /* 0x0001e2000810043f */
[C---:B------:R-:W-:Y:S01]  /*1a0b0*/  FADD.FTZ R142, R140.reuse, R13 ;  /* 0x0000000d8c8e7221 */ /* 0x040fe20000010000 */
        /* <DEDUP_REMOVED lines=8> */
[----:B------:R-:W-:Y:S01]  /*1a140*/  F2FP.F16.F32.PACK_AB R185, R126, R185 ;  /* 0x000000b97eb9723e */ /* 0x000fe200000000ff */
[----:B------:R-:W2:Y:S01]  /*1a150*/  MUFU.EX2 R141, R141 ;  /* 0x0000008d008d7308 */ /* 0x000ea20000000800 */
        /* <DEDUP_REMOVED lines=10> */
[C---:B------:R-:W-:Y:S01]  /*1a200*/  FADD.FTZ R13, R136.reuse, R13 ;  /* 0x0000000d880d7221 */ /* 0x040fe20000010000 */
[----:B------:R-:W-:Y:S02]  /*1a210*/  F2FP.F16.F32.PACK_AB R182, R136, R182 ;  /* 0x000000b688b6723e */ /* 0x000fe400000000ff */
[----:B------:R-:W-:Y:S01]  /*1a220*/  FADD.FTZ R7, R183, R120 ;  /* 0x00000078b7077221 */ /* 0x000fe20000010000 */
[----:B------:R-:W-:Y:S01]  /*1a230*/  FADD.FTZ R124, R176, R13 ;  /* 0x0000000db07c7221 */ /* 0x000fe20000010000 */
[----:B------:R-:W3:Y:S01]  /*1a240*/  MUFU.EX2 R120, R159 ;  /* 0x0000009f00787308 */ /* 0x000ee20000000800 */
[C---:B------:R-:W-:Y:S01]  /*1a250*/  F2FP.F16.F32.PACK_AB R183, R134.reuse, R183 ;  /* 0x000000b786b7723e */ /* 0x040fe200000000ff */
        /* <DEDUP_REMOVED lines=14> */
[----:B------:R-:W-:Y:S01]  /*1a340*/  F2FP.F16.F32.PACK_AB R172, R129, R172 ;  /* 0x000000ac81ac723e */ /* 0x000fe200000000ff */
[----:B------:R-:W-:Y:S02]  /*1a350*/  IMAD.MOV.U32 R12, RZ, RZ, R194 ;  /* 0x000000ffff0c7224 */ /* 0x000fe400078e00c2 */
[----:B------:R-:W-:Y:S01]  /*1a360*/  FADD.FTZ R7, R173, R8 ;  /* 0x00000008ad077221 */ /* 0x000fe20000010000 */
[----:B------:R-:W-:Y:S01]  /*1a370*/  FADD.FTZ R13, R174, R13 ;  /* 0x0000000dae0d7221 */ /* 0x000fe20000010000 */
[C---:B-1----:R-:W-:Y:S02]  /*1a380*/  F2FP.F16.F32.PACK_AB R173, R138.reuse, R173 ;  /* 0x000000ad8aad723e */ /* 0x042fe400000000ff */
[----:B------:R-:W-:Y:S01]  /*1a390*/  FADD.FTZ R8, R138, R7 ;  /* 0x000000078a087221 */ /* 0x000fe20000010000 */
[----:B------:R-:W-:-:S02]  /*1a3a0*/  F2FP.F16.F32.PACK_AB R174, R132, R174 ;  /* 0x000000ae84ae723e */ /* 0x000fc400000000ff */
[----:B--2---:R-:W-:Y:S01]  /*1a3b0*/  F2FP.F16.F32.PACK_AB R171, R141, R166 ;  /* 0x000000a68dab723e */ /* 0x004fe200000000ff */
[----:B------:R-:W-:Y:S01]  /*1a3c0*/  FADD.FTZ R7, R175, R8 ;  /* 0x00000008af077221 */ /* 0x000fe20000010000 */
[----:B------:R-:W-:Y:S01]  /*1a3d0*/  FADD.FTZ R8, R132, R13 ;  /* 0x0000000d84087221 */ /* 0x000fe20000010000 */
[C---:B---3--:R-:W-:Y:S01]  /*1a3e0*/  F2FP.F16.F32.PACK_AB R175, R120.reuse, R175 ;  /* 0x000000af78af723e */ /* 0x048fe200000000ff */
[----:B------:R-:W-:Y:S02]  /*1a3f0*/  IMAD.MOV.U32 R13, RZ, RZ, R23 ;  /* 0x000000ffff0d7224 */ /* 0x000fe400078e0017 */
[----:B------:R-:W-:Y:S01]  /*1a400*/  FADD.FTZ R7, R120, R7 ;  /* 0x0000000778077221 */ /* 0x000fe20000010000 */
[----:B------:R-:W-:-:S03]  /*1a410*/  FADD.FTZ R8, R21, R8 ;  /* 0x0000000815087221 */ /* 0x000fc60000010000 */
[----:B------:R-:W-:Y:S01]  /*1a420*/  FADD.FTZ R7, R162, R7 ;  /* 0x00000007a2077221 */ /* 0x000fe20000010000 */
[----:B------:R-:W-:-:S03]  /*1a430*/  FADD.FTZ R8, R133, R8 ;  /* 0x0000000885087221 */ /* 0x000fc60000010000 */
[----:B------:R-:W-:Y:S01]  /*1a440*/  FADD.FTZ R7, R163, R7 ;  /* 0x00000007a3077221 */ /* 0x000fe20000010000 */
[----:B------:R-:W-:-:S03]  /*1a450*/  FADD.FTZ R8, R137, R8 ;  /* 0x0000000889087221 */ /* 0x000fc60000010000 */
[----:B------:R-:W-:Y:S01]  /*1a460*/  FADD.FTZ R6, R166, R7 ;  /* 0x00000007a6067221 */ /* 0x000fe20000010000 */
[----:B------:R-:W-:Y:S01]  /*1a470*/  FADD.FTZ R7, R11, R8 ;  /* 0x000000080b077221 */ /* 0x000fe20000010000 */
[----:B------:R-:W-:Y:S01]  /*1a480*/  MOV R11, R4 ;  /* 0x00000004000b7202 */ /* 0x000fe20000000f00 */
[----:B------:R-:W-:Y:S02]  /*1a490*/  IMAD.MOV.U32 R8, RZ, RZ, R5 ;  /* 0x000000ffff087224 */ /* 0x000fe400078e0005 */
[----:B------:R-:W-:Y:S01]  /*1a4a0*/  FADD.FTZ R6, R141, R6 ;  /* 0x000000068d067221 */ /* 0x000fe20000010000 */
[----:B0-----:R-:W-:Y:S06]  /*1a4b0*/  @P2 BRA `(.L_x_1563) ;  /* 0xffffffdc00902947 */ /* 0x001fec000383ffff */
[----:B------:R-:W-:Y:S05]  /*1a4c0*/  BSYNC B1 ;  /* 0x0000000000017941 */ /* 0x000fea0003800000 */
.L_x_1552:
[----:B------:R-:W-:Y:S05]  /*1a4d0*/  BSYNC B0 ;  /* 0x0000000000007941 */ /* 0x000fea0003800000 */
.L_x_1551:
[----:B------:R-:W-:Y:S01]  /*1a4e0*/  ISETP.GE.AND P2, PT, R9, R212, PT ;  /* 0x000000d40900720c */ /* 0x000fe20003f46270 */
[----:B------:R-:W-:-:S12]  /*1a4f0*/  BSSY B0, `(.L_x_1564) ;  /* 0x000034c000007945 */ /* 0x000fd80003800000 */
[----:B------:R-:W-:Y:S05]  /*1a500*/  @!P2 BRA `(.L_x_1565) ;  /* 0x000000340028a947 */ /* 0x000fea0003800000 */
[----:B------:R-:W-:Y:S01]  /*1a510*/  IMAD R20, R201, 0x80, R216 ;  /* 0x00000080c9147824 */ /* 0x000fe200078e02d8 */
[----:B------:R-:W-:Y:S01]  /*1a520*/  MOV R11, R5 ;  /* 0x00000005000b7202 */ /* 0x000fe20000000f00 */
[----:B------:R-:W-:Y:S02]  /*1a530*/  IMAD.MOV.U32 R8, RZ, RZ, R4 ;  /* 0x000000ffff087224 */ /* 0x000fe400078e0004 */
[----:B------:R-:W-:Y:S02]  /*1a540*/  VIADD R20, R20, 0x8 ;  /* 0x0000000814147836 */ /* 0x000fe40000000000 */
[----:B------:R-:W-:Y:S02]  /*1a550*/  IMAD.MOV.U32 R12, RZ, RZ, R194 ;  /* 0x000000ffff0c7224 */ /* 0x000fe400078e00c2 */
[----:B------:R-:W-:Y:S01]  /*1a560*/  IMAD.MOV.U32 R13, RZ, RZ, R23 ;  /* 0x000000ffff0d7224 */ /* 0x000fe200078e0017 */
[----:B------:R-:W-:-:S07]  /*1a570*/  IADD3 R20, R20, R196, -R197 ;  /* 0x000000c414147210 */ /* 0x000fce0007ffe8c5 */
.L_x_1584:
[----:B------:R-:W-:-:S05]  /*1a580*/  VIADD R0, R13, 0x1 ;  /* 0x000000010d007836 */ /* 0x000fca0000000000 */
[----:B------:R-:W-:-:S04]  /*1a590*/  ISETP.NE.AND P2, PT, R0, 0x2, PT ;  /* 0x000000020000780c */ /* 0x000fc80003f45270 */
[----:B------:R-:W-:Y:S02]  /*1a5a0*/  SEL R5, RZ, 0x1, P2 ;  /* 0x00000001ff057807 */ /* 0x000fe40001000000 */
[----:B------:R-:W-:Y:S02]  /*1a5b0*/  SEL R23, R0, RZ, P2 ;  /* 0x000000ff00177207 */ /* 0x000fe40001000000 */
[----:B------:R-:W-:Y:S01]  /*1a5c0*/  LOP3.LUT R194, R12, R5, RZ, 0x3c, !PT ;  /* 0x000000050cc27212 */ /* 0x000fe200078e3cff */
[----:B------:R-:W-:Y:S06]  /*1a5d0*/  @!P0 BRA `(.L_x_1566) ;  /* 0x0000000000048947 */ /* 0x000fec0003800000 */
[----:B------:R-:W-:Y:S01]  /*1a5e0*/  BPT.TRAP 0x1 ;  /* 0x000000040000795c */ /* 0x000fe20000300000 */
.L_x_1566:
[----:B------:R-:W-:Y:S01]  /*1a5f0*/  IMAD R0, R23, 0x8, R17 ;  /* 0x0000000817007824 */ /* 0x000fe200078e0211 */
[----:B------:R-:W-:-:S04]  /*1a600*/  SHF.L.U32 R15, R194, 0x1f, RZ ;  /* 0x0000001fc20f7819 */ /* 0x000fc800000006ff */
[----:B------:R0:W1:Y:S01]  /*1a610*/  SYNCS.PHASECHK.TRANS64.TRYWAIT P2, [R0+URZ+0x30830], R15 ;  /* 0x0308300f000075a7 */ /* 0x000062000804017f */
[----:B------:R-:W-:Y:S05]  /*1a620*/  @!P0 BRA `(.L_x_1567) ;  /* 0x0000000000048947 */ /* 0x000fea0003800000 */
[----:B------:R-:W-:Y:S01]  /*1a630*/  BPT.TRAP 0x1 ;  /* 0x000000040000795c */ /* 0x000fe20000300000 */
.L_x_1567:
[----:B------:R-:W-:Y:S01]  /*1a640*/  BSSY B1, `(.L_x_1568) ;  /* 0x0000006000017945 */ /* 0x000fe20003800000 */
[----:B------:R-:W-:Y:S01]  /*1a650*/  IMAD R4, R23, 0x900, R10 ;  /* 0x0000090017047824 */ /* 0x000fe200078e020a */
[----:B------:R-:W-:Y:S02]  /*1a660*/  MOV R5, 0x40000040 ;  /* 0x4000004000057802 */ /* 0x000fe40000000f00 */
[----:B-1----:R-:W-:Y:S05]  /*1a670*/  @P2 BRA `(.L_x_1569) ;  /* 0x0000000000082947 */ /* 0x002fea0003800000 */
[----:B------:R-:W1:Y:S02]  /*1a680*/  SYNCS.PHASECHK.TRANS64.TRYWAIT P2, [R0+URZ+0x30830], R15 ;  /* 0x0308300f000075a7 */ /* 0x000e64000804017f */
[----:B-1----:R-:W-:Y:S05]  /*1a690*/  @!P2 BRA `(.L_x_1570) ;  /* 0x000000dc00e4a947 */ /* 0x002fea0003800000 */
.L_x_1569:
[----:B------:R-:W-:Y:S05]  /*1a6a0*/  BSYNC B1 ;  /* 0x0000000000017941 */ /* 0x000fea0003800000 */
.L_x_1568:
        /* <DEDUP_REMOVED lines=30> */
[----:B------:R-:W-:Y:S01]  /*1a890*/  IMAD.MOV.U32 R15, RZ, RZ, 0x40000040 ;  /* 0x40000040ff0f7424 */ /* 0x000fe200078e00ff */
[----:B------:R-:W-:Y:S01]  /*1a8a0*/  IADD3 R14, R4, 0x6, RZ ;  /* 0x00000006040e7810 */ /* 0x000fe20007ffe0ff */
        /* <DEDUP_REMOVED lines=18> */
[----:B------:R-:W-:Y:S01]  /*1a9d0*/  MOV R15, 0x40000040 ;  /* 0x40000040000f7802 */ /* 0x000fe20000000f00 */
[----:B------:R0:W5:Y:S01]  /*1a9e0*/  LDL.LU.64 R10, [R1+0x50] ;  /* 0x00005000010a7983 */ /* 0x0001620000300a00 */
        /* <DEDUP_REMOVED lines=165> */
.L_x_1571:
[----:B------:R-:W-:Y:S01]  /*1b440*/  SHF.L.U32 R2, R12, 0x1f, RZ ;  /* 0x0000001f0c027819 */ /* 0x000fe200000006ff */
[----:B------:R-:W-:-:S04]  /*1b450*/  IMAD R12, R13, 0x8, R17 ;  /* 0x000000080d0c7824 */ /* 0x000fc800078e0211 */
[----:B------:R0:W1:Y:S01]  /*1b460*/  SYNCS.PHASECHK.TRANS64.TRYWAIT P2, [R12+URZ+0x30850], R2 ;  /* 0x030850020c0075a7 */ /* 0x000062000804017f */
[----:B------:R-:W-:Y:S05]  /*1b470*/  @!P0 BRA `(.L_x_1572) ;  /* 0x0000000000048947 */ /* 0x000fea0003800000 */
[----:B------:R-:W-:Y:S01]  /*1b480*/  BPT.TRAP 0x1 ;  /* 0x000000040000795c */ /* 0x000fe20000300000 */
.L_x_1572:
        /* <DEDUP_REMOVED lines=9> */
.L_x_1574:
[----:B------:R-:W-:Y:S05]  /*1b520*/  BSYNC B1 ;  /* 0x0000000000017941 */ /* 0x000fea0003800000 */
.L_x_1573:
[----:B------:R-:W-:Y:S01]  /*1b530*/  IMAD.MOV.U32 R3, RZ, RZ, 0x40000040 ;  /* 0x40000040ff037424 */ /* 0x000fe200078e00ff */
[----:B01----:R-:W-:Y:S01]  /*1b540*/  MOV R2, R4 ;  /* 0x0000000400027202 */ /* 0x003fe20000000f00 */
[----:B------:R-:W-:Y:S01]  /*1b550*/  WARPGROUP.ARRIVE ;  /* 0x00000000000079c5 */ /* 0x000fe20000000000 */
[----:B-----5:R-:W-:Y:S01]  /*1b560*/  IMAD R21, R9, -0x60, RZ ;  /* 0xffffffa009157824 */ /* 0x020fe200078e02ff */
[----:B------:R-:W-:Y:S01]  /*1b570*/  ISETP.GE.AND P2, PT, R202, 0x1, PT ;  /* 0x00000001ca00780c */ /* 0x000fe20003f46270 */
[----:B------:R-:W-:Y:S01]  /*1b580*/  @!P1 VIADD R0, R0, 0x30840 ;  /* 0x0003084000009836 */ /* 0x000fe20000000000 */
[----:B------:R-:W-:Y:S01]  /*1b590*/  R2UR UR6, R2 ;  /* 0x00000000020672ca */ /* 0x000fe200000e0000 */
[----:B------:R-:W-:Y:S01]  /*1b5a0*/  VIADD R2, R4, 0x80 ;  /* 0x0000008004027836 */ /* 0x000fe20000000000 */
[----:B------:R-:W-:Y:S01]  /*1b5b0*/  R2UR UR7, R3 ;  /* 0x00000000030772ca */ /* 0x000fe200000e0000 */
[----:B------:R-:W-:Y:S01]  /*1b5c0*/  IMAD.MOV.U32 R3, RZ, RZ, 0x40000040 ;  /* 0x40000040ff037424 */ /* 0x000fe200078e00ff */
[----:B------:R-:W-:Y:S01]  /*1b5d0*/  ULOP3.LUT UR4, URZ, UR51, URZ, 0x33, !UPT ;  /* 0x000000333f047292 */ /* 0x000fe2000f8e333f */
[----:B------:R-:W-:-:S10]  /*1b5e0*/  @!P1 PRMT R0, RZ, 0x654, R0 ;  /* 0x00000654ff009816 */ /* 0x000fd40000000000 */
        /* <DEDUP_REMOVED lines=26> */
[----:B------:R-:W-:Y:S01]  /*1b790*/  IMAD R4, R201, 0x80, R216 ;  /* 0x00000080c9047824 */ /* 0x000fe200078e02d8 */
[----:B------:R-:W-:Y:S02]  /*1b7a0*/  WARPGROUP.DEPBAR.LE gsb0, 0x0 ;  /* 0x00008000000079c5 */ /* 0x000fe40000010000 */
[----:B------:R-:W-:-:S11]  /*1b7b0*/  WARPGROUP.ARRIVE ;  /* 0x00000000000079c5 */ /* 0x000fd60000000000 */
[----:B------:R-:W-:Y:S01]  /*1b7c0*/  HGMMA.64x192x16.F32 R24, R172, gdesc[UR4].tnspB, R24, gsb0 ;  /* 0x42e00004ac187df0 */ /* 0x000fe20008000818 */
[----:B------:R-:W-:Y:S02]  /*1b7d0*/  R2UR UR6, R2 ;  /* 0x00000000020672ca */ /* 0x000fe400000e0000 */
[----:B------:R-:W-:Y:S02]  /*1b7e0*/  R2UR UR7, R3 ;  /* 0x00000000030772ca */ /* 0x000fe400000e0000 */
[----:B------:R-:W-:-:S05]  /*1b7f0*/  IADD3 R2, R21, 0x1, R196 ;  /* 0x0000000115027810 */ /* 0x000fca0007ffe0c4 */
[----:B------:R-:W-:-:S04]  /*1b800*/  IMAD.IADD R3, R2, 0x1, -R197 ;  /* 0x0000000102037824 */ /* 0x000fc800078e0ac5 */
[----:B------:R-:W-:-:S04]  /*1b810*/  IMAD R3, R206, -0x2, R3 ;  /* 0xfffffffece037824 */ /* 0x000fc800078e0203 */
[C---:B------:R-:W-:Y:S01]  /*1b820*/  VIADD R14, R3.reuse, UR4 ;  /* 0x00000004030e7c36 */ /* 0x040fe20008000000 */
[----:B------:R-:W-:-:S03]  /*1b830*/  IADD3 R15, R3, UR50, RZ ;  /* 0x00000032030f7c10 */ /* 0x000fc6000fffe0ff */
[C---:B------:R-:W-:Y:S02]  /*1b840*/  IMAD.IADD R5, R4.reuse, 0x1, R14 ;  /* 0x0000000104057824 */ /* 0x040fe400078e020e */
[----:B------:R-:W-:Y:S01]  /*1b850*/  IMAD.IADD R13, R4, 0x1, R15 ;  /* 0x00000001040d7824 */ /* 0x000fe200078e020f */
[----:B------:R-:W-:Y:S02]  /*1b860*/  WARPGROUP.DEPBAR.LE gsb0, 0x0 ;  /* 0x00008000000079c5 */ /* 0x000fe40000010000 */
[----:B------:R-:W-:-:S06]  /*1b870*/  WARPGROUP.ARRIVE ;  /* 0x00000000000079c5 */ /* 0x000fcc0000000000 */
[----:B------:R-:W-:Y:S03]  /*1b880*/  HGMMA.64x192x16.F32 R24, R168, gdesc[UR4].tnspB, R24, gsb0 ;  /* 0x42e00004a8187df0 */ /* 0x000fe60008000818 */
[----:B------:R-:W-:Y:S02]  /*1b890*/  WARPGROUP.DEPBAR.LE gsb0, 0x0 ;  /* 0x00008000000079c5 */ /* 0x000fe40000010000 */
[----:B------:R0:W-:Y:S02]  /*1b8a0*/  @!P1 SYNCS.ARRIVE.TRANS64.RED.A1T0 RZ, [R0+URZ], RZ ;  /* 0x000000ff00ff99a7 */ /* 0x0001e4000810043f */
[----:B0-----:R-:W-:Y:S01]  /*1b8b0*/  IMAD R0, R206, -0x2, R21 ;  /* 0xfffffffece007824 */ /* 0x001fe200078e0215 */
[----:B------:R-:W-:Y:S06]  /*1b8c0*/  @!P2 BRA `(.L_x_1576) ;  /* 0x000000000058a947 */ /* 0x000fec0003800000 */
[----:B------:R-:W-:Y:S01]  /*1b8d0*/  IADD3 R168, R4, R196, -R197 ;  /* 0x000000c404a87210 */ /* 0x000fe20007ffe8c5 */
[----:B------:R-:W-:Y:S03]  /*1b8e0*/  BSSY B1, `(.L_x_1577) ;  /* 0x0000011000017945 */ /* 0x000fe60003800000 */
        /* <DEDUP_REMOVED lines=10> */
.L_x_1578:
[----:B------:R-:W-:Y:S02]  /*1b990*/  MOV R170, UR39 ;  /* 0x0000002700aa7c02 */ /* 0x000fe40008000f00 */
[----:B------:R-:W-:Y:S02]  /*1b9a0*/  IADD3 R169, R4, R196, -R197 ;  /* 0x000000c404a97210 */ /* 0x000fe40007ffe8c5 */
[----:B------:R-:W-:-:S13]  /*1b9b0*/  ISETP.NE.AND P2, PT, R170, 0x1, PT ;  /* 0x00000001aa00780c */ /* 0x000fda0003f45270 */
[----:B------:R-:W0:Y:S02]  /*1b9c0*/  @P2 LDC.64 R2, c[0x0][0x9e8] ;  /* 0x00027a00ff022b82 */ /* 0x000e240000000a00 */
[----:B0-----:R-:W-:-:S05]  /*1b9d0*/  @P2 IMAD.HI.U32 R2, R169, R2, RZ ;  /* 0x00000002a9022227 */ /* 0x001fca00078e00ff */
[----:B------:R-:W-:-:S07]  /*1b9e0*/  @P2 SHF.R.U32.HI R169, RZ, R3, R2 ;  /* 0x00000003ffa92219 */ /* 0x000fce0000011602 */
.L_x_1579:
[----:B------:R-:W-:Y:S05]  /*1b9f0*/  BSYNC B1 ;  /* 0x0000000000017941 */ /* 0x000fea0003800000 */
.L_x_1577:
[----:B------:R-:W-:-:S05]  /*1ba00*/  IMAD R2, R169, R170, R0 ;  /* 0x000000aaa9027224 */ /* 0x000fca00078e0200 */
[----:B------:R-:W-:Y:S02]  /*1ba10*/  VIADDMNMX R13, R2, R170, R13, PT ;  /* 0x000000aa020d7246 */ /* 0x000fe4000380010d */
[----:B------:R-:W-:-:S07]  /*1ba20*/  VIMNMX R5, R5, R2, !PT ;  /* 0x0000000205057248 */ /* 0x000fce0007fe0100 */
.L_x_1576:
[C---:B------:R-:W-:Y:S02]  /*1ba30*/  ISETP.GE.AND P2, PT, R21.reuse, 0x2, PT ;  /* 0x000000021500780c */ /* 0x040fe40003f46270 */
[----:B------:R-:W-:Y:S02]  /*1ba40*/  ISETP.GE.AND P3, PT, R21, 0x9, PT ;  /* 0x000000091500780c */ /* 0x000fe40003f66270 */
[----:B------:R-:W-:Y:S02]  /*1ba50*/  ISETP.GT.AND P5, PT, R5, 0x1, !P2 ;  /* 0x000000010500780c */ /* 0x000fe400057a4270 */
        /* <DEDUP_REMOVED lines=135> */
[----:B------:R-:W-:-:S13]  /*1c2d0*/  ISETP.GE.AND P6, PT, R202, 0x1, PT ;  /* 0x00000001ca00780c */ /* 0x000fda0003fc6270 */
[----:B------:R-:W-:Y:S05]  /*1c2e0*/  @!P6 BRA `(.L_x_1580) ;  /* 0x00000000005ce947 */ /* 0x000fea0003800000 */
[----:B------:R-:W-:Y:S01]  /*1c2f0*/  ISETP.GT.AND P6, PT, R20, -0x1, PT ;  /* 0xffffffff1400780c */ /* 0x000fe20003fc4270 */
[----:B------:R-:W-:-:S12]  /*1c300*/  BSSY B1, `(.L_x_1581) ;  /* 0x0000012000017945 */ /* 0x000fd80003800000 */
[----:B------:R-:W-:Y:S05]  /*1c310*/  @P6 BRA `(.L_x_1582) ;  /* 0x0000000000286947 */ /* 0x000fea0003800000 */
[----:B------:R-:W-:Y:S02]  /*1c320*/  IMAD.U32 R13, RZ, RZ, UR39 ;  /* 0x00000027ff0d7e24 */ /* 0x000fe4000f8e00ff */
[----:B------:R-:W-:-:S03]  /*1c330*/  VIADD R4, R4, 0x8 ;  /* 0x0000000804047836 */ /* 0x000fc60000000000 */
[----:B------:R-:W-:Y:S02]  /*1c340*/  ISETP.NE.AND P6, PT, R13, 0x1, PT ;  /* 0x000000010d00780c */ /* 0x000fe40003fc5270 */
[----:B------:R-:W-:-:S04]  /*1c350*/  IADD3 R4, R4, R196, -R197 ;  /* 0x000000c404047210 */ /* 0x000fc80007ffe8c5 */
[----:B------:R-:W-:-:S07]  /*1c360*/  LOP3.LUT R5, RZ, R4, RZ, 0x33, !PT ;  /* 0x00000004ff057212 */ /* 0x000fce00078e33ff */
[----:B------:R-:W0:Y:S02]  /*1c370*/  @P6 LDC.64 R2, c[0x0][0x9e8] ;  /* 0x00027a00ff026b82 */ /* 0x000e240000000a00 */
[----:B0-----:R-:W-:-:S05]  /*1c380*/  @P6 IMAD.HI.U32 R2, R5, R2, RZ ;  /* 0x0000000205026227 */ /* 0x001fca00078e00ff */
[----:B------:R-:W-:-:S04]  /*1c390*/  @P6 SHF.R.U32.HI R5, RZ, R3, R2 ;  /* 0x00000003ff056219 */ /* 0x000fc80000011602 */
[----:B------:R-:W-:Y:S01]  /*1c3a0*/  LOP3.LUT R5, RZ, R5, RZ, 0x33, !PT ;  /* 0x00000005ff057212 */ /* 0x000fe200078e33ff */
[----:B------:R-:W-:Y:S06]  /*1c3b0*/  BRA `(.L_x_1583) ;  /* 0x0000000000187947 */ /* 0x000fec0003800000 */
.L_x_1582:
[----:B------:R-:W-:Y:S02]  /*1c3c0*/  IMAD.U32 R13, RZ, RZ, UR39 ;  /* 0x00000027ff0d7e24 */ /* 0x000fe4000f8e00ff */
[----:B------:R-:W-:-:S03]  /*1c3d0*/  IMAD.MOV.U32 R5, RZ, RZ, R20 ;  /* 0x000000ffff057224 */ /* 0x000fc600078e0014 */
[----:B------:R-:W-:-:S13]  /*1c3e0*/  ISETP.NE.AND P6, PT, R13, 0x1, PT ;  /* 0x000000010d00780c */ /* 0x000fda0003fc5270 */
[----:B------:R-:W0:Y:S02]  /*1c3f0*/  @P6 LDC.64 R2, c[0x0][0x9e8] ;  /* 0x00027a00ff026b82 */ /* 0x000e240000000a00 */
[----:B0-----:R-:W-:-:S05]  /*1c400*/  @P6 IMAD.HI.U32 R2, R20, R2, RZ ;  /* 0x0000000214026227 */ /* 0x001fca00078e00ff */
[----:B------:R-:W-:-:S07]  /*1c410*/  @P6 SHF.R.U32.HI R5, RZ, R3, R2 ;  /* 0x00000003ff056219 */ /* 0x000fce0000011602 */
.L_x_1583:
[----:B------:R-:W-:Y:S05]  /*1c420*/  BSYNC B1 ;  /* 0x0000000000017941 */ /* 0x000fea0003800000 */
.L_x_1581:
[----:B------:R-:W-:-:S05]  /*1c430*/  IMAD R0, R5, R13, R0 ;  /* 0x0000000d05007224 */ /* 0x000fca00078e0200 */
[----:B------:R-:W-:Y:S02]  /*1c440*/  VIADDMNMX R15, R0, R13, R15, PT ;  /* 0x0000000d000f7246 */ /* 0x000fe4000380010f */
[----:B------:R-:W-:-:S07]  /*1c450*/  VIMNMX R14, R14, R0, !PT ;  /* 0x000000000e0e7248 */ /* 0x000fce0007fe0100 */
.L_x_1580:
[----:B------:R-:W-:Y:S01]  /*1c460*/  ISETP.GT.AND P2, PT, R14, 0x1, !P2 ;  /* 0x000000010e00780c */ /* 0x000fe20005744270 */
[----:B------:R-:W-:Y:S01]  /*1c470*/  @!P1 VIADD R12, R12, 0x30860 ;  /* 0x000308600c0c9836 */ /* 0x000fe20000000000 */
[----:B------:R-:W-:Y:S02]  /*1c480*/  LOP3.LUT P6, RZ, R16, 0x8000, RZ, 0xc0, !PT ;  /* 0x0000800010ff7812 */ /* 0x000fe400078cc0ff */
[----:B------:R-:W-:Y:S02]  /*1c490*/  ISETP.LT.OR P2, PT, R15, 0x2, P2 ;  /* 0x000000020f00780c */ /* 0x000fe40001741670 */
[----:B------:R-:W-:Y:S02]  /*1c4a0*/  ISETP.GT.AND P3, PT, R14, 0x8, !P3 ;  /* 0x000000080e00780c */ /* 0x000fe40005f64270 */
[----:B------:R-:W-:Y:S02]  /*1c4b0*/  FSEL R123, R123, -INF , !P2 ;  /* 0xff8000007b7b7808 */ /* 0x000fe40005000000 */
[----:B------:R-:W-:-:S02]  /*1c4c0*/  LOP3.LUT P2, RZ, R16, 0x4, RZ, 0xc0, !PT ;  /* 0x0000000410ff7812 */ /* 0x000fc4000784c0ff */
[C---:B------:R-:W-:Y:S02]  /*1c4d0*/  ISETP.LT.OR P3, PT, R15.reuse, 0x9, P3 ;  /* 0x000000090f00780c */ /* 0x040fe40001f61670 */
[----:B------:R-:W-:Y:S02]  /*1c4e0*/  ISETP.GT.AND P2, PT, R14, 0x9, !P2 ;  /* 0x000000090e00780c */ /* 0x000fe40005744270 */
[----:B------:R-:W-:Y:S02]  /*1c4f0*/  FSEL R126, R126, -INF , !P3 ;  /* 0xff8000007e7e7808 */ /* 0x000fe40005800000 */
[----:B------:R-:W-:Y:S02]  /*1c500*/  ISETP.LT.OR P2, PT, R15, 0xa, P2 ;  /* 0x0000000a0f00780c */ /* 0x000fe40001741670 */
[----:B------:R-:W-:Y:S02]  /*1c510*/  LOP3.LUT P3, RZ, R16, 0x4000, RZ, 0xc0, !PT ;  /* 0x0000400010ff7812 */ /* 0x000fe4000786c0ff */
[----:B------:R-:W-:-:S02]  /*1c520*/  FSEL R127, R127, -INF , !P2 ;  /* 0xff8000007f7f7808 */ /* 0x000fc40005000000 */
[----:B------:R-:W-:Y:S02]  /*1c530*/  LOP3.LUT P2, RZ, R16, 0x8, RZ, 0xc0, !PT ;  /* 0x0000000810ff7812 */ /* 0x000fe4000784c0ff */
[----:B------:R-:W-:Y:S02]  /*1c540*/  FMNMX.FTZ R0, R120, R11, !PT ;  /* 0x0000000b78007209 */ /* 0x000fe40007810000 */
[----:B------:R-:W-:Y:S02]  /*1c550*/  ISETP.GT.AND P2, PT, R14, 0x10, !P2 ;  /* 0x000000100e00780c */ /* 0x000fe40005744270 */
[----:B------:R-:W-:Y:S02]  /*1c560*/  FMNMX.FTZ R3, R121, R0, !PT ;  /* 0x0000000079037209 */ /* 0x000fe40007810000 */
[----:B------:R-:W-:Y:S02]  /*1c570*/  ISETP.LT.OR P2, PT, R15, 0x11, P2 ;  /* 0x000000110f00780c */ /* 0x000fe40001741670 */
[----:B------:R-:W-:-:S02]  /*1c580*/  FMNMX.FTZ R0, R124, R3, !PT ;  /* 0x000000037c007209 */ /* 0x000fc40007810000 */
        /* <DEDUP_REMOVED lines=51> */
[----:B------:R-:W-:Y:S01]  /*1c8c0*/  LOP3.LUT P6, RZ, R16, 0x20, RZ, 0xc0, !PT ;  /* 0x0000002010ff7812 */ /* 0x000fe200078cc0ff */
[----:B------:R-:W0:Y:S01]  /*1c8d0*/  SHFL.BFLY PT, R3, R2, 0x2, 0x1f ;  /* 0x0c401f0002037f89 */ /* 0x000e2200000e0000 */
[----:B------:R-:W-:Y:S02]  /*1c8e0*/  FSEL R146, R146, -INF , !P2 ;  /* 0xff80000092927808 */ /* 0x000fe40005000000 */
[----:B------:R-:W-:-:S02]  /*1c8f0*/  LOP3.LUT P2, RZ, R16, 0x800, RZ, 0xc0, !PT ;  /* 0x0000080010ff7812 */ /* 0x000fc4000784c0ff */
[----:B------:R-:W-:Y:S02]  /*1c900*/  LOP3.LUT P3, RZ, R16, 0x10, RZ, 0xc0, !PT ;  /* 0x0000001010ff7812 */ /* 0x000fe4000786c0ff */
[C---:B------:R-:W-:Y:S02]  /*1c910*/  ISETP.GT.AND P2, PT, R14.reuse, 0x31, !P2 ;  /* 0x000000310e00780c */ /* 0x040fe40005744270 */
[----:B------:R-:W-:Y:S02]  /*1c920*/  MOV R0, UR38 ;  /* 0x0000002600007c02 */ /* 0x000fe40008000f00 */
[----:B------:R-:W-:Y:S02]  /*1c930*/  ISETP.LT.OR P2, PT, R15, 0x32, P2 ;  /* 0x000000320f00780c */ /* 0x000fe40001741670 */
[----:B------:R-:W-:Y:S02]  /*1c940*/  ISETP.GT.AND P4, PT, R14, 0x51, !P4 ;  /* 0x000000510e00780c */ /* 0x000fe40006784270 */
[----:B------:R-:W-:-:S02]  /*1c950*/  FSEL R147, R147, -INF , !P2 ;  /* 0xff80000093937808 */ /* 0x000fc40005000000 */
[----:B------:R-:W-:Y:S02]  /*1c960*/  LOP3.LUT P2, RZ, R16, 0x400, RZ, 0xc0, !PT ;  /* 0x0000040010ff7812 */ /* 0x000fe4000784c0ff */
[C---:B------:R-:W-:Y:S02]  /*1c970*/  ISETP.GT.AND P5, PT, R14.reuse, 0x58, !P5 ;  /* 0x000000580e00780c */ /* 0x040fe40006fa4270 */
[----:B------:R-:W-:Y:S02]  /*1c980*/  ISETP.GT.AND P2, PT, R14, 0x38, !P2 ;  /* 0x000000380e00780c */ /* 0x000fe40005744270 */
[C---:B------:R-:W-:Y:S02]  /*1c990*/  ISETP.LT.OR P4, PT, R15.reuse, 0x52, P4 ;  /* 0x000000520f00780c */ /* 0x040fe40002781670 */
[----:B------:R-:W-:Y:S02]  /*1c9a0*/  ISETP.LT.OR P2, PT, R15, 0x39, P2 ;  /* 0x000000390f00780c */ /* 0x000fe40001741670 */
[----:B0-----:R-:W-:-:S02]  /*1c9b0*/  FMNMX.FTZ R4, R2, R3, !PT ;  /* 0x0000000302047209 */ /* 0x001fc40007810000 */
[----:B------:R-:W-:Y:S02]  /*1c9c0*/  FSEL R150, R150, -INF , !P2 ;  /* 0xff80000096967808 */ /* 0x000fe40005000000 */
[----:B------:R-:W-:Y:S01]  /*1c9d0*/  LOP3.LUT P2, RZ, R16, 0x200, RZ, 0xc0, !PT ;  /* 0x0000020010ff7812 */ /* 0x000fe2000784c0ff */
[----:B------:R-:W0:Y:S01]  /*1c9e0*/  SHFL.BFLY PT, R5, R4, 0x1, 0x1f ;  /* 0x0c201f0004057f89 */ /* 0x000e2200000e0000 */
[----:B------:R-:W-:Y:S02]  /*1c9f0*/  ISETP.LT.OR P5, PT, R15, 0x59, P5 ;  /* 0x000000590f00780c */ /* 0x000fe40002fa1670 */
[----:B------:R-:W-:Y:S02]  /*1ca00*/  ISETP.GT.AND P2, PT, R14, 0x39, !P2 ;  /* 0x000000390e00780c */ /* 0x000fe40005744270 */
[----:B------:R-:W-:Y:S02]  /*1ca10*/  FSEL R163, R163, -INF , !P4 ;  /* 0xff800000a3a37808 */ /* 0x000fe40006000000 */
[----:B------:R-:W-:-:S02]  /*1ca20*/  ISETP.LT.OR P2, PT, R15, 0x3a, P2 ;  /* 0x0000003a0f00780c */ /* 0x000fc40001741670 */
[----:B------:R-:W-:Y:S02]  /*1ca30*/  FSEL R166, R166, -INF , !P5 ;  /* 0xff800000a6a67808 */ /* 0x000fe40006800000 */
        /* <DEDUP_REMOVED lines=32> */
[-CC-:B------:R-:W-:Y:S01]  /*1cc40*/  FFMA.FTZ R13, R121, R0.reuse, -R3.reuse ;  /* 0x00000000790d7223 */ /* 0x180fe20000010803 */
[----:B------:R-:W-:Y:S01]  /*1cc50*/  FMNMX.FTZ R2, R126, R21, !PT ;  /* 0x000000157e027209 */ /* 0x000fe20007810000 */
[-CC-:B------:R-:W-:Y:S01]  /*1cc60*/  FFMA.FTZ R188, R120, R0.reuse, -R3.reuse ;  /* 0x0000000078bc7223 */ /* 0x180fe20000010803 */
[----:B------:R-:W-:Y:S01]  /*1cc70*/  FSEL R167, R167, -INF , !P3 ;  /* 0xff800000a7a77808 */ /* 0x000fe20005800000 */
        /* <DEDUP_REMOVED lines=23> */
[----:B------:R-:W-:Y:S01]  /*1cdf0*/  FFMA.FTZ R165, R165, R0, -R3 ;  /* 0x00000000a5a57223 */ /* 0x000fe20000010803 */
[----:B------:R-:W-:Y:S01]  /*1ce00*/  MUFU.EX2 R188, R188 ;  /* 0x000000bc00bc7308 */ /* 0x000fe20000000800 */
[----:B------:R-:W-:-:S04]  /*1ce10*/  FMNMX.FTZ R121, R139, R2, !PT ;  /* 0x000000028b797209 */ /* 0x000fc80007810000 */
[----:B------:R-:W-:-:S03]  /*1ce20*/  FMNMX.FTZ R2, R142, R121, !PT ;  /* 0x000000798e027209 */ /* 0x000fc60007810000 */
[----:B------:R-:W-:Y:S01]  /*1ce30*/  MUFU.EX2 R13, R13 ;  /* 0x0000000d000d7308 */ /* 0x000fe20000000800 */
[----:B------:R-:W-:-:S04]  /*1ce40*/  FMNMX.FTZ R121, R143, R2, !PT ;  /* 0x000000028f797209 */ /* 0x000fc80007810000 */
[----:B------:R-:W-:Y:S01]  /*1ce50*/  FMNMX.FTZ R2, R146, R121, !PT ;  /* 0x0000007992027209 */ /* 0x000fe20007810000 */
[----:B------:R-:W-:Y:S02]  /*1ce60*/  FFMA.FTZ R121, R133, R0, -R3 ;  /* 0x0000000085797223 */ /* 0x000fe40000010803 */
[----:B------:R-:W-:Y:S01]  /*1ce70*/  MUFU.EX2 R190, R190 ;  /* 0x000000be00be7308 */ /* 0x000fe20000000800 */
[----:B------:R-:W-:-:S04]  /*1ce80*/  FMNMX.FTZ R125, R147, R2, !PT ;  /* 0x00000002937d7209 */ /* 0x000fc80007810000 */
[----:B------:R-:W-:-:S03]  /*1ce90*/  FMNMX.FTZ R2, R150, R125, !PT ;  /* 0x0000007d96027209 */ /* 0x000fc60007810000 */
        /* <DEDUP_REMOVED lines=12> */
[----:B------:R-:W-:Y:S01]  /*1cf60*/  FMNMX.FTZ R2, R166, R15, !PT ;  /* 0x0000000fa6027209 */ /* 0x000fe20007810000 */
[----:B------:R-:W-:Y:S02]  /*1cf70*/  FFMA.FTZ R15, R145, R0, -R3 ;  /* 0x00000000910f7223 */ /* 0x000fe40000010803 */
[----:B------:R-:W-:Y:S01]  /*1cf80*/  MUFU.EX2 R121, R121 ;  /* 0x0000007900797308 */ /* 0x000fe20000000800 */
[----:B------:R-:W-:-:S05]  /*1cf90*/  FMNMX.FTZ R2, R167, R2, !PT ;  /* 0x00000002a7027209 */ /* 0x000fca0007810000 */
[----:B------:R-:W0:Y:S02]  /*1cfa0*/  SHFL.BFLY PT, R129, R2, 0x2, 0x1f ;  /* 0x0c401f0002817f89 */ /* 0x000e2400000e0000 */
[----:B------:R-:W-:Y:S08]  /*1cfb0*/  MUFU.EX2 R180, R180 ;  /* 0x000000b400b47308 */ /* 0x000ff00000000800 */
[----:B------:R-:W-:Y:S08]  /*1cfc0*/  MUFU.EX2 R124, R124 ;  /* 0x0000007c007c7308 */ /* 0x000ff00000000800 */
[----:B------:R-:W-:Y:S01]  /*1cfd0*/  MUFU.EX2 R182, R182 ;  /* 0x000000b600b67308 */ /* 0x000fe20000000800 */
[----:B0-----:R-:W-:Y:S01]  /*1cfe0*/  FMNMX.FTZ R4, R2, R129, !PT ;  /* 0x0000008102047209 */ /* 0x001fe20007810000 */
[----:B------:R-:W-:Y:S01]  /*1cff0*/  FFMA.FTZ R129, R157, R0, -R3 ;  /* 0x000000009d817223 */ /* 0x000fe20000010803 */
[----:B------:R-:W-:-:S05]  /*1d000*/  FSEL R2, R5, RZ, P2 ;  /* 0x000000ff05027208 */ /* 0x000fca0001000000 */
[----:B------:R-:W-:Y:S01]  /*1d010*/  MUFU.EX2 R14, R14 ;  /* 0x0000000e000e7308 */ /* 0x000fe20000000800 */
[----:B------:R-:W0:Y:S01]  /*1d020*/  SHFL.BFLY PT, R133, R4, 0x1, 0x1f ;  /* 0x0c201f0004857f89 */ /* 0x000e2200000e0000 */
[----:B------:R-:W-:-:S04]  /*1d030*/  FADD.FTZ R3, -R2, R11 ;  /* 0x0000000b02037221 */ /* 0x000fc80000010100 */
[----:B------:R-:W-:Y:S02]  /*1d040*/  FMUL.FTZ R3, R3, R0 ;  /* 0x0000000003037220 */ /* 0x000fe40000410000 */
[----:B------:R-:W-:Y:S08]  /*1d050*/  MUFU.EX2 R176, R176 ;  /* 0x000000b000b07308 */ /* 0x000ff00000000800 */
[----:B------:R1:W2:Y:S08]  /*1d060*/  MUFU.EX2 R2, R3 ;  /* 0x0000000300027308 */ /* 0x0002b00000000800 */
[----:B------:R-:W-:Y:S01]  /*1d070*/  MUFU.EX2 R15, R15 ;  /* 0x0000000f000f7308 */ /* 0x000fe20000000800 */
[----:B0-----:R-:W-:-:S04]  /*1d080*/  FMNMX.FTZ R4, R4, R133, !PT ;  /* 0x0000008504047209 */ /* 0x001fc80007810000 */
[C---:B------:R-:W-:Y:S01]  /*1d090*/  FSETP.NEU.FTZ.AND P2, PT, R4.reuse, -INF , PT ;  /* 0xff8000000400780b */ /* 0x040fe20003f5d000 */
[C---:B------:R-:W-:Y:S02]  /*1d0a0*/  FMUL.FTZ R133, R4.reuse, R0 ;  /* 0x0000000004857220 */ /* 0x040fe40000410000 */
[----:B------:R-:W-:Y:S01]  /*1d0b0*/  MUFU.EX2 R178, R178 ;  /* 0x000000b200b27308 */ /* 0x000fe20000000800 */
[----:B-1----:R-:W-:Y:S02]  /*1d0c0*/  FSEL R3, R4, RZ, P2 ;  /* 0x000000ff04037208 */ /* 0x002fe40001000000 */
[----:B------:R-:W-:Y:S02]  /*1d0d0*/  FSEL R133, R133, RZ, P2 ;  /* 0x000000ff85857208 */ /* 0x000fe40001000000 */
[----:B------:R-:W-:Y:S01]  /*1d0e0*/  ISETP.GT.AND P2, PT, R9, R212, PT ;  /* 0x000000d40900720c */ /* 0x000fe20003f44270 */
[----:B------:R-:W-:Y:S01]  /*1d0f0*/  FADD.FTZ R3, -R3, R8 ;  /* 0x0000000803037221 */ /* 0x000fe20000010100 */
[----:B------:R-:W-:-:S02]  /*1d100*/  VIADD R9, R9, 0xffffffff ;  /* 0xffffffff09097836 */ /* 0x000fc40000000000 */
[-CC-:B------:R-:W-:Y:S01]  /*1d110*/  FFMA.FTZ R189, R122, R0.reuse, -R133.reuse ;  /* 0x000000007abd7223 */ /* 0x180fe20000010885 */
[-CC-:B------:R-:W-:Y:S01]  /*1d120*/  FFMA.FTZ R122, R123, R0.reuse, -R133.reuse ;  /* 0x000000007b7a7223 */ /* 0x180fe20000010885 */
[-C--:B------:R-:W-:Y:S01]  /*1d130*/  FMUL.FTZ R3, R3, R0.reuse ;  /* 0x0000000003037220 */ /* 0x080fe20000410000 */
[-CC-:B------:R-:W-:Y:S01]  /*1d140*/  FFMA.FTZ R187, R134, R0.reuse, -R133.reuse ;  /* 0x0000000086bb7223 */ /* 0x180fe20000010885 */
[----:B--2---:R-:W-:Y:S01]  /*1d150*/  FFMA.FTZ R134, R2, R7, R188 ;  /* 0x0000000702867223 */ /* 0x004fe200000100bc */
[-CC-:B------:R-:W-:Y:S01]  /*1d160*/  FFMA.FTZ R191, R126, R0.reuse, -R133.reuse ;  /* 0x000000007ebf7223 */ /* 0x180fe20000010885 */
[----:B------:R-:W-:Y:S01]  /*1d170*/  MUFU.EX2 R189, R189 ;  /* 0x000000bd00bd7308 */ /* 0x000fe20000000800 */
[-CC-:B------:R-:W-:Y:S01]  /*1d180*/  FFMA.FTZ R123, R127, R0.reuse, -R133.reuse ;  /* 0x000000007f7b7223 */ /* 0x180fe20000010885 */
[----:B------:R-:W-:Y:S01]  /*1d190*/  FADD.FTZ R7, R13, R134 ;  /* 0x000000860d077221 */ /* 0x000fe20000010000 */
[-CC-:B------:R-:W-:Y:S01]  /*1d1a0*/  FFMA.FTZ R185, R130, R0.reuse, -R133.reuse ;  /* 0x0000000082b97223 */ /* 0x180fe20000010885 */
[-CC-:B------:R-:W-:Y:S01]  /*1d1b0*/  FFMA.FTZ R126, R131, R0.reuse, -R133.reuse ;  /* 0x00000000837e7223 */ /* 0x180fe20000010885 */
[-C--:B------:R-:W-:Y:S01]  /*1d1c0*/  FFMA.FTZ R127, R135, R0.reuse, -R133 ;  /* 0x00000000877f7223 */ /* 0x080fe20000010885 */
[----:B------:R-:W-:Y:S01]  /*1d1d0*/  FADD.FTZ R134, R190, R7 ;  /* 0x00000007be867221 */ /* 0x000fe20000010000 */
[-CC-:B------:R-:W-:Y:S01]  /*1d1e0*/  FFMA.FTZ R181, R138, R0.reuse, -R133.reuse ;  /* 0x000000008ab57223 */ /* 0x180fe20000010885 */
[----:B------:R-:W0:Y:S01]  /*1d1f0*/  MUFU.EX2 R3, R3 ;  /* 0x0000000300037308 */ /* 0x000e220000000800 */
[-CC-:B------:R-:W-:Y:S01]  /*1d200*/  FFMA.FTZ R130, R139, R0.reuse, -R133.reuse ;  /* 0x000000008b827223 */ /* 0x180fe20000010885 */
        /* <DEDUP_REMOVED lines=10> */
[----:B------:R-:W-:Y:S01]  /*1d2b0*/  FFMA.FTZ R175, R158, R0, -R133 ;  /* 0x000000009eaf7223 */ /* 0x000fe20000010885 */
[----:B------:R-:W-:Y:S01]  /*1d2c0*/  F2FP.F16.F32.PACK_AB R184, R120, R184 ;  /* 0x000000b878b8723e */ /* 0x000fe200000000ff */
[----:B------:R-:W-:Y:S01]  /*1d2d0*/  FADD.FTZ R136, R186, R135 ;  /* 0x00000087ba887221 */ /* 0x000fe20000010000 */
[----:B------:R-:W-:Y:S01]  /*1d2e0*/  FFMA.FTZ R169, R162, R0, -R133 ;  /* 0x00000000a2a97223 */ /* 0x000fe20000010885 */
[----:B------:R-:W2:Y:S01]  /*1d2f0*/  MUFU.EX2 R191, R191 ;  /* 0x000000bf00bf7308 */ /* 0x000ea20000000800 */
[----:B0-----:R-:W-:Y:S01]  /*1d300*/  FFMA.FTZ R7, R3, R6, R189 ;  /* 0x0000000603077223 */ /* 0x001fe200000100bd */
[--C-:B------:R-:W-:Y:S01]  /*1d310*/  FFMA.FTZ R6, R151, R0, -R133.reuse ;  /* 0x0000000097067223 */ /* 0x100fe20000010885 */
[----:B------:R-:W-:Y:S01]  /*1d320*/  F2FP.F16.F32.PACK_AB R188, R13, R188 ;  /* 0x000000bc0dbc723e */ /* 0x000fe200000000ff */
[-CC-:B------:R-:W-:Y:S01]  /*1d330*/  FFMA.FTZ R163, R163, R0.reuse, -R133.reuse ;  /* 0x00000000a3a37223 */ /* 0x180fe20000010885 */
[----:B------:R-:W-:Y:S01]  /*1d340*/  FFMA.FTZ R166, R166, R0, -R133 ;  /* 0x00000000a6a67223 */ /* 0x000fe20000010885 */
[----:B------:R-:W-:-:S02]  /*1d350*/  F2FP.F16.F32.PACK_AB R190, R21, R190 ;  /* 0x000000be15be723e */ /* 0x000fc400000000ff */
[----:B------:R-:W0:Y:S01]  /*1d360*/  MUFU.EX2 R123, R123 ;  /* 0x0000007b007b7308 */ /* 0x000e220000000800 */
[C---:B-1----:R-:W-:Y:S01]  /*1d370*/  FADD.FTZ R134, R122.reuse, R7 ;  /* 0x000000077a867221 */ /* 0x042fe20000010000 */
[C---:B------:R-:W-:Y:S01]  /*1d380*/  FADD.FTZ R7, R121.reuse, R136 ;  /* 0x0000008879077221 */ /* 0x040fe20000010000 */
[----:B------:R-:W-:Y:S02]  /*1d390*/  F2FP.F16.F32.PACK_AB R186, R121, R186 ;  /* 0x000000ba79ba723e */ /* 0x000fe400000000ff */
[----:B------:R-:W-:Y:S01]  /*1d3a0*/  F2FP.F16.F32.PACK_AB R189, R122, R189 ;  /* 0x000000bd7abd723e */ /* 0x000fe200000000ff */
[----:B------:R-:W-:Y:S01]  /*1d3b0*/  FADD.FTZ R135, R180, R7 ;  /* 0x00000007b4877221 */ /* 0x000fe20000010000 */
[C---:B------:R-:W-:Y:S01]  /*1d3c0*/  F2FP.F16.F32.PACK_AB R180, R124.reuse, R180 ;  /* 0x000000b47cb4723e */ /* 0x040fe200000000ff */
[----:B------:R-:W1:Y:S01]  /*1d3d0*/  MUFU.EX2 R185, R185 ;  /* 0x000000b900b97308 */ /* 0x000e620000000800 */
[----:B--2---:R-:W-:Y:S01]  /*1d3e0*/  FADD.FTZ R134, R191, R134 ;  /* 0x00000086bf867221 */ /* 0x004fe20000010000 */
[----:B------:R-:W-:-:S04]  /*1d3f0*/  FADD.FTZ R135, R124, R135 ;  /* 0x000000877c877221 */ /* 0x000fc80000010000 */
[----:B------:R-:W-:Y:S01]  /*1d400*/  FADD.FTZ R135, R182, R135 ;  /* 0x00000087b6877221 */ /* 0x000fe20000010000 */
[C---:B------:R-:W-:Y:S01]  /*1d410*/  F2FP.F16.F32.PACK_AB R182, R14.reuse, R182 ;  /* 0x000000b60eb6723e */ /* 0x040fe200000000ff */
[----:B------:R-:W2:Y:S01]  /*1d420*/  MUFU.EX2 R126, R126 ;  /* 0x0000007e007e7308 */ /* 0x000ea20000000800 */
[C---:B0-----:R-:W-:Y:S01]  /*1d430*/  FADD.FTZ R134, R123.reuse, R134 ;  /* 0x000000867b867221 */ /* 0x041fe20000010000 */
[----:B------:R-:W-:Y:S01]  /*1d440*/  FADD.FTZ R135, R14, R135 ;  /* 0x000000870e877221 */ /* 0x000fe20000010000 */
[----:B------:R-:W-:-:S03]  /*1d450*/  F2FP.F16.F32.PACK_AB R191, R123, R191 ;  /* 0x000000bf7bbf723e */ /* 0x000fc600000000ff */
[----:B------:R-:W-:Y:S01]  /*1d460*/  FADD.FTZ R138, R176, R135 ;  /* 0x00000087b08a7221 */ /* 0x000fe20000010000 */
[----:B------:R-:W-:Y:S01]  /*1d470*/  F2FP.F16.F32.PACK_AB R176, R15, R176 ;  /* 0x000000b00fb0723e */ /* 0x000fe200000000ff */
[----:B------:R-:W0:Y:S01]  /*1d480*/  MUFU.EX2 R187, R187 ;  /* 0x000000bb00bb7308 */ /* 0x000e220000000800 */
[----:B-1----:R-:W-:Y:S01]  /*1d490*/  FADD.FTZ R7, R185, R134 ;  /* 0x00000086b9077221 */ /* 0x002fe20000010000 */
[----:B------:R-:W-:-:S04]  /*1d4a0*/  FADD.FTZ R135, R15, R138 ;  /* 0x0000008a0f877221 */ /* 0x000fc80000010000 */
[----:B------:R-:W-:Y:S02]  /*1d4b0*/  FADD.FTZ R138, R178, R135 ;  /* 0x00000087b28a7221 */ /* 0x000fe40000010000 */
[----:B------:R-:W1:Y:S01]  /*1d4c0*/  MUFU.EX2 R127, R127 ;  /* 0x0000007f007f7308 */ /* 0x000e620000000800 */
[C---:B--2---:R-:W-:Y:S01]  /*1d4d0*/  FADD.FTZ R134, R126.reuse, R7 ;  /* 0x000000077e867221 */ /* 0x044fe20000010000 */
[----:B------:R-:W-:Y:S01]  /*1d4e0*/  @!P1 PRMT R7, RZ, 0x654, R12 ;  /* 0x00000654ff079816 */ /* 0x000fe2000000000c */
[----:B------:R-:W-:Y:S01]  /*1d4f0*/  FFMA.FTZ R12, R155, R0, -R133 ;  /* 0x000000009b0c7223 */ /* 0x000fe20000010885 */
[----:B------:R-:W-:Y:S02]  /*1d500*/  F2FP.F16.F32.PACK_AB R185, R126, R185 ;  /* 0x000000b97eb9723e */ /* 0x000fe400000000ff */
[----:B------:R2:W-:Y:S02]  /*1d510*/  @!P1 SYNCS.ARRIVE.TRANS64.RED.A1T0 RZ, [R7+URZ], RZ ;  /* 0x000000ff07ff99a7 */ /* 0x0005e4000810043f */
[----:B------:R-:W2:Y:S01]  /*1d520*/  MUFU.EX2 R181, R181 ;  /* 0x000000b500b57308 */ /* 0x000ea20000000800 */
[----:B0-----:R-:W-:-:S07]  /*1d530*/  FADD.FTZ R134, R187, R134 ;  /* 0x00000086bb867221 */ /* 0x001fce0000010000 */
[----:B------:R-:W0:Y:S01]  /*1d540*/  MUFU.EX2 R130, R130 ;  /* 0x0000008200827308 */ /* 0x000e220000000800 */
[----:B-1----:R-:W-:Y:S01]  /*1d550*/  FADD.FTZ R136, R127, R134 ;  /* 0x000000867f887221 */ /* 0x002fe20000010000 */
[-CC-:B------:R-:W-:Y:S01]  /*1d560*/  FFMA.FTZ R134, R159, R0.reuse, -R133.reuse ;  /* 0x000000009f867223 */ /* 0x180fe20000010885 */
[----:B------:R-:W-:Y:S01]  /*1d570*/  FFMA.FTZ R133, R167, R0, -R133 ;  /* 0x00000000a7857223 */ /* 0x000fe20000010885 */
[----:B------:R-:W-:-:S04]  /*1d580*/  F2FP.F16.F32.PACK_AB R187, R127, R187 ;  /* 0x000000bb7fbb723e */ /* 0x000fc800000000ff */
        /* <DEDUP_REMOVED lines=9> */
[----:B------:R-:W-:-:S06]  /*1d620*/  F2FP.F16.F32.PACK_AB R178, R125, R178 ;  /* 0x000000b27db2723e */ /* 0x000fcc00000000ff */
[----:B------:R-:W2:Y:S01]  /*1d630*/  MUFU.EX2 R177, R177 ;  /* 0x000000b100b17308 */ /* 0x000ea20000000800 */
[C---:B0-----:R-:W-:Y:S01]  /*1d640*/  FADD.FTZ R136, R8.reuse, R7 ;  /* 0x0000000708887221 */ /* 0x041fe20000010000 */
[----:B------:R-:W-:Y:S01]  /*1d650*/  F2FP.F16.F32.PACK_AB R183, R8, R183 ;  /* 0x000000b708b7723e */ /* 0x000fe200000000ff */
[----:B------:R-:W-:-:S05]  /*1d660*/  IMAD.MOV.U32 R8, RZ, RZ, R4 ;  /* 0x000000ffff087224 */ /* 0x000fca00078e0004 */
        /* <DEDUP_REMOVED lines=37> */
[----:B------:R-:W-:Y:S01]  /*1d8c0*/  F2FP.F16.F32.PACK_AB R175, R134, R175 ;  /* 0x000000af86af723e */ /* 0x000fe200000000ff */
[----:B------:R-:W-:-:S05]  /*1d8d0*/  IMAD.MOV.U32 R13, RZ, RZ, R23 ;  /* 0x000000ffff0d7224 */ /* 0x000fca00078e0017 */
[----:B------:R-:W0:Y:S01]  /*1d8e0*/  MUFU.EX2 R14, R163 ;  /* 0x000000a3000e7308 */ /* 0x000e220000000800 */
[C---:B-1----:R-:W-:Y:S01]  /*1d8f0*/  FADD.FTZ R7, R11.reuse, R124 ;  /* 0x0000007c0b077221 */ /* 0x042fe20000010000 */
[----:B------:R-:W-:-:S06]  /*1d900*/  F2FP.F16.F32.PACK_AB R170, R11, R170 ;  /* 0x000000aa0baa723e */ /* 0x000fcc00000000ff */
[----:B------:R-:W1:Y:S01]  /*1d910*/  MUFU.EX2 R166, R166 ;  /* 0x000000a600a67308 */ /* 0x000e620000000800 */
[----:B--2---:R-:W-:-:S07]  /*1d920*/  FADD.FTZ R11, R169, R120 ;  /* 0x00000078a90b7221 */ /* 0x004fce0000010000 */
[----:B------:R-:W2:Y:S01]  /*1d930*/  MUFU.EX2 R133, R133 ;  /* 0x0000008500857308 */ /* 0x000ea20000000800 */
[C---:B0-----:R-:W-:Y:S01]  /*1d940*/  FADD.FTZ R11, R14.reuse, R11 ;  /* 0x0000000b0e0b7221 */ /* 0x041fe20000010000 */
[----:B------:R-:W-:-:S03]  /*1d950*/  F2FP.F16.F32.PACK_AB R169, R14, R169 ;  /* 0x000000a90ea9723e */ /* 0x000fc600000000ff */
[----:B-1----:R-:W-:-:S04]  /*1d960*/  FADD.FTZ R11, R166, R11 ;  /* 0x0000000ba60b7221 */ /* 0x002fc80000010000 */
[C---:B--2---:R-:W-:Y:S01]  /*1d970*/  FADD.FTZ R6, R133.reuse, R11 ;  /* 0x0000000b85067221 */ /* 0x044fe20000010000 */
[----:B------:R-:W-:Y:S02]  /*1d980*/  F2FP.F16.F32.PACK_AB R171, R133, R166 ;  /* 0x000000a685ab723e */ /* 0x000fe400000000ff */
[----:B------:R-:W-:Y:S01]  /*1d990*/  MOV R11, R5 ;  /* 0x00000005000b7202 */ /* 0x000fe20000000f00 */
[----:B------:R-:W-:Y:S06]  /*1d9a0*/  @P2 BRA `(.L_x_1584) ;  /* 0xffffffc800f42947 */ /* 0x000fec000383ffff */
.L_x_1565:
[----:B------:R-:W-:Y:S05]  /*1d9b0*/  BSYNC B0 ;  /* 0x0000000000007941 */ /* 0x000fea0003800000 */
.L_x_1564:
        /* <DEDUP_REMOVED lines=99> */
.L_x_1585:
[----:B------:R-:W-:Y:S01]  /*1dff0*/  IMAD R12, R23, 0x8, R17 ;  /* 0x00000008170c7824 */ /* 0x000fe200078e0211 */
[----:B------:R-:W-:-:S04]  /*1e000*/  SHF.L.U32 R3, R194, 0x1f, RZ ;  /* 0x0000001fc2037819 */ /* 0x000fc800000006ff */
[----:B------:R0:W1:Y:S01]  /*1e010*/  SYNCS.PHASECHK.TRANS64.TRYWAIT P2, [R12+URZ+0x30850], R3 ;  /* 0x030850030c0075a7 */ /* 0x000062000804017f */
[----:B------:R-:W-:Y:S05]  /*1e020*/  @!P0 BRA `(.L_x_1586) ;  /* 0x0000000000048947 */ /* 0x000fea0003800000 */
[----:B------:R-:W-:Y:S01]  /*1e030*/  BPT.TRAP 0x1 ;  /* 0x000000040000795c */ /* 0x000fe20000300000 */
.L_x_1586:
        /* <DEDUP_REMOVED lines=9> */
.L_x_1588:
[----:B------:R-:W-:Y:S05]  /*1e0d0*/  BSYNC B0 ;  /* 0x0000000000007941 */ /* 0x000fea0003800000 */
.L_x_1587:
[----:B01----:R-:W-:Y:S01]  /*1e0e0*/  IMAD.MOV.U32 R3, RZ, RZ, 0x40000040 ;  /* 0x40000040ff037424 */ /* 0x003fe200078e00ff */
[C---:B------:R-:W-:Y:S01]  /*1e0f0*/  R2UR UR6, R2.reuse ;  /* 0x00000000020672ca */ /* 0x040fe200000e0000 */
[----:B------:R-:W-:Y:S01]  /*1e100*/  WARPGROUP.ARRIVE ;  /* 0x00000000000079c5 */ /* 0x000fe20000000000 */
[----:B------:R-:W-:Y:S01]  /*1e110*/  IMAD.MOV.U32 R9, RZ, RZ, 0x40000040 ;  /* 0x40000040ff097424 */ /* 0x000fe200078e00ff */
[----:B------:R-:W-:Y:S01]  /*1e120*/  IADD3 R8, R2, 0x80, RZ ;  /* 0x0000008002087810 */ /* 0x000fe20007ffe0ff */
[----:B------:R-:W-:Y:S01]  /*1e130*/  @!P1 VIADD R12, R12, 0x30860 ;  /* 0x000308600c0c9836 */ /* 0x000fe20000000000 */
[----:B------:R-:W-:Y:S01]  /*1e140*/  R2UR UR7, R3 ;  /* 0x00000000030772ca */ /* 0x000fe200000e0000 */
[----:B------:R-:W-:Y:S01]  /*1e150*/  IMAD.MOV.U32 R3, RZ, RZ, 0x40000040 ;  /* 0x40000040ff037424 */ /* 0x000fe200078e00ff */
[----:B------:R-:W-:Y:S01]  /*1e160*/  IADD3 R23, R23, 0x1, RZ ;  /* 0x0000000117177810 */ /* 0x000fe20007ffe0ff */
[----:B------:R-:W-:Y:S01]  /*1e170*/  VIADD R220, R220, 0x1 ;  /* 0x00000001dcdc7836 */ /* 0x000fe20000000000 */
[----:B------:R-:W-:-:S02]  /*1e180*/  @!P1 PRMT R12, RZ, 0x654, R12 ;  /* 0x00000654ff0c9816 */ /* 0x000fc4000000000c */
[----:B------:R-:W-:-:S04]  /*1e190*/  ISETP.NE.AND P2, PT, R23, 0x2, PT ;  /* 0x000000021700780c */ /* 0x000fc80003f45270 */
[----:B------:R-:W-:-:S03]  /*1e1a0*/  SEL R23, R23, RZ, P2 ;  /* 0x000000ff17177207 */ /* 0x000fc60001000000 */
        /* <DEDUP_REMOVED lines=16> */
[C---:B------:R-:W-:Y:S01]  /*1e2b0*/  VIADD R8, R2.reuse, 0x200 ;  /* 0x0000020002087836 */ /* 0x040fe20000000000 */
[----:B------:R-:W-:Y:S01]  /*1e2c0*/  R2UR UR7, R9 ;  /* 0x00000000090772ca */ /* 0x000fe200000e0000 */
[----:B------:R-:W-:Y:S02]  /*1e2d0*/  IMAD.MOV.U32 R9, RZ, RZ, 0x40000040 ;  /* 0x40000040ff097424 */ /* 0x000fe400078e00ff */
[----:B------:R-:W-:Y:S01]  /*1e2e0*/  VIADD R2, R2, 0x280 ;  /* 0x0000028002027836 */ /* 0x000fe20000000000 */
[----:B------:R-:W-:Y:S02]  /*1e2f0*/  WARPGROUP.DEPBAR.LE gsb0, 0x0 ;  /* 0x00008000000079c5 */ /* 0x000fe40000010000 */
[----:B------:R-:W-:-:S11]  /*1e300*/  WARPGROUP.ARRIVE ;  /* 0x00000000000079c5 */ /* 0x000fd60000000000 */
[----:B------:R-:W-:Y:S01]  /*1e310*/  HGMMA.64x192x16.F32 R24, R176, gdesc[UR4].tnspB, R24, gsb0 ;  /* 0x42e00004b0187df0 */ /* 0x000fe20008000818 */
[----:B------:R-:W-:Y:S02]  /*1e320*/  R2UR UR6, R8 ;  /* 0x00000000080672ca */ /* 0x000fe400000e0000 */
[----:B------:R-:W-:Y:S01]  /*1e330*/  R2UR UR7, R9 ;  /* 0x00000000090772ca */ /* 0x000fe200000e0000 */
[----:B------:R-:W-:Y:S02]  /*1e340*/  WARPGROUP.DEPBAR.LE gsb0, 0x0 ;  /* 0x00008000000079c5 */ /* 0x000fe40000010000 */
[----:B------:R-:W-:-:S14]  /*1e350*/  WARPGROUP.ARRIVE ;  /* 0x00000000000079c5 */ /* 0x000fdc0000000000 */
        /* <DEDUP_REMOVED lines=130> */
.L_x_1438:
        /* <DEDUP_REMOVED lines=9> */
[----:B------:R-:W2:Y:S01]  /*1ec10*/  S2R R6, SR_SWINHI ;  /* 0x0000000000067919 */ /* 0x000ea20000002f00 */
[----:B------:R-:W-:Y:S01]  /*1ec20*/  ULDC.64 UR4, c[0x0][0xbd8] ;  /* 0x0002f60000047ab9 */ /* 0x000fe20000000a00 */
[----:B------:R-:W-:Y:S01]  /*1ec30*/  F2FP.F16.F32.PACK_AB R24, R25, R24 ;  /* 0x000000181918723e */ /* 0x000fe200000000ff */
[----:B------:R-:W-:Y:S01]  /*1ec40*/  ULDC.64 UR6, c[0x0][0x208] ;  /* 0x0000820000067ab9 */ /* 0x000fe20000000a00 */
        /* <DEDUP_REMOVED lines=18> */
[----:B------:R-:W-:Y:S01]  /*1ed70*/  IMAD.WIDE R26, R235, 0x2, R4 ;  /* 0x00000002eb1a7825 */ /* 0x000fe200078e0204 */
[----:B------:R-:W-:Y:S02]  /*1ed80*/  F2FP.F16.F32.PACK_AB R66, R69, R68 ;  /* 0x000000444542723e */ /* 0x000fe400000000ff */
[----:B------:R-:W-:Y:S02]  /*1ed90*/  F2FP.F16.F32.PACK_AB R67, R71, R67 ;  /* 0x000000434743723e */ /* 0x000fe400000000ff */
[C---:B------:R-:W-:Y:S02]  /*1eda0*/  IADD3 R111, P2, R26.reuse, 0x20, RZ ;  /* 0x000000201a6f7810 */ /* 0x040fe40007f5e0ff */
[----:B------:R-:W-:-:S02]  /*1edb0*/  IADD3 R143, P0, R26, 0x4020, RZ ;  /* 0x000040201a8f7810 */ /* 0x000fc40007f1e0ff */
[----:B------:R-:W-:Y:S01]  /*1edc0*/  LOP3.LUT R6, R111, 0x380, RZ, 0xc0, !PT ;  /* 0x000003806f067812 */ /* 0x000fe200078ec0ff */
[--C-:B------:R-:W-:Y:S01]  /*1edd0*/  IMAD.X R9, RZ, RZ, R27.reuse, P2 ;  /* 0x000000ffff097224 */ /* 0x100fe200010e061b */
[----:B------:R-:W-:Y:S02]  /*1ede0*/  LOP3.LUT R7, R26, 0x380, RZ, 0xc0, !PT ;  /* 0x000003801a077812 */ /* 0x000fe400078ec0ff */
[----:B------:R-:W-:Y:S02]  /*1edf0*/  SHF.R.U64 R6, R6, 0x3, RZ ;  /* 0x0000000306067819 */ /* 0x000fe400000012ff */
[C---:B------:R-:W-:Y:S02]  /*1ee00*/  IADD3 R137, P1, R26.reuse, 0x40, RZ ;  /* 0x000000401a897810 */ /* 0x040fe40007f3e0ff */
[C---:B------:R-:W-:Y:S02]  /*1ee10*/  IADD3 R139, P6, R26.reuse, 0x60, RZ ;  /* 0x000000601a8b7810 */ /* 0x040fe40007fde0ff */
[----:B------:R-:W-:Y:S01]  /*1ee20*/  IADD3 R141, P5, R26, 0x4000, RZ ;  /* 0x000040001a8d7810 */ /* 0x000fe20007fbe0ff */
[--C-:B------:R-:W-:Y:S01]  /*1ee30*/  IMAD.X R11, RZ, RZ, R27.reuse, P1 ;  /* 0x000000ffff0b7224 */ /* 0x100fe200008e061b */
[----:B------:R-:W-:Y:S01]  /*1ee40*/  LOP3.LUT R8, R6, R111, RZ, 0x3c, !PT ;  /* 0x0000006f06087212 */ /* 0x000fe200078e3cff */
[--C-:B------:R-:W-:Y:S01]  /*1ee50*/  IMAD.X R13, RZ, RZ, R27.reuse, P6 ;  /* 0x000000ffff0d7224 */ /* 0x100fe200030e061b */
[----:B------:R-:W-:Y:S01]  /*1ee60*/  LOP3.LUT R6, R143, 0x380, RZ, 0xc0, !PT ;  /* 0x000003808f067812 */ /* 0x000fe200078ec0ff */
[----:B------:R-:W-:Y:S01]  /*1ee70*/  IMAD.X R15, RZ, RZ, R27, P5 ;  /* 0x000000ffff0f7224 */ /* 0x000fe200028e061b */
[----:B------:R-:W-:-:S02]  /*1ee80*/  SHF.R.U64 R7, R7, 0x3, RZ ;  /* 0x0000000307077819 */ /* 0x000fc400000012ff */
[----:B------:R-:W-:Y:S02]  /*1ee90*/  SHF.R.U64 R6, R6, 0x3, RZ ;  /* 0x0000000306067819 */ /* 0x000fe400000012ff */
[C---:B------:R-:W-:Y:S02]  /*1eea0*/  IADD3 R145, P4, R26.reuse, 0x4040, RZ ;  /* 0x000040401a917810 */ /* 0x040fe40007f9e0ff */
[C---:B------:R-:W-:Y:S02]  /*1eeb0*/  IADD3 R147, P3, R26.reuse, 0x4060, RZ ;  /* 0x000040601a937810 */ /* 0x040fe40007f7e0ff */
[C---:B------:R-:W-:Y:S01]  /*1eec0*/  IADD3 R149, P2, R26.reuse, 0x8000, RZ ;  /* 0x000080001a957810 */ /* 0x040fe20007f5e0ff */
[--C-:B------:R-:W-:Y:S01]  /*1eed0*/  IMAD.X R31, RZ, RZ, R27.reuse, P4 ;  /* 0x000000ffff1f7224 */ /* 0x100fe200020e061b */
[C---:B------:R-:W-:Y:S01]  /*1eee0*/  IADD3 R151, P1, R26.reuse, 0x8020, RZ ;  /* 0x000080201a977810 */ /* 0x040fe20007f3e0ff */
[--C-:B------:R-:W-:Y:S01]  /*1eef0*/  IMAD.X R35, RZ, RZ, R27.reuse, P3 ;  /* 0x000000ffff237224 */ /* 0x100fe200018e061b */
[C---:B------:R-:W-:Y:S01]  /*1ef00*/  IADD3 R153, P6, R26.reuse, 0x8040, RZ ;  /* 0x000080401a997810 */ /* 0x040fe20007fde0ff */
[--C-:B------:R-:W-:Y:S01]  /*1ef10*/  IMAD.X R39, RZ, RZ, R27.reuse, P2 ;  /* 0x000000ffff277224 */ /* 0x100fe200010e061b */
[----:B------:R-:W-:Y:S01]  /*1ef20*/  IADD3 R86, P5, R26, 0x8060, RZ ;  /* 0x000080601a567810 */ /* 0x000fe20007fbe0ff */
[----:B------:R-:W-:Y:S01]  /*1ef30*/  IMAD.X R43, RZ, RZ, R27, P1 ;  /* 0x000000ffff2b7224 */ /* 0x000fe200008e061b */
[----:B------:R-:W-:-:S02]  /*1ef40*/  LOP3.LUT R26, R7, R26, RZ, 0x3c, !PT ;  /* 0x0000001a071a7212 */ /* 0x000fc400078e3cff */
[----:B------:R-:W-:Y:S01]  /*1ef50*/  LOP3.LUT R20, R6, R143, RZ, 0x3c, !PT ;  /* 0x0000008f06147212 */ /* 0x000fe200078e3cff */
[----:B------:R-:W-:Y:S01]  /*1ef60*/  IMAD.X R7, RZ, RZ, R27, P5 ;  /* 0x000000ffff077224 */ /* 0x000fe200028e061b */
[----:B------:R-:W-:Y:S02]  /*1ef70*/  LOP3.LUT R6, R151, 0x380, RZ, 0xc0, !PT ;  /* 0x0000038097067812 */ /* 0x000fe400078ec0ff */
[-C--:B------:R-:W-:Y:S02]  /*1ef80*/  IADD3.X R21, RZ, R27.reuse, RZ, P0, !PT ;  /* 0x0000001bff157210 */ /* 0x080fe400007fe4ff */
[-C--:B------:R-:W-:Y:S02]  /*1ef90*/  IADD3.X R47, RZ, R27.reuse, RZ, P6, !PT ;  /* 0x0000001bff2f7210 */ /* 0x080fe400037fe4ff */
[----:B------:R-:W-:Y:S02]  /*1efa0*/  MOV R78, R26 ;  /* 0x0000001a004e7202 */ /* 0x000fe40000000f00 */
[----:B------:R-:W-:-:S02]  /*1efb0*/  LOP3.LUT R42, R86, 0x380, RZ, 0xc0, !PT ;  /* 0x00000380562a7812 */ /* 0x000fc400078ec0ff */
[----:B------:R-:W-:Y:S02]  /*1efc0*/  LOP3.LUT R27, R153, 0x380, RZ, 0xc0, !PT ;  /* 0x00000380991b7812 */ /* 0x000fe400078ec0ff */
[----:B------:R-:W-:Y:S02]  /*1efd0*/  F2FP.F16.F32.PACK_AB R26, R29, R28 ;  /* 0x0000001c1d1a723e */ /* 0x000fe400000000ff */
[----:B------:R-:W-:Y:S02]  /*1efe0*/  SHF.R.U64 R6, R6, 0x3, RZ ;  /* 0x0000000306067819 */ /* 0x000fe400000012ff */
[----:B------:R-:W-:Y:S02]  /*1eff0*/  SHF.R.U64 R29, R42, 0x3, RZ ;  /* 0x000000032a1d7819 */ /* 0x000fe400000012ff */
[----:B------:R-:W-:Y:S02]  /*1f000*/  SHF.R.U64 R28, R27, 0x3, RZ ;  /* 0x000000031b1c7819 */ /* 0x000fe400000012ff */
[----:B------:R-:W-:-:S02]  /*1f010*/  LOP3.LUT R42, R6, R151, RZ, 0x3c, !PT ;  /* 0x00000097062a7212 */ /* 0x000fc400078e3cff */
[----:B------:R-:W-:Y:S02]  /*1f020*/  LOP3.LUT R6, R29, R86, RZ, 0x3c, !PT ;  /* 0x000000561d067212 */ /* 0x000fe400078e3cff */
[----:B------:R-:W-:Y:S02]  /*1f030*/  LOP3.LUT R46, R28, R153, RZ, 0x3c, !PT ;  /* 0x000000991c2e7212 */ /* 0x000fe400078e3cff */
[----:B------:R-:W-:Y:S02]  /*1f040*/  MOV R28, R8 ;  /* 0x00000008001c7202 */ /* 0x000fe40000000f00 */
[----:B------:R-:W-:Y:S02]  /*1f050*/  MOV R8, R42 ;  /* 0x0000002a00087202 */ /* 0x000fe40000000f00 */
[----:B------:R-:W-:Y:S02]  /*1f060*/  F2FP.F16.F32.PACK_AB R43, R130, R0 ;  /* 0x00000000822b723e */ /* 0x000fe400000000ff */
[----:B------:R-:W-:-:S02]  /*1f070*/  MOV R0, R6 ;  /* 0x0000000600007202 */ /* 0x000fc40000000f00 */
[----:B------:R-:W2:Y:S01]  /*1f080*/  LDC.64 R6, c[0x0][0xbd8] ;  /* 0x0002f600ff067b82 */ /* 0x000ea20000000a00 */
[----:B------:R-:W-:Y:S02]  /*1f090*/  LOP3.LUT R34, R147, 0x380, RZ, 0xc0, !PT ;  /* 0x0000038093227812 */ /* 0x000fe400078ec0ff */
[----:B------:R-:W-:Y:S02]  /*1f0a0*/  ISETP.NE.U32.AND P0, PT, RZ, UR4, PT ;  /* 0x00000004ff007c0c */ /* 0x000fe4000bf05070 */
[----:B------:R-:W-:Y:S02]  /*1f0b0*/  LOP3.LUT R10, R137, 0x380, RZ, 0xc0, !PT ;  /* 0x00000380890a7812 */ /* 0x000fe400078ec0ff */
[----:B------:R-:W-:Y:S02]  /*1f0c0*/  LOP3.LUT R12, R139, 0x380, RZ, 0xc0, !PT ;  /* 0x000003808b0c7812 */ /* 0x000fe400078ec0ff */
[----:B------:R-:W-:Y:S02]  /*1f0d0*/  LOP3.LUT R14, R141, 0x380, RZ, 0xc0, !PT ;  /* 0x000003808d0e7812 */ /* 0x000fe400078ec0ff */
[----:B------:R-:W-:-:S02]  /*1f0e0*/  SHF.R.U64 R34, R34, 0x3, RZ ;  /* 0x0000000322227819 */ /* 0x000fc400000012ff */
[----:B------:R-:W-:Y:S01]  /*1f0f0*/  ISETP.NE.AND.EX P0, PT, RZ, UR5, PT, P0 ;  /* 0x00000005ff007c0c */ /* 0x000fe2000bf05300 */
[----:B------:R-:W-:Y:S01]  /*1f100*/  ULDC.64 UR4, c[0x0][0xbe0] ;  /* 0x0002f80000047ab9 */ /* 0x000fe20000000a00 */
[----:B------:R-:W-:Y:S02]  /*1f110*/  SHF.R.U64 R10, R10, 0x3, RZ ;  /* 0x000000030a0a7819 */ /* 0x000fe400000012ff */
[----:B------:R-:W-:Y:S02]  /*1f120*/  LOP3.LUT R30, R145, 0x380, RZ, 0xc0, !PT ;  /* 0x00000380911e7812 */ /* 0x000fe400078ec0ff */
[----:B------:R-:W-:Y:S02]  /*1f130*/  SHF.R.U64 R12, R12, 0x3, RZ ;  /* 0x000000030c0c7819 */ /* 0x000fe400000012ff */
[----:B------:R-:W-:Y:S02]  /*1f140*/  ISETP.NE.U32.AND P1, PT, RZ, UR4, PT ;  /* 0x00000004ff007c0c */ /* 0x000fe4000bf25070 */
[----:B------:R-:W-:-:S02]  /*1f150*/  SHF.R.U64 R14, R14, 0x3, RZ ;  /* 0x000000030e0e7819 */ /* 0x000fc400000012ff */
[----:B------:R-:W-:Y:S02]  /*1f160*/  LOP3.LUT R38, R149, 0x380, RZ, 0xc0, !PT ;  /* 0x0000038095267812 */ /* 0x000fe400078ec0ff */
[----:B------:R-:W-:Y:S02]  /*1f170*/  LOP3.LUT R34, R34, R147, RZ, 0x3c, !PT ;  /* 0x0000009322227212 */ /* 0x000fe400078e3cff */
[----:B------:R-:W-:Y:S02]  /*1f180*/  LOP3.LUT R10, R10, R137, RZ, 0x3c, !PT ;  /* 0x000000890a0a7212 */ /* 0x000fe400078e3cff */
[----:B------:R-:W-:Y:S02]  /*1f190*/  SHF.R.U64 R30, R30, 0x3, RZ ;  /* 0x000000031e1e7819 */ /* 0x000fe400000012ff */
[----:B------:R-:W-:Y:S02]  /*1f1a0*/  LOP3.LUT R12, R12, R139, RZ, 0x3c, !PT ;  /* 0x0000008b0c0c7212 */ /* 0x000fe400078e3cff */
[----:B------:R-:W-:-:S02]  /*1f1b0*/  ISETP.NE.AND.EX P1, PT, RZ, UR5, PT, P1 ;  /* 0x00000005ff007c0c */ /* 0x000fc4000bf25310 */
[----:B------:R-:W-:Y:S02]  /*1f1c0*/  LOP3.LUT R14, R14, R141, RZ, 0x3c, !PT ;  /* 0x0000008d0e0e7212 */ /* 0x000fe400078e3cff */
[----:B------:R-:W-:Y:S02]  /*1f1d0*/  SHF.R.U64 R38, R38, 0x3, RZ ;  /* 0x0000000326267819 */ /* 0x000fe400000012ff */
[----:B------:R-:W-:Y:S01]  /*1f1e0*/  F2FP.F16.F32.PACK_AB R27, R134, R123 ;  /* 0x0000007b861b723e */ /* 0x000fe200000000ff */
[----:B------:R-:W-:Y:S01]  /*1f1f0*/  BAR.SYNC.DEFER_BLOCKING 0x1, 0x100 ;  /* 0x0044000000007b1d */ /* 0x000fe20000010000 */
[----:B------:R-:W-:Y:S02]  /*1f200*/  MOV R9, R34 ;  /* 0x0000002200097202 */ /* 0x000fe40000000f00 */
[----:B------:R-:W-:Y:S02]  /*1f210*/  F2FP.F16.F32.PACK_AB R34, R37, R36 ;  /* 0x000000242522723e */ /* 0x000fe400000000ff */
[----:B------:R-:W-:-:S02]  /*1f220*/  F2FP.F16.F32.PACK_AB R35, R132, R121 ;  /* 0x000000798423723e */ /* 0x000fc400000000ff */
[----:B------:R-:W-:Y:S02]  /*1f230*/  LOP3.LUT R30, R30, R145, RZ, 0x3c, !PT ;  /* 0x000000911e1e7212 */ /* 0x000fe400078e3cff */
[----:B------:R-:W-:Y:S02]  /*1f240*/  MOV R10, R10 ;  /* 0x0000000a000a7202 */ /* 0x000fe40000000f00 */
[----:B------:R-:W-:Y:S02]  /*1f250*/  F2FP.F16.F32.PACK_AB R42, R45, R44 ;  /* 0x0000002c2d2a723e */ /* 0x000fe400000000ff */
[----:B------:R-:W-:Y:S02]  /*1f260*/  MOV R12, R12 ;  /* 0x0000000c000c7202 */ /* 0x000fe40000000f00 */
[----:B------:R-:W-:Y:S02]  /*1f270*/  LOP3.LUT R38, R38, R149, RZ, 0x3c, !PT ;  /* 0x0000009526267212 */ /* 0x000fe400078e3cff */
[----:B------:R-:W-:-:S02]  /*1f280*/  MOV R14, R14 ;  /* 0x0000000e000e7202 */ /* 0x000fc40000000f00 */
[----:B------:R-:W-:Y:S02]  /*1f290*/  MOV R20, R20 ;  /* 0x0000001400147202 */ /* 0x000fe40000000f00 */
[----:B------:R-:W-:Y:S02]  /*1f2a0*/  F2FP.F16.F32.PACK_AB R73, R70, R74 ;  /* 0x0000004a4649723e */ /* 0x000fe400000000ff */
[----:B------:R-:W-:Y:S01]  /*1f2b0*/  F2FP.F16.F32.PACK_AB R80, R81, R80 ;  /* 0x000000505150723e */ /* 0x000fe200000000ff */
[----:B------:R-:W-:Y:S01]  /*1f2c0*/  STSM.16.M88.4 [R78], R24 ;  /* 0x000000184e007844 */ /* 0x000fe20000000200 */
[----:B------:R-:W-:Y:S02]  /*1f2d0*/  MOV R30, R30 ;  /* 0x0000001e001e7202 */ /* 0x000fe40000000f00 */
[----:B------:R-:W-:Y:S01]  /*1f2e0*/  F2FP.F16.F32.PACK_AB R74, R77, R76 ;  /* 0x0000004c4d4a723e */ /* 0x000fe200000000ff */
[----:B------:R-:W-:Y:S01]  /*1f2f0*/  STSM.16.M88.4 [R28], R32 ;  /* 0x000000201c007844 */ /* 0x000fe20000000200 */
[----:B------:R-:W-:-:S02]  /*1f300*/  F2FP.F16.F32.PACK_AB R75, R79, R75 ;  /* 0x0000004b4f4b723e */ /* 0x000fc400000000ff */
[----:B------:R-:W-:Y:S01]  /*1f310*/  F2FP.F16.F32.PACK_AB R81, R63, R82 ;  /* 0x000000523f51723e */ /* 0x000fe200000000ff */
[----:B------:R2:W-:Y:S01]  /*1f320*/  STSM.16.M88.4 [R10], R40 ;  /* 0x000000280a007844 */ /* 0x0005e20000000200 */
[----:B------:R-:W-:Y:S02]  /*1f330*/  F2FP.F16.F32.PACK_AB R88, R89, R88 ;  /* 0x000000585958723e */ /* 0x000fe400000000ff */
[----:B------:R-:W-:Y:S01]  /*1f340*/  F2FP.F16.F32.PACK_AB R82, R85, R84 ;  /* 0x000000545552723e */ /* 0x000fe200000000ff */
[----:B------:R-:W-:Y:S01]  /*1f350*/  STSM.16.M88.4 [R12], R48 ;  /* 0x000000300c007844 */ /* 0x000fe20000000200 */
[----:B------:R-:W-:Y:S02]  /*1f360*/  F2FP.F16.F32.PACK_AB R83, R87, R83 ;  /* 0x000000535753723e */ /* 0x000fe400000000ff */
[----:B------:R-:W-:Y:S01]  /*1f370*/  F2FP.F16.F32.PACK_AB R89, R62, R90 ;  /* 0x0000005a3e59723e */ /* 0x000fe200000000ff */
[----:B------:R-:W-:Y:S01]  /*1f380*/  STSM.16.M88.4 [R14], R56 ;  /* 0x000000380e007844 */ /* 0x000fe20000000200 */
[----:B------:R-:W-:-:S02]  /*1f390*/  F2FP.F16.F32.PACK_AB R96, R97, R96 ;  /* 0x000000606160723e */ /* 0x000fc400000000ff */
[----:B------:R-:W-:Y:S01]  /*1f3a0*/  MOV R38, R38 ;  /* 0x0000002600267202 */ /* 0x000fe20000000f00 */
[----:B------:R3:W-:Y:S01]  /*1f3b0*/  STSM.16.M88.4 [R20], R64 ;  /* 0x0000004014007844 */ /* 0x0007e20000000200 */
[----:B------:R-:W-:Y:S02]  /*1f3c0*/  F2FP.F16.F32.PACK_AB R90, R93, R92 ;  /* 0x0000005c5d5a723e */ /* 0x000fe400000000ff */
[----:B------:R-:W-:Y:S01]  /*1f3d0*/  F2FP.F16.F32.PACK_AB R91, R95, R91 ;  /* 0x0000005b5f5b723e */ /* 0x000fe200000000ff */
[----:B------:R-:W-:Y:S01]  /*1f3e0*/  STSM.16.M88.4 [R30], R72 ;  /* 0x000000481e007844 */ /* 0x000fe20000000200 */
[----:B------:R-:W-:Y:S01]  /*1f3f0*/  F2FP.F16.F32.PACK_AB R97, R55, R98 ;  /* 0x000000623761723e */ /* 0x000fe200000000ff */
[----:B--2---:R-:W-:Y:S01]  /*1f400*/  IMAD.WIDE R10, R219, 0x4, R6 ;  /* 0x00000004db0a7825 */ /* 0x004fe200078e0206 */
[----:B------:R-:W-:Y:S01]  /*1f410*/  F2FP.F16.F32.PACK_AB R104, R105, R104 ;  /* 0x000000686968723e */ /* 0x000fe200000000ff */
[----:B------:R2:W-:Y:S01]  /*1f420*/  STSM.16.M88.4 [R9], R80 ;  /* 0x0000005009007844 */ /* 0x0005e20000000200 */
[----:B------:R-:W-:Y:S01]  /*1f430*/  F2FP.F16.F32.PACK_AB R98, R101, R100 ;  /* 0x000000646562723e */ /* 0x000fe200000000ff */
[----:B------:R-:W4:Y:S01]  /*1f440*/  @P1 LDC.64 R6, c[0x0][0xbe0] ;  /* 0x0002f800ff061b82 */ /* 0x000f220000000a00 */
[----:B------:R-:W-:Y:S01]  /*1f450*/  F2FP.F16.F32.PACK_AB R99, R103, R99 ;  /* 0x000000636763723e */ /* 0x000fe200000000ff */
[----:B------:R-:W-:Y:S01]  /*1f460*/  STSM.16.M88.4 [R38], R88 ;  /* 0x0000005826007844 */ /* 0x000fe20000000200 */
[----:B------:R-:W-:-:S02]  /*1f470*/  F2FP.F16.F32.PACK_AB R105, R54, R106 ;  /* 0x0000006a3669723e */ /* 0x000fc400000000ff */
[----:B------:R-:W-:Y:S01]  /*1f480*/  F2FP.F16.F32.PACK_AB R112, R113, R112 ;  /* 0x000000707170723e */ /* 0x000fe200000000ff */
[----:B------:R0:W-:Y:S01]  /*1f490*/  STSM.16.M88.4 [R8], R96 ;  /* 0x0000006008007844 */ /* 0x0001e20000000200 */
[----:B------:R-:W-:Y:S02]  /*1f4a0*/  MOV R46, R46 ;  /* 0x0000002e002e7202 */ /* 0x000fe40000000f00 */
[----:B------:R-:W-:Y:S01]  /*1f4b0*/  F2FP.F16.F32.PACK_AB R107, R107, R110 ;  /* 0x0000006e6b6b723e */ /* 0x000fe200000000ff */
[----:B------:R-:W-:Y:S01]  /*1f4c0*/  ULDC UR4, c[0x0][0xa88] ;  /* 0x0002a20000047ab9 */ /* 0x000fe20000000800 */
[----:B------:R-:W-:Y:S01]  /*1f4d0*/  F2FP.F16.F32.PACK_AB R106, R109, R108 ;  /* 0x0000006c6d6a723e */ /* 0x000fe200000000ff */
[----:B---3--:R-:W-:Y:S01]  /*1f4e0*/  IMAD.MOV.U32 R20, RZ, RZ, RZ ;  /* 0x000000ffff147224 */ /* 0x008fe200078e00ff */
[----:B------:R-:W-:Y:S02]  /*1f4f0*/  F2FP.F16.F32.PACK_AB R113, R115, R114 ;  /* 0x000000727371723e */ /* 0x000fe400000000ff */
[----:B------:R-:W-:Y:S01]  /*1f500*/  F2FP.F16.F32.PACK_AB R114, R117, R116 ;  /* 0x000000747572723e */ /* 0x000fe200000000ff */
[----:B------:R-:W-:Y:S01]  /*1f510*/  STSM.16.M88.4 [R46], R104 ;  /* 0x000000682e007844 */ /* 0x000fe20000000200 */
[----:B------:R-:W-:-:S05]  /*1f520*/  F2FP.F16.F32.PACK_AB R115, R119, R118 ;  /* 0x000000767773723e */ /* 0x000fca00000000ff */
[----:B------:R3:W-:Y:S01]  /*1f530*/  STSM.16.M88.4 [R0], R112 ;  /* 0x0000007000007844 */ /* 0x0007e20000000200 */
[----:B------:R-:W-:Y:S01]  /*1f540*/  BAR.SYNC.DEFER_BLOCKING 0x1, 0x100 ;  /* 0x0044000000007b1d */ /* 0x000fe20000010000 */
[----:B--2---:R-:W-:-:S04]  /*1f550*/  IMAD R9, R214, 0x40, R213 ;  /* 0x00000040d6097824 */ /* 0x004fc800078e02d5 */
[----:B------:R-:W-:-:S03]  /*1f560*/  IMAD.WIDE R4, R9, 0x2, R4 ;  /* 0x0000000209047825 */ /* 0x000fc600078e0204 */
[----:B------:R-:W-:Y:S01]  /*1f570*/  IADD3 R9, P5, R4, 0x1000, RZ ;  /* 0x0000100004097810 */ /* 0x000fe20007fbe0ff */
[----:B----4-:R-:W-:-:S03]  /*1f580*/  @P1 IMAD.WIDE R6, R219, 0x4, R6 ;  /* 0x00000004db061825 */ /* 0x010fc600078e0206 */
[----:B0-----:R-:W-:Y:S01]  /*1f590*/  LOP3.LUT R8, R9, 0x380, RZ, 0xc0, !PT ;  /* 0x0000038009087812 */ /* 0x001fe200078ec0ff */
[----:B---3--:R-:W-:-:S03]  /*1f5a0*/  IMAD.U32 R0, RZ, RZ, UR4 ;  /* 0x00000004ff007e24 */ /* 0x008fc6000f8e00ff */
[----:B------:R-:W-:Y:S02]  /*1f5b0*/  SHF.R.U64 R8, R8, 0x3, RZ ;  /* 0x0000000308087819 */ /* 0x000fe400000012ff */
[----:B------:R-:W-:Y:S01]  /*1f5c0*/  IADD3 R13, P4, R4, 0x2000, RZ ;  /* 0x00002000040d7810 */ /* 0x000fe20007f9e0ff */
[----:B------:R0:W5:Y:S01]  /*1f5d0*/  @P0 LDG.E R20, desc[UR6][R10.64] ;  /* 0x000000060a140981 */ /* 0x000162000c1e1900 */
[----:B------:R-:W-:-:S03]  /*1f5e0*/  LOP3.LUT R8, R8, R9, RZ, 0x3c, !PT ;  /* 0x0000000908087212 */ /* 0x000fc600078e3cff */
[----:B------:R0:W5:Y:S01]  /*1f5f0*/  @P1 LDG.E R0, desc[UR6][R6.64] ;  /* 0x0000000606001981 */ /* 0x000162000c1e1900 */
[----:B------:R-:W-:Y:S07]  /*1f600*/  @P1 BRA `(.L_x_1592) ;  /* 0x0000000000141947 */ /* 0x000fee0003800000 */
[----:B------:R-:W-:Y:S05]  /*1f610*/  @!P0 BRA `(.L_x_1592) ;  /* 0x0000000000108947 */ /* 0x000fea0003800000 */
[----:B------:R-:W-:Y:S02]  /*1f620*/  ULDC.64 UR4, c[0x0][0x208] ;  /* 0x0000820000047ab9 */ /* 0x000fe40000000a00 */
[----:B0-----:R-:W2:Y:S04]  /*1f630*/  LDG.E R7, desc[UR4][R10.64] ;  /* 0x000000040a077981 */ /* 0x001ea8000c1e1900 */
[----:B-----5:R-:W2:Y:S02]  /*1f640*/  LDG.E R0, desc[UR4][R10.64+0x4] ;  /* 0x000004040a007981 */ /* 0x020ea4000c1e1900 */
[----:B--2---:R-:W-:-:S07]  /*1f650*/  IADD3 R0, -R7, R0, RZ ;  /* 0x0000000007007210 */ /* 0x004fce0007ffe1ff */
.L_x_1592:
[----:B------:R-:W-:Y:S01]  /*1f660*/  SHF.R.S32.HI R61, RZ, 0x1f, R218 ;  /* 0x0000001fff3d7819 */ /* 0x000fe200000114da */
[----:B------:R-:W-:Y:S01]  /*1f670*/  ULDC.64 UR4, c[0x0][0xb70] ;  /* 0x0002dc0000047ab9 */ /* 0x000fe20000000a00 */
[--C-:B-----5:R-:W-:Y:S01]  /*1f680*/  SHF.R.S32.HI R21, RZ, 0x1f, R20.reuse ;  /* 0x0000001fff157819 */ /* 0x120fe20000011414 */
[----:B------:R-:W-:Y:S01]  /*1f690*/  ULDC.64 UR6, c[0x0][0x208] ;  /* 0x0000820000067ab9 */ /* 0x000fe20000000a00 */
[----:B------:R-:W-:Y:S01]  /*1f6a0*/  SHF.R.S32.HI R9, RZ, 0x1f, R219 ;  /* 0x0000001fff097819 */ /* 0x000fe200000114db */
[----:B0-----:R-:W-:Y:S01]  /*1f6b0*/  IMAD R7, R61, UR4, RZ ;  /* 0x000000043d077c24 */ /* 0x001fe2000f8e02ff */
[----:B------:R-:W-:Y:S02]  /*1f6c0*/  SEL R65, R219, RZ, !P0 ;  /* 0x000000ffdb417207 */ /* 0x000fe40004000000 */
[----:B------:R-:W-:Y:S01]  /*1f6d0*/  SEL R60, R9, RZ, !P0 ;  /* 0x000000ff093c7207 */ /* 0x000fe20004000000 */
[----:B------:R-:W-:Y:S01]  /*1f6e0*/  IMAD R11, R218, UR5, R7 ;  /* 0x00000005da0b7c24 */ /* 0x000fe2000f8e0207 */
[----:B------:R-:W-:Y:S01]  /*1f6f0*/  IADD3 R29, P0, R4, 0x4000, RZ ;  /* 0x00004000041d7810 */ /* 0x000fe20007f1e0ff */
[----:B------:R-:W-:Y:S01]  /*1f700*/  IMAD.WIDE.U32 R6, R218, UR4, R20 ;  /* 0x00000004da067c25 */ /* 0x000fe2000f8e0014 */
[----:B------:R-:W-:Y:S01]  /*1f710*/  ULDC.64 UR4, c[0x0][0xb78] ;  /* 0x0002de0000047ab9 */ /* 0x000fe20000000a00 */
[----:B------:R-:W-:-:S02]  /*1f720*/  IADD3 R25, P3, R4, 0x3000, RZ ;  /* 0x0000300004197810 */ /* 0x000fc40007f7e0ff */
[----:B------:R-:W-:Y:S01]  /*1f730*/  IMAD.IADD R7, R7, 0x1, R11 ;  /* 0x0000000107077824 */ /* 0x000fe200078e020b */
[----:B------:R-:W-:Y:S01]  /*1f740*/  IADD3 R33, P1, R4, 0x5000, RZ ;  /* 0x0000500004217810 */ /* 0x000fe20007f3e0ff */
[----:B------:R-:W-:Y:S01]  /*1f750*/  IMAD R9, R60, UR4, RZ ;  /* 0x000000043c097c24 */ /* 0x000fe2000f8e02ff */
[----:B------:R-:W-:Y:S01]  /*1f760*/  LOP3.LUT R28, R29, 0x380, RZ, 0xc0, !PT ;  /* 0x000003801d1c7812 */ /* 0x000fe200078ec0ff */
[----:B------:R-:W-:Y:S01]  /*1f770*/  IMAD R11, R223, 0x80, R216 ;  /* 0x00000080df0b7824 */ /* 0x000fe200078e02d8 */
[----:B------:R-:W-:Y:S01]  /*1f780*/  IADD3 R37, P2, R4, 0x6000, RZ ;  /* 0x0000600004257810 */ /* 0x000fe20007f5e0ff */
[----:B------:R-:W-:Y:S01]  /*1f790*/  IMAD.WIDE.U32 R6, R65, UR4, R6 ;  /* 0x0000000441067c25 */ /* 0x000fe2000f8e0006 */
[----:B------:R-:W-:Y:S02]  /*1f7a0*/  LOP3.LUT R12, R13, 0x380, RZ, 0xc0, !PT ;  /* 0x000003800d0c7812 */ /* 0x000fe400078ec0ff */
[----:B------:R-:W-:Y:S01]  /*1f7b0*/  LOP3.LUT R24, R25, 0x380, RZ, 0xc0, !PT ;  /* 0x0000038019187812 */ /* 0x000fe200078ec0ff */
[----:B------:R-:W-:Y:S01]  /*1f7c0*/  IMAD R10, R65, UR5, R9 ;  /* 0x00000005410a7c24 */ /* 0x000fe2000f8e0209 */
[----:B------:R-:W-:Y:S01]  /*1f7d0*/  SHF.R.S32.HI R9, RZ, 0x1f, R11 ;  /* 0x0000001fff097819 */ /* 0x000fe2000001140b */
[----:B------:R-:W-:Y:S01]  /*1f7e0*/  ULDC.64 UR4, c[0x0][0xb40] ;  /* 0x0002d00000047ab9 */ /* 0x000fe20000000a00 */
[----:B------:R-:W-:-:S02]  /*1f7f0*/  IADD3 R6, P6, R11, R6, RZ ;  /* 0x000000060b067210 */ /* 0x000fc40007fde0ff */
[----:B------:R-:W-:Y:S02]  /*1f800*/  LOP3.LUT R32, R33, 0x380, RZ, 0xc0, !PT ;  /* 0x0000038021207812 */ /* 0x000fe400078ec0ff */
[----:B------:R-:W-:Y:S02]  /*1f810*/  SHF.R.U64 R28, R28, 0x3, RZ ;  /* 0x000000031c1c7819 */ /* 0x000fe400000012ff */
[----:B------:R-:W-:Y:S02]  /*1f820*/  LOP3.LUT R36, R37, 0x380, RZ, 0xc0, !PT ;  /* 0x0000038025247812 */ /* 0x000fe400078ec0ff */
[----:B------:R-:W-:Y:S01]  /*1f830*/  IADD3.X R9, R9, R7, R10, P6, !PT ;  /* 0x0000000709097210 */ /* 0x000fe200037fe40a */
[----:B------:R-:W-:Y:S01]  /*1f840*/  VIADD R7, R11, 0x8 ;  /* 0x000000080b077836 */ /* 0x000fe20000000000 */
[----:B------:R-:W-:Y:S02]  /*1f850*/  SHF.R.U64 R12, R12, 0x3, RZ ;  /* 0x000000030c0c7819 */ /* 0x000fe400000012ff */
[----:B------:R-:W-:-:S02]  /*1f860*/  SHF.R.U64 R24, R24, 0x3, RZ ;  /* 0x0000000318187819 */ /* 0x000fc400000012ff */
[----:B------:R-:W-:Y:S02]  /*1f870*/  SHF.R.U64 R32, R32, 0x3, RZ ;  /* 0x0000000320207819 */ /* 0x000fe400000012ff */
[----:B------:R-:W-:Y:S02]  /*1f880*/  LEA R54, P6, R6, UR4, 0x2 ;  /* 0x0000000406367c11 */ /* 0x000fe4000f8c10ff */
[----:B------:R-:W-:Y:S01]  /*1f890*/  LOP3.LUT R28, R28, R29, RZ, 0x3c, !PT ;  /* 0x0000001d1c1c7212 */ /* 0x000fe200078e3cff */
[--C-:B------:R-:W-:Y:S01]  /*1f8a0*/  IMAD.X R29, RZ, RZ, R5.reuse, P0 ;  /* 0x000000ffff1d7224 */ /* 0x100fe200000e0605 */
[----:B------:R-:W-:Y:S02]  /*1f8b0*/  SHF.R.U64 R36, R36, 0x3, RZ ;  /* 0x0000000324247819 */ /* 0x000fe400000012ff */
[----:B------:R-:W-:Y:S02]  /*1f8c0*/  LOP3.LUT P0, RZ, R226, 0x3, RZ, 0xc0, !PT ;  /* 0x00000003e2ff7812 */ /* 0x000fe4000780c0ff */
[----:B------:R-:W-:Y:S01]  /*1f8d0*/  LOP3.LUT R12, R12, R13, RZ, 0x3c, !PT ;  /* 0x0000000d0c0c7212 */ /* 0x000fe200078e3cff */
[----:B------:R-:W-:Y:S01]  /*1f8e0*/  IMAD.X R13, RZ, RZ, R5, P4 ;  /* 0x000000ffff0d7224 */ /* 0x000fe200020e0605 */
[----:B------:R-:W-:-:S02]  /*1f8f0*/  LOP3.LUT R24, R24, R25, RZ, 0x3c, !PT ;  /* 0x0000001918187212 */ /* 0x000fc400078e3cff */
[----:B------:R-:W-:Y:S01]  /*1f900*/  LOP3.LUT R32, R32, R33, RZ, 0x3c, !PT ;  /* 0x0000002120207212 */ /* 0x000fe200078e3cff */
[----:B------:R-:W-:Y:S01]  /*1f910*/  IMAD.X R33, RZ, RZ, R5, P1 ;  /* 0x000000ffff217224 */ /* 0x000fe200008e0605 */
[----:B------:R-:W-:Y:S01]  /*1f920*/  LEA.HI.X R55, R6, UR5, R9, 0x2, P6 ;  /* 0x0000000506377c11 */ /* 0x000fe2000b0f1409 */
[--C-:B------:R-:W-:Y:S01]  /*1f930*/  IMAD.X R9, RZ, RZ, R5.reuse, P5 ;  /* 0x000000ffff097224 */ /* 0x100fe200028e0605 */
[----:B------:R-:W-:Y:S01]  /*1f940*/  LOP3.LUT R36, R36, R37, RZ, 0x3c, !PT ;  /* 0x0000002524247212 */ /* 0x000fe200078e3cff */
[----:B------:R-:W-:Y:S01]  /*1f950*/  IMAD.X R37, RZ, RZ, R5, P2 ;  /* 0x000000ffff257224 */ /* 0x000fe200010e0605 */
[----:B------:R-:W-:Y:S01]  /*1f960*/  IADD3.X R25, RZ, R5, RZ, P3, !PT ;  /* 0x00000005ff197210 */ /* 0x000fe20001ffe4ff */
[----:B------:R-:W-:Y:S01]  /*1f970*/  ULDC.64 UR4, c[0x0][0xaa0] ;  /* 0x0002a80000047ab9 */ /* 0x000fe20000000a00 */
[C---:B------:R-:W-:Y:S02]  /*1f980*/  IADD3 R41, P6, R4.reuse, 0x7000, RZ ;  /* 0x0000700004297810 */ /* 0x040fe40007fde0ff */
[----:B------:R-:W-:-:S02]  /*1f990*/  IADD3 R45, P5, R4, 0x8000, RZ ;  /* 0x00008000042d7810 */ /* 0x000fc40007fbe0ff */
[C---:B------:R-:W-:Y:S02]  /*1f9a0*/  IADD3 R49, P4, R4.reuse, 0x9000, RZ ;  /* 0x0000900004317810 */ /* 0x040fe40007f9e0ff */
[C---:B------:R-:W-:Y:S02]  /*1f9b0*/  IADD3 R53, P3, R4.reuse, 0xa000, RZ ;  /* 0x0000a00004357810 */ /* 0x040fe40007f7e0ff */
[-C--:B------:R-:W-:Y:S02]  /*1f9c0*/  ISETP.GE.OR P1, PT, R11, R0.reuse, P0 ;  /* 0x000000000b00720c */ /* 0x080fe40000726670 */
[C---:B------:R-:W-:Y:S02]  /*1f9d0*/  LOP3.LUT R6, R4.reuse, 0x380, RZ, 0xc0, !PT ;  /* 0x0000038004067812 */ /* 0x040fe400078ec0ff */
[----:B------:R-:W-:Y:S02]  /*1f9e0*/  IADD3 R11, P2, R4, 0xb000, RZ ;  /* 0x0000b000040b7810 */ /* 0x000fe40007f5e0ff */
[----:B------:R-:W-:-:S02]  /*1f9f0*/  ISETP.GE.OR P0, PT, R7, R0, P0 ;  /* 0x000000000700720c */ /* 0x000fc40000706670 */
[----:B------:R-:W-:Y:S01]  /*1fa00*/  LOP3.LUT R40, R41, 0x380, RZ, 0xc0, !PT ;  /* 0x0000038029287812 */ /* 0x000fe200078ec0ff */
[----:B------:R-:W-:Y:S01]  /*1fa10*/  IMAD.X R57, RZ, RZ, R5, P2 ;  /* 0x000000ffff397224 */ /* 0x000fe200010e0605 */
[----:B------:R-:W-:Y:S02]  /*1fa20*/  LOP3.LUT R44, R45, 0x380, RZ, 0xc0, !PT ;  /* 0x000003802d2c7812 */ /* 0x000fe400078ec0ff */
[----:B------:R-:W-:Y:S01]  /*1fa30*/  LOP3.LUT R48, R49, 0x380, RZ, 0xc0, !PT ;  /* 0x0000038031307812 */ /* 0x000fe200078ec0ff */
[----:B------:R0:W-:Y:S01]  /*1fa40*/  @!P1 STG.E desc[UR6][R54.64], R3 ;  /* 0x0000000336009986 */ /* 0x0001e2000c101906 */
[----:B------:R-:W-:Y:S02]  /*1fa50*/  LOP3.LUT R52, R53, 0x380, RZ, 0xc0, !PT ;  /* 0x0000038035347812 */ /* 0x000fe400078ec0ff */
[----:B------:R-:W-:Y:S02]  /*1fa60*/  SHF.R.U64 R7, R6, 0x3, RZ ;  /* 0x0000000306077819 */ /* 0x000fe400000012ff */
[----:B------:R-:W-:Y:S01]  /*1fa70*/  LOP3.LUT R6, R11, 0x380, RZ, 0xc0, !PT ;  /* 0x000003800b067812 */ /* 0x000fe200078ec0ff */
[----:B------:R2:W-:Y:S01]  /*1fa80*/  @!P0 STG.E desc[UR6][R54.64+0x20], R2 ;  /* 0x0000200236008986 */ /* 0x0005e2000c101906 */
[----:B------:R-:W-:-:S02]  /*1fa90*/  SHF.R.U64 R40, R40, 0x3, RZ ;  /* 0x0000000328287819 */ /* 0x000fc400000012ff */
[----:B------:R-:W-:Y:S01]  /*1faa0*/  SHF.R.U64 R44, R44, 0x3, RZ ;  /* 0x000000032c2c7819 */ /* 0x000fe200000012ff */
[----:B------:R-:W5:Y:S01]  /*1fab0*/  LD.E.128 R12, desc[UR6][R12.64] ;  /* 0x000000060c0c7980 */ /* 0x000f62000c101d00 */
[----:B------:R-:W-:Y:S02]  /*1fac0*/  SHF.R.U64 R48, R48, 0x3, RZ ;  /* 0x0000000330307819 */ /* 0x000fe400000012ff */
[----:B------:R-:W-:Y:S01]  /*1fad0*/  SHF.R.U64 R52, R52, 0x3, RZ ;  /* 0x0000000334347819 */ /* 0x000fe200000012ff */
[----:B------:R-:W5:Y:S01]  /*1fae0*/  LD.E.128 R24, desc[UR6][R24.64] ;  /* 0x0000000618187980 */ /* 0x000f62000c101d00 */
[----:B------:R-:W-:Y:S02]  /*1faf0*/  SHF.R.U64 R6, R6, 0x3, RZ ;  /* 0x0000000306067819 */ /* 0x000fe400000012ff */
[----:B------:R-:W-:Y:S01]  /*1fb00*/  LOP3.LUT R40, R40, R41, RZ, 0x3c, !PT ;  /* 0x0000002928287212 */ /* 0x000fe200078e3cff */
[----:B------:R-:W5:Y:S01]  /*1fb10*/  LD.E.128 R28, desc[UR6][R28.64] ;  /* 0x000000061c1c7980 */ /* 0x000f62000c101d00 */
[----:B------:R-:W-:Y:S01]  /*1fb20*/  LOP3.LUT R44, R44, R45, RZ, 0x3c, !PT ;  /* 0x0000002d2c2c7212 */ /* 0x000fe200078e3cff */
[--C-:B------:R-:W-:Y:S01]  /*1fb30*/  IMAD.X R45, RZ, RZ, R5.reuse, P5 ;  /* 0x000000ffff2d7224 */ /* 0x100fe200028e0605 */
[----:B------:R-:W-:Y:S01]  /*1fb40*/  LOP3.LUT R48, R48, R49, RZ, 0x3c, !PT ;  /* 0x0000003130307212 */ /* 0x000fe200078e3cff */
[--C-:B------:R-:W-:Y:S01]  /*1fb50*/  IMAD.X R49, RZ, RZ, R5.reuse, P4 ;  /* 0x000000ffff317224 */ /* 0x100fe200020e0605 */
[----:B------:R-:W-:Y:S01]  /*1fb60*/  LOP3.LUT R52, R52, R53, RZ, 0x3c, !PT ;  /* 0x0000003534347212 */ /* 0x000fe200078e3cff */
[----:B------:R-:W-:Y:S01]  /*1fb70*/  IMAD.X R53, RZ, RZ, R5, P3 ;  /* 0x000000ffff357224 */ /* 0x000fe200018e0605 */
[----:B------:R-:W-:Y:S01]  /*1fb80*/  IADD3.X R41, RZ, R5, RZ, P6, !PT ;  /* 0x00000005ff297210 */ /* 0x000fe200037fe4ff */
[----:B------:R-:W5:Y:S01]  /*1fb90*/  LD.E.128 R32, desc[UR6][R32.64] ;  /* 0x0000000620207980 */ /* 0x000f62000c101d00 */
[----:B------:R-:W-:-:S02]  /*1fba0*/  LOP3.LUT R4, R7, R4, RZ, 0x3c, !PT ;  /* 0x0000000407047212 */ /* 0x000fc400078e3cff */
[----:B------:R-:W-:Y:S01]  /*1fbb0*/  LOP3.LUT R56, R6, R11, RZ, 0x3c, !PT ;  /* 0x0000000b06387212 */ /* 0x000fe200078e3cff */
[----:B------:R-:W5:Y:S01]  /*1fbc0*/  LD.E.128 R36, desc[UR6][R36.64] ;  /* 0x0000000624247980 */ /* 0x000f62000c101d00 */
[----:B0-----:R-:W-:Y:S01]  /*1fbd0*/  SHF.R.S32.HI R3, RZ, 0x1f, R213 ;  /* 0x0000001fff037819 */ /* 0x001fe200000114d5 */
[----:B------:R-:W-:Y:S01]  /*1fbe0*/  IMAD R21, R21, UR4, RZ ;  /* 0x0000000415157c24 */ /* 0x000fe2000f8e02ff */
[----:B--2---:R-:W-:Y:S01]  /*1fbf0*/  MOV R2, R213 ;  /* 0x000000d500027202 */ /* 0x004fe20000000f00 */
[----:B------:R-:W5:Y:S04]  /*1fc00*/  LD.E.128 R4, desc[UR6][R4.64] ;  /* 0x0000000604047980 */ /* 0x000f68000c101d00 */
[----:B------:R-:W5:Y:S04]  /*1fc10*/  LD.E.128 R8, desc[UR6][R8.64] ;  /* 0x0000000608087980 */ /* 0x000f68000c101d00 */
[----:B------:R-:W5:Y:S04]  /*1fc20*/  LD.E.128 R40, desc[UR6][R40.64] ;  /* 0x0000000628287980 */ /* 0x000f68000c101d00 */
[----:B------:R-:W5:Y:S04]  /*1fc30*/  LD.E.128 R44, desc[UR6][R44.64] ;  /* 0x000000062c2c7980 */ /* 0x000f68000c101d00 */
[----:B------:R-:W5:Y:S04]  /*1fc40*/  LD.E.128 R48, desc[UR6][R48.64] ;  /* 0x0000000630307980 */ /* 0x000f68000c101d00 */
[----:B------:R-:W5:Y:S04]  /*1fc50*/  LD.E.128 R52, desc[UR6][R52.64] ;  /* 0x0000000634347980 */ /* 0x000f68000c101d00 */
[----:B------:R-:W5:Y:S01]  /*1fc60*/  LD.E.128 R56, desc[UR6][R56.64] ;  /* 0x0000000638387980 */ /* 0x000f62000c101d00 */
[----:B------:R-:W-:Y:S01]  /*1fc70*/  @!PT LDS RZ, [RZ] ;  /* 0x00000000fffff984 */ /* 0x000fe20000000800 */
[----:B------:R-:W-:Y:S01]  /*1fc80*/  @!PT LDS RZ, [RZ] ;  /* 0x00000000fffff984 */ /* 0x000fe20000000800 */
[----:B------:R-:W-:Y:S01]  /*1fc90*/  @!PT LDS RZ, [RZ] ;  /* 0x00000000fffff984 */ /* 0x000fe20000000800 */
[----:B------:R-:W-:Y:S01]  /*1fca0*/  @!PT LDS RZ, [RZ] ;  /* 0x00000000fffff984 */ /* 0x000fe20000000800 */
[----:B------:R0:W-:Y:S06]  /*1fcb0*/  MEMBAR.ALL.CTA ;  /* 0x0000000000007992 */ /* 0x0001ec0000008000 */
[----:B0-----:R-:W0:Y:S01]  /*1fcc0*/  FENCE.VIEW.ASYNC.S ;  /* 0x00000000000073c6 */ /* 0x001e220000000000 */
[----:B------:R-:W-:-:S04]  /*1fcd0*/  IMAD.WIDE.U32 R2, R20, UR4, R2 ;  /* 0x0000000414027c25 */ /* 0x000fc8000f8e0002 */
[----:B------:R-:W-:Y:S01]  /*1fce0*/  IMAD R21, R20, UR5, R21 ;  /* 0x0000000514157c24 */ /* 0x000fe2000f8e0215 */
[----:B------:R-:W-:Y:S01]  /*1fcf0*/  ULDC.64 UR4, c[0x0][0xae0] ;  /* 0x0002b80000047ab9 */ /* 0x000fe20000000a00 */
[----:B------:R-:W-:Y:S02]  /*1fd00*/  IMAD R63, R223, -0x80, R0 ;  /* 0xffffff80df3f7824 */ /* 0x000fe400078e0200 */
[----:B------:R-:W-:Y:S02]  /*1fd10*/  IMAD.IADD R3, R3, 0x1, R21 ;  /* 0x0000000103037824 */ /* 0x000fe400078e0215 */
[----:B------:R-:W-:Y:S02]  /*1fd20*/  IMAD R61, R61, UR4, RZ ;  /* 0x000000043d3d7c24 */ /* 0x000fe4000f8e02ff */
[C---:B------:R-:W-:Y:S01]  /*1fd30*/  VIADD R0, R214.reuse, 0x40 ;  /* 0x00000040d6007836 */ /* 0x040fe20000000000 */
[C---:B------:R-:W-:Y:S01]  /*1fd40*/  ISETP.GE.AND P3, PT, R214.reuse, R63, PT ;  /* 0x0000003fd600720c */ /* 0x040fe20003f66270 */
[----:B------:R-:W-:-:S02]  /*1fd50*/  VIADD R20, R214, 0x20 ;  /* 0x00000020d6147836 */ /* 0x000fc40000000000 */
[----:B------:R-:W-:Y:S01]  /*1fd60*/  IMAD R61, R218, UR5, R61 ;  /* 0x00000005da3d7c24 */ /* 0x000fe2000f8e023d */
[----:B------:R-:W-:Y:S01]  /*1fd70*/  ISETP.GE.AND P1, PT, R0, R63, PT ;  /* 0x0000003f0000720c */ /* 0x000fe20003f26270 */
[----:B------:R-:W-:Y:S01]  /*1fd80*/  IMAD.WIDE.U32 R2, R218, UR4, R2 ;  /* 0x00000004da027c25 */ /* 0x000fe2000f8e0002 */
[----:B------:R-:W-:-:S03]  /*1fd90*/  ULDC.64 UR4, c[0x0][0xae8] ;  /* 0x0002ba0000047ab9 */ /* 0x000fc60000000a00 */
[----:B------:R-:W-:Y:S01]  /*1fda0*/  VIADD R0, R17, 0x30820 ;  /* 0x0003082011007836 */ /* 0x000fe20000000000 */
[----:B------:R-:W-:Y:S01]  /*1fdb0*/  ISETP.GE.AND P0, PT, R20, R63, PT ;  /* 0x0000003f1400720c */ /* 0x000fe20003f06270 */
[----:B------:R-:W-:Y:S01]  /*1fdc0*/  VIADD R21, R214, 0x60 ;  /* 0x00000060d6157836 */ /* 0x000fe20000000000 */
[----:B------:R-:W-:Y:S01]  /*1fdd0*/  IADD3 R3, R3, R61, RZ ;  /* 0x0000003d03037210 */ /* 0x000fe20007ffe0ff */
[----:B------:R-:W-:Y:S01]  /*1fde0*/  IMAD R20, R60, UR4, RZ ;  /* 0x000000043c147c24 */ /* 0x000fe2000f8e02ff */
[----:B------:R-:W-:Y:S02]  /*1fdf0*/  PRMT R0, RZ, 0x654, R0 ;  /* 0x00000654ff007816 */ /* 0x000fe40000000000 */
[----:B------:R-:W-:Y:S01]  /*1fe00*/  ISETP.GE.AND P2, PT, R21, R63, PT ;  /* 0x0000003f1500720c */ /* 0x000fe20003f46270 */
[C---:B------:R-:W-:Y:S01]  /*1fe10*/  IMAD R63, R65.reuse, UR5, R20 ;  /* 0x00000005413f7c24 */ /* 0x040fe2000f8e0214 */
[----:B------:R-:W-:Y:S01]  /*1fe20*/  SHF.R.S32.HI R215, RZ, 0x1f, R214 ;  /* 0x0000001fffd77819 */ /* 0x000fe200000114d6 */
[----:B------:R-:W-:Y:S01]  /*1fe30*/  IMAD.WIDE.U32 R60, R65, UR4, R2 ;  /* 0x00000004413c7c25 */ /* 0x000fe2000f8e0002 */
[----:B0-----:R0:W-:Y:S01]  /*1fe40*/  SYNCS.ARRIVE.TRANS64.RED.A1T0 RZ, [R0+URZ], RZ ;  /* 0x000000ff00ff79a7 */ /* 0x0011e2000810043f */
[----:B------:R-:W-:Y:S02]  /*1fe50*/  BSSY B1, `(.L_x_1593) ;  /* 0x0000018000017945 */ /* 0x000fe40003800000 */
        /* <DEDUP_REMOVED lines=13> */
[C---:B------:R-:W-:Y:S01]  /*1ff30*/  IMAD R63, R20.reuse, UR5, R63 ;  /* 0x00000005143f7c24 */ /* 0x040fe2000f8e023f */
[----:B------:R-:W-:Y:S01]  /*1ff40*/  ULDC.64 UR8, c[0x0][0x208] ;  /* 0x0000820000087ab9 */ /* 0x000fe20000000a00 */
        /* <DEDUP_REMOVED lines=8> */
.L_x_1594:
[----:B------:R-:W-:Y:S05]  /*1ffd0*/  BSYNC B1 ;  /* 0x0000000000017941 */ /* 0x000fea0003800000 */
.L_x_1593:
[----:B------:R-:W-:Y:S04]  /*1ffe0*/  BSSY B1, `(.L_x_1595) ;  /* 0x0000018000017945 */ /* 0x000fe80003800000 */
[----:B------:R-:W-:Y:S05]  /*1fff0*/  @P0 BRA `(.L_x_1596) ;  /* 0x0000000000580947 */ /* 0x000fea0003800000 */
[----:B0----5:R-:W-:Y:S01]  /*20000*/  IADD3 R5, P0, R20, 0x20, RZ ;  /* 0x0000002014057810 */ /* 0x021fe20007f1e0ff */
        /* <DEDUP_REMOVED lines=11> */
[----:B------:R-:W-:Y:S01]  /*200c0*/  IMAD.WIDE.U32 R2, R5, UR4, R2 ;  /* 0x0000000405027c25 */ /* 0x000fe2000f8e0002 */
[----:B------:R-:W-:-:S03]  /*200d0*/  ULDC.64 UR8, c[0x0][0x208] ;  /* 0x0000820000087ab9 */ /* 0x000fc60000000a00 */
        /* <DEDUP_REMOVED lines=8> */
.L_x_1596:
[----:B------:R-:W-:Y:S05]  /*20160*/  BSYNC B1 ;  /* 0x0000000000017941 */ /* 0x000fea0003800000 */
.L_x_1595:
[----:B------:R-:W-:Y:S04]  /*20170*/  BSSY B1, `(.L_x_1597) ;  /* 0x0000018000017945 */ /* 0x000fe80003800000 */
[----:B------:R-:W-:Y:S05]  /*20180*/  @P1 BRA `(.L_x_1598) ;  /* 0x0000000000581947 */ /* 0x000fea0003800000 */
[----:B0-2--5:R-:W-:Y:S01]  /*20190*/  IADD3 R5, P0, R20, 0x40, RZ ;  /* 0x0000004014057810 */ /* 0x025fe20007f1e0ff */
[----:B------:R-:W-:Y:S01]  /*201a0*/  ULDC UR6, c[0x0][0xa8c] ;  /* 0x0002a30000067ab9 */ /* 0x000fe20000000800 */
[C---:B------:R-:W-:Y:S01]  /*201b0*/  IADD3 R2, R213.reuse, 0x40, RZ ;  /* 0x00000040d5027810 */ /* 0x040fe20007ffe0ff */
[----:B------:R-:W-:Y:S01]  /*201c0*/  ULDC.64 UR4, c[0x0][0xad8] ;  /* 0x0002b60000047ab9 */ /* 0x000fe20000000a00 */
[----:B------:R-:W-:Y:S01]  /*201d0*/  IMAD.MOV.U32 R3, RZ, RZ, R65 ;  /* 0x000000ffff037224 */ /* 0x000fe200078e0041 */
[C---:B------:R-:W-:Y:S01]  /*201e0*/  ISETP.GE.AND P1, PT, R213.reuse, UR6, PT ;  /* 0x00000006d5007c0c */ /* 0x040fe2000bf26270 */
[----:B------:R-:W-:Y:S01]  /*201f0*/  IMAD.X R0, RZ, RZ, R21, P0 ;  /* 0x000000ffff007224 */ /* 0x000fe200000e0615 */
[----:B------:R-:W-:Y:S01]  /*20200*/  ISETP.GE.AND P3, PT, R2, UR6, PT ;  /* 0x0000000602007c0c */ /* 0x000fe2000bf66270 */
[----:B------:R-:W-:Y:S01]  /*20210*/  IMAD.MOV.U32 R2, RZ, RZ, R60 ;  /* 0x000000ffff027224 */ /* 0x000fe200078e003c */
[----:B------:R-:W-:Y:S01]  /*20220*/  ULDC.64 UR8, c[0x0][0x208] ;  /* 0x0000820000087ab9 */ /* 0x000fe20000000a00 */
        /* <DEDUP_REMOVED lines=12> */
.L_x_1598:
[----:B------:R-:W-:Y:S05]  /*202f0*/  BSYNC B1 ;  /* 0x0000000000017941 */ /* 0x000fea0003800000 */
.L_x_1597:
[----:B------:R-:W-:Y:S05]  /*20300*/  @P2 BRA `(.L_x_1599) ;  /* 0x0000000c00342947 */ /* 0x000fea0003800000 */
[----:B0-23-5:R-:W-:Y:S01]  /*20310*/  IADD3 R5, P0, R20, 0x60, RZ ;  /* 0x0000006014057810 */ /* 0x02dfe20007f1e0ff */
[----:B------:R-:W-:Y:S01]  /*20320*/  ULDC.64 UR4, c[0x0][0xad8] ;  /* 0x0002b60000047ab9 */ /* 0x000fe20000000a00 */
[----:B------:R-:W-:Y:S01]  /*20330*/  IMAD.MOV.U32 R2, RZ, RZ, R60 ;  /* 0x000000ffff027224 */ /* 0x000fe200078e003c */
[----:B------:R-:W-:Y:S01]  /*20340*/  ULDC UR6, c[0x0][0xa8c] ;  /* 0x0002a30000067ab9 */ /* 0x000fe20000000800 */
[----:B------:R-:W-:Y:S01]  /*20350*/  IADD3.X R20, RZ, R21, RZ, P0, !PT ;  /* 0x00000015ff147210 */ /* 0x000fe200007fe4ff */
[----:B------:R-:W-:Y:S01]  /*20360*/  IMAD.MOV.U32 R3, RZ, RZ, R65 ;  /* 0x000000ffff037224 */ /* 0x000fe200078e0041 */
[C---:B------:R-:W-:Y:S01]  /*20370*/  ISETP.GE.AND P1, PT, R213.reuse, UR6, PT ;  /* 0x00000006d5007c0c */ /* 0x040fe2000bf26270 */
[----:B------:R-:W-:Y:S01]  /*20380*/  VIADD R0, R213, 0x40 ;  /* 0x00000040d5007836 */ /* 0x000fe20000000000 */
[----:B------:R-:W-:Y:S01]  /*20390*/  ULDC.64 UR8, c[0x0][0x208] ;  /* 0x0000820000087ab9 */ /* 0x000fe20000000a00 */
[----:B------:R-:W-:Y:S02]  /*203a0*/  IMAD R20, R20, UR4, RZ ;  /* 0x0000000414147c24 */ /* 0x000fe4000f8e02ff */
[----:B------:R-:W-:Y:S01]  /*203b0*/  IMAD.WIDE.U32 R2, R5, UR4, R2 ;  /* 0x0000000405027c25 */ /* 0x000fe2000f8e0002 */
[----:B------:R-:W-:-:S02]  /*203c0*/  ISETP.GE.AND P2, PT, R0, UR6, PT ;  /* 0x0000000600007c0c */ /* 0x000fc4000bf46270 */
[----:B------:R-:W-:Y:S01]  /*203d0*/  IADD3 R0, R213, 0x80, RZ ;  /* 0x00000080d5007810 */ /* 0x000fe20007ffe0ff */
[----:B------:R-:W-:Y:S01]  /*203e0*/  IMAD R5, R5, UR5, R20 ;  /* 0x0000000505057c24 */ /* 0x000fe2000f8e0214 */
[----:B------:R-:W-:Y:S02]  /*203f0*/  ULDC.64 UR4, c[0x0][0xa80] ;  /* 0x0002a00000047ab9 */ /* 0x000fe40000000a00 */
[----:B------:R-:W-:Y:S01]  /*20400*/  LEA R4, P0, R2, UR4, 0x1 ;  /* 0x0000000402047c11 */ /* 0x000fe2000f8008ff */
[----:B------:R-:W-:-:S05]  /*20410*/  IMAD.IADD R3, R3, 0x1, R5 ;  /* 0x0000000103037824 */ /* 0x000fca00078e0205 */
[----:B------:R-:W-:Y:S02]  /*20420*/  LEA.HI.X R5, R2, UR5, R3, 0x1, P0 ;  /* 0x0000000502057c11 */ /* 0x000fe400080f0c03 */
[----:B------:R-:W-:-:S03]  /*20430*/  ISETP.GE.AND P0, PT, R0, UR6, PT ;  /* 0x0000000600007c0c */ /* 0x000fc6000bf06270 */
[----:B------:R0:W-:Y:S04]  /*20440*/  @!P1 STG.E.128 desc[UR8][R4.64], R24 ;  /* 0x0000001804009986 */ /* 0x0001e8000c101d08 */
[----:B------:R0:W-:Y:S06]  /*20450*/  @!P2 STG.E.128 desc[UR8][R4.64+0x80], R40 ;  /* 0x000080280400a986 */ /* 0x0001ec000c101d08 */
[----:B------:R-:W-:Y:S05]  /*20460*/  @P0 BRA `(.L_x_1599) ;  /* 0x0000000800dc0947 */ /* 0x000fea0003800000 */
[----:B------:R-:W-:Y:S02]  /*20470*/  ULDC.64 UR4, c[0x0][0x208] ;  /* 0x0000820000047ab9 */ /* 0x000fe40000000a00 */
[----:B------:R2:W-:Y:S01]  /*20480*/  STG.E.128 desc[UR4][R4.64+0x100], R56 ;  /* 0x0001003804007986 */ /* 0x0005e2000c101d04 */
[----:B------:R-:W-:Y:S05]  /*20490*/  BRA `(.L_x_1599) ;  /* 0x0000000800d07947 */ /* 0x000fea0003800000 */
.L_x_1591:
[----:B------:R-:W-:Y:S01]  /*204a0*/  ULDC.64 UR4, c[0x0][0xbd8] ;  /* 0x0002f60000047ab9 */ /* 0x000fe20000000a00 */
[----:B------:R-:W2:Y:S01]  /*204b0*/  LDC.64 R2, c[0x0][0xbd8] ;  /* 0x0002f600ff027b82 */ /* 0x000ea20000000a00 */
[----:B------:R-:W-:Y:S01]  /*204c0*/  ISETP.NE.U32.AND P0, PT, RZ, UR4, PT ;  /* 0x00000004ff007c0c */ /* 0x000fe2000bf05070 */
[----:B------:R-:W-:Y:S01]  /*204d0*/  IMAD.MOV.U32 R7, RZ, RZ, RZ ;  /* 0x000000ffff077224 */ /* 0x000fe200078e00ff */
[----:B------:R-:W-:Y:S02]  /*204e0*/  ULDC.64 UR6, c[0x0][0x208] ;  /* 0x0000820000067ab9 */ /* 0x000fe40000000a00 */
[----:B------:R-:W-:Y:S01]  /*204f0*/  ISETP.NE.AND.EX P0, PT, RZ, UR5, PT, P0 ;  /* 0x00000005ff007c0c */ /* 0x000fe2000bf05300 */
[----:B------:R-:W-:Y:S02]  /*20500*/  ULDC.64 UR4, c[0x0][0xbe0] ;  /* 0x0002f80000047ab9 */ /* 0x000fe40000000a00 */
[----:B------:R-:W-:-:S04]  /*20510*/  ISETP.NE.U32.AND P1, PT, RZ, UR4, PT ;  /* 0x00000004ff007c0c */ /* 0x000fc8000bf25070 */
[----:B------:R-:W-:Y:S01]  /*20520*/  ISETP.NE.AND.EX P1, PT, RZ, UR5, PT, P1 ;  /* 0x00000005ff007c0c */ /* 0x000fe2000bf25310 */
[----:B------:R-:W3:Y:S01]  /*20530*/  S2R R8, SR_TID.X ;  /* 0x0000000000087919 */ /* 0x000ee20000002100 */
[----:B--2---:R-:W-:-:S11]  /*20540*/  IMAD.WIDE R2, R219, 0x4, R2 ;  /* 0x00000004db027825 */ /* 0x004fd600078e0202 */
[----:B------:R-:W2:Y:S01]  /*20550*/  @P1 LDC.64 R4, c[0x0][0xbe0] ;  /* 0x0002f800ff041b82 */ /* 0x000ea20000000a00 */
[----:B------:R-:W-:Y:S02]  /*20560*/  ULDC UR4, c[0x0][0xa88] ;  /* 0x0002a20000047ab9 */ /* 0x000fe40000000800 */
[----:B------:R-:W-:Y:S01]  /*20570*/  IMAD.U32 R0, RZ, RZ, UR4 ;  /* 0x00000004ff007e24 */ /* 0x000fe2000f8e00ff */
[----:B------:R4:W5:Y:S01]  /*20580*/  @P0 LDG.E R7, desc[UR6][R2.64] ;  /* 0x0000000602070981 */ /* 0x000962000c1e1900 */
[----:B---3--:R-:W-:Y:S02]  /*20590*/  VIADD R6, R8, 0xffffff80 ;  /* 0xffffff8008067836 */ /* 0x008fe40000000000 */
[----:B--2---:R-:W-:-:S03]  /*205a0*/  @P1 IMAD.WIDE R4, R219, 0x4, R4 ;  /* 0x00000004db041825 */ /* 0x004fc600078e0204 */
[----:B------:R-:W-:Y:S02]  /*205b0*/  ISETP.GT.AND P2, PT, R6, 0x7f, PT ;  /* 0x0000007f0600780c */ /* 0x000fe40003f44270 */
[----:B------:R4:W5:Y:S01]  /*205c0*/  @P1 LDG.E R0, desc[UR6][R4.64] ;  /* 0x0000000604001981 */ /* 0x000962000c1e1900 */
[----:B------:R-:W-:Y:S10]  /*205d0*/  @P1 BRA `(.L_x_1600) ;  /* 0x0000000000141947 */ /* 0x000ff40003800000 */
[----:B------:R-:W-:Y:S05]  /*205e0*/  @!P0 BRA `(.L_x_1600) ;  /* 0x0000000000108947 */ /* 0x000fea0003800000 */
[----:B------:R-:W-:Y:S02]  /*205f0*/  ULDC.64 UR4, c[0x0][0x208] ;  /* 0x0000820000047ab9 */ /* 0x000fe40000000a00 */
[----:B----4-:R-:W2:Y:S04]  /*20600*/  LDG.E R5, desc[UR4][R2.64] ;  /* 0x0000000402057981 */ /* 0x010ea8000c1e1900 */
[----:B-----5:R-:W2:Y:S02]  /*20610*/  LDG.E R0, desc[UR4][R2.64+0x4] ;  /* 0x0000040402007981 */ /* 0x020ea4000c1e1900 */
[----:B--2---:R-:W-:-:S07]  /*20620*/  IMAD.IADD R0, R0, 0x1, -R5 ;  /* 0x0000000100007824 */ /* 0x004fce00078e0a05 */
.L_x_1600:
[----:B----4-:R-:W-:Y:S01]  /*20630*/  SHF.R.S32.HI R2, RZ, 0x1f, R219 ;  /* 0x0000001fff027819 */ /* 0x010fe200000114db */
[----:B------:R-:W-:Y:S01]  /*20640*/  BSSY B1, `(.L_x_1601) ;  /* 0x000001d000017945 */ /* 0x000fe20003800000 */
[----:B------:R-:W-:Y:S02]  /*20650*/  SHF.R.S32.HI R9, RZ, 0x1f, R218 ;  /* 0x0000001fff097819 */ /* 0x000fe400000114da */
[----:B------:R-:W-:Y:S02]  /*20660*/  SHF.R.S32.HI R12, RZ, 0x1f, R213 ;  /* 0x0000001fff0c7819 */ /* 0x000fe400000114d5 */
[----:B------:R-:W-:Y:S02]  /*20670*/  SEL R11, R219, RZ, !P0 ;  /* 0x000000ffdb0b7207 */ /* 0x000fe40004000000 */
[----:B------:R-:W-:Y:S02]  /*20680*/  SEL R10, R2, RZ, !P0 ;  /* 0x000000ff020a7207 */ /* 0x000fe40004000000 */
[----:B-----5:R-:W-:Y:S01]  /*20690*/  SHF.R.S32.HI R6, RZ, 0x1f, R7 ;  /* 0x0000001fff067819 */ /* 0x020fe20000011407 */
[----:B------:R-:W-:Y:S06]  /*206a0*/  @P2 BRA `(.L_x_1602) ;  /* 0x0000000000582947 */ /* 0x000fec0003800000 */
[----:B------:R-:W-:-:S05]  /*206b0*/  LEA R2, R223, R8, 0x7 ;  /* 0x00000008df027211 */ /* 0x000fca00078e38ff */
[----:B------:R-:W-:-:S05]  /*206c0*/  VIADD R3, R2, 0xffffff80 ;  /* 0xffffff8002037836 */ /* 0x000fca0000000000 */
[----:B------:R-:W-:-:S13]  /*206d0*/  ISETP.GE.AND P0, PT, R3, R0, PT ;  /* 0x000000000300720c */ /* 0x000fda0003f06270 */
[----:B------:R-:W-:Y:S05]  /*206e0*/  @P0 BRA `(.L_x_1602) ;  /* 0x0000000000480947 */ /* 0x000fea0003800000 */
[----:B------:R-:W-:Y:S01]  /*206f0*/  IADD3 R2, P0, R3, R7, RZ ;  /* 0x0000000703027210 */ /* 0x000fe20007f1e0ff */
[----:B------:R-:W-:Y:S01]  /*20700*/  ULDC.64 UR4, c[0x0][0xb70] ;  /* 0x0002dc0000047ab9 */ /* 0x000fe20000000a00 */
[----:B------:R-:W-:Y:S01]  /*20710*/  ULDC.64 UR6, c[0x0][0x208] ;  /* 0x0000820000067ab9 */ /* 0x000fe20000000a00 */
        /* <DEDUP_REMOVED lines=15> */
.L_x_1602:
[----:B------:R-:W-:Y:S05]  /*20810*/  BSYNC B1 ;  /* 0x0000000000017941 */ /* 0x000fea0003800000 */
.L_x_1601:
[----:B------:R-:W-:Y:S01]  /*20820*/  ULDC.64 UR4, c[0x0][0xaa0] ;  /* 0x0002a80000047ab9 */ /* 0x000fe20000000a00 */
[----:B------:R-:W-:Y:S01]  /*20830*/  MOV R2, R213 ;  /* 0x000000d500027202 */ /* 0x000fe20000000f00 */
[----:B--2---:R-:W-:Y:S01]  /*20840*/  IMAD.MOV.U32 R3, RZ, RZ, R12 ;  /* 0x000000ffff037224 */ /* 0x004fe200078e000c */
[----:B------:R-:W-:Y:S01]  /*20850*/  BSSY B1, `(.L_x_1603) ;  /* 0x000002f000017945 */ /* 0x000fe20003800000 */
[----:B------:R-:W-:Y:S02]  /*20860*/  IMAD R4, R6, UR4, RZ ;  /* 0x0000000406047c24 */ /* 0x000fe4000f8e02ff */
[----:B------:R-:W-:-:S04]  /*20870*/  IMAD.WIDE.U32 R2, R7, UR4, R2 ;  /* 0x0000000407027c25 */ /* 0x000fc8000f8e0002 */
[----:B------:R-:W-:Y:S01]  /*20880*/  IMAD R7, R7, UR5, R4 ;  /* 0x0000000507077c24 */ /* 0x000fe2000f8e0204 */
[----:B------:R-:W-:Y:S01]  /*20890*/  ULDC.64 UR4, c[0x0][0xae0] ;  /* 0x0002b80000047ab9 */ /* 0x000fe20000000a00 */
[C---:B------:R-:W-:Y:S02]  /*208a0*/  VIADD R4, R214.reuse, 0x20 ;  /* 0x00000020d6047836 */ /* 0x040fe40000000000 */
[----:B------:R-:W-:Y:S02]  /*208b0*/  IMAD.IADD R3, R3, 0x1, R7 ;  /* 0x0000000103037824 */ /* 0x000fe400078e0207 */
[----:B------:R-:W-:Y:S02]  /*208c0*/  IMAD R7, R223, -0x80, R0 ;  /* 0xffffff80df077824 */ /* 0x000fe400078e0200 */
[----:B------:R-:W-:Y:S02]  /*208d0*/  IMAD R5, R9, UR4, RZ ;  /* 0x0000000409057c24 */ /* 0x000fe4000f8e02ff */
[C---:B------:R-:W-:Y:S01]  /*208e0*/  VIADD R0, R214.reuse, 0x40 ;  /* 0x00000040d6007836 */ /* 0x040fe20000000000 */
        /* <DEDUP_REMOVED lines=13> */
[----:B------:R-:W-:Y:S02]  /*209c0*/  IMAD.MOV.U32 R6, RZ, RZ, R214 ;  /* 0x000000ffff067224 */ /* 0x000fe400078e00d6 */
[----:B------:R-:W-:Y:S02]  /*209d0*/  IMAD.IADD R11, R5, 0x1, R9 ;  /* 0x00000001050b7824 */ /* 0x000fe400078e0209 */
[----:B------:R-:W-:Y:S01]  /*209e0*/  IMAD.WIDE R6, R223, 0x80, R6 ;  /* 0x00000080df067825 */ /* 0x000fe200078e0206 */
[----:B------:R-:W-:Y:S06]  /*209f0*/  @P3 BRA `(.L_x_1604) ;  /* 0x0000000000503947 */ /* 0x000fec0003800000 */
        /* <DEDUP_REMOVED lines=12> */
[----:B------:R-:W-:Y:S01]  /*20ac0*/  ULDC.64 UR4, c[0x0][0xa80] ;  /* 0x0002a00000047ab9 */ /* 0x000fe20000000a00 */
[----:B------:R-:W-:-:S02]  /*20ad0*/  ULDC.64 UR8, c[0x0][0x208] ;  /* 0x0000820000087ab9 */ /* 0x000fc40000000a00 */
[----:B------:R-:W-:Y:S01]  /*20ae0*/  IMAD.IADD R3, R3, 0x1, R9 ;  /* 0x0000000103037824 */ /* 0x000fe200078e0209 */
[----:B------:R-:W-:-:S04]  /*20af0*/  LEA R8, P3, R2, UR4, 0x1 ;  /* 0x0000000402087c11 */ /* 0x000fc8000f8608ff */
[----:B------:R-:W-:-:S05]  /*20b00*/  LEA.HI.X R9, R2, UR5, R3, 0x1, P3 ;  /* 0x0000000502097c11 */ /* 0x000fca00098f0c03 */
[----:B------:R2:W-:Y:S04]  /*20b10*/  @!P4 STG.E.128 desc[UR8][R8.64], RZ ;  /* 0x000000ff0800c986 */ /* 0x0005e8000c101d08 */
[----:B------:R2:W-:Y:S04]  /*20b20*/  @!P5 STG.E.128 desc[UR8][R8.64+0x80], RZ ;  /* 0x000080ff0800d986 */ /* 0x0005e8000c101d08 */
[----:B------:R2:W-:Y:S02]  /*20b30*/  @!P6 STG.E.128 desc[UR8][R8.64+0x100], RZ ;  /* 0x000100ff0800e986 */ /* 0x0005e4000c101d08 */
.L_x_1604:
[----:B------:R-:W-:Y:S05]  /*20b40*/  BSYNC B1 ;  /* 0x0000000000017941 */ /* 0x000fea0003800000 */
.L_x_1603:
[----:B------:R-:W-:Y:S04]  /*20b50*/  BSSY B1, `(.L_x_1605) ;  /* 0x0000018000017945 */ /* 0x000fe80003800000 */
[----:B------:R-:W-:Y:S05]  /*20b60*/  @P2 BRA `(.L_x_1606) ;  /* 0x0000000000582947 */ /* 0x000fea0003800000 */
[----:B--2---:R-:W-:Y:S01]  /*20b70*/  IADD3 R9, P2, R6, 0x20, RZ ;  /* 0x0000002006097810 */ /* 0x004fe20007f5e0ff */
        /* <DEDUP_REMOVED lines=21> */
.L_x_1606:
[----:B------:R-:W-:Y:S05]  /*20cd0*/  BSYNC B1 ;  /* 0x0000000000017941 */ /* 0x000fea0003800000 */
.L_x_1605:
        /* <DEDUP_REMOVED lines=9> */
[----:B------:R-:W-:Y:S01]  /*20d70*/  IMAD.MOV.U32 R2, RZ, RZ, R4 ;  /* 0x000000ffff027224 */ /* 0x000fe200078e0004 */
[C---:B------:R-:W-:Y:S01]  /*20d80*/  ISETP.GE.AND P2, PT, R213.reuse, UR6, PT ;  /* 0x00000006d5007c0c */ /* 0x040fe2000bf46270 */
[----:B------:R-:W-:Y:S01]  /*20d90*/  VIADD R8, R213, 0x80 ;  /* 0x00000080d5087836 */ /* 0x000fe20000000000 */
[----:B------:R-:W-:Y:S01]  /*20da0*/  ULDC.64 UR8, c[0x0][0x208] ;  /* 0x0000820000087ab9 */ /* 0x000fe20000000a00 */
[----:B------:R-:W-:-:S02]  /*20db0*/  IMAD R0, R0, UR4, RZ ;  /* 0x0000000400007c24 */ /* 0x000fc4000f8e02ff */
[----:B------:R-:W-:Y:S01]  /*20dc0*/  IMAD.WIDE.U32 R2, R9, UR4, R2 ;  /* 0x0000000409027c25 */ /* 0x000fe2000f8e0002 */
[----:B------:R-:W-:-:S03]  /*20dd0*/  ISETP.GE.AND P4, PT, R8, UR6, PT ;  /* 0x0000000608007c0c */ /* 0x000fc6000bf86270 */
[----:B------:R-:W-:Y:S01]  /*20de0*/  IMAD R9, R9, UR5, R0 ;  /* 0x0000000509097c24 */ /* 0x000fe2000f8e0200 */
[----:B------:R-:W-:Y:S02]  /*20df0*/  ULDC.64 UR4, c[0x0][0xa80] ;  /* 0x0002a00000047ab9 */ /* 0x000fe40000000a00 */
[----:B------:R-:W-:Y:S02]  /*20e00*/  LEA R8, P1, R2, UR4, 0x1 ;  /* 0x0000000402087c11 */ /* 0x000fe4000f8208ff */
[----:B------:R-:W-:-:S04]  /*20e10*/  IADD3 R3, R3, R9, RZ ;  /* 0x0000000903037210 */ /* 0x000fc80007ffe0ff */
[----:B------:R-:W-:-:S05]  /*20e20*/  LEA.HI.X R9, R2, UR5, R3, 0x1, P1 ;  /* 0x0000000502097c11 */ /* 0x000fca00088f0c03 */
[----:B------:R4:W-:Y:S04]  /*20e30*/  @!P2 STG.E.128 desc[UR8][R8.64], RZ ;  /* 0x000000ff0800a986 */ /* 0x0009e8000c101d08 */
[----:B------:R4:W-:Y:S04]  /*20e40*/  @!P3 STG.E.128 desc[UR8][R8.64+0x80], RZ ;  /* 0x000080ff0800b986 */ /* 0x0009e8000c101d08 */
[----:B------:R4:W-:Y:S02]  /*20e50*/  @!P4 STG.E.128 desc[UR8][R8.64+0x100], RZ ;  /* 0x000100ff0800c986 */ /* 0x0009e4000c101d08 */
.L_x_1608:
[----:B------:R-:W-:Y:S05]  /*20e60*/  BSYNC B1 ;  /* 0x0000000000017941 */ /* 0x000fea0003800000 */
.L_x_1607:
[----:B------:R-:W-:Y:S05]  /*20e70*/  @P0 BRA `(.L_x_1599) ;  /* 0x0000000000580947 */ /* 0x000fea0003800000 */
[----:B------:R-:W-:Y:S01]  /*20e80*/  IADD3 R5, P0, R6, 0x60, RZ ;  /* 0x0000006006057810 */ /* 0x000fe20007f1e0ff */
[C---:B------:R-:W-:Y:S01]  /*20e90*/  VIADD R0, R213.reuse, 0x40 ;  /* 0x00000040d5007836 */ /* 0x040fe20000000000 */
[----:B------:R-:W-:Y:S01]  /*20ea0*/  ULDC.64 UR4, c[0x0][0xad8] ;  /* 0x0002b60000047ab9 */ /* 0x000fe20000000a00 */
[----:B------:R-:W-:Y:S01]  /*20eb0*/  ULDC UR6, c[0x0][0xa8c] ;  /* 0x0002a30000067ab9 */ /* 0x000fe20000000800 */
[----:B------:R-:W-:Y:S01]  /*20ec0*/  IMAD.MOV.U32 R2, RZ, RZ, R4 ;  /* 0x000000ffff027224 */ /* 0x000fe200078e0004 */
[C---:B------:R-:W-:Y:S01]  /*20ed0*/  ISETP.GE.AND P1, PT, R213.reuse, UR6, PT ;  /* 0x00000006d5007c0c */ /* 0x040fe2000bf26270 */
[----:B------:R-:W-:Y:S01]  /*20ee0*/  IMAD.X R6, RZ, RZ, R7, P0 ;  /* 0x000000ffff067224 */ /* 0x000fe200000e0607 */
[----:B------:R-:W-:Y:S01]  /*20ef0*/  ISETP.GE.AND P2, PT, R0, UR6, PT ;  /* 0x0000000600007c0c */ /* 0x000fe2000bf46270 */
[----:B------:R-:W-:Y:S01]  /*20f00*/  IMAD.MOV.U32 R3, RZ, RZ, R11 ;  /* 0x000000ffff037224 */ /* 0x000fe200078e000b */
[----:B------:R-:W-:Y:S01]  /*20f10*/  IADD3 R0, R213, 0x80, RZ ;  /* 0x00000080d5007810 */ /* 0x000fe20007ffe0ff */
[----:B------:R-:W-:Y:S01]  /*20f20*/  IMAD R6, R6, UR4, RZ ;  /* 0x0000000406067c24 */ /* 0x000fe2000f8e02ff */
[----:B------:R-:W-:Y:S01]  /*20f30*/  ULDC.64 UR8, c[0x0][0x208] ;  /* 0x0000820000087ab9 */ /* 0x000fe20000000a00 */
        /* <DEDUP_REMOVED lines=10> */
.L_x_1599:
[----:B------:R-:W-:Y:S05]  /*20fe0*/  BSYNC B0 ;  /* 0x0000000000007941 */ /* 0x000fea0003800000 */
.L_x_1590:
[----:B------:R-:W-:Y:S02]  /*20ff0*/  ULDC UR4, c[0x0][0xc14] ;  /* 0x0003050000047ab9 */ /* 0x000fe40000000800 */
[----:B-1----:R-:W-:-:S13]  /*21000*/  ISETP.GE.AND P0, PT, R203, UR4, PT ;  /* 0x00000004cb007c0c */ /* 0x002fda000bf06270 */
[----:B------:R-:W-:Y:S05]  /*21010*/  @!P0 BRA `(.L_x_1609) ;  /* 0xfffffe0000588947 */ /* 0x000fea000383ffff */
[----:B------:R-:W-:Y:S05]  /*21020*/  BRA `(.L_x_1311) ;  /* 0x00000068001c7947 */ /* 0x000fea0003800000 */
.L_x_1309:
[----:B------:R-:W-:-:S08]  /*21030*/  NOP ;  /* 0x0000000000007918 */ /* 0x000fd00000000000 */
[----:B------:R-:W0:-:S00]  /*21040*/  USETMAXREG.DEALLOC.CTAPOOL 0x18 ;  /* 0x00000018000079c8 */ /* 0x000e0000080e0500 */
[----:B0-----:R-:W-:-:S06]  /*21050*/  LOP3.LUT R0, R0, 0x3, RZ, 0xc0, !PT ;  /* 0x0000000300007812 */ /* 0x001fcc00078ec0ff */
[----:B------:R-:W0:Y:S02]  /*21060*/  SHFL.IDX PT, R0, R0, RZ, 0x1f ;  /* 0x00001fff00007589 */ /* 0x000e2400000e0000 */
[----:B0-----:R-:W-:-:S13]  /*21070*/  ISETP.NE.AND P0, PT, R0, RZ, PT ;  /* 0x000000ff0000720c */ /* 0x001fda0003f05270 */
[----:B------:R-:W-:Y:S05]  /*21080*/  @P0 BRA `(.L_x_1311) ;  /* 0x0000006800040947 */ /* 0x000fea0003800000 */
[----:B------:R-:W-:Y:S01]  /*21090*/  LOP3.LUT R7, R4, 0x1f, RZ, 0xc0, !PT ;  /* 0x0000001f04077812 */ /* 0x000fe200078ec0ff */
[----:B------:R-:W-:Y:S01]  /*210a0*/  ULDC UR5, c[0x0][0xc14] ;  /* 0x0003050000057ab9 */ /* 0x000fe20000000800 */
[----:B------:R-:W-:Y:S01]  /*210b0*/  LOP3.LUT R16, R16, 0xffffffdf, RZ, 0xc0, !PT ;  /* 0xffffffdf10107812 */ /* 0x000fe200078ec0ff */
[----:B------:R-:W-:Y:S01]  /*210c0*/  IMAD.MOV.U32 R6, RZ, RZ, RZ ;  /* 0x000000ffff067224 */ /* 0x000fe200078e00ff */
[----:B------:R-:W-:Y:S01]  /*210d0*/  ISETP.NE.AND P0, PT, R7, 0x1f, PT ;  /* 0x0000001f0700780c */ /* 0x000fe20003f05270 */
[----:B------:R-:W-:Y:S01]  /*210e0*/  ULDC.64 UR6, c[0x0][0x208] ;  /* 0x0000820000067ab9 */ /* 0x000fe20000000a00 */
[----:B------:R-:W-:-:S11]  /*210f0*/  ULDC UR4, c[0x0][0xc10] ;  /* 0x0003040000047ab9 */ /* 0x000fd60000000800 */
[----:B------:R-:W-:Y:S02]  /*21100*/  @P0 LOP3.LUT R16, R16, 0x20, RZ, 0xfc, !PT ;  /* 0x0000002010100812 */ /* 0x000fe400078efcff */
[----:B------:R-:W-:-:S13]  /*21110*/  ISETP.GE.OR P0, PT, R7, UR5, !P0 ;  /* 0x0000000507007c0c */ /* 0x000fda000c706670 */
[----:B------:R-:W0:Y:S02]  /*21120*/  @!P0 LDC.64 R2, c[0x0][0xc58] ;  /* 0x00031600ff028b82 */ /* 0x000e240000000a00 */
[----:B0-----:R-:W-:-:S05]  /*21130*/  @!P0 IMAD.WIDE.U32 R2, R7, 0x4, R2 ;  /* 0x0000000407028825 */ /* 0x001fca00078e0002 */
[----:B------:R-:W2:Y:S01]  /*21140*/  @!P0 LDG.E R6, desc[UR6][R2.64] ;  /* 0x0000000602068981 */ /* 0x000ea2000c1e1900 */
[C---:B------:R-:W-:Y:S01]  /*21150*/  ISETP.NE.AND P1, PT, R7.reuse, RZ, PT ;  /* 0x000000ff0700720c */ /* 0x040fe20003f25270 */
[----:B------:R-:W0:Y:S01]  /*21160*/  S2UR UR6, SR_CTAID.X ;  /* 0x00000000000679c3 */ /* 0x000e220000002500 */
[----:B------:R-:W-:Y:S01]  /*21170*/  ISETP.GE.U32.AND P0, PT, R7, 0x2, PT ;  /* 0x000000020700780c */ /* 0x000fe20003f06070 */
[----:B------:R-:W-:Y:S01]  /*21180*/  IMAD.MOV.U32 R8, RZ, RZ, RZ ;  /* 0x000000ffff087224 */ /* 0x000fe200078e00ff */
[----:B------:R-:W-:-:S09]  /*21190*/  LOP3.LUT R16, R16, 0xfffffffe, RZ, 0xc0, !PT ;  /* 0xfffffffe10107812 */ /* 0x000fd200078ec0ff */
        /* <DEDUP_REMOVED lines=16> */
[----:B------:R-:W-:Y:S01]  /*212a0*/  IADD3 R3, R0, R3, RZ ;  /* 0x0000000300037210 */ /* 0x000fe20007ffe0ff */
[----:B------:R-:W-:-:S04]  /*212b0*/  IMAD.MOV.U32 R0, RZ, RZ, RZ ;  /* 0x000000ffff007224 */ /* 0x000fc800078e00ff */
        /* <DEDUP_REMOVED lines=11> */
[----:B-1----:R-:W-:-:S05]  /*21370*/  IMAD R5, R5, UR4, RZ ;  /* 0x0000000405057c24 */ /* 0x002fca000f8e02ff */
[----:B0-----:R-:W-:Y:S02]  /*21380*/  ISETP.GT.AND P0, PT, R5, UR6, PT ;  /* 0x0000000605007c0c */ /* 0x001fe4000bf04270 */
[----:B------:R-:W-:-:S11]  /*21390*/  MOV R2, R5 ;  /* 0x0000000500027202 */ /* 0x000fd60000000f00 */
[----:B------:R-:W-:Y:S05]  /*213a0*/  @P0 BRA `(.L_x_1610) ;  /* 0x0000000000c00947 */ /* 0x000fea0003800000 */
[----:B------:R-:W-:Y:S01]  /*213b0*/  IMAD.MOV.U32 R5, RZ, RZ, R2 ;  /* 0x000000ffff057224 */ /* 0x000fe200078e0002 */
[----:B------:R-:W-:Y:S01]  /*213c0*/  ULDC UR5, c[0x0][0xc14] ;  /* 0x0003050000057ab9 */ /* 0x000fe20000000800 */
[----:B------:R-:W-:Y:S01]  /*213d0*/  IMAD.MOV.U32 R8, RZ, RZ, RZ ;  /* 0x000000ffff087224 */ /* 0x000fe200078e00ff */
[----:B------:R-:W-:Y:S01]  /*213e0*/  ULDC UR7, c[0x0][0xc14] ;  /* 0x0003050000077ab9 */ /* 0x000fe20000000800 */
[----:B------:R-:W-:-:S05]  /*213f0*/  ULDC UR4, c[0x0][0xc10] ;  /* 0x0003040000047ab9 */ /* 0x000fca0000000800 */
.L_x_1614:
[----:B------:R-:W-:Y:S02]  /*21400*/  IMAD.U32 R2, RZ, RZ, UR7 ;  /* 0x00000007ff027e24 */ /* 0x000fe4000f8e00ff */
[----:B------:R-:W-:-:S03]  /*21410*/  VIADD R8, R8, 0x1f ;  /* 0x0000001f08087836 */ /* 0x000fc60000000000 */
[----:B------:R0:W-:Y:S02]  /*21420*/  STL [R1+0xc], R2 ;  /* 0x00000c0201007387 */ /* 0x0001e40000100800 */
[----:B------:R-:W-:-:S13]  /*21430*/  ISETP.GE.AND P0, PT, R8, UR5, PT ;  /* 0x0000000508007c0c */ /* 0x000fda000bf06270 */
[----:B0-----:R-:W-:Y:S05]  /*21440*/  @P0 BRA `(.L_x_1611) ;  /* 0x0000000400dc0947 */ /* 0x001fea0003800000 */
[----:B------:R-:W0:Y:S01]  /*21450*/  S2R R9, SR_TID.X ;  /* 0x0000000000097919 */ /* 0x000e220000002100 */
[----:B------:R-:W-:Y:S01]  /*21460*/  BSSY B0, `(.L_x_1612) ;  /* 0x000000b000007945 */ /* 0x000fe20003800000 */
[----:B------:R-:W-:Y:S01]  /*21470*/  IMAD.MOV.U32 R6, RZ, RZ, RZ ;  /* 0x000000ffff067224 */ /* 0x000fe200078e00ff */
[----:B0-----:R-:W-:-:S04]  /*21480*/  LOP3.LUT R9, R9, 0x1f, RZ, 0xc0, !PT ;  /* 0x0000001f09097812 */ /* 0x001fc800078ec0ff */
[C---:B------:R-:W-:Y:S02]  /*21490*/  ISETP.NE.AND P1, PT, R9.reuse, 0x1f, PT ;  /* 0x0000001f0900780c */ /* 0x040fe40003f25270 */
[----:B------:R-:W-:-:S04]  /*214a0*/  IADD3 R7, R9, R8, RZ ;  /* 0x0000000809077210 */ /* 0x000fc80007ffe0ff */
[----:B------:R-:W-:-:S13]  /*214b0*/  ISETP.GE.OR P0, PT, R7, UR5, !P1 ;  /* 0x0000000507007c0c */ /* 0x000fda000cf06670 */
[----:B------:R-:W-:Y:S05]  /*214c0*/  @P0 BRA `(.L_x_1613) ;  /* 0x0000000000100947 */ /* 0x000fea0003800000 */
[----:B------:R-:W0:Y:S01]  /*214d0*/  LDC.64 R2, c[0x0][0xc58] ;  /* 0x00031600ff027b82 */ /* 0x000e220000000a00 */
[----:B------:R-:W-:Y:S01]  /*214e0*/  ULDC.64 UR8, c[0x0][0x208] ;  /* 0x0000820000087ab9 */ /* 0x000fe20000000a00 */
[----:B0-----:R-:W-:-:S05]  /*214f0*/  IMAD.WIDE R2, R7, 0x4, R2 ;  /* 0x0000000407027825 */ /* 0x001fca00078e0202 */
[----:B------:R0:W5:Y:S02]  /*21500*/  LDG.E R6, desc[UR8][R2.64] ;  /* 0x0000000802067981 */ /* 0x000164000c1e1900 */
.L_x_1613:
[----:B------:R-:W-:Y:S05]  /*21510*/  BSYNC B0 ;  /* 0x0000000000007941 */ /* 0x000fea0003800000 */
.L_x_1612:
[----:B0----5:R-:W0:Y:S01]  /*21520*/  SHFL.UP PT, R2, R6, 0x1, RZ ;  /* 0x0420000006027989 */ /* 0x021e2200000e00ff */
[C---:B------:R-:W-:Y:S02]  /*21530*/  ISETP.NE.AND P0, PT, R9.reuse, RZ, PT ;  /* 0x000000ff0900720c */ /* 0x040fe40003f05270 */
[C---:B------:R-:W-:Y:S02]  /*21540*/  ISETP.GE.U32.AND P1, PT, R9.reuse, 0x2, PT ;  /* 0x000000020900780c */ /* 0x040fe40003f26070 */
        /* <DEDUP_REMOVED lines=12> */
[----:B0-----:R-:W-:-:S04]  /*21610*/  SEL R4, R4, RZ, P1 ;  /* 0x000000ff04047207 */ /* 0x001fc80000800000 */
[----:B------:R-:W-:-:S05]  /*21620*/  IADD3 R4, R7, R4, RZ ;  /* 0x0000000407047210 */ /* 0x000fca0007ffe0ff */
        /* <DEDUP_REMOVED lines=8> */
.L_x_1610:
[----:B------:R-:W-:Y:S01]  /*216b0*/  IMAD.IADD R7, R5, 0x1, -R2 ;  /* 0x0000000105077824 */ /* 0x000fe200078e0a02 */
[----:B------:R-:W-:-:S03]  /*216c0*/  ULDC.64 UR8, c[0x0][0x208] ;  /* 0x0000820000087ab9 */ /* 0x000fc60000000a00 */
[----:B------:R-:W-:-:S05]  /*216d0*/  IMAD R2, R4, UR4, R7 ;  /* 0x0000000404027c24 */ /* 0x000fca000f8e0207 */
[----:B------:R-:W-:Y:S02]  /*216e0*/  ISETP.GT.AND P0, PT, R2, UR6, PT ;  /* 0x0000000602007c0c */ /* 0x000fe4000bf04270 */
[----:B------:R-:W0:Y:S11]  /*216f0*/  LDC.64 R2, c[0x0][0xc68] ;  /* 0x00031a00ff027b82 */ /* 0x000e360000000a00 */
[----:B------:R-:W-:-:S04]  /*21700*/  VOTE.ANY R10, PT, !P0 ;  /* 0x00000000000a7806 */ /* 0x000fc800040e0100 */
[----:B------:R-:W1:Y:S02]  /*21710*/  POPC R5, R10 ;  /* 0x0000000a00057309 */ /* 0x000e640000000000 */
[----:B-1----:R-:W-:-:S04]  /*21720*/  IMAD.IADD R8, R5, 0x1, R8 ;  /* 0x0000000105087824 */ /* 0x002fc800078e0208 */
[----:B0-----:R-:W-:Y:S01]  /*21730*/  IMAD.WIDE R2, R8, 0x4, R2 ;  /* 0x0000000408027825 */ /* 0x001fe200078e0202 */
[----:B------:R-:W0:Y:S04]  /*21740*/  SHFL.IDX PT, R6, R6, R5, 0x1f ;  /* 0x00001f0506067589 */ /* 0x000e2800000e0000 */
[----:B------:R-:W0:Y:S04]  /*21750*/  LDG.E R9, desc[UR8][R2.64] ;  /* 0x0000000802097981 */ /* 0x000e28000c1e1900 */
[----:B------:R0:W-:Y:S01]  /*21760*/  STL [R1+0xc], R8 ;  /* 0x00000c0801007387 */ /* 0x0001e20000100800 */
[----:B------:R-:W-:Y:S01]  /*21770*/  ISETP.NE.AND P0, PT, R10, RZ, PT ;  /* 0x000000ff0a00720c */ /* 0x000fe20003f05270 */
[----:B0-----:R-:W-:-:S05]  /*21780*/  IMAD R8, R6, R9, RZ ;  /* 0x0000000906087224 */ /* 0x001fca00078e02ff */
[----:B------:R-:W-:-:S04]  /*21790*/  IABS R11, R8 ;  /* 0x00000008000b7213 */ /* 0x000fc80000000000 */
[----:B------:R-:W0:Y:S08]  /*217a0*/  I2F.RP R12, R11 ;  /* 0x0000000b000c7306 */ /* 0x000e300000209400 */
[----:B0-----:R-:W0:Y:S02]  /*217b0*/  MUFU.RCP R12, R12 ;  /* 0x0000000c000c7308 */ /* 0x001e240000001000 */
[----:B0-----:R-:W-:-:S06]  /*217c0*/  IADD3 R13, R12, 0xffffffe, RZ ;  /* 0x0ffffffe0c0d7810 */ /* 0x001fcc0007ffe0ff */
[----:B------:R0:W1:Y:S01]  /*217d0*/  F2I.FTZ.U32.TRUNC.NTZ R3, R13 ;  /* 0x0000000d00037305 */ /* 0x000062000021f000 */
[----:B------:R-:W-:Y:S05]  /*217e0*/  @!P0 BRA `(.L_x_1615) ;  /* 0x0000000000088947 */ /* 0x000fea0003800000 */
[----:B------:R-:W-:-:S05]  /*217f0*/  VIADD R5, R5, 0xffffffff ;  /* 0xffffffff05057836 */ /* 0x000fca0000000000 */
[----:B------:R2:W3:Y:S02]  /*21800*/  SHFL.IDX PT, R0, R4, R5, 0x1f ;  /* 0x00001f0504007589 */ /* 0x0004e400000e0000 */
.L_x_1615:
[----:B-1----:R-:W-:Y:S02]  /*21810*/  IMAD.MOV R2, RZ, RZ, -R3 ;  /* 0x000000ffff027224 */ /* 0x002fe400078e0a03 */
[----:B---3--:R-:W-:Y:S02]  /*21820*/  IMAD R0, R0, UR4, R7 ;  /* 0x0000000400007c24 */ /* 0x008fe4000f8e0207 */
[----:B--2---:R-:W-:Y:S02]  /*21830*/  IMAD R5, R2, R11, RZ ;  /* 0x0000000b02057224 */ /* 0x004fe400078e02ff */
[----:B------:R-:W-:Y:S01]  /*21840*/  IMAD.MOV.U32 R2, RZ, RZ, RZ ;  /* 0x000000ffff027224 */ /* 0x000fe200078e00ff */
[----:B------:R1:W-:Y:S03]  /*21850*/  STL [R1], R0 ;  /* 0x0000000001007387 */ /* 0x0003e60000100800 */
[----:B------:R-:W-:Y:S01]  /*21860*/  IMAD.HI.U32 R2, R3, R5, R2 ;  /* 0x0000000503027227 */ /* 0x000fe200078e0002 */
[----:B------:R-:W-:-:S04]  /*21870*/  IADD3 R5, -R0, UR6, RZ ;  /* 0x0000000600057c10 */ /* 0x000fc8000fffe1ff */
[----:B------:R-:W-:Y:S02]  /*21880*/  IABS R3, R5 ;  /* 0x0000000500037213 */ /* 0x000fe40000000000 */
[----:B-1----:R-:W-:-:S03]  /*21890*/  IABS R0, R8 ;  /* 0x0000000800007213 */ /* 0x002fc60000000000 */
[----:B------:R-:W-:-:S04]  /*218a0*/  IMAD.HI.U32 R2, R2, R3, RZ ;  /* 0x0000000302027227 */ /* 0x000fc800078e00ff */
[----:B------:R-:W-:-:S04]  /*218b0*/  IMAD.MOV R0, RZ, RZ, -R0 ;  /* 0x000000ffff007224 */ /* 0x000fc800078e0a00 */
[----:B------:R-:W-:-:S05]  /*218c0*/  IMAD R0, R2, R0, R3 ;  /* 0x0000000002007224 */ /* 0x000fca00078e0203 */
[----:B------:R-:W-:-:S13]  /*218d0*/  ISETP.GT.U32.AND P0, PT, R11, R0, PT ;  /* 0x000000000b00720c */ /* 0x000fda0003f04070 */
[----:B------:R-:W-:Y:S01]  /*218e0*/  @!P0 IMAD.IADD R0, R0, 0x1, -R11 ;  /* 0x0000000100008824 */ /* 0x000fe200078e0a0b */
[----:B------:R-:W-:-:S04]  /*218f0*/  @!P0 IADD3 R2, R2, 0x1, RZ ;  /* 0x0000000102028810 */ /* 0x000fc80007ffe0ff */
        /* <DEDUP_REMOVED lines=10> */
[----:B------:R-:W-:Y:S02]  /*219a0*/  IMAD R5, R8, R2, R5 ;  /* 0x0000000208057224 */ /* 0x000fe400078e0205 */
[----:B------:R-:W-:Y:S01]  /*219b0*/  IMAD.MOV.U32 R2, RZ, RZ, RZ ;  /* 0x000000ffff027224 */ /* 0x000fe200078e00ff */
[----:B------:R-:W-:-:S04]  /*219c0*/  VIADDMNMX R9, R4, UR4, R9, PT ;  /* 0x0000000404097c46 */ /* 0x000fc8000b800109 */
[-C--:B------:R-:W-:Y:S02]  /*219d0*/  IABS R4, R9.reuse ;  /* 0x0000000900047213 */ /* 0x080fe40000000000 */
[----:B------:R-:W-:Y:S02]  /*219e0*/  IABS R8, R9 ;  /* 0x0000000900087213 */ /* 0x000fe40000000000 */
[----:B------:R-:W1:Y:S08]  /*219f0*/  I2F.RP R7, R4 ;  /* 0x0000000400077306 */ /* 0x000e700000209400 */
[----:B-1----:R-:W1:Y:S02]  /*21a00*/  MUFU.RCP R7, R7 ;  /* 0x0000000700077308 */ /* 0x002e640000001000 */
[----:B-1----:R-:W-:-:S02]  /*21a10*/  IADD3 R3, R7, 0xffffffe, RZ ;  /* 0x0ffffffe07037810 */ /* 0x002fc40007ffe0ff */
[----:B------:R-:W-:-:S04]  /*21a20*/  IABS R7, R5 ;  /* 0x0000000500077213 */ /* 0x000fc80000000000 */
[----:B------:R-:W1:Y:S02]  /*21a30*/  F2I.FTZ.U32.TRUNC.NTZ R3, R3 ;  /* 0x0000000300037305 */ /* 0x000e64000021f000 */
[----:B-1----:R-:W-:-:S04]  /*21a40*/  IMAD.MOV R11, RZ, RZ, -R3 ;  /* 0x000000ffff0b7224 */ /* 0x002fc800078e0a03 */
[----:B------:R-:W-:-:S04]  /*21a50*/  IMAD R11, R11, R4, RZ ;  /* 0x000000040b0b7224 */ /* 0x000fc800078e02ff */
[----:B------:R-:W-:-:S04]  /*21a60*/  IMAD.HI.U32 R2, R3, R11, R2 ;  /* 0x0000000b03027227 */ /* 0x000fc800078e0002 */
[----:B------:R-:W-:Y:S02]  /*21a70*/  IMAD.MOV R3, RZ, RZ, -R8 ;  /* 0x000000ffff037224 */ /* 0x000fe400078e0a08 */
[----:B------:R-:W-:-:S04]  /*21a80*/  IMAD.HI.U32 R2, R2, R7, RZ ;  /* 0x0000000702027227 */ /* 0x000fc800078e00ff */
[----:B------:R-:W-:-:S05]  /*21a90*/  IMAD R3, R2, R3, R7 ;  /* 0x0000000302037224 */ /* 0x000fca00078e0207 */
[----:B------:R-:W-:-:S13]  /*21aa0*/  ISETP.GT.U32.AND P0, PT, R4, R3, PT ;  /* 0x000000030400720c */ /* 0x000fda0003f04070 */
[----:B------:R-:W-:Y:S01]  /*21ab0*/  @!P0 IMAD.IADD R3, R3, 0x1, -R4 ;  /* 0x0000000103038824 */ /* 0x000fe200078e0a04 */
[----:B------:R-:W-:-:S04]  /*21ac0*/  @!P0 IADD3 R2, R2, 0x1, RZ ;  /* 0x0000000102028810 */ /* 0x000fc80007ffe0ff */
[----:B------:R-:W-:Y:S02]  /*21ad0*/  ISETP.GE.U32.AND P0, PT, R3, R4, PT ;  /* 0x000000040300720c */ /* 0x000fe40003f06070 */
[C---:B------:R-:W-:Y:S01]  /*21ae0*/  LOP3.LUT R3, R5.reuse, R9, RZ, 0x3c, !PT ;  /* 0x0000000905037212 */ /* 0x040fe200078e3cff */
[----:B------:R-:W-:-:S10]  /*21af0*/  IMAD.IADD R5, R5, 0x1, R0 ;  /* 0x0000000105057824 */ /* 0x000fd400078e0200 */
[----:B------:R-:W-:Y:S01]  /*21b00*/  @P0 VIADD R2, R2, 0x1 ;  /* 0x0000000102020836 */ /* 0x000fe20000000000 */
[----:B------:R-:W-:-:S13]  /*21b10*/  ISETP.GE.AND P0, PT, R3, RZ, PT ;  /* 0x000000ff0300720c */ /* 0x000fda0003f06270 */
[----:B------:R-:W-:Y:S01]  /*21b20*/  @!P0 IMAD.MOV R2, RZ, RZ, -R2 ;  /* 0x000000ffff028224 */ /* 0x000fe200078e0a02 */
[----:B------:R-:W-:-:S13]  /*21b30*/  ISETP.NE.AND P0, PT, R9, RZ, PT ;  /* 0x000000ff0900720c */ /* 0x000fda0003f05270 */
[----:B------:R-:W-:Y:S02]  /*21b40*/  @!P0 LOP3.LUT R2, RZ, R9, RZ, 0x33, !PT ;  /* 0x00000009ff028212 */ /* 0x000fe400078e33ff */
[----:B------:R-:W-:Y:S02]  /*21b50*/  IADD3 R9, -R9, RZ, RZ ;  /* 0x000000ff09097210 */ /* 0x000fe40007ffe1ff */
[----:B------:R-:W-:-:S03]  /*21b60*/  LOP3.LUT R3, RZ, R2, RZ, 0x33, !PT ;  /* 0x00000002ff037212 */ /* 0x000fc600078e33ff */
[----:B------:R-:W-:Y:S02]  /*21b70*/  IMAD R4, R2, R9, R5 ;  /* 0x0000000902047224 */ /* 0x000fe400078e0205 */
[----:B------:R-:W-:-:S03]  /*21b80*/  IMAD.IADD R0, R6, 0x1, R3 ;  /* 0x0000000106007824 */ /* 0x000fc600078e0203 */
[----:B------:R1:W-:Y:S04]  /*21b90*/  STL [R1+0x8], R4 ;  /* 0x0000080401007387 */ /* 0x0003e80000100800 */
[----:B------:R1:W-:Y:S01]  /*21ba0*/  STL [R1+0x4], R0 ;  /* 0x0000040001007387 */ /* 0x0003e20000100800 */
[----:B------:R-:W-:Y:S05]  /*21bb0*/  BRA `(.L_x_1616) ;  /* 0x0000000000107947 */ /* 0x000fea0003800000 */
.L_x_1611:
[----:B------:R-:W-:Y:S01]  /*21bc0*/  IMAD.U32 R0, RZ, RZ, UR6 ;  /* 0x00000006ff007e24 */ /* 0x000fe2000f8e00ff */
[----:B------:R0:W-:Y:S04]  /*21bd0*/  STL [R1+0x4], RZ ;  /* 0x000004ff01007387 */ /* 0x0001e80000100800 */
[----:B------:R0:W-:Y:S04]  /*21be0*/  STL [R1+0x8], RZ ;  /* 0x000008ff01007387 */ /* 0x0001e80000100800 */
[----:B------:R0:W-:Y:S02]  /*21bf0*/  STL [R1], R0 ;  /* 0x0000000001007387 */ /* 0x0001e40000100800 */
.L_x_1616:
[----:B-1----:R-:W2:Y:S04]  /*21c00*/  LDL.64 R4, [R1] ;  /* 0x0000000001047983 */ /* 0x002ea80000100a00 */
[----:B------:R-:W2:Y:S01]  /*21c10*/  LDL.64 R6, [R1+0x8] ;  /* 0x0000080001067983 */ /* 0x000ea20000100a00 */
[----:B0-----:R-:W0:Y:S02]  /*21c20*/  S2R R0, SR_TID.X ;  /* 0x0000000000007919 */ /* 0x001e240000002100 */
[----:B0-----:R-:W-:-:S04]  /*21c30*/  LOP3.LUT R0, R0, 0x1f, RZ, 0xc0, !PT ;  /* 0x0000001f00007812 */ /* 0x001fc800078ec0ff */
[----:B------:R-:W-:-:S13]  /*21c40*/  ISETP.NE.AND P0, PT, R0, RZ, PT ;  /* 0x000000ff0000720c */ /* 0x000fda0003f05270 */
[----:B------:R-:W0:Y:S01]  /*21c50*/  @!P0 S2R R3, SR_CgaCtaId ;  /* 0x0000000000038919 */ /* 0x000e220000008800 */
[----:B------:R-:W-:Y:S01]  /*21c60*/  @!P0 MOV R0, 0x400 ;  /* 0x0000040000008802 */ /* 0x000fe20000000f00 */
[----:B------:R-:W-:Y:S01]  /*21c70*/  STL [R1+0x24], RZ ;  /* 0x000024ff01007387 */ /* 0x000fe20000100800 */
[----:B------:R-:W-:Y:S01]  /*21c80*/  IMAD.MOV.U32 R18, RZ, RZ, 0x1 ;  /* 0x00000001ff127424 */ /* 0x000fe200078e00ff */
[----:B------:R-:W-:Y:S02]  /*21c90*/  MOV R16, RZ ;  /* 0x000000ff00107202 */ /* 0x000fe40000000f00 */
[----:B0-----:R-:W-:-:S05]  /*21ca0*/  @!P0 LEA R0, R3, R0, 0x18 ;  /* 0x0000000003008211 */ /* 0x001fca00078ec0ff */
[----:B--2---:R0:W-:Y:S02]  /*21cb0*/  @!P0 STS.128 [R0+0x308d0], R4 ;  /* 0x0308d00400008388 */ /* 0x0041e40000000c00 */
[----:B0-----:R-:W-:Y:S01]  /*21cc0*/  IMAD.MOV.U32 R0, RZ, RZ, R7 ;  /* 0x000000ffff007224 */ /* 0x001fe200078e0007 */
[----:B------:R-:W-:Y:S06]  /*21cd0*/  BAR.ARV 0x5, 0x120 ;  /* 0x0144800000007b1d */ /* 0x000fec0000002000 */
[----:B------:R-:W-:-:S13]  /*21ce0*/  ISETP.GE.AND P0, PT, R0, UR5, PT ;  /* 0x0000000500007c0c */ /* 0x000fda000bf06270 */
[----:B------:R-:W-:Y:S05]  /*21cf0*/  @P0 BRA `(.L_x_1617) ;  /* 0x00000058000c0947 */ /* 0x000fea0003800000 */
[----:B------:R-:W-:Y:S01]  /*21d00*/  IMAD.MOV.U32 R0, RZ, RZ, 0x1 ;  /* 0x00000001ff007424 */ /* 0x000fe200078e00ff */
[----:B------:R0:W-:Y:S01]  /*21d10*/  STL [R1+0x24], RZ ;  /* 0x000024ff01007387 */ /* 0x0001e20000100800 */
[----:B------:R-:W-:Y:S01]  /*21d20*/  IMAD.MOV.U32 R19, RZ, RZ, RZ ;  /* 0x000000ffff137224 */ /* 0x000fe200078e00ff */
[----:B------:R-:W-:Y:S01]  /*21d30*/  ULDC.64 UR38, c[0x0][0x198] ;  /* 0x0000660000267ab9 */ /* 0x000fe20000000a00 */
[----:B------:R-:W-:Y:S01]  /*21d40*/  IMAD.MOV.U32 R16, RZ, RZ, RZ ;  /* 0x000000ffff107224 */ /* 0x000fe200078e00ff */
[----:B------:R0:W-:Y:S01]  /*21d50*/  STL [R1+0x10], R0 ;  /* 0x0000100001007387 */ /* 0x0001e20000100800 */
[----:B------:R-:W-:Y:S01]  /*21d60*/  IMAD.MOV.U32 R18, RZ, RZ, 0x1 ;  /* 0x00000001ff127424 */ /* 0x000fe200078e00ff */
[----:B------:R-:W-:-:S06]  /*21d70*/  ULDC UR36, c[0x0][0xc] ;  /* 0x0000030000247ab9 */ /* 0x000fcc0000000800 */
.L_x_1719:
[----:B------:R-:W2:Y:S01]  /*21d80*/  LDL R12, [R1+0xc] ;  /* 0x00000c00010c7983 */ /* 0x000ea20000100800 */
[----:B------:R-:W-:Y:S05]  /*21d90*/  YIELD ;  /* 0x0000000000007946 */ /* 0x000fea0003800000 */
[----:B------:R-:W-:Y:S01]  /*21da0*/  ULDC.64 UR4, c[0x0][0xa28] ;  /* 0x00028a0000047ab9 */ /* 0x000fe20000000a00 */
[----:B------:R-:W-:Y:S01]  /*21db0*/  MOV R9, RZ ;  /* 0x000000ff00097202 */ /* 0x000fe20000000f00 */
[----:B------:R-:W-:Y:S01]  /*21dc0*/  ULDC.64 UR6, c[0x0][0x208] ;  /* 0x0000820000067ab9 */ /* 0x000fe20000000a00 */
[----:B------:R-:W-:Y:S01]  /*21dd0*/  ISETP.NE.U32.AND P0, PT, RZ, UR4, PT ;  /* 0x00000004ff007c0c */ /* 0x000fe2000bf05070 */
[----:B0-----:R-:W-:Y:S01]  /*21de0*/  IMAD.MOV.U32 R0, RZ, RZ, RZ ;  /* 0x000000ffff007224 */ /* 0x001fe200078e00ff */
[----:B------:R-:W-:Y:S01]  /*21df0*/  ULDC.64 UR8, c[0x0][0xa08] ;  /* 0x0002820000087ab9 */ /* 0x000fe20000000a00 */
[----:B------:R-:W-:Y:S01]  /*21e00*/  ULDC.64 UR10, c[0x0][0xa10] ;  /* 0x00028400000a7ab9 */ /* 0x000fe20000000a00 */
[----:B------:R-:W-:Y:S01]  /*21e10*/  ISETP.NE.AND.EX P0, PT, RZ, UR5, PT, P0 ;  /* 0x00000005ff007c0c */ /* 0x000fe2000bf05300 */
[----:B------:R-:W-:-:S12]  /*21e20*/  ULDC.64 UR4, c[0x0][0xa00] ;  /* 0x0002800000047ab9 */ /* 0x000fd80000000a00 */
[----:B------:R-:W2:Y:S01]  /*21e30*/  @P0 LDC.64 R2, c[0x0][0xa28] ;  /* 0x00028a00ff020b82 */ /* 0x000ea20000000a00 */
[----:B------:R-:W-:-:S04]  /*21e40*/  ISETP.NE.U32.AND P2, PT, RZ, UR4, PT ;  /* 0x00000004ff007c0c */ /* 0x000fc8000bf45070 */
[----:B------:R-:W-:Y:S01]  /*21e50*/  ISETP.NE.AND.EX P2, PT, RZ, UR5, PT, P2 ;  /* 0x00000005ff007c0c */ /* 0x000fe2000bf45320 */
[----:B------:R-:W-:Y:S01]  /*21e60*/  ULDC.64 UR4, c[0x0][0xa18] ;  /* 0x0002860000047ab9 */ /* 0x000fe20000000a00 */
[----:B--2---:R-:W-:-:S05]  /*21e70*/  @P0 IMAD.WIDE R2, R12, 0x4, R2 ;  /* 0x000000040c020825 */ /* 0x004fca00078e0202 */
[----:B------:R0:W5:Y:S02]  /*21e80*/  @P0 LDG.E R9, desc[UR6][R2.64] ;  /* 0x0000000602090981 */ /* 0x000164000c1e1900 */
[----:B0-----:R-:W0:Y:S02]  /*21e90*/  LDC.64 R2, c[0x0][0xa00] ;  /* 0x00028000ff027b82 */ /* 0x001e240000000a00 */
[----:B0-----:R-:W-:-:S05]  /*21ea0*/  IMAD.WIDE R2, R12, 0x4, R2 ;  /* 0x000000040c027825 */ /* 0x001fca00078e0202 */
[----:B------:R-:W2:Y:S01]  /*21eb0*/  @P2 LDG.E R0, desc[UR6][R2.64] ;  /* 0x0000000602002981 */ /* 0x000ea2000c1e1900 */
[----:B------:R-:W-:Y:S01]  /*21ec0*/  ISETP.NE.U32.AND P0, PT, RZ, UR4, PT ;  /* 0x00000004ff007c0c */ /* 0x000fe2000bf05070 */
[----:B------:R-:W-:-:S03]  /*21ed0*/  ULDC UR4, c[0x0][0x288] ;  /* 0x0000a20000047ab9 */ /* 0x000fc60000000800 */
[----:B------:R-:W-:-:S13]  /*21ee0*/  ISETP.NE.AND.EX P0, PT, RZ, UR5, PT, P0 ;  /* 0x00000005ff007c0c */ /* 0x000fda000bf05300 */
[----:B------:R-:W0:Y:S01]  /*21ef0*/  @P0 LDC.64 R4, c[0x0][0xa18] ;  /* 0x00028600ff040b82 */ /* 0x000e220000000a00 */
[----:B------:R-:W-:-:S04]  /*21f00*/  ISETP.NE.U32.AND P1, PT, RZ, UR8, PT ;  /* 0x00000008ff007c0c */ /* 0x000fc8000bf25070 */
[----:B------:R-:W-:Y:S02]  /*21f10*/  ISETP.NE.AND.EX P3, PT, RZ, UR9, PT, P1 ;  /* 0x00000009ff007c0c */ /* 0x000fe4000bf65310 */
[----:B------:R-:W-:-:S04]  /*21f20*/  ISETP.NE.U32.AND P1, PT, RZ, UR10, PT ;  /* 0x0000000aff007c0c */ /* 0x000fc8000bf25070 */
[----:B------:R-:W-:Y:S01]  /*21f30*/  ISETP.NE.AND.EX P1, PT, RZ, UR11, PT, P1 ;  /* 0x0000000bff007c0c */ /* 0x000fe2000bf25310 */
[----:B0-----:R-:W-:Y:S01]  /*21f40*/  @P0 IMAD.WIDE R4, R12, 0x4, R4 ;  /* 0x000000040c040825 */ /* 0x001fe200078e0204 */
[----:B--2---:R0:W-:Y:S03]  /*21f50*/  STL [R1+0x28], R0 ;  /* 0x0000280001007387 */ /* 0x0041e60000100800 */
[----:B0-----:R-:W-:Y:S01]  /*21f60*/  IMAD.U32 R0, RZ, RZ, UR4 ;  /* 0x00000004ff007e24 */ /* 0x001fe2000f8e00ff */
[----:B------:R-:W-:Y:S02]  /*21f70*/  ULDC.64 UR4, c[0x0][0x3f8] ;  /* 0x0000fe0000047ab9 */ /* 0x000fe40000000a00 */
[----:B------:R-:W-:-:S03]  /*21f80*/  UISETP.NE.U32.AND UP0, UPT, UR4, URZ, UPT ;  /* 0x0000003f0400728c */ /* 0x000fc6000bf05070 */
[----:B------:R-:W-:Y:S01]  /*21f90*/  ULDC UR4, c[0x0][0x404] ;  /* 0x0001010000047ab9 */ /* 0x000fe20000000800 */
[----:B------:R-:W-:Y:S01]  /*21fa0*/  UISETP.NE.AND.EX UP0, UPT, UR5, URZ, UPT, UP0 ;  /* 0x0000003f0500728c */ /* 0x000fe2000bf05300 */
[----:B------:R0:W5:Y:S01]  /*21fb0*/  @P0 LDG.E R0, desc[UR6][R4.64] ;  /* 0x0000000604000981 */ /* 0x000162000c1e1900 */
[----:B------:R-:W-:Y:S01]  /*21fc0*/  ULDC UR6, c[0x0][0x338] ;  /* 0x0000ce0000067ab9 */ /* 0x000fe20000000800 */
[----:B------:R-:W-:Y:S01]  /*21fd0*/  ULDC UR5, c[0x0][0x2e0] ;  /* 0x0000b80000057ab9 */ /* 0x000fe20000000800 */
[----:B------:R-:W-:Y:S01]  /*21fe0*/  USEL UR4, UR4, 0x1, UP0 ;  /* 0x0000000104047887 */ /* 0x000fe20008000000 */
[----:B------:R-:W-:-:S03]  /*21ff0*/  IMAD.U32 R10, RZ, RZ, UR6 ;  /* 0x00000006ff0a7e24 */ /* 0x000fc6000f8e00ff */
[----:B------:R-:W-:-:S06]  /*22000*/  UIMAD UR4, UR4, UR5, URZ ;  /* 0x00000005040472a4 */ /* 0x000fcc000f8e023f */
[----:B0-----:R-:W-:Y:S01]  /*22010*/  IMAD.U32 R4, RZ, RZ, UR4 ;  /* 0x00000004ff047e24 */ /* 0x001fe2000f8e00ff */
[----:B------:R-:W-:Y:S06]  /*22020*/  @P0 BRA `(.L_x_1618) ;  /* 0x0000000000140947 */ /* 0x000fec0003800000 */
[----:B------:R-:W-:Y:S05]  /*22030*/  @!P2 BRA `(.L_x_1618) ;  /* 0x000000000010a947 */ /* 0x000fea0003800000 */
[----:B------:R-:W-:Y:S02]  /*22040*/  ULDC.64 UR4, c[0x0][0x208] ;  /* 0x0000820000047ab9 */ /* 0x000fe40000000a00 */
[----:B------:R-:W2:Y:S04]  /*22050*/  LDG.E R5, desc[UR4][R2.64] ;  /* 0x0000000402057981 */ /* 0x000ea8000c1e1900 */
[----:B-----5:R-:W2:Y:S02]  /*22060*/  LDG.E R0, desc[UR4][R2.64+0x4] ;  /* 0x0000040402007981 */ /* 0x020ea4000c1e1900 */
[----:B--2---:R-:W-:-:S07]  /*22070*/  IADD3 R0, -R5, R0, RZ ;  /* 0x0000000005007210 */ /* 0x004fce0007ffe1ff */
.L_x_1618:
[----:B------:R-:W0:Y:S01]  /*22080*/  LDC.64 R6, c[0x0][0xa08] ;  /* 0x00028200ff067b82 */ /* 0x000e220000000a00 */
[----:B------:R-:W-:Y:S01]  /*22090*/  IMAD.MOV.U32 R17, RZ, RZ, RZ ;  /* 0x000000ffff117224 */ /* 0x000fe200078e00ff */
[----:B------:R-:W-:-:S06]  /*220a0*/  ULDC.64 UR4, c[0x0][0x208] ;  /* 0x0000820000047ab9 */ /* 0x000fcc0000000a00 */
[----:B------:R-:W1:Y:S01]  /*220b0*/  LDC.64 R2, c[0x0][0xa10] ;  /* 0x00028400ff027b82 */ /* 0x000e620000000a00 */
[----:B0-----:R-:W-:-:S05]  /*220c0*/  IMAD.WIDE R6, R12, 0x4, R6 ;  /* 0x000000040c067825 */ /* 0x001fca00078e0206 */
[----:B------:R-:W2:Y:S01]  /*220d0*/  @P3 LDG.E R17, desc[UR4][R6.64] ;  /* 0x0000000406113981 */ /* 0x000ea2000c1e1900 */
[----:B------:R-:W-:Y:S02]  /*220e0*/  IMAD.MOV.U32 R5, RZ, RZ, RZ ;  /* 0x000000ffff057224 */ /* 0x000fe400078e00ff */
[----:B-1----:R-:W-:-:S05]  /*220f0*/  IMAD.WIDE R2, R12, 0x4, R2 ;  /* 0x000000040c027825 */ /* 0x002fca00078e0202 */
[----:B------:R0:W5:Y:S01]  /*22100*/  @P1 LDG.E R5, desc[UR4][R2.64] ;  /* 0x0000000402051981 */ /* 0x000162000c1e1900 */
[----:B------:R-:W-:Y:S02]  /*22110*/  ULDC.64 UR4, c[0x0][0xa20] ;  /* 0x0002880000047ab9 */ /* 0x000fe40000000a00 */
[----:B------:R-:W-:-:S04]  /*22120*/  ISETP.NE.U32.AND P0, PT, RZ, UR4, PT ;  /* 0x00000004ff007c0c */ /* 0x000fc8000bf05070 */
[----:B------:R-:W-:Y:S01]  /*22130*/  ISETP.NE.AND.EX P0, PT, RZ, UR5, PT, P0 ;  /* 0x00000005ff007c0c */ /* 0x000fe2000bf05300 */
[----:B--2--5:R-:W-:-:S12]  /*22140*/  IMAD.IADD R17, R17, 0x1, R9 ;  /* 0x0000000111117824 */ /* 0x024fd800078e0209 */
[----:B0-----:R-:W-:Y:S05]  /*22150*/  @!P0 BRA `(.L_x_1619) ;  /* 0x0000000000148947 */ /* 0x001fea0003800000 */
[----:B------:R-:W0:Y:S01]  /*22160*/  LDC.64 R6, c[0x0][0xa20] ;  /* 0x00028800ff067b82 */ /* 0x000e220000000a00 */
[----:B------:R-:W-:Y:S01]  /*22170*/  ULDC.64 UR4, c[0x0][0x208] ;  /* 0x0000820000047ab9 */ /* 0x000fe20000000a00 */
[----:B0-----:R-:W-:-:S05]  /*22180*/  IMAD.WIDE R6, R12, 0x4, R6 ;  /* 0x000000040c067825 */ /* 0x001fca00078e0206 */
[----:B------:R0:W5:Y:S01]  /*22190*/  LDG.E R4, desc[UR4][R6.64] ;  /* 0x0000000406047981 */ /* 0x000162000c1e1900 */
[----:B------:R-:W-:Y:S05]  /*221a0*/  BRA `(.L_x_1620) ;  /* 0x0000000000147947 */ /* 0x000fea0003800000 */
.L_x_1619:
[----:B------:R-:W-:Y:S05]  /*221b0*/  @!P3 BRA `(.L_x_1620) ;  /* 0x000000000010b947 */ /* 0x000fea0003800000 */
[----:B------:R-:W-:Y:S02]  /*221c0*/  ULDC.64 UR4, c[0x0][0x208] ;  /* 0x0000820000047ab9 */ /* 0x000fe40000000a00 */
[----:B------:R-:W2:Y:S04]  /*221d0*/  LDG.E R4, desc[UR4][R6.64] ;  /* 0x0000000406047981 */ /* 0x000ea8000c1e1900 */
[----:B------:R-:W2:Y:S02]  /*221e0*/  LDG.E R6, desc[UR4][R6.64+0x4] ;  /* 0x0000040406067981 */ /* 0x000ea4000c1e1900 */
[----:B--2---:R-:W-:-:S07]  /*221f0*/  IMAD.IADD R4, R6, 0x1, -R4 ;  /* 0x0000000106047824 */ /* 0x004fce00078e0a04 */
.L_x_1620:
[----:B------:R-:W-:Y:S01]  /*22200*/  ULDC.64 UR4, c[0x0][0x208] ;  /* 0x0000820000047ab9 */ /* 0x000fe20000000a00 */
[----:B------:R-:W2:Y:S04]  /*22210*/  LDL R13, [R1+0x4] ;  /* 0x00000400010d7983 */ /* 0x000ea80000100800 */
[----:B0-----:R-:W3:Y:S04]  /*22220*/  @P1 LDG.E R6, desc[UR4][R2.64] ;  /* 0x0000000402061981 */ /* 0x001ee8000c1e1900 */
[----:B------:R0:W3:Y:S01]  /*22230*/  @P1 LDG.E R7, desc[UR4][R2.64+0x4] ;  /* 0x0000040402071981 */ /* 0x0000e2000c1e1900 */
[----:B-----5:R-:W-:Y:S01]  /*22240*/  IMAD.IADD R9, R4, 0x1, -R9 ;  /* 0x0000000104097824 */ /* 0x020fe200078e0a09 */
[----:B0-----:R-:W0:Y:S02]  /*22250*/  LDC.64 R2, c[0x0][0x9e0] ;  /* 0x00027800ff027b82 */ /* 0x001e240000000a00 */
[----:B0-----:R-:W-:-:S02]  /*22260*/  ISETP.GE.AND P2, PT, R3, 0x1, PT ;  /* 0x000000010300780c */ /* 0x001fc40003f46270 */
[----:B---3--:R-:W-:-:S05]  /*22270*/  @P1 IADD3 R10, -R6, R7, RZ ;  /* 0x00000007060a1210 */ /* 0x008fca0007ffe1ff */
[----:B------:R-:W-:-:S04]  /*22280*/  IMAD.IADD R8, R9, 0x1, R10 ;  /* 0x0000000109087824 */ /* 0x000fc800078e020a */
[----:B------:R-:W-:-:S04]  /*22290*/  VIADD R4, R8, 0x5f ;  /* 0x0000005f08047836 */ /* 0x000fc80000000000 */
[----:B------:R-:W-:-:S05]  /*222a0*/  IMAD.HI R4, R4, 0x2aaaaaab, RZ ;  /* 0x2aaaaaab04047827 */ /* 0x000fca00078e02ff */
[----:B------:R-:W-:-:S04]  /*222b0*/  SHF.R.U32.HI R7, RZ, 0x1f, R4 ;  /* 0x0000001fff077819 */ /* 0x000fc80000011604 */
[----:B------:R-:W-:Y:S02]  /*222c0*/  LEA.HI.SX32 R20, R4, R7, 0x1c ;  /* 0x0000000704147211 */ /* 0x000fe400078fe2ff */
[----:B--2---:R-:W-:-:S04]  /*222d0*/  LEA R4, R13, 0x80, 0x7 ;  /* 0x000000800d047811 */ /* 0x004fc800078e38ff */
[----:B------:R-:W-:-:S05]  /*222e0*/  IADD3 R4, R8, R4, -R0 ;  /* 0x0000000408047210 */ /* 0x000fca0007ffe800 */
[----:B------:R-:W-:Y:S01]  /*222f0*/  IMAD.IADD R2, R4, 0x1, R2 ;  /* 0x0000000104027824 */ /* 0x000fe200078e0202 */
[----:B------:R-:W-:Y:S06]  /*22300*/  @!P2 BRA `(.L_x_1621) ;  /* 0x000000000048a947 */ /* 0x000fec0003800000 */
[C---:B------:R-:W-:Y:S01]  /*22310*/  ISETP.GT.AND P0, PT, R4.reuse, RZ, PT ;  /* 0x000000ff0400720c */ /* 0x040fe20003f04270 */
[----:B------:R-:W-:Y:S01]  /*22320*/  BSSY B0, `(.L_x_1622) ;  /* 0x000000e000007945 */ /* 0x000fe20003800000 */
[----:B------:R-:W-:-:S11]  /*22330*/  IADD3 R11, R4, -0x1, RZ ;  /* 0xffffffff040b7810 */ /* 0x000fd60007ffe0ff */
        /* <DEDUP_REMOVED lines=8> */
.L_x_1623:
[----:B------:R-:W-:-:S13]  /*223c0*/  ISETP.NE.AND P0, PT, R3, 0x1, PT ;  /* 0x000000010300780c */ /* 0x000fda0003f05270 */
[----:B------:R-:W0:Y:S02]  /*223d0*/  @P0 LDC.64 R6, c[0x0][0x9e8] ;  /* 0x00027a00ff060b82 */ /* 0x000e240000000a00 */
[----:B0-----:R-:W-:-:S05]  /*223e0*/  @P0 IMAD.HI.U32 R6, R11, R6, RZ ;  /* 0x000000060b060227 */ /* 0x001fca00078e00ff */
[----:B------:R-:W-:-:S07]  /*223f0*/  @P0 SHF.R.U32.HI R11, RZ, R7, R6 ;  /* 0x00000007ff0b0219 */ /* 0x000fce0000011606 */
.L_x_1624:
[----:B------:R-:W-:Y:S05]  /*22400*/  BSYNC B0 ;  /* 0x0000000000007941 */ /* 0x000fea0003800000 */
.L_x_1622:
[----:B------:R-:W-:-:S05]  /*22410*/  IMAD R11, R11, R3, R3 ;  /* 0x000000030b0b7224 */ /* 0x000fca00078e0203 */
[----:B------:R-:W-:-:S07]  /*22420*/  VIMNMX R2, R2, R11, PT ;  /* 0x0000000b02027248 */ /* 0x000fce0003fe0100 */
.L_x_1621:
[----:B------:R-:W-:Y:S01]  /*22430*/  IMAD R0, R13, 0x80, -R0 ;  /* 0x000000800d007824 */ /* 0x000fe200078e0a00 */
[----:B------:R-:W-:-:S03]  /*22440*/  ULDC UR4, c[0x0][0x9dc] ;  /* 0x0002770000047ab9 */ /* 0x000fc60000000800 */
[----:B------:R-:W-:-:S04]  /*22450*/  IMAD.IADD R0, R8, 0x1, R0 ;  /* 0x0000000108007824 */ /* 0x000fc800078e0200 */
        /* <DEDUP_REMOVED lines=12> */
.L_x_1627:
[----:B------:R-:W-:Y:S02]  /*22520*/  ISETP.NE.AND P0, PT, R3, 0x1, PT ;  /* 0x000000010300780c */ /* 0x000fe40003f05270 */
[----:B------:R-:W-:-:S11]  /*22530*/  MOV R11, R0 ;  /* 0x00000000000b7202 */ /* 0x000fd60000000f00 */
[----:B------:R-:W0:Y:S02]  /*22540*/  @P0 LDC.64 R6, c[0x0][0x9e8] ;  /* 0x00027a00ff060b82 */ /* 0x000e240000000a00 */
[----:B0-----:R-:W-:-:S05]  /*22550*/  @P0 IMAD.HI.U32 R6, R0, R6, RZ ;  /* 0x0000000600060227 */ /* 0x001fca00078e00ff */
[----:B------:R-:W-:-:S07]  /*22560*/  @P0 SHF.R.U32.HI R11, RZ, R7, R6 ;  /* 0x00000007ff0b0219 */ /* 0x000fce0000011606 */
.L_x_1628:
[----:B------:R-:W-:Y:S05]  /*22570*/  BSYNC B0 ;  /* 0x0000000000007941 */ /* 0x000fea0003800000 */
.L_x_1626:
[----:B------:R-:W-:-:S05]  /*22580*/  IMAD R3, R11, R3, RZ ;  /* 0x000000030b037224 */ /* 0x000fca00078e02ff */
[----:B------:R-:W-:-:S07]  /*22590*/  VIMNMX R8, R8, R3, !PT ;  /* 0x0000000308087248 */ /* 0x000fce0007fe0100 */
.L_x_1625:
[----:B------:R-:W-:Y:S01]  /*225a0*/  VIADD R2, R2, 0x5f ;  /* 0x0000005f02027836 */ /* 0x000fe20000000000 */
[----:B------:R-:W-:Y:S01]  /*225b0*/  BSSY B0, `(.L_x_1629) ;  /* 0x00000e6000007945 */ /* 0x000fe20003800000 */
[----:B------:R-:W-:Y:S01]  /*225c0*/  IMAD.HI R8, R8, 0x2aaaaaab, RZ ;  /* 0x2aaaaaab08087827 */ /* 0x000fe200078e02ff */
[----:B------:R-:W-:-:S03]  /*225d0*/  PLOP3.LUT P2, PT, PT, PT, PT, 0x80, 0x0 ;  /* 0x000000000000781c */ /* 0x000fc60003f4f070 */
[----:B------:R-:W-:-:S05]  /*225e0*/  IMAD.HI R2, R2, 0x2aaaaaab, RZ ;  /* 0x2aaaaaab02027827 */ /* 0x000fca00078e02ff */
[----:B------:R-:W-:-:S04]  /*225f0*/  SHF.R.U32.HI R3, RZ, 0x1f, R2 ;  /* 0x0000001fff037819 */ /* 0x000fc80000011602 */
[----:B------:R-:W-:Y:S02]  /*22600*/  LEA.HI.SX32 R3, R2, R3, 0x1c ;  /* 0x0000000302037211 */ /* 0x000fe400078fe2ff */
[----:B------:R-:W-:Y:S02]  /*22610*/  SHF.R.U32.HI R2, RZ, 0x1f, R8 ;  /* 0x0000001fff027819 */ /* 0x000fe40000011608 */
[----:B------:R-:W-:Y:S02]  /*22620*/  VIMNMX R3, R20, R3, PT ;  /* 0x0000000314037248 */ /* 0x000fe40003fe0100 */
[----:B------:R-:W-:-:S03]  /*22630*/  LEA.HI.SX32 R2, R8, R2, 0x1c ;  /* 0x0000000208027211 */ /* 0x000fc600078fe2ff */
[----:B------:R-:W-:Y:S01]  /*22640*/  IMAD R3, R3, 0x60, -R9 ;  /* 0x0000006003037824 */ /* 0x000fe200078e0a09 */
[----:B------:R-:W-:-:S04]  /*22650*/  VIMNMX R2, RZ, R2, !PT ;  /* 0x00000002ff027248 */ /* 0x000fc80007fe0100 */
[----:B------:R-:W-:Y:S01]  /*22660*/  VIMNMX R10, R3, R10, PT ;  /* 0x0000000a030a7248 */ /* 0x000fe20003fe0100 */
[----:B------:R-:W-:-:S05]  /*22670*/  IMAD R2, R2, 0x60, -R9 ;  /* 0x0000006002027824 */ /* 0x000fca00078e0a09 */
[----:B------:R-:W-:-:S04]  /*22680*/  VIMNMX R6, RZ, R2, !PT ;  /* 0x00000002ff067248 */ /* 0x000fc80007fe0100 */
[----:B------:R-:W-:Y:S01]  /*22690*/  ISETP.GT.AND P0, PT, R10, R6, PT ;  /* 0x000000060a00720c */ /* 0x000fe20003f04270 */
[----:B------:R-:W-:-:S05]  /*226a0*/  IMAD.WIDE.U32 R2, R6, -0x55555555, RZ ;  /* 0xaaaaaaab06027825 */ /* 0x000fca00078e00ff */
[----:B------:R-:W-:-:S05]  /*226b0*/  SHF.R.U32.HI R2, RZ, 0x6, R3 ;  /* 0x00000006ff027819 */ /* 0x000fca0000011603 */
[----:B------:R-:W-:Y:S02]  /*226c0*/  IMAD.MOV.U32 R7, RZ, RZ, R2 ;  /* 0x000000ffff077224 */ /* 0x000fe400078e0002 */
[----:B------:R-:W-:-:S04]  /*226d0*/  @P0 VIADD R3, R10, 0x5f ;  /* 0x0000005f0a030836 */ /* 0x000fc80000000000 */
[----:B------:R-:W-:-:S05]  /*226e0*/  @P0 IMAD.HI R3, R3, 0x2aaaaaab, RZ ;  /* 0x2aaaaaab03030827 */ /* 0x000fca00078e02ff */
[----:B------:R-:W-:-:S04]  /*226f0*/  @P0 SHF.R.U32.HI R6, RZ, 0x1f, R3 ;  /* 0x0000001fff060819 */ /* 0x000fc80000011603 */
[----:B------:R-:W-:-:S04]  /*22700*/  @P0 LEA.HI.SX32 R7, R3, R6, 0x1c ;  /* 0x0000000603070211 */ /* 0x000fc800078fe2ff */
[----:B------:R-:W-:-:S13]  /*22710*/  ISETP.GT.AND P0, PT, R7, R2, PT ;  /* 0x000000020700720c */ /* 0x000fda0003f04270 */
[----:B------:R-:W-:Y:S05]  /*22720*/  @!P0 BRA `(.L_x_1630) ;  /* 0x0000000c00388947 */ /* 0x000fea0003800000 */
[----:B------:R-:W2:Y:S01]  /*22730*/  LDL R11, [R1+0x8] ;  /* 0x00000800010b7983 */ /* 0x000ea20000100800 */
[----:B------:R-:W0:Y:S01]  /*22740*/  LDC R3, c[0x0][0x428] ;  /* 0x00010a00ff037b82 */ /* 0x000e220000000800 */
[----:B------:R-:W-:Y:S01]  /*22750*/  UMOV UR4, 0xffffffff ;  /* 0xffffffff00047882 */ /* 0x000fe20000000000 */
[----:B0-----:R-:W-:-:S13]  /*22760*/  ISETP.NE.AND P0, PT, R3, 0x1, PT ;  /* 0x000000010300780c */ /* 0x001fda0003f05270 */
[----:B------:R-:W2:Y:S08]  /*22770*/  @P0 LDC R8, c[0x0][0x42c] ;  /* 0x00010b00ff080b82 */ /* 0x000eb00000000800 */
[----:B------:R-:W0:Y:S01]  /*22780*/  @P0 LDC R6, c[0x0][0x430] ;  /* 0x00010c00ff060b82 */ /* 0x000e220000000800 */
[----:B--2---:R-:W-:-:S04]  /*22790*/  @P0 IMAD.HI.U32 R8, R11, R8, RZ ;  /* 0x000000080b080227 */ /* 0x004fc800078e00ff */
[----:B------:R-:W-:Y:S01]  /*227a0*/  IMAD.MOV.U32 R3, RZ, RZ, R11 ;  /* 0x000000ffff037224 */ /* 0x000fe200078e000b */
[----:B0-----:R-:W-:Y:S02]  /*227b0*/  @P0 SHF.R.U32.HI R3, RZ, R6, R8 ;  /* 0x00000006ff030219 */ /* 0x001fe40000011608 */
[----:B------:R-:W-:Y:S01]  /*227c0*/  SEL R6, R12, RZ, !P1 ;  /* 0x000000ff0c067207 */ /* 0x000fe20004800000 */
[----:B------:R-:W-:Y:S06]  /*227d0*/  BRA.DIV UR4, `(.L_x_1631) ;  /* 0x0000005e04d07947 */ /* 0x000fec000b800000 */
.L_x_1786:
[----:B------:R-:W-:-:S03]  /*227e0*/  UMOV UR4, 0xffffffff ;  /* 0xffffffff00047882 */ /* 0x000fc60000000000 */
[----:B------:R-:W-:Y:S05]  /*227f0*/  BRA.DIV UR4, `(.L_x_1632) ;  /* 0x0000005e04fc7947 */ /* 0x000fea000b800000 */
[----:B------:R-:W-:-:S13]  /*22800*/  ELECT P6, URZ, PT ;  /* 0x00000000003f782f */ /* 0x000fda00038c0000 */
.L_x_1789:
[----:B------:R-:W2:Y:S01]  /*22810*/  LDL R8, [R1+0x24] ;  /* 0x0000240001087983 */ /* 0x000ea20000100800 */
[----:B------:R-:W-:Y:S01]  /*22820*/  BSSY B1, `(.L_x_1633) ;  /* 0x000000b000017945 */ /* 0x000fe20003800000 */
[----:B------:R-:W0:Y:S01]  /*22830*/  S2R R12, SR_CgaCtaId ;  /* 0x00000000000c7919 */ /* 0x000e220000008800 */
[----:B--2---:R-:W-:-:S04]  /*22840*/  IADD3 R8, R8, 0x1, RZ ;  /* 0x0000000108087810 */ /* 0x004fc80007ffe0ff */
        /* <DEDUP_REMOVED lines=8> */
.L_x_1790:
[----:B------:R-:W-:Y:S05]  /*228d0*/  BSYNC B1 ;  /* 0x0000000000017941 */ /* 0x000fea0003800000 */
.L_x_1633:
[----:B------:R-:W-:Y:S04]  /*228e0*/  BSSY B1, `(.L_x_1635) ;  /* 0x000004e000017945 */ /* 0x000fe80003800000 */
[----:B------:R-:W-:Y:S05]  /*228f0*/  @!P6 BRA `(.L_x_1636) ;  /* 0x000000040030e947 */ /* 0x000fea0003800000 */
[----:B------:R-:W2:Y:S01]  /*22900*/  LDL R10, [R1+0x10] ;  /* 0x00001000010a7983 */ /* 0x000ea20000100800 */
[----:B------:R-:W-:Y:S01]  /*22910*/  IMAD R9, R19, 0x8, R12 ;  /* 0x0000000813097824 */ /* 0x000fe200078e020c */
[----:B--2---:R-:W-:-:S04]  /*22920*/  SHF.L.U32 R11, R10, 0x1f, RZ ;  /* 0x0000001f0a0b7819 */ /* 0x004fc800000006ff */
[----:B------:R-:W1:Y:S02]  /*22930*/  SYNCS.PHASECHK.TRANS64.TRYWAIT P0, [R9+URZ+0x308a0], R11 ;  /* 0x0308a00b090075a7 */ /* 0x000e64000800017f */
[----:B-1----:R-:W-:Y:S05]  /*22940*/  @!P0 BRA `(.L_x_1637) ;  /* 0x0000005c00dc8947 */ /* 0x002fea0003800000 */
.L_x_1791:
[----:B0-----:R-:W0:Y:S02]  /*22950*/  S2R R8, SR_TID.X ;  /* 0x0000000000087919 */ /* 0x001e240000002100 */
[----:B0-----:R-:W-:-:S04]  /*22960*/  LOP3.LUT R8, R8, 0x7f, RZ, 0xc0, !PT ;  /* 0x0000007f08087812 */ /* 0x001fc800078ec0ff */
[----:B------:R-:W-:-:S13]  /*22970*/  ISETP.NE.AND P1, PT, R8, RZ, PT ;  /* 0x000000ff0800720c */ /* 0x000fda0003f25270 */
[----:B------:R-:W-:Y:S05]  /*22980*/  @P1 BRA `(.L_x_1638) ;  /* 0x00000000001c1947 */ /* 0x000fea0003800000 */
[----:B------:R-:W0:Y:S02]  /*22990*/  S2R R8, SR_TID.X ;  /* 0x0000000000087919 */ /* 0x000e240000002100 */
[----:B0-----:R-:W-:-:S04]  /*229a0*/  LOP3.LUT R8, R8, 0x1f, RZ, 0xc0, !PT ;  /* 0x0000001f08087812 */ /* 0x001fc800078ec0ff */
[----:B------:R-:W-:Y:S01]  /*229b0*/  ISETP.NE.AND P0, PT, R8, RZ, PT ;  /* 0x000000ff0800720c */ /* 0x000fe20003f05270 */
[----:B------:R-:W-:-:S04]  /*229c0*/  IMAD.MOV.U32 R8, RZ, RZ, 0x9000 ;  /* 0x00009000ff087424 */ /* 0x000fc800078e00ff */
[----:B------:R0:W-:Y:S08]  /*229d0*/  SYNCS.ARRIVE.TRANS64 RZ, [R9+URZ+0x30890], R8 ;  /* 0x0308900809ff79a7 */ /* 0x0001f0000800003f */
[----:B------:R-:W-:Y:S05]  /*229e0*/  @!P0 BRA `(.L_x_1638) ;  /* 0x0000000000048947 */ /* 0x000fea0003800000 */
[----:B------:R-:W-:Y:S01]  /*229f0*/  BPT.TRAP 0x1 ;  /* 0x000000040000795c */ /* 0x000fe20000300000 */
.L_x_1638:
[----:B0-----:R-:W-:Y:S01]  /*22a00*/  IMAD R8, R19, 0x9000, R12 ;  /* 0x0000900013087824 */ /* 0x001fe200078e020c */
[----:B------:R-:W-:Y:S01]  /*22a10*/  R2UR UR9, R9 ;  /* 0x00000000090972ca */ /* 0x000fe200000e0000 */
[----:B------:R-:W-:Y:S01]  /*22a20*/  IMAD R10, R7, 0x60, R5 ;  /* 0x00000060070a7824 */ /* 0x000fe200078e0205 */
[----:B------:R-:W-:Y:S01]  /*22a30*/  UIADD3 UR4, UP0, UR38, 0x570, URZ ;  /* 0x0000057026047890 */ /* 0x000fe2000ff1e03f */
[----:B------:R-:W-:Y:S01]  /*22a40*/  R2UR UR12, R3 ;  /* 0x00000000030c72ca */ /* 0x000fe200000e0000 */
[----:B------:R-:W-:Y:S01]  /*22a50*/  UMOV UR10, URZ ;  /* 0x0000003f000a7c82 */ /* 0x000fe20008000000 */
[----:B------:R-:W-:Y:S01]  /*22a60*/  R2UR UR15, R8 ;  /* 0x00000000080f72ca */ /* 0x000fe200000e0000 */
[----:B------:R-:W-:Y:S01]  /*22a70*/  VIADD R10, R10, 0xffffffa0 ;  /* 0xffffffa00a0a7836 */ /* 0x000fe20000000000 */
[----:B------:R-:W-:Y:S01]  /*22a80*/  R2UR UR13, R6 ;  /* 0x00000000060d72ca */ /* 0x000fe200000e0000 */
[----:B------:R-:W-:Y:S01]  /*22a90*/  UIADD3.X UR5, URZ, UR39, URZ, UP0, !UPT ;  /* 0x000000273f057290 */ /* 0x000fe200087fe43f */
[----:B------:R-:W-:-:S02]  /*22aa0*/  UMOV UR6, 0x0 ;  /* 0x0000000000067882 */ /* 0x000fc40000000000 */
[----:B------:R-:W-:Y:S01]  /*22ab0*/  R2UR UR11, R10 ;  /* 0x000000000a0b72ca */ /* 0x000fe200000e0000 */
[----:B------:R-:W-:Y:S01]  /*22ac0*/  UMOV UR7, 0x12f00000 ;  /* 0x12f0000000077882 */ /* 0x000fe20000000000 */
[----:B------:R-:W-:Y:S01]  /*22ad0*/  UIADD3 UR9, UR9, 0x30890, URZ ;  /* 0x0003089009097890 */ /* 0x000fe2000fffe03f */
[----:B------:R-:W-:-:S04]  /*22ae0*/  UMOV UR16, 0x40 ;  /* 0x0000004000107882 */ /* 0x000fc80000000000 */
        /* <DEDUP_REMOVED lines=10> */
[----:B------:R0:W-:Y:S01]  /*22b90*/  UTMALDG.4D [UR8], [UR4], desc[UR6] ;  /* 0x00000608040075b4 */ /* 0x0001e20008019000 */
[----:B------:R-:W2:Y:S02]  /*22ba0*/  SYNCS.PHASECHK.TRANS64.TRYWAIT P0, [R9+URZ+0x308c0], R11 ;  /* 0x0308c00b090075a7 */ /* 0x000ea4000800017f */
[----:B0-2---:R-:W-:Y:S05]  /*22bb0*/  @!P0 BRA `(.L_x_1639) ;  /* 0x0000005c00548947 */ /* 0x005fea0003800000 */
.L_x_1792:
        /* <DEDUP_REMOVED lines=8> */
.L_x_1640:
        /* <DEDUP_REMOVED lines=24> */
.L_x_1636:
[----:B------:R-:W-:Y:S05]  /*22dc0*/  BSYNC B1 ;  /* 0x0000000000017941 */ /* 0x000fea0003800000 */
.L_x_1635:
[----:B01----:R-:W2:Y:S01]  /*22dd0*/  LDL.LU R9, [R1+0x10] ;  /* 0x0000100001097983 */ /* 0x003ea20000300800 */
[----:B------:R-:W-:Y:S01]  /*22de0*/  VIADD R19, R19, 0x1 ;  /* 0x0000000113137836 */ /* 0x000fe20000000000 */
[----:B------:R-:W-:Y:S01]  /*22df0*/  PLOP3.LUT P2, PT, PT, PT, PT, 0x8, 0x0 ;  /* 0x000000000000781c */ /* 0x000fe20003f4e170 */
[----:B------:R-:W-:-:S03]  /*22e00*/  VIADD R7, R7, 0xfffffffe ;  /* 0xfffffffe07077836 */ /* 0x000fc60000000000 */
[----:B------:R-:W-:-:S04]  /*22e10*/  ISETP.NE.AND P0, PT, R19, 0x2, PT ;  /* 0x000000021300780c */ /* 0x000fc80003f05270 */
[----:B------:R-:W-:Y:S02]  /*22e20*/  SEL R8, RZ, 0x1, P0 ;  /* 0x00000001ff087807 */ /* 0x000fe40000000000 */
[----:B------:R-:W-:Y:S02]  /*22e30*/  SEL R19, R19, RZ, P0 ;  /* 0x000000ff13137207 */ /* 0x000fe40000000000 */
[----:B------:R-:W-:Y:S02]  /*22e40*/  ISETP.GE.AND P0, PT, R7, R2, PT ;  /* 0x000000020700720c */ /* 0x000fe40003f06270 */
[----:B--2---:R-:W-:-:S05]  /*22e50*/  LOP3.LUT R9, R9, R8, RZ, 0x3c, !PT ;  /* 0x0000000809097212 */ /* 0x004fca00078e3cff */
[----:B------:R0:W-:Y:S06]  /*22e60*/  STL [R1+0x10], R9 ;  /* 0x0000100901007387 */ /* 0x0001ec0000100800 */
[----:B------:R-:W-:Y:S05]  /*22e70*/  @!P0 BRA `(.L_x_1630) ;  /* 0x0000000400648947 */ /* 0x000fea0003800000 */
.L_x_1647:
[----:B------:R-:W-:Y:S05]  /*22e80*/  YIELD ;  /* 0x0000000000007946 */ /* 0x000fea0003800000 */
[----:B------:R-:W-:Y:S04]  /*22e90*/  BSSY B1, `(.L_x_1641) ;  /* 0x000004d000017945 */ /* 0x000fe80003800000 */
[----:B-1----:R-:W-:Y:S05]  /*22ea0*/  @!P6 BRA `(.L_x_1642) ;  /* 0x00000004002ce947 */ /* 0x002fea0003800000 */
[----:B0-----:R-:W2:Y:S01]  /*22eb0*/  LDL R9, [R1+0x10] ;  /* 0x0000100001097983 */ /* 0x001ea20000100800 */
[----:B------:R-:W-:Y:S01]  /*22ec0*/  IMAD R8, R19, 0x8, R12 ;  /* 0x0000000813087824 */ /* 0x000fe200078e020c */
[----:B--2---:R-:W-:-:S04]  /*22ed0*/  SHF.L.U32 R9, R9, 0x1f, RZ ;  /* 0x0000001f09097819 */ /* 0x004fc800000006ff */
[----:B------:R-:W0:Y:S02]  /*22ee0*/  SYNCS.PHASECHK.TRANS64.TRYWAIT P0, [R8+URZ+0x308a0], R9 ;  /* 0x0308a009080075a7 */ /* 0x000e24000800017f */
[----:B0-----:R-:W-:Y:S05]  /*22ef0*/  @!P0 BRA `(.L_x_1643) ;  /* 0x0000005800988947 */ /* 0x001fea0003800000 */
.L_x_1793:
        /* <DEDUP_REMOVED lines=11> */
.L_x_1644:
[----:B-1----:R-:W-:Y:S01]  /*22fb0*/  IMAD R10, R19, 0x9000, R12 ;  /* 0x00009000130a7824 */ /* 0x002fe200078e020c */
[----:B------:R-:W-:Y:S01]  /*22fc0*/  R2UR UR9, R8 ;  /* 0x00000000080972ca */ /* 0x000fe200000e0000 */
[----:B------:R-:W-:Y:S01]  /*22fd0*/  IMAD R11, R7, 0x60, R5 ;  /* 0x00000060070b7824 */ /* 0x000fe200078e0205 */
        /* <DEDUP_REMOVED lines=9> */
[----:B------:R-:W-:-:S02]  /*23070*/  UMOV UR16, 0x40 ;  /* 0x0000004000107882 */ /* 0x000fc40000000000 */
[----:B------:R-:W-:-:S05]  /*23080*/  UIADD3 UR9, UR9, 0x30890, URZ ;  /* 0x0003089009097890 */ /* 0x000fca000fffe03f */
        /* <DEDUP_REMOVED lines=13> */
.L_x_1794:
        /* <DEDUP_REMOVED lines=8> */
.L_x_1646:
        /* <DEDUP_REMOVED lines=24> */
.L_x_1642:
[----:B------:R-:W-:Y:S05]  /*23360*/  BSYNC B1 ;  /* 0x0000000000017941 */ /* 0x000fea0003800000 */
.L_x_1641:
[----:B01----:R-:W2:Y:S01]  /*23370*/  LDL.LU R9, [R1+0x10] ;  /* 0x0000100001097983 */ /* 0x003ea20000300800 */
[----:B------:R-:W-:-:S05]  /*23380*/  VIADD R19, R19, 0x1 ;  /* 0x0000000113137836 */ /* 0x000fca0000000000 */
[----:B------:R-:W-:-:S04]  /*23390*/  ISETP.NE.AND P0, PT, R19, 0x2, PT ;  /* 0x000000021300780c */ /* 0x000fc80003f05270 */
[----:B------:R-:W-:Y:S02]  /*233a0*/  SEL R8, RZ, 0x1, P0 ;  /* 0x00000001ff087807 */ /* 0x000fe40000000000 */
[----:B------:R-:W-:Y:S02]  /*233b0*/  SEL R19, R19, RZ, P0 ;  /* 0x000000ff13137207 */ /* 0x000fe40000000000 */
[C---:B------:R-:W-:Y:S01]  /*233c0*/  ISETP.GT.AND P0, PT, R7.reuse, R2, PT ;  /* 0x000000020700720c */ /* 0x040fe20003f04270 */
[----:B------:R-:W-:Y:S01]  /*233d0*/  VIADD R7, R7, 0xffffffff ;  /* 0xffffffff07077836 */ /* 0x000fe20000000000 */
[----:B--2---:R-:W-:-:S05]  /*233e0*/  LOP3.LUT R9, R9, R8, RZ, 0x3c, !PT ;  /* 0x0000000809097212 */ /* 0x004fca00078e3cff */
[----:B------:R1:W-:Y:S06]  /*233f0*/  STL [R1+0x10], R9 ;  /* 0x0000100901007387 */ /* 0x0003ec0000100800 */
[----:B------:R-:W-:Y:S05]  /*23400*/  @P0 BRA `(.L_x_1647) ;  /* 0xfffffff8009c0947 */ /* 0x000fea000383ffff */
.L_x_1630:
[----:B------:R-:W-:Y:S05]  /*23410*/  BSYNC B0 ;  /* 0x0000000000007941 */ /* 0x000fea0003800000 */
.L_x_1629:
[----:B------:R-:W2:Y:S01]  /*23420*/  LDC.64 R2, c[0x0][0x9e0] ;  /* 0x00027800ff027b82 */ /* 0x000ea20000000a00 */
[----:B------:R-:W-:Y:S07]  /*23430*/  @!P2 WARPSYNC.ALL ;  /* 0x000000000000a948 */ /* 0x000fee0003800000 */
[----:B------:R-:W-:Y:S01]  /*23440*/  @!P2 BAR.SYNC.DEFER_BLOCKING 0xc, 0x120 ;  /* 0x030480000000ab1d */ /* 0x000fe20000010000 */
[----:B--2---:R-:W-:Y:S01]  /*23450*/  ISETP.GE.AND P0, PT, R3, 0x1, PT ;  /* 0x000000010300780c */ /* 0x004fe20003f06270 */
[----:B------:R-:W-:-:S12]  /*23460*/  IMAD.IADD R2, R4, 0x1, R2 ;  /* 0x0000000104027824 */ /* 0x000fd800078e0202 */
[----:B------:R-:W-:Y:S05]  /*23470*/  @!P0 BRA `(.L_x_1648) ;  /* 0x0000000000488947 */ /* 0x000fea0003800000 */
[C---:B------:R-:W-:Y:S01]  /*23480*/  ISETP.GT.AND P1, PT, R4.reuse, RZ, PT ;  /* 0x000000ff0400720c */ /* 0x040fe20003f24270 */
[----:B------:R-:W-:Y:S01]  /*23490*/  BSSY B0, `(.L_x_1649) ;  /* 0x000000e000007945 */ /* 0x000fe20003800000 */
[----:B------:R-:W-:-:S11]  /*234a0*/  VIADD R6, R4, 0xffffffff ;  /* 0xffffffff04067836 */ /* 0x000fd60000000000 */
[----:B------:R-:W-:Y:S05]  /*234b0*/  @P1 BRA `(.L_x_1650) ;  /* 0x00000000001c1947 */ /* 0x000fea0003800000 */
[----:B------:R-:W-:Y:S02]  /*234c0*/  ISETP.NE.AND P1, PT, R3, 0x1, PT ;  /* 0x000000010300780c */ /* 0x000fe40003f25270 */
[----:B------:R-:W-:-:S11]  /*234d0*/  IADD3 R5, -R4, RZ, RZ ;  /* 0x000000ff04057210 */ /* 0x000fd60007ffe1ff */
[----:B------:R-:W2:Y:S02]  /*234e0*/  @P1 LDC.64 R6, c[0x0][0x9e8] ;  /* 0x00027a00ff061b82 */ /* 0x000ea40000000a00 */
[----:B--2---:R-:W-:-:S05]  /*234f0*/  @P1 IMAD.HI.U32 R6, R5, R6, RZ ;  /* 0x0000000605061227 */ /* 0x004fca00078e00ff */
[----:B------:R-:W-:-:S04]  /*23500*/  @P1 SHF.R.U32.HI R5, RZ, R7, R6 ;  /* 0x00000007ff051219 */ /* 0x000fc80000011606 */
[----:B------:R-:W-:Y:S01]  /*23510*/  LOP3.LUT R6, RZ, R5, RZ, 0x33, !PT ;  /* 0x00000005ff067212 */ /* 0x000fe200078e33ff */
[----:B------:R-:W-:Y:S06]  /*23520*/  BRA `(.L_x_1651) ;  /* 0x0000000000107947 */ /* 0x000fec0003800000 */
.L_x_1650:
[----:B------:R-:W-:-:S13]  /*23530*/  ISETP.NE.AND P1, PT, R3, 0x1, PT ;  /* 0x000000010300780c */ /* 0x000fda0003f25270 */
[----:B------:R-:W2:Y:S02]  /*23540*/  @P1 LDC.64 R4, c[0x0][0x9e8] ;  /* 0x00027a00ff041b82 */ /* 0x000ea40000000a00 */
[----:B--2---:R-:W-:-:S05]  /*23550*/  @P1 IMAD.HI.U32 R4, R6, R4, RZ ;  /* 0x0000000406041227 */ /* 0x004fca00078e00ff */
[----:B------:R-:W-:-:S07]  /*23560*/  @P1 SHF.R.U32.HI R6, RZ, R5, R4 ;  /* 0x00000005ff061219 */ /* 0x000fce0000011604 */
.L_x_1651:
[----:B------:R-:W-:Y:S05]  /*23570*/  BSYNC B0 ;  /* 0x0000000000007941 */ /* 0x000fea0003800000 */
.L_x_1649:
[----:B------:R-:W-:-:S05]  /*23580*/  IMAD R5, R6, R3, R3 ;  /* 0x0000000306057224 */ /* 0x000fca00078e0203 */
[----:B------:R-:W-:-:S07]  /*23590*/  VIMNMX R2, R2, R5, PT ;  /* 0x0000000502027248 */ /* 0x000fce0003fe0100 */
.L_x_1648:
[----:B------:R-:W-:Y:S01]  /*235a0*/  VIADD R2, R2, 0x5f ;  /* 0x0000005f02027836 */ /* 0x000fe20000000000 */
[----:B------:R-:W-:-:S03]  /*235b0*/  ULDC UR4, c[0x0][0x9dc] ;  /* 0x0002770000047ab9 */ /* 0x000fc60000000800 */
[----:B------:R-:W-:-:S05]  /*235c0*/  IMAD.HI R2, R2, 0x2aaaaaab, RZ ;  /* 0x2aaaaaab02027827 */ /* 0x000fca00078e02ff */
[----:B------:R-:W-:-:S04]  /*235d0*/  SHF.R.U32.HI R5, RZ, 0x1f, R2 ;  /* 0x0000001fff057819 */ /* 0x000fc80000011602 */
[----:B------:R-:W-:Y:S01]  /*235e0*/  LEA.HI.SX32 R5, R2, R5, 0x1c ;  /* 0x0000000502057211 */ /* 0x000fe200078fe2ff */
[----:B------:R-:W-:-:S03]  /*235f0*/  VIADD R2, R0, -UR4 ;  /* 0x8000000400027c36 */ /* 0x000fc60008000000 */
[----:B------:R-:W-:-:S05]  /*23600*/  VIMNMX R6, R20, R5, PT ;  /* 0x0000000514067248 */ /* 0x000fca0003fe0100 */
[----:B------:R2:W-:Y:S01]  /*23610*/  STL [R1+0x20], R6 ;  /* 0x0000200601007387 */ /* 0x0005e20000100800 */
[----:B------:R-:W-:Y:S05]  /*23620*/  @!P0 BRA `(.L_x_1652) ;  /* 0x0000000000448947 */ /* 0x000fea0003800000 */
[----:B------:R-:W-:Y:S01]  /*23630*/  ISETP.GT.AND P0, PT, R0, -0x1, PT ;  /* 0xffffffff0000780c */ /* 0x000fe20003f04270 */
[----:B------:R-:W-:-:S12]  /*23640*/  BSSY B0, `(.L_x_1653) ;  /* 0x000000d000007945 */ /* 0x000fd80003800000 */
[----:B------:R-:W-:Y:S05]  /*23650*/  @P0 BRA `(.L_x_1654) ;  /* 0x00000000001c0947 */ /* 0x000fea0003800000 */
[----:B------:R-:W-:Y:S02]  /*23660*/  ISETP.NE.AND P0, PT, R3, 0x1, PT ;  /* 0x000000010300780c */ /* 0x000fe40003f05270 */
[----:B------:R-:W-:-:S11]  /*23670*/  LOP3.LUT R7, RZ, R0, RZ, 0x33, !PT ;  /* 0x00000000ff077212 */ /* 0x000fd600078e33ff */
[----:B------:R-:W3:Y:S02]  /*23680*/  @P0 LDC.64 R4, c[0x0][0x9e8] ;  /* 0x00027a00ff040b82 */ /* 0x000ee40000000a00 */
[----:B---3--:R-:W-:-:S05]  /*23690*/  @P0 IMAD.HI.U32 R4, R7, R4, RZ ;  /* 0x0000000407040227 */ /* 0x008fca00078e00ff */
[----:B------:R-:W-:-:S04]  /*236a0*/  @P0 SHF.R.U32.HI R7, RZ, R5, R4 ;  /* 0x00000005ff070219 */ /* 0x000fc80000011604 */
[----:B------:R-:W-:Y:S01]  /*236b0*/  LOP3.LUT R0, RZ, R7, RZ, 0x33, !PT ;  /* 0x00000007ff007212 */ /* 0x000fe200078e33ff */
[----:B------:R-:W-:Y:S06]  /*236c0*/  BRA `(.L_x_1655) ;  /* 0x0000000000107947 */ /* 0x000fec0003800000 */
.L_x_1654:
[----:B------:R-:W-:-:S13]  /*236d0*/  ISETP.NE.AND P0, PT, R3, 0x1, PT ;  /* 0x000000010300780c */ /* 0x000fda0003f05270 */
[----:B------:R-:W3:Y:S02]  /*236e0*/  @P0 LDC.64 R4, c[0x0][0x9e8] ;  /* 0x00027a00ff040b82 */ /* 0x000ee40000000a00 */
[----:B---3--:R-:W-:-:S05]  /*236f0*/  @P0 IMAD.HI.U32 R4, R0, R4, RZ ;  /* 0x0000000400040227 */ /* 0x008fca00078e00ff */
[----:B------:R-:W-:-:S07]  /*23700*/  @P0 SHF.R.U32.HI R0, RZ, R5, R4 ;  /* 0x00000005ff000219 */ /* 0x000fce0000011604 */
.L_x_1655:
[----:B------:R-:W-:Y:S05]  /*23710*/  BSYNC B0 ;  /* 0x0000000000007941 */ /* 0x000fea0003800000 */
.L_x_1653:
[----:B------:R-:W-:-:S05]  /*23720*/  IMAD R3, R0, R3, RZ ;  /* 0x0000000300037224 */ /* 0x000fca00078e02ff */
[----:B------:R-:W-:-:S07]  /*23730*/  VIMNMX R2, R2, R3, !PT ;  /* 0x0000000302027248 */ /* 0x000fce0007fe0100 */
.L_x_1652:
[----:B------:R-:W-:Y:S01]  /*23740*/  IMAD.HI R2, R2, 0x2aaaaaab, RZ ;  /* 0x2aaaaaab02027827 */ /* 0x000fe200078e02ff */
[----:B------:R-:W-:Y:S04]  /*23750*/  BSSY B6, `(.L_x_1656) ;  /* 0x000030a000067945 */ /* 0x000fe80003800000 */
[----:B------:R-:W-:-:S04]  /*23760*/  SHF.R.U32.HI R3, RZ, 0x1f, R2 ;  /* 0x0000001fff037819 */ /* 0x000fc80000011602 */
[----:B------:R-:W-:-:S04]  /*23770*/  LEA.HI.SX32 R3, R2, R3, 0x1c ;  /* 0x0000000302037211 */ /* 0x000fc800078fe2ff */
[----:B------:R-:W-:-:S04]  /*23780*/  VIMNMX R0, RZ, R3, !PT ;  /* 0x00000003ff007248 */ /* 0x000fc80007fe0100 */
[----:B------:R-:W-:Y:S01]  /*23790*/  ISETP.GT.AND P0, PT, R6, R0, PT ;  /* 0x000000000600720c */ /* 0x000fe20003f04270 */
[----:B------:R3:W-:-:S12]  /*237a0*/  STL [R1+0x1c], R0 ;  /* 0x00001c0001007387 */ /* 0x0007d80000100800 */
[----:B---3--:R-:W-:Y:S05]  /*237b0*/  @P0 BRA `(.L_x_1657) ;  /* 0x00000000004c0947 */ /* 0x008fea0003800000 */
[----:B------:R-:W3:Y:S02]  /*237c0*/  S2R R0, SR_TID.X ;  /* 0x0000000000007919 */ /* 0x000ee40000002100 */
[----:B---3--:R-:W-:-:S04]  /*237d0*/  LOP3.LUT R0, R0, 0x1f, RZ, 0xc0, !PT ;  /* 0x0000001f00007812 */ /* 0x008fc800078ec0ff */
[----:B------:R-:W-:-:S13]  /*237e0*/  ISETP.NE.AND P1, PT, R0, RZ, PT ;  /* 0x000000ff0000720c */ /* 0x000fda0003f25270 */
[----:B------:R-:W-:Y:S05]  /*237f0*/  @P1 BRA `(.L_x_1658) ;  /* 0x0000002c00fc1947 */ /* 0x000fea0003800000 */
[----:B------:R-:W3:Y:S01]  /*23800*/  S2R R7, SR_LANEID ;  /* 0x0000000000077919 */ /* 0x000ee20000000000 */
[----:B------:R-:W-:Y:S01]  /*23810*/  VOTEU.ANY UR4, UPT, PT ;  /* 0x0000000000047886 */ /* 0x000fe200038e0100 */
[----:B------:R-:W4:Y:S01]  /*23820*/  LDC.64 R2, c[0x0][0xc38] ;  /* 0x00030e00ff027b82 */ /* 0x000f220000000a00 */
[----:B------:R-:W3:Y:S01]  /*23830*/  FLO.U32 R0, UR4 ;  /* 0x0000000400007d00 */ /* 0x000ee200080e0000 */
[----:B------:R-:W-:-:S07]  /*23840*/  ULDC.64 UR6, c[0x0][0x208] ;  /* 0x0000820000067ab9 */ /* 0x000fce0000000a00 */
[----:B------:R-:W4:Y:S01]  /*23850*/  POPC R5, UR4 ;  /* 0x0000000400057d09 */ /* 0x000f220008000000 */
[----:B---3--:R-:W-:-:S13]  /*23860*/  ISETP.EQ.U32.AND P0, PT, R0, R7, PT ;  /* 0x000000070000720c */ /* 0x008fda0003f02070 */
[----:B----4-:R-:W3:Y:S01]  /*23870*/  @P0 ATOMG.E.ADD.STRONG.GPU PT, R3, desc[UR6][R2.64], R5 ;  /* 0x00000005020309a8 */ /* 0x010ee200081ee1c6 */
[----:B------:R-:W4:Y:S02]  /*23880*/  S2R R4, SR_LTMASK ;  /* 0x0000000000047919 */ /* 0x000f240000003900 */
[----:B----4-:R-:W-:-:S04]  /*23890*/  LOP3.LUT R4, R4, UR4, RZ, 0xc0, !PT ;  /* 0x0000000404047c12 */ /* 0x010fc8000f8ec0ff */
[----:B------:R-:W4:Y:S01]  /*238a0*/  POPC R7, R4 ;  /* 0x0000000400077309 */ /* 0x000f220000000000 */
[----:B---3--:R-:W4:Y:S02]  /*238b0*/  SHFL.IDX PT, R0, R3, R0, 0x1f ;  /* 0x00001f0003007589 */ /* 0x008f2400000e0000 */
[----:B----4-:R-:W-:-:S05]  /*238c0*/  IADD3 R0, R0, UR36, R7 ;  /* 0x0000002400007c10 */ /* 0x010fca000fffe007 */
[----:B------:R3:W-:Y:S01]  /*238d0*/  STL [R1], R0 ;  /* 0x0000000001007387 */ /* 0x0007e20000100800 */
[----:B------:R-:W-:Y:S05]  /*238e0*/  BRA `(.L_x_1658) ;  /* 0x0000002c00c07947 */ /* 0x000fea0003800000 */
.L_x_1657:
[----:B------:R-:W3:Y:S01]  /*238f0*/  S2R R3, SR_CgaCtaId ;  /* 0x0000000000037919 */ /* 0x000ee20000008800 */
[----:B------:R-:W-:-:S04]  /*23900*/  MOV R0, 0x400 ;  /* 0x0000040000007802 */ /* 0x000fc80000000f00 */
[----:B---3--:R-:W-:-:S05]  /*23910*/  LEA R2, R3, R0, 0x18 ;  /* 0x0000000003027211 */ /* 0x008fca00078ec0ff */
[----:B------:R3:W-:Y:S01]  /*23920*/  STL [R1+0x14], R2 ;  /* 0x0000140201007387 */ /* 0x0007e20000100800 */
[----:B------:R-:W-:-:S05]  /*23930*/  VIADD R0, R2, 0x1e400 ;  /* 0x0001e40002007836 */ /* 0x000fca0000000000 */
[----:B------:R-:W-:-:S13]  /*23940*/  LOP3.LUT P0, RZ, R0, 0x3ff, RZ, 0xc0, !PT ;  /* 0x000003ff00ff7812 */ /* 0x000fda000780c0ff */
[----:B---3--:R-:W-:Y:S05]  /*23950*/  @!P0 BRA `(.L_x_1659) ;  /* 0x0000000000408947 */ /* 0x008fea0003800000 */
[----:B------:R-:W-:Y:S01]  /*23960*/  MOV R2, 0x0 ;  /* 0x0000000000027802 */ /* 0x000fe20000000f00 */
[----:B------:R-:W-:Y:S01]  /*23970*/  ULDC.64 UR6, c[0x4][0xa8] ;  /* 0x01002a0000067ab9 */ /* 0x000fe20000000a00 */
[----:B------:R-:W-:Y:S01]  /*23980*/  ULDC.64 UR8, c[0x4][0xb0] ;  /* 0x01002c0000087ab9 */ /* 0x000fe20000000a00 */
[----:B------:R-:W-:Y:S01]  /*23990*/  ULDC.64 UR4, c[0x4][0x30] ;  /* 0x01000c0000047ab9 */ /* 0x000fe20000000a00 */
[----:B------:R-:W-:Y:S01]  /*239a0*/  IMAD.U32 R4, RZ, RZ, UR6 ;  /* 0x00000006ff047e24 */ /* 0x000fe2000f8e00ff */
[----:B------:R-:W-:Y:S01]  /*239b0*/  MOV R5, UR7 ;  /* 0x0000000700057c02 */ /* 0x000fe20008000f00 */
[----:B------:R-:W3:Y:S01]  /*239c0*/  LDC.64 R2, c[0x4][R2] ;  /* 0x0100000002027b82 */ /* 0x000ee20000000a00 */
[----:B--2---:R-:W-:Y:S01]  /*239d0*/  IMAD.U32 R6, RZ, RZ, UR8 ;  /* 0x00000008ff067e24 */ /* 0x004fe2000f8e00ff */
[----:B------:R-:W-:Y:S01]  /*239e0*/  MOV R8, 0x70 ;  /* 0x0000007000087802 */ /* 0x000fe20000000f00 */
[----:B------:R-:W-:Y:S02]  /*239f0*/  IMAD.U32 R7, RZ, RZ, UR9 ;  /* 0x00000009ff077e24 */ /* 0x000fe4000f8e00ff */
[----:B------:R-:W-:-:S02]  /*23a00*/  IMAD.U32 R10, RZ, RZ, UR4 ;  /* 0x00000004ff0a7e24 */ /* 0x000fc4000f8e00ff */
[----:B------:R-:W-:Y:S02]  /*23a10*/  IMAD.U32 R11, RZ, RZ, UR5 ;  /* 0x00000005ff0b7e24 */ /* 0x000fe4000f8e00ff */
[----:B------:R-:W-:Y:S02]  /*23a20*/  IMAD.MOV.U32 R12, RZ, RZ, 0x1 ;  /* 0x00000001ff0c7424 */ /* 0x000fe400078e00ff */
[----:B------:R-:W-:-:S07]  /*23a30*/  IMAD.MOV.U32 R13, RZ, RZ, RZ ;  /* 0x000000ffff0d7224 */ /* 0x000fce00078e00ff */
[----:B------:R-:W-:-:S07]  /*23a40*/  LEPC R20, `(.L_x_1659) ;  /* 0x000000001014794e */ /* 0x000fce0000000000 */
[----:B01-3--:R-:W-:Y:S05]  /*23a50*/  CALL.ABS.NOINC R2 ;  /* 0x0000000002007343 */ /* 0x00bfea0003c00000 */
.L_x_1659:
[----:B------:R-:W3:Y:S02]  /*23a60*/  LDL R2, [R1+0x14] ;  /* 0x0000140001027983 */ /* 0x000ee40000100800 */
[----:B---3--:R-:W-:-:S05]  /*23a70*/  VIADD R0, R2, 0x400 ;  /* 0x0000040002007836 */ /* 0x008fca0000000000 */
[----:B------:R-:W-:-:S13]  /*23a80*/  LOP3.LUT P0, RZ, R0, 0x3ff, RZ, 0xc0, !PT ;  /* 0x000003ff00ff7812 */ /* 0x000fda000780c0ff */
[----:B------:R-:W-:Y:S05]  /*23a90*/  @!P0 BRA `(.L_x_1660) ;  /* 0x0000000000808947 */ /* 0x000fea0003800000 */
[----:B------:R-:W-:Y:S01]  /*23aa0*/  MOV R0, 0x0 ;  /* 0x0000000000007802 */ /* 0x000fe20000000f00 */
[----:B------:R-:W-:Y:S01]  /*23ab0*/  ULDC.64 UR6, c[0x4][0xa8] ;  /* 0x01002a0000067ab9 */ /* 0x000fe20000000a00 */
[----:B------:R-:W-:Y:S01]  /*23ac0*/  ULDC.64 UR8, c[0x4][0xb0] ;  /* 0x01002c0000087ab9 */ /* 0x000fe20000000a00 */
[----:B------:R-:W-:Y:S01]  /*23ad0*/  ULDC.64 UR4, c[0x4][0x38] ;  /* 0x01000e0000047ab9 */ /* 0x000fe20000000a00 */
[----:B------:R3:W4:Y:S01]  /*23ae0*/  LDC.64 R2, c[0x4][R0] ;  /* 0x0100000000027b82 */ /* 0x0007220000000a00 */
[----:B------:R-:W-:Y:S01]  /*23af0*/  IMAD.U32 R4, RZ, RZ, UR6 ;  /* 0x00000006ff047e24 */ /* 0x000fe2000f8e00ff */
[----:B------:R-:W-:Y:S01]  /*23b00*/  MOV R5, UR7 ;  /* 0x0000000700057c02 */ /* 0x000fe20008000f00 */
[----:B--2---:R-:W-:Y:S01]  /*23b10*/  IMAD.U32 R6, RZ, RZ, UR8 ;  /* 0x00000008ff067e24 */ /* 0x004fe2000f8e00ff */
[----:B------:R-:W-:Y:S01]  /*23b20*/  MOV R8, 0x70 ;  /* 0x0000007000087802 */ /* 0x000fe20000000f00 */
[----:B------:R-:W-:Y:S02]  /*23b30*/  IMAD.U32 R7, RZ, RZ, UR9 ;  /* 0x00000009ff077e24 */ /* 0x000fe4000f8e00ff */
[----:B------:R-:W-:-:S02]  /*23b40*/  IMAD.U32 R10, RZ, RZ, UR4 ;  /* 0x00000004ff0a7e24 */ /* 0x000fc4000f8e00ff */
[----:B------:R-:W-:Y:S02]  /*23b50*/  IMAD.U32 R11, RZ, RZ, UR5 ;  /* 0x00000005ff0b7e24 */ /* 0x000fe4000f8e00ff */
[----:B------:R-:W-:Y:S02]  /*23b60*/  IMAD.MOV.U32 R12, RZ, RZ, 0x1 ;  /* 0x00000001ff0c7424 */ /* 0x000fe400078e00ff */
[----:B---3--:R-:W-:-:S07]  /*23b70*/  IMAD.MOV.U32 R13, RZ, RZ, RZ ;  /* 0x000000ffff0d7224 */ /* 0x008fce00078e00ff */
[----:B------:R-:W-:-:S07]  /*23b80*/  LEPC R20, `(.L_x_1661) ;  /* 0x000000001014794e */ /* 0x000fce0000000000 */
[----:B01--4-:R-:W-:Y:S05]  /*23b90*/  CALL.ABS.NOINC R2 ;  /* 0x0000000002007343 */ /* 0x013fea0003c00000 */
.L_x_1661:
        /* <DEDUP_REMOVED lines=8> */
[----:B------:R-:W-:Y:S01]  /*23c20*/  MOV R12, 0x1 ;  /* 0x00000001000c7802 */ /* 0x000fe20000000f00 */
[----:B------:R-:W-:Y:S02]  /*23c30*/  IMAD.U32 R7, RZ, RZ, UR7 ;  /* 0x00000007ff077e24 */ /* 0x000fe4000f8e00ff */
[----:B------:R-:W-:-:S02]  /*23c40*/  IMAD.U32 R10, RZ, RZ, UR8 ;  /* 0x00000008ff0a7e24 */ /* 0x000fc4000f8e00ff */
[----:B------:R-:W-:Y:S02]  /*23c50*/  IMAD.U32 R11, RZ, RZ, UR9 ;  /* 0x00000009ff0b7e24 */ /* 0x000fe4000f8e00ff */
[----:B------:R-:W-:Y:S02]  /*23c60*/  IMAD.MOV.U32 R8, RZ, RZ, 0x70 ;  /* 0x00000070ff087424 */ /* 0x000fe400078e00ff */
[----:B------:R-:W-:-:S07]  /*23c70*/  IMAD.MOV.U32 R13, RZ, RZ, RZ ;  /* 0x000000ffff0d7224 */ /* 0x000fce00078e00ff */
[----:B------:R-:W-:-:S07]  /*23c80*/  LEPC R20, `(.L_x_1660) ;  /* 0x000000001014794e */ /* 0x000fce0000000000 */
[----:B0-----:R-:W-:Y:S05]  /*23c90*/  CALL.ABS.NOINC R2 ;  /* 0x0000000002007343 */ /* 0x001fea0003c00000 */
.L_x_1660:
[----:B------:R-:W3:Y:S01]  /*23ca0*/  LDL R7, [R1+0x8] ;  /* 0x0000080001077983 */ /* 0x000ee20000100800 */
[----:B------:R-:W4:Y:S01]  /*23cb0*/  LDC R0, c[0x0][0x428] ;  /* 0x00010a00ff007b82 */ /* 0x000f220000000800 */
[----:B------:R-:W-:Y:S02]  /*23cc0*/  ULDC.64 UR4, c[0x0][0x9f8] ;  /* 0x00027e0000047ab9 */ /* 0x000fe40000000a00 */
[----:B--2---:R-:W2:Y:S04]  /*23cd0*/  LDL.LU R6, [R1+0x28] ;  /* 0x0000280001067983 */ /* 0x004ea80000300800 */
[----:B------:R-:W2:Y:S04]  /*23ce0*/  LDL.LU R5, [R1+0x4] ;  /* 0x0000040001057983 */ /* 0x000ea80000300800 */
[----:B------:R-:W2:Y:S01]  /*23cf0*/  LDL R4, [R1+0xc] ;  /* 0x00000c0001047983 */ /* 0x000ea20000100800 */
[----:B------:R-:W-:Y:S01]  /*23d00*/  ULDC.64 UR6, c[0x0][0x208] ;  /* 0x0000820000067ab9 */ /* 0x000fe20000000a00 */
[----:B------:R-:W0:Y:S01]  /*23d10*/  S2R R8, SR_TID.X ;  /* 0x0000000000087919 */ /* 0x000e220000002100 */
[----:B----4-:R-:W-:-:S13]  /*23d20*/  ISETP.NE.AND P0, PT, R0, 0x1, PT ;  /* 0x000000010000780c */ /* 0x010fda0003f05270 */
[----:B------:R-:W3:Y:S08]  /*23d30*/  @P0 LDC R0, c[0x0][0x42c] ;  /* 0x00010b00ff000b82 */ /* 0x000ef00000000800 */
[----:B------:R-:W4:Y:S01]  /*23d40*/  @P0 LDC R3, c[0x0][0x430] ;  /* 0x00010c00ff030b82 */ /* 0x000f220000000800 */
[----:B0-----:R-:W-:-:S04]  /*23d50*/  LOP3.LUT R8, R8, 0x1f, RZ, 0xc0, !PT ;  /* 0x0000001f08087812 */ /* 0x001fc800078ec0ff */
[----:B------:R-:W-:-:S04]  /*23d60*/  ISETP.NE.AND P6, PT, R8, RZ, PT ;  /* 0x000000ff0800720c */ /* 0x000fc80003fc5270 */
[----:B------:R-:W-:-:S09]  /*23d70*/  PLOP3.LUT P1, PT, P6, PT, PT, 0x8, 0x0 ;  /* 0x000000000000781c */ /* 0x000fd2000372e170 */
[----:B------:R-:W-:-:S05]  /*23d80*/  VOTEU.ALL UP1, P6 ;  /* 0x00000000003f7886 */ /* 0x000fca0003020000 */
[----:B------:R-:W-:-:S04]  /*23d90*/  @!UP1 UIADD3 UR8, UP0, UR38, 0x270, URZ ;  /* 0x0000027026089890 */ /* 0x000fc8000ff1e03f */
[----:B------:R-:W-:-:S03]  /*23da0*/  @!UP1 UIADD3.X UR9, URZ, UR39, URZ, UP0, !UPT ;  /* 0x000000273f099290 */ /* 0x000fc600087fe43f */
[----:B------:R-:W-:Y:S01]  /*23db0*/  VOTEU.ALL UP0, P6 ;  /* 0x00000000003f7886 */ /* 0x000fe20003000000 */
[----:B---3--:R-:W-:-:S04]  /*23dc0*/  @P0 IMAD.HI.U32 R2, R7, R0, RZ ;  /* 0x0000000007020227 */ /* 0x008fc800078e00ff */
[----:B------:R-:W-:Y:S01]  /*23dd0*/  IMAD.MOV.U32 R0, RZ, RZ, R7 ;  /* 0x000000ffff007224 */ /* 0x000fe200078e0007 */
[----:B----4-:R-:W-:Y:S02]  /*23de0*/  @P0 SHF.R.U32.HI R0, RZ, R3, R2 ;  /* 0x00000003ff000219 */ /* 0x010fe40000011602 */
[----:B------:R-:W-:Y:S01]  /*23df0*/  ISETP.NE.U32.AND P0, PT, RZ, UR4, PT ;  /* 0x00000004ff007c0c */ /* 0x000fe2000bf05070 */
[----:B--2---:R-:W-:-:S03]  /*23e00*/  IMAD R2, R5, 0x80, R6 ;  /* 0x0000008005027824 */ /* 0x004fc600078e0206 */
[----:B------:R-:W-:Y:S01]  /*23e10*/  ISETP.NE.AND.EX P0, PT, RZ, UR5, PT, P0 ;  /* 0x00000005ff007c0c */ /* 0x000fe2000bf05300 */
[----:B------:R-:W-:Y:S01]  /*23e20*/  IMAD.MOV.U32 R5, RZ, RZ, R4 ;  /* 0x000000ffff057224 */ /* 0x000fe200078e0004 */
[----:B------:R-:W-:-:S11]  /*23e30*/  ULDC.64 UR4, c[0x0][0xa00] ;  /* 0x0002800000047ab9 */ /* 0x000fd60000000a00 */
[----:B------:R-:W0:Y:S02]  /*23e40*/  @P0 LDC.64 R6, c[0x0][0x9f8] ;  /* 0x00027e00ff060b82 */ /* 0x000e240000000a00 */
[----:B0-----:R-:W-:-:S05]  /*23e50*/  @P0 IMAD.WIDE R6, R4, 0x4, R6 ;  /* 0x0000000404060825 */ /* 0x001fca00078e0206 */
[----:B------:R0:W5:Y:S01]  /*23e60*/  @P0 LDG.E R5, desc[UR6][R6.64] ;  /* 0x0000000606050981 */ /* 0x000162000c1e1900 */
[----:B------:R-:W-:-:S04]  /*23e70*/  ISETP.NE.U32.AND P0, PT, RZ, UR4, PT ;  /* 0x00000004ff007c0c */ /* 0x000fc8000bf05070 */
[----:B------:R-:W-:-:S04]  /*23e80*/  ISETP.NE.AND.EX P0, PT, RZ, UR5, PT, P0 ;  /* 0x00000005ff007c0c */ /* 0x000fc8000bf05300 */
[----:B------:R-:W-:-:S09]  /*23e90*/  SEL R3, R4, RZ, !P0 ;  /* 0x000000ff04037207 */ /* 0x000fd20004000000 */
.L_x_1662:
[----:B------:R-:W2:Y:S01]  /*23ea0*/  LDL R4, [R1+0x8] ;  /* 0x0000080001047983 */ /* 0x000ea20000100800 */
        /* <DEDUP_REMOVED lines=9> */
[----:B--2---:R-:W-:Y:S05]  /*23f40*/  @P1 BRA.U.ANY `(.L_x_1662) ;  /* 0xfffffffd00d41947 */ /* 0x004fea000393ffff */
[----:B------:R-:W2:Y:S01]  /*23f50*/  S2R R4, SR_TID.X ;  /* 0x0000000000047919 */ /* 0x000ea20000002100 */
[----:B------:R-:W-:Y:S01]  /*23f60*/  UMOV UR4, 0x40 ;  /* 0x0000004000047882 */ /* 0x000fe20000000000 */
[----:B--2---:R-:W-:-:S04]  /*23f70*/  LOP3.LUT R4, R4, 0x1f, RZ, 0xc0, !PT ;  /* 0x0000001f04047812 */ /* 0x004fc800078ec0ff */
[----:B------:R-:W-:-:S04]  /*23f80*/  ISETP.NE.AND P2, PT, R4, RZ, PT ;  /* 0x000000ff0400720c */ /* 0x000fc80003f45270 */
[----:B------:R-:W-:-:S09]  /*23f90*/  PLOP3.LUT P1, PT, P2, PT, PT, 0x8, 0x0 ;  /* 0x000000000000781c */ /* 0x000fd2000172e170 */
[----:B------:R-:W-:-:S05]  /*23fa0*/  VOTEU.ALL UP0, P2 ;  /* 0x00000000003f7886 */ /* 0x000fca0001000000 */
.L_x_1663:
[----:B------:R-:W2:Y:S01]  /*23fb0*/  LDL R4, [R1+0x8] ;  /* 0x0000080001047983 */ /* 0x000ea20000100800 */
        /* <DEDUP_REMOVED lines=15> */
.L_x_1664:
        /* <DEDUP_REMOVED lines=10> */
[----:B------:R-:W2:Y:S01]  /*24150*/  LDL R4, [R1+0x20] ;  /* 0x0000200001047983 */ /* 0x000ea20000100800 */
[----:B-1----:R-:W1:Y:S01]  /*24160*/  LDC.64 R8, c[0x0][0x3f8] ;  /* 0x0000fe00ff087b82 */ /* 0x002e620000000a00 */
[----:B------:R-:W-:Y:S02]  /*24170*/  ULDC.64 UR4, c[0x0][0xa08] ;  /* 0x0002820000047ab9 */ /* 0x000fe40000000a00 */
[----:B-1----:R-:W-:Y:S01]  /*24180*/  LOP3.LUT P0, RZ, R8, UR4, RZ, 0xfc, !PT ;  /* 0x0000000408ff7c12 */ /* 0x002fe2000f80fcff */
[----:B------:R-:W-:-:S03]  /*24190*/  UMOV UR4, 0xffffffff ;  /* 0xffffffff00047882 */ /* 0x000fc60000000000 */
[----:B------:R-:W-:-:S04]  /*241a0*/  LOP3.LUT P0, RZ, R9, UR5, RZ, 0xfc, P0 ;  /* 0x0000000509ff7c12 */ /* 0x000fc8000800fcff */
[----:B0----5:R-:W-:Y:S02]  /*241b0*/  SEL R6, R5, RZ, !P0 ;  /* 0x000000ff05067207 */ /* 0x021fe40004000000 */
[----:B--2---:R-:W-:Y:S01]  /*241c0*/  IADD3 R4, R4, -0x1, RZ ;  /* 0xffffffff04047810 */ /* 0x004fe20007ffe0ff */
[----:B------:R-:W-:Y:S06]  /*241d0*/  BRA.DIV UR4, `(.L_x_1665) ;  /* 0x0000004a04087947 */ /* 0x000fec000b800000 */
.L_x_1797:
[----:B------:R-:W-:Y:S01]  /*241e0*/  UMOV UR4, 0xffffffff ;  /* 0xffffffff00047882 */ /* 0x000fe20000000000 */
[----:B------:R-:W-:Y:S02]  /*241f0*/  SHF.R.S32.HI R20, RZ, 0x1f, R5 ;  /* 0x0000001fff147819 */ /* 0x000fe40000011405 */
[----:B------:R-:W-:Y:S05]  /*24200*/  BRA.DIV UR4, `(.L_x_1666) ;  /* 0x0000004a04307947 */ /* 0x000fea000b800000 */
[----:B------:R-:W-:-:S13]  /*24210*/  ELECT P6, URZ, PT ;  /* 0x00000000003f782f */ /* 0x000fda00038c0000 */
.L_x_1800:
[----:B------:R-:W-:Y:S05]  /*24220*/  @!P6 BRA `(.L_x_1667) ;  /* 0x000000040018e947 */ /* 0x000fea0003800000 */
[----:B------:R-:W-:-:S04]  /*24230*/  ISETP.NE.U32.AND P0, PT, R8, RZ, PT ;  /* 0x000000ff0800720c */ /* 0x000fc80003f05070 */
[----:B------:R-:W-:-:S13]  /*24240*/  ISETP.NE.AND.EX P0, PT, R9, RZ, PT, P0 ;  /* 0x000000ff0900720c */ /* 0x000fda0003f05300 */
[----:B------:R-:W-:Y:S05]  /*24250*/  @!P0 BRA `(.L_x_1668) ;  /* 0x0000000000488947 */ /* 0x000fea0003800000 */
[----:B------:R-:W0:Y:S01]  /*24260*/  LDC R11, c[0x0][0x41c] ;  /* 0x00010700ff0b7b82 */ /* 0x000e220000000800 */
[----:B------:R-:W-:Y:S01]  /*24270*/  ULDC.64 UR4, c[0x0][0x408] ;  /* 0x0001020000047ab9 */ /* 0x000fe20000000a00 */
        /* <DEDUP_REMOVED lines=13> */
[----:B------:R-:W-:-:S04]  /*24350*/  LEA R10, P0, R6, R8, 0x2 ;  /* 0x00000008060a7211 */ /* 0x000fc800078010ff */
[----:B------:R-:W-:-:S05]  /*24360*/  LEA.HI.X R11, R6, R9, R7, 0x2, P0 ;  /* 0x00000009060b7211 */ /* 0x000fca00000f1407 */
[----:B------:R0:W5:Y:S04]  /*24370*/  LDG.E R6, desc[UR6][R10.64] ;  /* 0x000000060a067981 */ /* 0x000168000c1e1900 */
.L_x_1668:
[----:B0-----:R-:W0:Y:S01]  /*24380*/  S2R R10, SR_CgaCtaId ;  /* 0x00000000000a7919 */ /* 0x001e220000008800 */
[----:B------:R-:W-:-:S04]  /*24390*/  MOV R7, 0x400 ;  /* 0x0000040000077802 */ /* 0x000fc80000000f00 */
[----:B0-----:R-:W-:Y:S02]  /*243a0*/  LEA R7, R10, R7, 0x18 ;  /* 0x000000070a077211 */ /* 0x001fe400078ec0ff */
[----:B------:R-:W-:-:S03]  /*243b0*/  SHF.L.U32 R10, R18, 0x1f, RZ ;  /* 0x0000001f120a7819 */ /* 0x000fc600000006ff */
[----:B------:R-:W-:-:S04]  /*243c0*/  IMAD R7, R16, 0x8, R7 ;  /* 0x0000000810077824 */ /* 0x000fc800078e0207 */
[----:B------:R-:W0:Y:S02]  /*243d0*/  SYNCS.PHASECHK.TRANS64.TRYWAIT P0, [R7+URZ+0x30840], R10 ;  /* 0x0308400a070075a7 */ /* 0x000e24000800017f */
[----:B0-----:R-:W-:Y:S05]  /*243e0*/  @!P0 BRA `(.L_x_1669) ;  /* 0x0000004400d88947 */ /* 0x001fea0003800000 */
.L_x_1801:
[----:B------:R-:W1:Y:S02]  /*243f0*/  S2R R11, SR_TID.X ;  /* 0x00000000000b7919 */ /* 0x000e640000002100 */
[----:B-1----:R-:W-:-:S04]  /*24400*/  LOP3.LUT R11, R11, 0x7f, RZ, 0xc0, !PT ;  /* 0x0000007f0b0b7812 */ /* 0x002fc800078ec0ff */
[----:B------:R-:W-:-:S13]  /*24410*/  ISETP.NE.AND P0, PT, R11, RZ, PT ;  /* 0x000000ff0b00720c */ /* 0x000fda0003f05270 */
[----:B------:R-:W-:Y:S05]  /*24420*/  @P0 BRA `(.L_x_1670) ;  /* 0x00000000001c0947 */ /* 0x000fea0003800000 */
[----:B------:R-:W1:Y:S01]  /*24430*/  S2R R11, SR_TID.X ;  /* 0x00000000000b7919 */ /* 0x000e620000002100 */
[----:B0-----:R-:W-:-:S04]  /*24440*/  MOV R10, 0x9000 ;  /* 0x00009000000a7802 */ /* 0x001fc80000000f00 */
[----:B------:R2:W-:Y:S01]  /*24450*/  SYNCS.ARRIVE.TRANS64 RZ, [R7+URZ+0x30830], R10 ;  /* 0x0308300a07ff79a7 */ /* 0x0005e2000800003f */
[----:B-1----:R-:W-:-:S04]  /*24460*/  LOP3.LUT R11, R11, 0x1f, RZ, 0xc0, !PT ;  /* 0x0000001f0b0b7812 */ /* 0x002fc800078ec0ff */
[----:B------:R-:W-:-:S13]  /*24470*/  ISETP.NE.AND P1, PT, R11, RZ, PT ;  /* 0x000000ff0b00720c */ /* 0x000fda0003f25270 */
[----:B--2---:R-:W-:Y:S05]  /*24480*/  @!P1 BRA `(.L_x_1670) ;  /* 0x0000000000049947 */ /* 0x004fea0003800000 */
[----:B------:R-:W-:Y:S01]  /*24490*/  BPT.TRAP 0x1 ;  /* 0x000000040000795c */ /* 0x000fe20000300000 */
.L_x_1670:
[----:B------:R-:W1:Y:S01]  /*244a0*/  S2R R11, SR_CgaCtaId ;  /* 0x00000000000b7919 */ /* 0x000e620000008800 */
[----:B0-----:R-:W-:Y:S01]  /*244b0*/  MOV R10, 0x400 ;  /* 0x00000400000a7802 */ /* 0x001fe20000000f00 */
        /* <DEDUP_REMOVED lines=9> */
[----:B-----5:R-:W-:-:S05]  /*24550*/  R2UR UR13, R6 ;  /* 0x00000000060d72ca */ /* 0x020fca00000e0000 */
[----:B------:R-:W-:-:S04]  /*24560*/  UIADD3 UR9, UR9, 0x30830, URZ ;  /* 0x0003083009097890 */ /* 0x000fc8000fffe03f */
[----:B------:R-:W-:Y:S02]  /*24570*/  UIMAD UR11, UR11, 0x60, UR5 ;  /* 0x000000600b0b78a4 */ /* 0x000fe4000f8e0205 */
        /* <DEDUP_REMOVED lines=10> */
[----:B0-----:R-:W-:Y:S01]  /*24620*/  UMOV UR8, UR15 ;  /* 0x0000000f00087c82 */ /* 0x001fe20008000000 */
[----:B------:R-:W-:Y:S02]  /*24630*/  UMOV UR10, UR17 ;  /* 0x00000011000a7c82 */ /* 0x000fe40008000000 */
[----:B------:R0:W-:Y:S02]  /*24640*/  UTMALDG.4D [UR8], [UR4], desc[UR6] ;  /* 0x00000608040075b4 */ /* 0x0001e40008019000 */
[----:B0-----:R-:W-:Y:S01]  /*24650*/  UMOV UR8, UR16 ;  /* 0x0000001000087c82 */ /* 0x001fe20008000000 */
[----:B------:R-:W-:-:S02]  /*24660*/  UMOV UR10, UR14 ;  /* 0x0000000e000a7c82 */ /* 0x000fc40008000000 */
[----:B------:R0:W-:Y:S02]  /*24670*/  UTMALDG.4D [UR8], [UR4], desc[UR6] ;  /* 0x00000608040075b4 */ /* 0x0001e40008019000 */
[----:B0-----:R-:W-:Y:S01]  /*24680*/  NOP ;  /* 0x0000000000007918 */ /* 0x001fe20000000000 */
.L_x_1667:
[----:B------:R-:W2:Y:S04]  /*24690*/  LDL.LU R13, [R1+0x8] ;  /* 0x00000800010d7983 */ /* 0x000ea80000300800 */
[----:B------:R-:W3:Y:S01]  /*246a0*/  LDL.LU R12, [R1+0x24] ;  /* 0x00002400010c7983 */ /* 0x000ee20000300800 */
[----:B------:R-:W-:Y:S01]  /*246b0*/  MOV R10, 0x400 ;  /* 0x00000400000a7802 */ /* 0x000fe20000000f00 */
[----:B------:R-:W-:Y:S05]  /*246c0*/  WARPSYNC.ALL ;  /* 0x0000000000007948 */ /* 0x000fea0003800000 */
[----:B------:R-:W0:Y:S01]  /*246d0*/  S2R R11, SR_CgaCtaId ;  /* 0x00000000000b7919 */ /* 0x000e220000008800 */
[----:B------:R-:W-:-:S13]  /*246e0*/  ELECT P0, URZ, PT ;  /* 0x00000000003f782f */ /* 0x000fda0003800000 */
[C---:B------:R-:W-:Y:S01]  /*246f0*/  @P0 R2UR UR13, R3.reuse ;  /* 0x00000000030d02ca */ /* 0x040fe200000e0000 */
[----:B------:R-:W-:Y:S01]  /*24700*/  UIADD3 UR4, UP0, UR38, 0x270, URZ ;  /* 0x0000027026047890 */ /* 0x000fe2000ff1e03f */
[C---:B------:R-:W-:Y:S01]  /*24710*/  @P0 R2UR UR11, R2.reuse ;  /* 0x00000000020b02ca */ /* 0x040fe200000e0000 */
[----:B------:R-:W-:Y:S01]  /*24720*/  UMOV UR6, 0x0 ;  /* 0x0000000000067882 */ /* 0x000fe20000000000 */
[----:B------:R-:W-:Y:S01]  /*24730*/  UMOV UR7, 0x12f00000 ;  /* 0x12f0000000077882 */ /* 0x000fe20000000000 */
[----:B------:R-:W-:Y:S01]  /*24740*/  UIADD3.X UR5, URZ, UR39, URZ, UP0, !UPT ;  /* 0x000000273f057290 */ /* 0x000fe200087fe43f */
[----:B------:R-:W-:Y:S01]  /*24750*/  @P0 R2UR UR19, R2 ;  /* 0x00000000021302ca */ /* 0x000fe200000e0000 */
[----:B------:R-:W-:Y:S01]  /*24760*/  UMOV UR10, URZ ;  /* 0x0000003f000a7c82 */ /* 0x000fe20008000000 */
[----:B------:R-:W-:Y:S01]  /*24770*/  @P0 R2UR UR21, R3 ;  /* 0x00000000031502ca */ /* 0x000fe200000e0000 */
[----:B------:R-:W-:Y:S01]  /*24780*/  UMOV UR14, 0x0 ;  /* 0x00000000000e7882 */ /* 0x000fe20000000000 */
[----:B------:R-:W-:Y:S01]  /*24790*/  UMOV UR15, 0x12f00000 ;  /* 0x12f00000000f7882 */ /* 0x000fe20000000000 */
[----:B------:R-:W-:Y:S01]  /*247a0*/  UMOV UR18, 0x40 ;  /* 0x0000004000127882 */ /* 0x000fe20000000000 */
[----:B------:R-:W-:Y:S01]  /*247b0*/  @P0 IMAD.MOV.U32 R7, RZ, RZ, 0xc000 ;  /* 0x0000c000ff070424 */ /* 0x000fe200078e00ff */
        /* <DEDUP_REMOVED lines=10> */
[----:B------:R-:W-:Y:S01]  /*24860*/  UMOV UR17, UR9 ;  /* 0x0000000900117c82 */ /* 0x000fe20008000000 */
[----:B--2---:R-:W-:-:S02]  /*24870*/  @P0 R2UR UR12, R13 ;  /* 0x000000000d0c02ca */ /* 0x004fc400000e0000 */
[----:B------:R-:W-:Y:S01]  /*24880*/  @P0 R2UR UR20, R13 ;  /* 0x000000000d1402ca */ /* 0x000fe200000e0000 */
[----:B---3--:R-:W-:-:S05]  /*24890*/  VIADD R12, R12, 0x1 ;  /* 0x000000010c0c7836 */ /* 0x008fca0000000000 */
[----:B------:R0:W-:Y:S05]  /*248a0*/  STL [R1+0x24], R12 ;  /* 0x0000240c01007387 */ /* 0x0001ea0000100800 */
[----:B------:R1:W-:Y:S02]  /*248b0*/  UTMALDG.4D [UR8], [UR4], desc[UR6] ;  /* 0x00000608040075b4 */ /* 0x0003e40008019000 */
[----:B------:R0:W-:Y:S01]  /*248c0*/  UTMALDG.4D [UR16], [UR4], desc[UR14] ;  /* 0x00000e10040075b4 */ /* 0x0001e20008019000 */
[----:B-1----:R-:W-:Y:S01]  /*248d0*/  @P0 R2UR UR11, R2 ;  /* 0x00000000020b02ca */ /* 0x002fe200000e0000 */
[----:B------:R-:W-:Y:S01]  /*248e0*/  UIADD3 UR8, UR24, 0x1a400, URZ ;  /* 0x0001a40018087890 */ /* 0x000fe2000fffe03f */
[----:B------:R-:W-:Y:S01]  /*248f0*/  LEA.HI R2, R12, R12, RZ, 0x1 ;  /* 0x0000000c0c027211 */ /* 0x000fe200078f08ff */
[----:B------:R-:W-:Y:S01]  /*24900*/  UMOV UR10, 0x80 ;  /* 0x00000080000a7882 */ /* 0x000fe20000000000 */
[----:B------:R-:W-:-:S02]  /*24910*/  @P0 R2UR UR13, R3 ;  /* 0x00000000030d02ca */ /* 0x000fc400000e0000 */
[----:B------:R-:W-:Y:S02]  /*24920*/  @P0 R2UR UR12, R13 ;  /* 0x000000000d0c02ca */ /* 0x000fe400000e0000 */
[----:B------:R-:W-:-:S05]  /*24930*/  LOP3.LUT R2, R2, 0xfffffffe, RZ, 0xc0, !PT ;  /* 0xfffffffe02027812 */ /* 0x000fca00078ec0ff */
[----:B------:R-:W-:-:S05]  /*24940*/  IMAD.IADD R2, R12, 0x1, -R2 ;  /* 0x000000010c027824 */ /* 0x000fca00078e0a02 */
[----:B------:R-:W-:Y:S01]  /*24950*/  SHF.L.U32 R2, R2, 0x1f, RZ ;  /* 0x0000001f02027819 */ /* 0x000fe200000006ff */
[----:B------:R0:W-:Y:S03]  /*24960*/  UTMALDG.4D [UR8], [UR4], desc[UR22] ;  /* 0x00001608040075b4 */ /* 0x0001e60008019000 */
[----:B------:R-:W1:Y:S02]  /*24970*/  SYNCS.PHASECHK.TRANS64.TRYWAIT P0, [R10+URZ+0x30820], R2 ;  /* 0x030820020a0075a7 */ /* 0x000e64000800017f */
[----:B01----:R-:W-:Y:S05]  /*24980*/  @!P0 BRA `(.L_x_1672) ;  /* 0x0000004000848947 */ /* 0x003fea0003800000 */
.L_x_1802:
[----:B------:R-:W-:Y:S05]  /*24990*/  BSYNC B0 ;  /* 0x0000000000007941 */ /* 0x000fea0003800000 */
.L_x_1671:
[----:B0-----:R-:W2:Y:S04]  /*249a0*/  LDL R3, [R1+0x20] ;  /* 0x0000200001037983 */ /* 0x001ea80000100800 */
[----:B------:R-:W3:Y:S01]  /*249b0*/  LDL R10, [R1+0x1c] ;  /* 0x00001c00010a7983 */ /* 0x000ee20000100800 */
[----:B------:R-:W-:Y:S01]  /*249c0*/  BSSY B0, `(.L_x_1673) ;  /* 0x0000195000007945 */ /* 0x000fe20003800000 */
[----:B--2---:R-:W-:-:S05]  /*249d0*/  VIADD R7, R3, 0xfffffffe ;  /* 0xfffffffe03077836 */ /* 0x004fca0000000000 */
[----:B---3--:R-:W-:-:S13]  /*249e0*/  ISETP.GE.AND P0, PT, R7, R10, PT ;  /* 0x0000000a0700720c */ /* 0x008fda0003f06270 */
[----:B------:R-:W-:Y:S05]  /*249f0*/  @!P0 BRA `(.L_x_1674) ;  /* 0x0000001800448947 */ /* 0x000fea0003800000 */
[----:B------:R-:W-:Y:S01]  /*24a00*/  LOP3.LUT R2, RZ, R10, RZ, 0x33, !PT ;  /* 0x0000000aff027212 */ /* 0x000fe200078e33ff */
[----:B------:R-:W-:Y:S01]  /*24a10*/  BSSY B1, `(.L_x_1675) ;  /* 0x000008a000017945 */ /* 0x000fe20003800000 */
[----:B------:R-:W-:-:S04]  /*24a20*/  IADD3 R13, -R3, RZ, RZ ;  /* 0x000000ff030d7210 */ /* 0x000fc80007ffe1ff */
[----:B------:R-:W-:-:S05]  /*24a30*/  VIADDMNMX R13, R13, 0x1, R2, !PT ;  /* 0x000000010d0d7846 */ /* 0x000fca0007800102 */
[----:B------:R-:W-:-:S05]  /*24a40*/  IMAD.IADD R2, R3, 0x1, R13 ;  /* 0x0000000103027824 */ /* 0x000fca00078e020d */
[----:B------:R-:W-:-:S04]  /*24a50*/  LOP3.LUT R2, R2, 0x1, RZ, 0xc0, !PT ;  /* 0x0000000102027812 */ /* 0x000fc800078ec0ff */
[----:B------:R-:W-:-:S13]  /*24a60*/  ISETP.NE.U32.AND P0, PT, R2, 0x1, PT ;  /* 0x000000010200780c */ /* 0x000fda0003f05070 */
        /* <DEDUP_REMOVED lines=8> */
[----:B------:R-:W-:Y:S01]  /*24af0*/  ISETP.NE.U32.AND P0, PT, R8, RZ, PT ;  /* 0x000000ff0800720c */ /* 0x000fe20003f05070 */
[----:B------:R-:W-:-:S03]  /*24b00*/  IMAD.MOV.U32 R2, RZ, RZ, R6 ;  /* 0x000000ffff027224 */ /* 0x000fc600078e0006 */
        /* <DEDUP_REMOVED lines=14> */
[----:B------:R-:W-:Y:S01]  /*24bf0*/  IMAD.MOV R2, RZ, RZ, -R2 ;  /* 0x000000ffff027224 */ /* 0x000fe200078e0a02 */
[----:B------:R-:W-:Y:S02]  /*24c00*/  IADD3 R15, R15, R11, RZ ;  /* 0x0000000b0f0f7210 */ /* 0x000fe40007ffe0ff */
[----:B------:R-:W-:Y:S01]  /*24c10*/  LEA R8, P0, R10, R8, 0x2 ;  /* 0x000000080a087211 */ /* 0x000fe200078010ff */
[----:B------:R-:W-:-:S03]  /*24c20*/  IMAD R7, R21, R2, R7 ;  /* 0x0000000215077224 */ /* 0x000fc600078e0207 */
[----:B------:R-:W-:-:S05]  /*24c30*/  LEA.HI.X R9, R10, R9, R15, 0x2, P0 ;  /* 0x000000090a097211 */ /* 0x000fca00000f140f */
[----:B------:R0:W5:Y:S04]  /*24c40*/  LDG.E R2, desc[UR6][R8.64] ;  /* 0x0000000608027981 */ /* 0x000168000c1e1900 */
.L_x_1679:
[----:B0-----:R-:W0:Y:S01]  /*24c50*/  S2R R8, SR_CgaCtaId ;  /* 0x0000000000087919 */ /* 0x001e220000008800 */
[----:B------:R-:W-:-:S04]  /*24c60*/  MOV R3, 0x400 ;  /* 0x0000040000037802 */ /* 0x000fc80000000f00 */
[----:B0-----:R-:W-:Y:S02]  /*24c70*/  LEA R3, R8, R3, 0x18 ;  /* 0x0000000308037211 */ /* 0x001fe400078ec0ff */
[----:B------:R-:W-:-:S03]  /*24c80*/  SHF.L.U32 R8, R14, 0x1f, RZ ;  /* 0x0000001f0e087819 */ /* 0x000fc600000006ff */
[----:B------:R-:W-:-:S04]  /*24c90*/  IMAD R3, R12, 0x8, R3 ;  /* 0x000000080c037824 */ /* 0x000fc800078e0203 */
[----:B------:R-:W0:Y:S02]  /*24ca0*/  SYNCS.PHASECHK.TRANS64.TRYWAIT P0, [R3+URZ+0x30840], R8 ;  /* 0x03084008030075a7 */ /* 0x000e24000800017f */
[----:B0-----:R-:W-:Y:S05]  /*24cb0*/  @!P0 BRA `(.L_x_1680) ;  /* 0x0000003c00d88947 */ /* 0x001fea0003800000 */
.L_x_1803:
        /* <DEDUP_REMOVED lines=11> */
.L_x_1681:
        /* <DEDUP_REMOVED lines=11> */
[----:B-----5:R-:W-:Y:S01]  /*24e20*/  R2UR UR13, R2 ;  /* 0x00000000020d72ca */ /* 0x020fe200000e0000 */
[----:B------:R-:W-:-:S04]  /*24e30*/  UMOV UR17, 0x80 ;  /* 0x0000008000117882 */ /* 0x000fc80000000000 */
[----:B------:R-:W-:-:S04]  /*24e40*/  UIADD3 UR9, UR9, 0x30830, URZ ;  /* 0x0003083009097890 */ /* 0x000fc8000fffe03f */
[----:B------:R-:W-:Y:S02]  /*24e50*/  UIMAD UR11, UR11, 0x60, UR5 ;  /* 0x000000600b0b78a4 */ /* 0x000fe4000f8e0205 */
[----:B------:R-:W-:Y:S01]  /*24e60*/  UIADD3.X UR5, URZ, UR39, URZ, UP0, !UPT ;  /* 0x000000273f057290 */ /* 0x000fe200087fe43f */
[----:B-1----:R-:W-:-:S05]  /*24e70*/  LEA R8, R9, R8, 0x18 ;  /* 0x0000000809087211 */ /* 0x002fca00078ec0ff */
[----:B------:R-:W-:Y:S02]  /*24e80*/  IMAD R3, R12, 0x9000, R8 ;  /* 0x000090000c037824 */ /* 0x000fe400078e0208 */
[----:B------:R-:W-:-:S03]  /*24e90*/  VIADD R8, R8, 0x30800 ;  /* 0x0003080008087836 */ /* 0x000fc60000000000 */
[----:B------:R-:W-:Y:S02]  /*24ea0*/  R2UR UR14, R3 ;  /* 0x00000000030e72ca */ /* 0x000fe400000e0000 */
[----:B------:R-:W-:Y:S02]  /*24eb0*/  SHF.L.U32 R3, R18, 0x1f, RZ ;  /* 0x0000001f12037819 */ /* 0x000fe400000006ff */
[----:B------:R-:W-:-:S09]  /*24ec0*/  LEA R8, R16, R8, 0x3 ;  /* 0x0000000810087211 */ /* 0x000fd200078e18ff */
[----:B------:R-:W-:Y:S02]  /*24ed0*/  UIADD3 UR8, UR14, 0x1e400, URZ ;  /* 0x0001e4000e087890 */ /* 0x000fe4000fffe03f */
[----:B------:R-:W-:Y:S02]  /*24ee0*/  UIADD3 UR15, UR14, 0x21400, URZ ;  /* 0x000214000e0f7890 */ /* 0x000fe4000fffe03f */
[----:B------:R-:W-:-:S05]  /*24ef0*/  UIADD3 UR14, UR14, 0x24400, URZ ;  /* 0x000244000e0e7890 */ /* 0x000fca000fffe03f */
        /* <DEDUP_REMOVED lines=9> */
.L_x_1804:
[----:B------:R-:W-:Y:S05]  /*24f90*/  @P1 BRA `(.L_x_1683) ;  /* 0x00000000002c1947 */ /* 0x000fea0003800000 */
[----:B------:R-:W1:Y:S01]  /*24fa0*/  S2R R11, SR_TID.X ;  /* 0x00000000000b7919 */ /* 0x000e620000002100 */
[----:B------:R-:W-:Y:S01]  /*24fb0*/  MOV R9, 0x400 ;  /* 0x0000040000097802 */ /* 0x000fe20000000f00 */
[----:B0-----:R-:W-:Y:S01]  /*24fc0*/  IMAD.MOV.U32 R8, RZ, RZ, 0x9000 ;  /* 0x00009000ff087424 */ /* 0x001fe200078e00ff */
[----:B------:R-:W0:Y:S01]  /*24fd0*/  S2R R10, SR_CgaCtaId ;  /* 0x00000000000a7919 */ /* 0x000e220000008800 */
[----:B-1----:R-:W-:-:S04]  /*24fe0*/  LOP3.LUT R11, R11, 0x1f, RZ, 0xc0, !PT ;  /* 0x0000001f0b0b7812 */ /* 0x002fc800078ec0ff */
[----:B------:R-:W-:Y:S02]  /*24ff0*/  ISETP.NE.AND P0, PT, R11, RZ, PT ;  /* 0x000000ff0b00720c */ /* 0x000fe40003f05270 */
[----:B0-----:R-:W-:-:S05]  /*25000*/  LEA R9, R10, R9, 0x18 ;  /* 0x000000090a097211 */ /* 0x001fca00078ec0ff */
[----:B------:R-:W-:-:S04]  /*25010*/  IMAD R3, R16, 0x8, R9 ;  /* 0x0000000810037824 */ /* 0x000fc800078e0209 */
[----:B------:R1:W-:Y:S02]  /*25020*/  SYNCS.ARRIVE.TRANS64 RZ, [R3+URZ+0x30850], R8 ;  /* 0x0308500803ff79a7 */ /* 0x0003e4000800003f */
[----:B------:R-:W-:Y:S05]  /*25030*/  @!P0 BRA `(.L_x_1683) ;  /* 0x0000000000048947 */ /* 0x000fea0003800000 */
[----:B------:R-:W-:Y:S01]  /*25040*/  BPT.TRAP 0x1 ;  /* 0x000000040000795c */ /* 0x000fe20000300000 */
.L_x_1683:
[----:B------:R-:W2:Y:S01]  /*25050*/  S2R R9, SR_CgaCtaId ;  /* 0x0000000000097919 */ /* 0x000ea20000008800 */
[----:B01----:R-:W-:Y:S01]  /*25060*/  MOV R8, 0x400 ;  /* 0x0000040000087802 */ /* 0x003fe20000000f00 */
        /* <DEDUP_REMOVED lines=9> */
[----:B------:R-:W-:Y:S01]  /*25100*/  IMAD.MOV.U32 R6, RZ, RZ, R2 ;  /* 0x000000ffff067224 */ /* 0x000fe200078e0002 */
[----:B------:R-:W-:-:S06]  /*25110*/  MOV R4, R7 ;  /* 0x0000000700047202 */ /* 0x000fcc0000000f00 */
[----:B------:R-:W-:Y:S02]  /*25120*/  UIMAD UR11, UR11, 0x60, UR5 ;  /* 0x000000600b0b78a4 */ /* 0x000fe4000f8e0205 */
[----:B------:R-:W-:Y:S01]  /*25130*/  UIADD3.X UR5, URZ, UR39, URZ, UP0, !UPT ;  /* 0x000000273f057290 */ /* 0x000fe200087fe43f */
[----:B--2---:R-:W-:-:S05]  /*25140*/  LEA R8, R9, R8, 0x18 ;  /* 0x0000000809087211 */ /* 0x004fca00078ec0ff */
        /* <DEDUP_REMOVED lines=17> */
.L_x_1678:
[----:B------:R-:W-:Y:S05]  /*25260*/  BSYNC B2 ;  /* 0x0000000000027941 */ /* 0x000fea0003800000 */
.L_x_1677:
[----:B------:R-:W2:Y:S01]  /*25270*/  LDL R2, [R1+0x20] ;  /* 0x0000200001027983 */ /* 0x000ea20000100800 */
[----:B------:R-:W-:Y:S02]  /*25280*/  IMAD.MOV.U32 R16, RZ, RZ, R12 ;  /* 0x000000ffff107224 */ /* 0x000fe400078e000c */
[----:B------:R-:W-:Y:S02]  /*25290*/  IMAD.MOV.U32 R18, RZ, RZ, R14 ;  /* 0x000000ffff127224 */ /* 0x000fe400078e000e */
[----:B--2---:R-:W-:-:S07]  /*252a0*/  VIADD R7, R2, 0xfffffffd ;  /* 0xfffffffd02077836 */ /* 0x004fce0000000000 */
.L_x_1676:
[----:B------:R-:W-:Y:S05]  /*252b0*/  BSYNC B1 ;  /* 0x0000000000017941 */ /* 0x000fea0003800000 */
.L_x_1675:
[----:B------:R-:W2:Y:S01]  /*252c0*/  LDL.LU R2, [R1+0x20] ;  /* 0x0000200001027983 */ /* 0x000ea20000300800 */
[----:B------:R-:W-:Y:S01]  /*252d0*/  VIADD R13, R13, 0xfffffffe ;  /* 0xfffffffe0d0d7836 */ /* 0x000fe20000000000 */
[----:B--2---:R-:W-:-:S04]  /*252e0*/  LOP3.LUT R2, RZ, R2, RZ, 0x33, !PT ;  /* 0x00000002ff027212 */ /* 0x004fc800078e33ff */
[----:B------:R-:W-:-:S13]  /*252f0*/  ISETP.NE.AND P0, PT, R13, R2, PT ;  /* 0x000000020d00720c */ /* 0x000fda0003f05270 */
[----:B------:R-:W-:Y:S05]  /*25300*/  @!P0 BRA `(.L_x_1674) ;  /* 0x0000001000008947 */ /* 0x000fea0003800000 */
[----:B------:R-:W-:-:S07]  /*25310*/  MOV R13, R6 ;  /* 0x00000006000d7202 */ /* 0x000fce0000000f00 */
.L_x_1698:
[----:B------:R-:W-:Y:S01]  /*25320*/  VIADD R8, R16, 0x1 ;  /* 0x0000000110087836 */ /* 0x000fe20000000000 */
[----:B------:R-:W-:Y:S05]  /*25330*/  YIELD ;  /* 0x0000000000007946 */ /* 0x000fea0003800000 */
[----:B------:R-:W-:Y:S01]  /*25340*/  ISETP.NE.AND P0, PT, R8, 0x2, PT ;  /* 0x000000020800780c */ /* 0x000fe20003f05270 */
[----:B------:R-:W-:Y:S03]  /*25350*/  BSSY B1, `(.L_x_1684) ;  /* 0x0000079000017945 */ /* 0x000fe60003800000 */
[----:B------:R-:W-:-:S02]  /*25360*/  SEL R9, RZ, 0x1, P0 ;  /* 0x00000001ff097807 */ /* 0x000fc40000000000 */
[----:B------:R-:W-:Y:S02]  /*25370*/  SEL R8, R8, RZ, P0 ;  /* 0x000000ff08087207 */ /* 0x000fe40000000000 */
[----:B------:R-:W-:Y:S01]  /*25380*/  LOP3.LUT R9, R18, R9, RZ, 0x3c, !PT ;  /* 0x0000000912097212 */ /* 0x000fe200078e3cff */
[----:B------:R-:W-:Y:S06]  /*25390*/  @!P6 BRA `(.L_x_1685) ;  /* 0x0000000400d0e947 */ /* 0x000fec0003800000 */
[----:B------:R-:W-:Y:S01]  /*253a0*/  ULDC.64 UR4, c[0x0][0x3f8] ;  /* 0x0000fe0000047ab9 */ /* 0x000fe20000000a00 */
[----:B------:R-:W-:Y:S01]  /*253b0*/  IMAD.MOV.U32 R12, RZ, RZ, R7 ;  /* 0x000000ffff0c7224 */ /* 0x000fe200078e0007 */
[----:B------:R-:W-:-:S04]  /*253c0*/  ISETP.NE.U32.AND P0, PT, RZ, UR4, PT ;  /* 0x00000004ff007c0c */ /* 0x000fc8000bf05070 */
[----:B------:R-:W-:-:S13]  /*253d0*/  ISETP.NE.AND.EX P0, PT, RZ, UR5, PT, P0 ;  /* 0x00000005ff007c0c */ /* 0x000fda000bf05300 */
        /* <DEDUP_REMOVED lines=10> */
[--C-:B------:R-:W-:Y:S01]  /*25480*/  SHF.R.S32.HI R3, RZ, 0x1f, R2.reuse ;  /* 0x0000001fff037819 */ /* 0x100fe20000011402 */
[----:B------:R-:W-:Y:S02]  /*25490*/  IMAD.MOV R12, RZ, RZ, -R2 ;  /* 0x000000ffff0c7224 */ /* 0x000fe400078e0a02 */
[C---:B------:R-:W-:Y:S02]  /*254a0*/  IMAD R10, R5.reuse, UR7, R10 ;  /* 0x00000007050a7c24 */ /* 0x040fe4000f8e020a */
[----:B------:R-:W-:-:S04]  /*254b0*/  IMAD.WIDE.U32 R2, R5, UR6, R2 ;  /* 0x0000000605027c25 */ /* 0x000fc8000f8e0002 */
[----:B------:R-:W-:Y:S01]  /*254c0*/  IMAD R12, R11, R12, R7 ;  /* 0x0000000c0b0c7224 */ /* 0x000fe200078e0207 */
[----:B------:R-:W-:Y:S02]  /*254d0*/  IADD3 R3, R10, R3, RZ ;  /* 0x000000030a037210 */ /* 0x000fe40007ffe0ff */
[----:B------:R-:W-:-:S04]  /*254e0*/  LEA R10, P0, R2, UR4, 0x2 ;  /* 0x00000004020a7c11 */ /* 0x000fc8000f8010ff */
[----:B------:R-:W-:-:S05]  /*254f0*/  LEA.HI.X R11, R2, UR5, R3, 0x2, P0 ;  /* 0x00000005020b7c11 */ /* 0x000fca00080f1403 */
[----:B------:R0:W5:Y:S04]  /*25500*/  LDG.E R13, desc[UR8][R10.64] ;  /* 0x000000080a0d7981 */ /* 0x000168000c1e1900 */
.L_x_1686:
[----:B------:R-:W1:Y:S01]  /*25510*/  S2R R3, SR_CgaCtaId ;  /* 0x0000000000037919 */ /* 0x000e620000008800 */
[----:B------:R-:W-:-:S04]  /*25520*/  MOV R2, 0x400 ;  /* 0x0000040000027802 */ /* 0x000fc80000000f00 */
[----:B-1----:R-:W-:Y:S02]  /*25530*/  LEA R2, R3, R2, 0x18 ;  /* 0x0000000203027211 */ /* 0x002fe400078ec0ff */
[----:B------:R-:W-:-:S03]  /*25540*/  SHF.L.U32 R3, R9, 0x1f, RZ ;  /* 0x0000001f09037819 */ /* 0x000fc600000006ff */
[----:B------:R-:W-:-:S04]  /*25550*/  IMAD R2, R8, 0x8, R2 ;  /* 0x0000000808027824 */ /* 0x000fc800078e0202 */
[----:B------:R-:W1:Y:S02]  /*25560*/  SYNCS.PHASECHK.TRANS64.TRYWAIT P0, [R2+URZ+0x30840], R3 ;  /* 0x03084003020075a7 */ /* 0x000e64000800017f */
[----:B-1----:R-:W-:Y:S05]  /*25570*/  @!P0 BRA `(.L_x_1687) ;  /* 0x0000003400d08947 */ /* 0x002fea0003800000 */
.L_x_1805:
        /* <DEDUP_REMOVED lines=11> */
.L_x_1688:
[----:B------:R-:W0:Y:S01]  /*25630*/  S2R R10, SR_CgaCtaId ;  /* 0x00000000000a7919 */ /* 0x000e220000008800 */
[----:B-1----:R-:W-:Y:S01]  /*25640*/  MOV R3, 0x400 ;  /* 0x0000040000037802 */ /* 0x002fe20000000f00 */
        /* <DEDUP_REMOVED lines=10> */
[----:B------:R-:W-:Y:S01]  /*256f0*/  UMOV UR17, 0x80 ;  /* 0x0000008000117882 */ /* 0x000fe20000000000 */
[----:B------:R-:W-:-:S03]  /*25700*/  SHF.L.U32 R18, R18, 0x1f, RZ ;  /* 0x0000001f12127819 */ /* 0x000fc600000006ff */
[----:B------:R-:W-:-:S04]  /*25710*/  UIADD3 UR9, UR9, 0x30830, URZ ;  /* 0x0003083009097890 */ /* 0x000fc8000fffe03f */
[----:B------:R-:W-:Y:S02]  /*25720*/  UIMAD UR11, UR11, 0x60, UR5 ;  /* 0x000000600b0b78a4 */ /* 0x000fe4000f8e0205 */
[----:B------:R-:W-:Y:S01]  /*25730*/  UIADD3.X UR5, URZ, UR39, URZ, UP0, !UPT ;  /* 0x000000273f057290 */ /* 0x000fe200087fe43f */
[----:B0-----:R-:W-:-:S05]  /*25740*/  LEA R3, R10, R3, 0x18 ;  /* 0x000000030a037211 */ /* 0x001fca00078ec0ff */
[----:B------:R-:W-:-:S05]  /*25750*/  IMAD R2, R8, 0x9000, R3 ;  /* 0x0000900008027824 */ /* 0x000fca00078e0203 */
[----:B------:R-:W-:Y:S01]  /*25760*/  R2UR UR14, R2 ;  /* 0x00000000020e72ca */ /* 0x000fe200000e0000 */
[----:B------:R-:W-:-:S04]  /*25770*/  VIADD R2, R3, 0x30800 ;  /* 0x0003080003027836 */ /* 0x000fc80000000000 */
[----:B------:R-:W-:-:S08]  /*25780*/  IMAD R2, R16, 0x8, R2 ;  /* 0x0000000810027824 */ /* 0x000fd000078e0202 */
        /* <DEDUP_REMOVED lines=12> */
.L_x_1806:
        /* <DEDUP_REMOVED lines=8> */
.L_x_1690:
[----:B------:R-:W2:Y:S01]  /*258d0*/  S2R R10, SR_CgaCtaId ;  /* 0x00000000000a7919 */ /* 0x000ea20000008800 */
        /* <DEDUP_REMOVED lines=10> */
[----:B------:R-:W-:Y:S01]  /*25980*/  R2UR UR12, R0 ;  /* 0x00000000000c72ca */ /* 0x000fe200000e0000 */
[----:B------:R-:W-:-:S02]  /*25990*/  IMAD.MOV.U32 R4, RZ, RZ, R12 ;  /* 0x000000ffff047224 */ /* 0x000fc400078e000c */
[----:B------:R-:W-:-:S04]  /*259a0*/  IMAD.MOV.U32 R6, RZ, RZ, R13 ;  /* 0x000000ffff067224 */ /* 0x000fc800078e000d */
        /* <DEDUP_REMOVED lines=12> */
[----:B-1----:R-:W-:Y:S01]  /*25a70*/  UMOV UR8, UR15 ;  /* 0x0000000f00087c82 */ /* 0x002fe20008000000 */
[----:B------:R-:W-:Y:S02]  /*25a80*/  UMOV UR10, UR17 ;  /* 0x00000011000a7c82 */ /* 0x000fe40008000000 */
[----:B------:R1:W-:Y:S02]  /*25a90*/  UTMALDG.4D [UR8], [UR4], desc[UR6] ;  /* 0x00000608040075b4 */ /* 0x0003e40008019000 */
[----:B-1----:R-:W-:Y:S01]  /*25aa0*/  UMOV UR8, UR16 ;  /* 0x0000001000087c82 */ /* 0x002fe20008000000 */
[----:B------:R-:W-:-:S02]  /*25ab0*/  UMOV UR10, UR14 ;  /* 0x0000000e000a7c82 */ /* 0x000fc40008000000 */
[----:B------:R1:W-:Y:S02]  /*25ac0*/  UTMALDG.4D [UR8], [UR4], desc[UR6] ;  /* 0x00000608040075b4 */ /* 0x0003e40008019000 */
[----:B-1----:R-:W-:Y:S01]  /*25ad0*/  NOP ;  /* 0x0000000000007918 */ /* 0x002fe20000000000 */
.L_x_1685:
[----:B------:R-:W-:Y:S05]  /*25ae0*/  BSYNC B1 ;  /* 0x0000000000017941 */ /* 0x000fea0003800000 */
.L_x_1684:
[----:B------:R-:W-:Y:S01]  /*25af0*/  VIADD R16, R8, 0x1 ;  /* 0x0000000108107836 */ /* 0x000fe20000000000 */
[----:B------:R-:W-:Y:S01]  /*25b00*/  BSSY B1, `(.L_x_1691) ;  /* 0x000007c000017945 */ /* 0x000fe20003800000 */
[----:B------:R-:W-:-:S03]  /*25b10*/  VIADD R11, R7, 0xffffffff ;  /* 0xffffffff070b7836 */ /* 0x000fc60000000000 */
[----:B------:R-:W-:-:S04]  /*25b20*/  ISETP.NE.AND P0, PT, R16, 0x2, PT ;  /* 0x000000021000780c */ /* 0x000fc80003f05270 */
[----:B0-----:R-:W-:Y:S02]  /*25b30*/  SEL R18, RZ, 0x1, P0 ;  /* 0x00000001ff127807 */ /* 0x001fe40000000000 */
[----:B------:R-:W-:Y:S02]  /*25b40*/  SEL R16, R16, RZ, P0 ;  /* 0x000000ff10107207 */ /* 0x000fe40000000000 */
[----:B------:R-:W-:Y:S01]  /*25b50*/  LOP3.LUT R18, R9, R18, RZ, 0x3c, !PT ;  /* 0x0000001209127212 */ /* 0x000fe200078e3cff */
[----:B------:R-:W-:Y:S06]  /*25b60*/  @!P6 BRA `(.L_x_1692) ;  /* 0x0000000400d4e947 */ /* 0x000fec0003800000 */
[----:B------:R-:W-:Y:S01]  /*25b70*/  ULDC.64 UR4, c[0x0][0x3f8] ;  /* 0x0000fe0000047ab9 */ /* 0x000fe20000000a00 */
[----:B------:R-:W-:Y:S02]  /*25b80*/  MOV R10, R11 ;  /* 0x0000000b000a7202 */ /* 0x000fe40000000f00 */
        /* <DEDUP_REMOVED lines=19> */
[----:B------:R-:W-:-:S06]  /*25cc0*/  LEA.HI.X R13, R2, UR5, R3, 0x2, P0 ;  /* 0x00000005020d7c11 */ /* 0x000fcc00080f1403 */
[----:B------:R0:W5:Y:S03]  /*25cd0*/  LDG.E R13, desc[UR8][R12.64] ;  /* 0x000000080c0d7981 */ /* 0x000166000c1e1900 */
.L_x_1693:
[----:B------:R-:W1:Y:S01]  /*25ce0*/  S2R R3, SR_CgaCtaId ;  /* 0x0000000000037919 */ /* 0x000e620000008800 */
[----:B------:R-:W-:-:S04]  /*25cf0*/  MOV R2, 0x400 ;  /* 0x0000040000027802 */ /* 0x000fc80000000f00 */
[----:B-1----:R-:W-:Y:S02]  /*25d00*/  LEA R2, R3, R2, 0x18 ;  /* 0x0000000203027211 */ /* 0x002fe400078ec0ff */
[----:B------:R-:W-:-:S03]  /*25d10*/  SHF.L.U32 R3, R18, 0x1f, RZ ;  /* 0x0000001f12037819 */ /* 0x000fc600000006ff */
[----:B------:R-:W-:-:S04]  /*25d20*/  IMAD R2, R16, 0x8, R2 ;  /* 0x0000000810027824 */ /* 0x000fc800078e0202 */
[----:B------:R-:W1:Y:S02]  /*25d30*/  SYNCS.PHASECHK.TRANS64.TRYWAIT P0, [R2+URZ+0x30840], R3 ;  /* 0x03084003020075a7 */ /* 0x000e64000800017f */
[----:B-1----:R-:W-:Y:S05]  /*25d40*/  @!P0 BRA `(.L_x_1694) ;  /* 0x0000003000048947 */ /* 0x002fea0003800000 */
.L_x_1807:
[----:B0-----:R-:W0:Y:S02]  /*25d50*/  S2R R12, SR_TID.X ;  /* 0x00000000000c7919 */ /* 0x001e240000002100 */
[----:B0-----:R-:W-:-:S04]  /*25d60*/  LOP3.LUT R12, R12, 0x7f, RZ, 0xc0, !PT ;  /* 0x0000007f0c0c7812 */ /* 0x001fc800078ec0ff */
[----:B------:R-:W-:-:S13]  /*25d70*/  ISETP.NE.AND P0, PT, R12, RZ, PT ;  /* 0x000000ff0c00720c */ /* 0x000fda0003f05270 */
[----:B------:R-:W-:Y:S05]  /*25d80*/  @P0 BRA `(.L_x_1695) ;  /* 0x00000000001c0947 */ /* 0x000fea0003800000 */
[----:B------:R-:W0:Y:S01]  /*25d90*/  S2R R12, SR_TID.X ;  /* 0x00000000000c7919 */ /* 0x000e220000002100 */
[----:B-1----:R-:W-:-:S04]  /*25da0*/  MOV R3, 0x9000 ;  /* 0x0000900000037802 */ /* 0x002fc80000000f00 */
[----:B------:R2:W-:Y:S01]  /*25db0*/  SYNCS.ARRIVE.TRANS64 RZ, [R2+URZ+0x30830], R3 ;  /* 0x0308300302ff79a7 */ /* 0x0005e2000800003f */
[----:B0-----:R-:W-:-:S04]  /*25dc0*/  LOP3.LUT R12, R12, 0x1f, RZ, 0xc0, !PT ;  /* 0x0000001f0c0c7812 */ /* 0x001fc800078ec0ff */
[----:B------:R-:W-:-:S13]  /*25dd0*/  ISETP.NE.AND P1, PT, R12, RZ, PT ;  /* 0x000000ff0c00720c */ /* 0x000fda0003f25270 */
[----:B--2---:R-:W-:Y:S05]  /*25de0*/  @!P1 BRA `(.L_x_1695) ;  /* 0x0000000000049947 */ /* 0x004fea0003800000 */
[----:B------:R-:W-:Y:S01]  /*25df0*/  BPT.TRAP 0x1 ;  /* 0x000000040000795c */ /* 0x000fe20000300000 */
.L_x_1695:
[----:B------:R-:W0:Y:S01]  /*25e00*/  S2R R14, SR_CgaCtaId ;  /* 0x00000000000e7919 */ /* 0x000e220000008800 */
[----:B------:R-:W-:Y:S01]  /*25e10*/  MOV R12, 0x400 ;  /* 0x00000400000c7802 */ /* 0x000fe20000000f00 */
[----:B------:R-:W-:Y:S01]  /*25e20*/  UIADD3 UR4, UP0, UR38, 0x370, URZ ;  /* 0x0000037026047890 */ /* 0x000fe2000ff1e03f */
        /* <DEDUP_REMOVED lines=9> */
[----:B------:R-:W-:-:S06]  /*25ec0*/  SHF.L.U32 R9, R9, 0x1f, RZ ;  /* 0x0000001f09097819 */ /* 0x000fcc00000006ff */
[----:B------:R-:W-:Y:S02]  /*25ed0*/  UIMAD UR11, UR11, 0x60, UR5 ;  /* 0x000000600b0b78a4 */ /* 0x000fe4000f8e0205 */
[----:B------:R-:W-:Y:S01]  /*25ee0*/  UIADD3.X UR5, URZ, UR39, URZ, UP0, !UPT ;  /* 0x000000273f057290 */ /* 0x000fe200087fe43f */
[----:B0-----:R-:W-:-:S05]  /*25ef0*/  LEA R12, R14, R12, 0x18 ;  /* 0x0000000c0e0c7211 */ /* 0x001fca00078ec0ff */
[----:B-1----:R-:W-:-:S04]  /*25f00*/  VIADD R2, R12, 0x30800 ;  /* 0x000308000c027836 */ /* 0x002fc80000000000 */
[--C-:B------:R-:W-:Y:S02]  /*25f10*/  IMAD R3, R16, 0x8, R2.reuse ;  /* 0x0000000810037824 */ /* 0x100fe400078e0202 */
[----:B------:R-:W-:-:S03]  /*25f20*/  IMAD R2, R8, 0x8, R2 ;  /* 0x0000000808027824 */ /* 0x000fc600078e0202 */
[----:B------:R-:W-:Y:S01]  /*25f30*/  R2UR UR9, R3 ;  /* 0x00000000030972ca */ /* 0x000fe200000e0000 */
[----:B------:R-:W-:-:S05]  /*25f40*/  IMAD R3, R16, 0x9000, R12 ;  /* 0x0000900010037824 */ /* 0x000fca00078e020c */
[----:B------:R-:W-:-:S07]  /*25f50*/  R2UR UR8, R3 ;  /* 0x00000000030872ca */ /* 0x000fce00000e0000 */
[----:B------:R-:W-:-:S06]  /*25f60*/  UIADD3 UR9, UR9, 0x30, URZ ;  /* 0x0000003009097890 */ /* 0x000fcc000fffe03f */
[----:B------:R-:W-:Y:S02]  /*25f70*/  UIADD3 UR14, UR8, 0x1e400, URZ ;  /* 0x0001e400080e7890 */ /* 0x000fe4000fffe03f */
[----:B------:R-:W-:Y:S02]  /*25f80*/  UIADD3 UR15, UR8, 0x21400, URZ ;  /* 0x00021400080f7890 */ /* 0x000fe4000fffe03f */
[----:B------:R-:W-:-:S03]  /*25f90*/  UIADD3 UR16, UR8, 0x24400, URZ ;  /* 0x0002440008107890 */ /* 0x000fc6000fffe03f */
[----:B------:R-:W-:Y:S02]  /*25fa0*/  UMOV UR8, UR14 ;  /* 0x0000000e00087c82 */ /* 0x000fe40008000000 */
[----:B------:R0:W-:Y:S02]  /*25fb0*/  UTMALDG.4D [UR8], [UR4], desc[UR6] ;  /* 0x00000608040075b4 */ /* 0x0001e40008019000 */
        /* <DEDUP_REMOVED lines=8> */
.L_x_1808:
        /* <DEDUP_REMOVED lines=8> */
.L_x_1697:
[----:B0-----:R-:W0:Y:S01]  /*260c0*/  S2R R9, SR_CgaCtaId ;  /* 0x0000000000097919 */ /* 0x001e220000008800 */
        /* <DEDUP_REMOVED lines=11> */
[----:B------:R-:W-:Y:S01]  /*26180*/  IMAD.MOV.U32 R6, RZ, RZ, R13 ;  /* 0x000000ffff067224 */ /* 0x000fe200078e000d */
[----:B------:R-:W-:-:S05]  /*26190*/  MOV R4, R10 ;  /* 0x0000000a00047202 */ /* 0x000fca0000000f00 */
[----:B------:R-:W-:Y:S02]  /*261a0*/  UIMAD UR11, UR11, 0x60, UR5 ;  /* 0x000000600b0b78a4 */ /* 0x000fe4000f8e0205 */
[----:B------:R-:W-:Y:S02]  /*261b0*/  UIADD3 UR9, UR9, 0x50, URZ ;  /* 0x0000005009097890 */ /* 0x000fe4000fffe03f */
[----:B------:R-:W-:Y:S01]  /*261c0*/  UIADD3.X UR5, URZ, UR39, URZ, UP0, !UPT ;  /* 0x000000273f057290 */ /* 0x000fe200087fe43f */
[----:B0-----:R-:W-:-:S05]  /*261d0*/  LEA R3, R9, R3, 0x18 ;  /* 0x0000000309037211 */ /* 0x001fca00078ec0ff */
[----:B------:R-:W-:-:S05]  /*261e0*/  IMAD R8, R8, 0x9000, R3 ;  /* 0x0000900008087824 */ /* 0x000fca00078e0203 */
[----:B------:R-:W-:-:S13]  /*261f0*/  R2UR UR15, R8 ;  /* 0x00000000080f72ca */ /* 0x000fda00000e0000 */
        /* <DEDUP_REMOVED lines=12> */
.L_x_1692:
[----:B------:R-:W-:Y:S05]  /*262c0*/  BSYNC B1 ;  /* 0x0000000000017941 */ /* 0x000fea0003800000 */
.L_x_1691:
[----:B------:R-:W2:Y:S01]  /*262d0*/  LDL R2, [R1+0x1c] ;  /* 0x00001c0001027983 */ /* 0x000ea20000100800 */
[----:B------:R-:W-:Y:S01]  /*262e0*/  VIADD R7, R7, 0xfffffffe ;  /* 0xfffffffe07077836 */ /* 0x000fe20000000000 */
[----:B--2---:R-:W-:-:S13]  /*262f0*/  ISETP.GT.AND P0, PT, R11, R2, PT ;  /* 0x000000020b00720c */ /* 0x004fda0003f04270 */
[----:B------:R-:W-:Y:S05]  /*26300*/  @P0 BRA `(.L_x_1698) ;  /* 0xfffffff000040947 */ /* 0x000fea000383ffff */
.L_x_1674:
[----:B------:R-:W-:Y:S05]  /*26310*/  BSYNC B0 ;  /* 0x0000000000007941 */ /* 0x000fea0003800000 */
.L_x_1673:
[----:B------:R-:W0:Y:S01]  /*26320*/  S2R R2, SR_TID.X ;  /* 0x0000000000027919 */ /* 0x000e220000002100 */
[----:B------:R-:W-:Y:S01]  /*26330*/  BSSY B0, `(.L_x_1699) ;  /* 0x0000012000007945 */ /* 0x000fe20003800000 */
[----:B0-----:R-:W-:-:S04]  /*26340*/  LOP3.LUT R2, R2, 0x1f, RZ, 0xc0, !PT ;  /* 0x0000001f02027812 */ /* 0x001fc800078ec0ff */
[----:B------:R-:W-:-:S13]  /*26350*/  ISETP.NE.AND P0, PT, R2, RZ, PT ;  /* 0x000000ff0200720c */ /* 0x000fda0003f05270 */
[----:B------:R-:W-:Y:S05]  /*26360*/  @P0 BRA `(.L_x_1700) ;  /* 0x0000000000380947 */ /* 0x000fea0003800000 */
[----:B------:R-:W0:Y:S01]  /*26370*/  S2R R8, SR_LANEID ;  /* 0x0000000000087919 */ /* 0x000e220000000000 */
[----:B------:R-:W-:Y:S01]  /*26380*/  VOTEU.ANY UR4, UPT, PT ;  /* 0x0000000000047886 */ /* 0x000fe200038e0100 */
[----:B------:R-:W1:Y:S01]  /*26390*/  LDC.64 R2, c[0x0][0xc38] ;  /* 0x00030e00ff027b82 */ /* 0x000e620000000a00 */
[----:B------:R-:W0:Y:S01]  /*263a0*/  FLO.U32 R7, UR4 ;  /* 0x0000000400077d00 */ /* 0x000e2200080e0000 */
[----:B------:R-:W-:-:S07]  /*263b0*/  ULDC.64 UR6, c[0x0][0x208] ;  /* 0x0000820000067ab9 */ /* 0x000fce0000000a00 */
[----:B------:R-:W1:Y:S01]  /*263c0*/  POPC R5, UR4 ;  /* 0x0000000400057d09 */ /* 0x000e620008000000 */
[----:B0-----:R-:W-:-:S13]  /*263d0*/  ISETP.EQ.U32.AND P0, PT, R7, R8, PT ;  /* 0x000000080700720c */ /* 0x001fda0003f02070 */
[----:B-1----:R-:W2:Y:S01]  /*263e0*/  @P0 ATOMG.E.ADD.STRONG.GPU PT, R2, desc[UR6][R2.64], R5 ;  /* 0x00000005020209a8 */ /* 0x002ea200081ee1c6 */
[----:B------:R-:W0:Y:S02]  /*263f0*/  S2R R8, SR_LTMASK ;  /* 0x0000000000087919 */ /* 0x000e240000003900 */
[----:B0-----:R-:W-:-:S06]  /*26400*/  LOP3.LUT R8, R8, UR4, RZ, 0xc0, !PT ;  /* 0x0000000408087c12 */ /* 0x001fcc000f8ec0ff */
[----:B------:R-:W0:Y:S01]  /*26410*/  POPC R8, R8 ;  /* 0x0000000800087309 */ /* 0x000e220000000000 */
[----:B--2---:R-:W0:Y:S02]  /*26420*/  SHFL.IDX PT, R7, R2, R7, 0x1f ;  /* 0x00001f0702077589 */ /* 0x004e2400000e0000 */
[----:B0-----:R-:W-:-:S05]  /*26430*/  IADD3 R2, R7, UR36, R8 ;  /* 0x0000002407027c10 */ /* 0x001fca000fffe008 */
[----:B------:R0:W-:Y:S02]  /*26440*/  STL [R1], R2 ;  /* 0x0000000201007387 */ /* 0x0001e40000100800 */
.L_x_1700:
[----:B------:R-:W-:Y:S05]  /*26450*/  BSYNC B0 ;  /* 0x0000000000007941 */ /* 0x000fea0003800000 */
.L_x_1699:
[----:B------:R-:W-:Y:S04]  /*26460*/  BSSY B0, `(.L_x_1701) ;  /* 0x0000033000007945 */ /* 0x000fe80003800000 */
[----:B------:R-:W-:Y:S05]  /*26470*/  @!P6 BRA `(.L_x_1702) ;  /* 0x0000000000c4e947 */ /* 0x000fea0003800000 */
[----:B------:R-:W1:Y:S01]  /*26480*/  S2R R3, SR_CgaCtaId ;  /* 0x0000000000037919 */ /* 0x000e620000008800 */
[----:B0-----:R-:W-:-:S04]  /*26490*/  MOV R2, 0x400 ;  /* 0x0000040000027802 */ /* 0x001fc80000000f00 */
[----:B-1----:R-:W-:-:S05]  /*264a0*/  LEA R2, R3, R2, 0x18 ;  /* 0x0000000203027211 */ /* 0x002fca00078ec0ff */
[----:B------:R-:W-:Y:S01]  /*264b0*/  IMAD R3, R16, 0x8, R2 ;  /* 0x0000000810037824 */ /* 0x000fe200078e0202 */
[----:B------:R-:W-:-:S04]  /*264c0*/  SHF.L.U32 R2, R18, 0x1f, RZ ;  /* 0x0000001f12027819 */ /* 0x000fc800000006ff */
[----:B------:R-:W0:Y:S02]  /*264d0*/  SYNCS.PHASECHK.TRANS64.TRYWAIT P0, [R3+URZ+0x30860], R2 ;  /* 0x03086002030075a7 */ /* 0x000e24000800017f */
[----:B0-----:R-:W-:Y:S05]  /*264e0*/  @!P0 BRA `(.L_x_1703) ;  /* 0x0000002800448947 */ /* 0x001fea0003800000 */
.L_x_1809:
        /* <DEDUP_REMOVED lines=11> */
.L_x_1704:
        /* <DEDUP_REMOVED lines=11> */
[----:B------:R-:W-:-:S07]  /*26650*/  R2UR UR13, R6 ;  /* 0x00000000060d72ca */ /* 0x000fce00000e0000 */
        /* <DEDUP_REMOVED lines=18> */
[----:B-1----:R-:W-:Y:S01]  /*26780*/  NOP ;  /* 0x0000000000007918 */ /* 0x002fe20000000000 */
.L_x_1702:
[----:B------:R-:W-:Y:S05]  /*26790*/  BSYNC B0 ;  /* 0x0000000000007941 */ /* 0x000fea0003800000 */
.L_x_1701:
[----:B------:R-:W-:-:S04]  /*267a0*/  IADD3 R16, R16, 0x1, RZ ;  /* 0x0000000110107810 */ /* 0x000fc80007ffe0ff */
[----:B------:R-:W-:-:S04]  /*267b0*/  ISETP.NE.AND P0, PT, R16, 0x2, PT ;  /* 0x000000021000780c */ /* 0x000fc80003f05270 */
[----:B------:R-:W-:Y:S02]  /*267c0*/  SEL R3, RZ, 0x1, P0 ;  /* 0x00000001ff037807 */ /* 0x000fe40000000000 */
[----:B------:R-:W-:Y:S02]  /*267d0*/  SEL R16, R16, RZ, P0 ;  /* 0x000000ff10107207 */ /* 0x000fe40000000000 */
[----:B------:R-:W-:-:S07]  /*267e0*/  LOP3.LUT R18, R18, R3, RZ, 0x3c, !PT ;  /* 0x0000000312127212 */ /* 0x000fce00078e3cff */
.L_x_1658:
[----:B------:R-:W-:Y:S05]  /*267f0*/  BSYNC B6 ;  /* 0x0000000000067941 */ /* 0x000fea0003800000 */
.L_x_1656:
[----:B------:R-:W-:-:S03]  /*26800*/  UMOV UR4, 0xffffffff ;  /* 0xffffffff00047882 */ /* 0x000fc60000000000 */
[----:B------:R-:W-:Y:S05]  /*26810*/  BRA.DIV UR4, `(.L_x_1705) ;  /* 0x00000026048c7947 */ /* 0x000fea000b800000 */
[----:B---3--:R-:W3:Y:S04]  /*26820*/  LDL.LU R0, [R1] ;  /* 0x0000000001007983 */ /* 0x008ee80000300800 */
[----:B---3--:R3:W4:Y:S04]  /*26830*/  SHFL.IDX PT, R4, R0, RZ, 0x1f ;  /* 0x00001fff00047589 */ /* 0x00872800000e0000 */
[----:B------:R3:W0:Y:S02]  /*26840*/  SHFL.IDX PT, R7, R0, 0x1, 0x1f ;  /* 0x00201f0000077f89 */ /* 0x00062400000e0000 */
.L_x_1813:
[----:B---3--:R-:W0:Y:S01]  /*26850*/  LDL R0, [R1+0xc] ;  /* 0x00000c0001007983 */ /* 0x008e220000100800 */
[----:B------:R-:W-:Y:S01]  /*26860*/  ULDC UR4, c[0x0][0xc14] ;  /* 0x0003050000047ab9 */ /* 0x000fe20000000800 */
[----:B------:R-:W-:Y:S01]  /*26870*/  BSSY B0, `(.L_x_1706) ;  /* 0x000000d000007945 */ /* 0x000fe20003800000 */
[----:B------:R-:W-:Y:S01]  /*26880*/  IMAD.MOV.U32 R5, RZ, RZ, RZ ;  /* 0x000000ffff057224 */ /* 0x000fe200078e00ff */
[----:B------:R-:W3:Y:S02]  /*26890*/  S2R R10, SR_TID.X ;  /* 0x00000000000a7919 */ /* 0x000ee40000002100 */
[----:B---3--:R-:W-:-:S04]  /*268a0*/  LOP3.LUT R10, R10, 0x1f, RZ, 0xc0, !PT ;  /* 0x0000001f0a0a7812 */ /* 0x008fc800078ec0ff */
[C---:B------:R-:W-:Y:S01]  /*268b0*/  ISETP.NE.AND P0, PT, R10.reuse, 0x1f, PT ;  /* 0x0000001f0a00780c */ /* 0x040fe20003f05270 */
[----:B01----:R-:W-:Y:S02]  /*268c0*/  IMAD.IADD R9, R10, 0x1, R0 ;  /* 0x000000010a097824 */ /* 0x003fe400078e0200 */
[----:B------:R-:W-:-:S05]  /*268d0*/  IMAD.U32 R0, RZ, RZ, UR4 ;  /* 0x00000004ff007e24 */ /* 0x000fca000f8e00ff */
[----:B------:R-:W-:-:S13]  /*268e0*/  ISETP.GE.OR P0, PT, R9, R0, !P0 ;  /* 0x000000000900720c */ /* 0x000fda0004706670 */
[----:B------:R-:W-:Y:S05]  /*268f0*/  @P0 BRA `(.L_x_1707) ;  /* 0x0000000000100947 */ /* 0x000fea0003800000 */
[----:B------:R-:W0:Y:S01]  /*26900*/  LDC.64 R2, c[0x0][0xc58] ;  /* 0x00031600ff027b82 */ /* 0x000e220000000a00 */
[----:B------:R-:W-:Y:S01]  /*26910*/  ULDC.64 UR4, c[0x0][0x208] ;  /* 0x0000820000047ab9 */ /* 0x000fe20000000a00 */
[----:B0-----:R-:W-:-:S05]  /*26920*/  IMAD.WIDE R2, R9, 0x4, R2 ;  /* 0x0000000409027825 */ /* 0x001fca00078e0202 */
[----:B------:R0:W5:Y:S02]  /*26930*/  LDG.E R5, desc[UR4][R2.64] ;  /* 0x0000000402057981 */ /* 0x000164000c1e1900 */
.L_x_1707:
[----:B------:R-:W-:Y:S05]  /*26940*/  BSYNC B0 ;  /* 0x0000000000007941 */ /* 0x000fea0003800000 */
.L_x_1706:
        /* <DEDUP_REMOVED lines=8> */
[----:B------:R-:W1:Y:S02]  /*269d0*/  SHFL.UP PT, R14, R13, 0x2, RZ ;  /* 0x044000000d0e7989 */ /* 0x000e6400000e00ff */
[----:B-1----:R-:W-:Y:S02]  /*269e0*/  SEL R14, R14, RZ, P1 ;  /* 0x000000ff0e0e7207 */ /* 0x002fe40000800000 */
[----:B------:R-:W-:Y:S02]  /*269f0*/  ISETP.GE.U32.AND P1, PT, R10, 0x8, PT ;  /* 0x000000080a00780c */ /* 0x000fe40003f26070 */
[----:B0-----:R-:W-:-:S05]  /*26a00*/  IADD3 R3, R13, R14, RZ ;  /* 0x0000000e0d037210 */ /* 0x001fca0007ffe0ff */
[----:B------:R-:W2:Y:S02]  /*26a10*/  SHFL.UP PT, R14, R3, 0x4, RZ ;  /* 0x04800000030e7989 */ /* 0x000ea400000e00ff */
[----:B--2---:R-:W-:Y:S02]  /*26a20*/  SEL R6, R14, RZ, P0 ;  /* 0x000000ff0e067207 */ /* 0x004fe40000000000 */
        /* <DEDUP_REMOVED lines=9> */
.L_x_1821:
[----:B------:R-:W-:Y:S02]  /*26ac0*/  ULDC UR4, c[0x0][0xc10] ;  /* 0x0003040000047ab9 */ /* 0x000fe40000000800 */
[----:B------:R-:W-:-:S04]  /*26ad0*/  IMAD.U32 R6, RZ, RZ, UR4 ;  /* 0x00000004ff067e24 */ /* 0x000fc8000f8e00ff */
[----:B-1----:R-:W-:-:S05]  /*26ae0*/  IMAD R14, R14, R6, RZ ;  /* 0x000000060e0e7224 */ /* 0x002fca00078e02ff */
[----:B------:R-:W-:-:S04]  /*26af0*/  IADD3 R7, R7, R14, RZ ;  /* 0x0000000e07077210 */ /* 0x000fc80007ffe0ff */
[----:B----4-:R-:W-:-:S13]  /*26b00*/  ISETP.GT.AND P0, PT, R7, R4, PT ;  /* 0x000000040700720c */ /* 0x010fda0003f04270 */
[----:B------:R-:W-:Y:S05]  /*26b10*/  @P0 BRA `(.L_x_1709) ;  /* 0x0000000000c40947 */ /* 0x000fea0003800000 */
[----:B------:R-:W1:Y:S02]  /*26b20*/  LDC R0, c[0x0][0xc14] ;  /* 0x00030500ff007b82 */ /* 0x000e640000000800 */
.L_x_1714:
[----:B0-----:R-:W2:Y:S02]  /*26b30*/  LDL.LU R2, [R1+0xc] ;  /* 0x00000c0001027983 */ /* 0x001ea40000300800 */
[----:B--2---:R-:W-:-:S05]  /*26b40*/  VIADD R3, R2, 0x1f ;  /* 0x0000001f02037836 */ /* 0x004fca0000000000 */
[----:B-1----:R-:W-:-:S13]  /*26b50*/  ISETP.GE.AND P0, PT, R3, R0, PT ;  /* 0x000000000300720c */ /* 0x002fda0003f06270 */
[----:B------:R-:W-:Y:S05]  /*26b60*/  @P0 BRA `(.L_x_1710) ;  /* 0x00000008000c0947 */ /* 0x000fea0003800000 */
[----:B------:R-:W0:Y:S01]  /*26b70*/  S2R R8, SR_TID.X ;  /* 0x0000000000087919 */ /* 0x000e220000002100 */
[----:B------:R-:W-:Y:S01]  /*26b80*/  IMAD.MOV.U32 R2, RZ, RZ, R3 ;  /* 0x000000ffff027224 */ /* 0x000fe200078e0003 */
[----:B------:R-:W-:Y:S01]  /*26b90*/  BSSY B0, `(.L_x_1711) ;  /* 0x000000c000007945 */ /* 0x000fe20003800000 */
[----:B------:R-:W-:-:S03]  /*26ba0*/  IMAD.MOV.U32 R5, RZ, RZ, RZ ;  /* 0x000000ffff057224 */ /* 0x000fc600078e00ff */
[----:B------:R1:W-:Y:S01]  /*26bb0*/  STL [R1+0xc], R2 ;  /* 0x00000c0201007387 */ /* 0x0003e20000100800 */
[----:B0-----:R-:W-:-:S04]  /*26bc0*/  LOP3.LUT R8, R8, 0x1f, RZ, 0xc0, !PT ;  /* 0x0000001f08087812 */ /* 0x001fc800078ec0ff */
[C---:B------:R-:W-:Y:S01]  /*26bd0*/  ISETP.NE.AND P1, PT, R8.reuse, 0x1f, PT ;  /* 0x0000001f0800780c */ /* 0x040fe20003f25270 */
[----:B------:R-:W-:-:S05]  /*26be0*/  IMAD.IADD R9, R8, 0x1, R2 ;  /* 0x0000000108097824 */ /* 0x000fca00078e0202 */
[----:B------:R-:W-:-:S13]  /*26bf0*/  ISETP.GE.OR P0, PT, R9, R0, !P1 ;  /* 0x000000000900720c */ /* 0x000fda0004f06670 */
[----:B-1----:R-:W-:Y:S05]  /*26c00*/  @P0 BRA `(.L_x_1712) ;  /* 0x0000000000100947 */ /* 0x002fea0003800000 */
[----:B------:R-:W0:Y:S01]  /*26c10*/  LDC.64 R2, c[0x0][0xc58] ;  /* 0x00031600ff027b82 */ /* 0x000e220000000a00 */
[----:B------:R-:W-:Y:S01]  /*26c20*/  ULDC.64 UR4, c[0x0][0x208] ;  /* 0x0000820000047ab9 */ /* 0x000fe20000000a00 */
[----:B0-----:R-:W-:-:S05]  /*26c30*/  IMAD.WIDE R2, R9, 0x4, R2 ;  /* 0x0000000409027825 */ /* 0x001fca00078e0202 */
[----:B------:R0:W5:Y:S02]  /*26c40*/  LDG.E R5, desc[UR4][R2.64] ;  /* 0x0000000402057981 */ /* 0x000164000c1e1900 */
.L_x_1712:
[----:B------:R-:W-:Y:S05]  /*26c50*/  BSYNC B0 ;  /* 0x0000000000007941 */ /* 0x000fea0003800000 */
.L_x_1711:
[----:B------:R-:W-:-:S03]  /*26c60*/  UMOV UR4, 0xffffffff ;  /* 0xffffffff00047882 */ /* 0x000fc60000000000 */
[----:B------:R-:W-:Y:S05]  /*26c70*/  BRA.DIV UR4, `(.L_x_1713) ;  /* 0x0000002604947947 */ /* 0x000fea000b800000 */
[----:B-----5:R-:W1:Y:S01]  /*26c80*/  SHFL.UP PT, R14, R5, 0x1, RZ ;  /* 0x04200000050e7989 */ /* 0x020e6200000e00ff */
[C---:B------:R-:W-:Y:S02]  /*26c90*/  ISETP.NE.AND P0, PT, R8.reuse, RZ, PT ;  /* 0x000000ff0800720c */ /* 0x040fe40003f05270 */
[----:B------:R-:W-:Y:S02]  /*26ca0*/  ISETP.GE.U32.AND P1, PT, R8, 0x2, PT ;  /* 0x000000020800780c */ /* 0x000fe40003f26070 */
[----:B-1----:R-:W-:Y:S02]  /*26cb0*/  SEL R14, R14, RZ, P0 ;  /* 0x000000ff0e0e7207 */ /* 0x002fe40000000000 */
[----:B------:R-:W-:Y:S02]  /*26cc0*/  ISETP.GE.U32.AND P0, PT, R8, 0x4, PT ;  /* 0x000000040800780c */ /* 0x000fe40003f06070 */
[----:B------:R-:W-:-:S05]  /*26cd0*/  IADD3 R13, R5, R14, RZ ;  /* 0x0000000e050d7210 */ /* 0x000fca0007ffe0ff */
        /* <DEDUP_REMOVED lines=15> */
.L_x_1829:
[----:B------:R-:W-:Y:S02]  /*26dd0*/  ULDC UR4, c[0x0][0xc10] ;  /* 0x0003040000047ab9 */ /* 0x000fe40000000800 */
[----:B------:R-:W-:-:S05]  /*26de0*/  MOV R6, UR4 ;  /* 0x0000000400067c02 */ /* 0x000fca0008000f00 */
[----:B-1----:R-:W-:-:S04]  /*26df0*/  IMAD R14, R14, R6, RZ ;  /* 0x000000060e0e7224 */ /* 0x002fc800078e02ff */
[----:B------:R-:W-:-:S05]  /*26e00*/  IMAD.IADD R7, R14, 0x1, R7 ;  /* 0x000000010e077824 */ /* 0x000fca00078e0207 */
[----:B------:R-:W-:-:S13]  /*26e10*/  ISETP.GT.AND P0, PT, R7, R4, PT ;  /* 0x000000040700720c */ /* 0x000fda0003f04270 */
[----:B------:R-:W-:Y:S05]  /*26e20*/  @!P0 BRA `(.L_x_1714) ;  /* 0xfffffffc00408947 */ /* 0x000fea000383ffff */
.L_x_1709:
        /* <DEDUP_REMOVED lines=8> */
.L_x_1833:
[----:B------:R-:W-:Y:S01]  /*26eb0*/  ISETP.NE.AND P0, PT, R3, RZ, PT ;  /* 0x000000ff0300720c */ /* 0x000fe20003f05270 */
[----:B------:R-:W-:-:S12]  /*26ec0*/  IMAD.MOV.U32 R9, RZ, RZ, RZ ;  /* 0x000000ffff097224 */ /* 0x000fd800078e00ff */
[----:B------:R-:W-:Y:S05]  /*26ed0*/  @!P0 BRA `(.L_x_1716) ;  /* 0x0000000000108947 */ /* 0x000fea0003800000 */
[----:B------:R-:W-:Y:S01]  /*26ee0*/  UMOV UR4, 0xffffffff ;  /* 0xffffffff00047882 */ /* 0x000fe20000000000 */
[----:B------:R-:W-:Y:S02]  /*26ef0*/  VIADD R12, R8, 0xffffffff ;  /* 0xffffffff080c7836 */ /* 0x000fe40000000000 */
[----:B------:R-:W-:Y:S05]  /*26f00*/  BRA.DIV UR4, `(.L_x_1717) ;  /* 0x0000002a04087947 */ /* 0x000fea000b800000 */
[----:B------:R3:W4:Y:S02]  /*26f10*/  SHFL.IDX PT, R9, R2, R12, 0x1f ;  /* 0x00001f0c02097589 */ /* 0x00072400000e0000 */
.L_x_1716:
[----:B------:R-:W5:Y:S01]  /*26f20*/  LDL.LU R10, [R1+0xc] ;  /* 0x00000c00010a7983 */ /* 0x000f620000300800 */
[----:B0--3--:R-:W0:Y:S01]  /*26f30*/  LDC.64 R2, c[0x0][0xc68] ;  /* 0x00031a00ff027b82 */ /* 0x009e220000000a00 */
[----:B------:R-:W-:Y:S01]  /*26f40*/  ULDC.64 UR4, c[0x0][0x208] ;  /* 0x0000820000047ab9 */ /* 0x000fe20000000a00 */
[----:B-----5:R-:W-:-:S05]  /*26f50*/  IADD3 R10, R8, R10, RZ ;  /* 0x0000000a080a7210 */ /* 0x020fca0007ffe0ff */
[----:B0-----:R-:W-:Y:S01]  /*26f60*/  IMAD.WIDE R2, R10, 0x4, R2 ;  /* 0x000000040a027825 */ /* 0x001fe200078e0202 */
[----:B------:R0:W-:Y:S04]  /*26f70*/  STL [R1+0xc], R10 ;  /* 0x00000c0a01007387 */ /* 0x0001e80000100800 */
[----:B0-----:R0:W1:Y:S01]  /*26f80*/  LDG.E R10, desc[UR4][R2.64] ;  /* 0x00000004020a7981 */ /* 0x001062000c1e1900 */
[----:B----4-:R-:W-:-:S05]  /*26f90*/  IMAD R7, R9, R6, R7 ;  /* 0x0000000609077224 */ /* 0x010fca00078e0207 */
[----:B------:R3:W-:Y:S01]  /*26fa0*/  STL [R1], R7 ;  /* 0x0000000701007387 */ /* 0x0007e20000100800 */
[----:B0-----:R-:W-:Y:S02]  /*26fb0*/  IMAD.MOV.U32 R2, RZ, RZ, RZ ;  /* 0x000000ffff027224 */ /* 0x001fe400078e00ff */
[----:B---3--:R-:W-:Y:S02]  /*26fc0*/  IMAD.IADD R7, R4, 0x1, -R7 ;  /* 0x0000000104077824 */ /* 0x008fe400078e0a07 */
[----:B-12---:R-:W-:-:S05]  /*26fd0*/  IMAD R8, R5, R10, RZ ;  /* 0x0000000a05087224 */ /* 0x006fca00078e02ff */
[-C--:B------:R-:W-:Y:S02]  /*26fe0*/  IABS R11, R8.reuse ;  /* 0x00000008000b7213 */ /* 0x080fe40000000000 */
[----:B------:R-:W-:Y:S02]  /*26ff0*/  IABS R4, R8 ;  /* 0x0000000800047213 */ /* 0x000fe40000000000 */
[----:B------:R-:W0:Y:S02]  /*27000*/  I2F.RP R12, R11 ;  /* 0x0000000b000c7306 */ /* 0x000e240000209400 */
[----:B------:R-:W-:-:S06]  /*27010*/  IADD3 R4, RZ, -R4, RZ ;  /* 0x80000004ff047210 */ /* 0x000fcc0007ffe0ff */
        /* <DEDUP_REMOVED lines=15> */
[----:B------:R-:W-:Y:S01]  /*27110*/  ISETP.GE.AND P0, PT, R2, RZ, PT ;  /* 0x000000ff0200720c */ /* 0x000fe20003f06270 */
[----:B------:R-:W-:-:S12]  /*27120*/  IMAD.MOV.U32 R2, RZ, RZ, RZ ;  /* 0x000000ffff027224 */ /* 0x000fd800078e00ff */
[----:B------:R-:W-:Y:S01]  /*27130*/  @!P0 IMAD.MOV R9, RZ, RZ, -R9 ;  /* 0x000000ffff098224 */ /* 0x000fe200078e0a09 */
[----:B------:R-:W-:-:S13]  /*27140*/  ISETP.NE.AND P0, PT, R8, RZ, PT ;  /* 0x000000ff0800720c */ /* 0x000fda0003f05270 */
[----:B------:R-:W-:-:S05]  /*27150*/  @!P0 LOP3.LUT R9, RZ, R8, RZ, 0x33, !PT ;  /* 0x00000008ff098212 */ /* 0x000fca00078e33ff */
[----:B------:R-:W-:Y:S02]  /*27160*/  IMAD R4, R10, R9, RZ ;  /* 0x000000090a047224 */ /* 0x000fe400078e02ff */
[----:B------:R-:W-:-:S03]  /*27170*/  IMAD.MOV R9, RZ, RZ, -R9 ;  /* 0x000000ffff097224 */ /* 0x000fc600078e0a09 */
[----:B------:R-:W-:Y:S01]  /*27180*/  IADD3 R3, -R4, RZ, RZ ;  /* 0x000000ff04037210 */ /* 0x000fe20007ffe1ff */
[----:B------:R-:W-:-:S03]  /*27190*/  IMAD R7, R8, R9, R7 ;  /* 0x0000000908077224 */ /* 0x000fc600078e0207 */
[----:B------:R-:W-:Y:S02]  /*271a0*/  VIADDMNMX R6, R3, R6, R10, PT ;  /* 0x0000000603067246 */ /* 0x000fe4000380010a */
[----:B------:R-:W-:Y:S02]  /*271b0*/  IADD3 R4, R7, R4, RZ ;  /* 0x0000000407047210 */ /* 0x000fe40007ffe0ff */
[-C--:B------:R-:W-:Y:S02]  /*271c0*/  IABS R10, R6.reuse ;  /* 0x00000006000a7213 */ /* 0x080fe40000000000 */
[----:B------:R-:W-:Y:S02]  /*271d0*/  IABS R8, R6 ;  /* 0x0000000600087213 */ /* 0x000fe40000000000 */
[----:B------:R-:W0:Y:S08]  /*271e0*/  I2F.RP R11, R10 ;  /* 0x0000000a000b7306 */ /* 0x000e300000209400 */
[----:B0-----:R-:W0:Y:S02]  /*271f0*/  MUFU.RCP R11, R11 ;  /* 0x0000000b000b7308 */ /* 0x001e240000001000 */
[----:B0-----:R-:W-:-:S06]  /*27200*/  VIADD R12, R11, 0xffffffe ;  /* 0x0ffffffe0b0c7836 */ /* 0x001fcc0000000000 */
[----:B------:R-:W0:Y:S02]  /*27210*/  F2I.FTZ.U32.TRUNC.NTZ R3, R12 ;  /* 0x0000000c00037305 */ /* 0x000e24000021f000 */
[----:B0-----:R-:W-:-:S04]  /*27220*/  IMAD.MOV R9, RZ, RZ, -R3 ;  /* 0x000000ffff097224 */ /* 0x001fc800078e0a03 */
[----:B------:R-:W-:-:S04]  /*27230*/  IMAD R9, R9, R10, RZ ;  /* 0x0000000a09097224 */ /* 0x000fc800078e02ff */
[----:B------:R-:W-:Y:S01]  /*27240*/  IMAD.HI.U32 R3, R3, R9, R2 ;  /* 0x0000000903037227 */ /* 0x000fe200078e0002 */
[----:B------:R-:W-:Y:S02]  /*27250*/  IABS R2, R7 ;  /* 0x0000000700027213 */ /* 0x000fe40000000000 */
[----:B------:R-:W-:-:S03]  /*27260*/  IADD3 R9, RZ, -R8, RZ ;  /* 0x80000008ff097210 */ /* 0x000fc60007ffe0ff */
        /* <DEDUP_REMOVED lines=16> */
[----:B------:R1:W-:Y:S04]  /*27370*/  STL [R1+0x8], R4 ;  /* 0x0000080401007387 */ /* 0x0003e80000100800 */
[----:B------:R1:W-:Y:S01]  /*27380*/  STL [R1+0x4], R2 ;  /* 0x0000040201007387 */ /* 0x0003e20000100800 */
[----:B------:R-:W-:Y:S05]  /*27390*/  BRA `(.L_x_1718) ;  /* 0x0000000000287947 */ /* 0x000fea0003800000 */
.L_x_1710:
[----:B------:R-:W-:Y:S01]  /*273a0*/  UMOV UR4, URZ ;  /* 0x0000003f00047c82 */ /* 0x000fe20008000000 */
[----:B------:R-:W-:Y:S01]  /*273b0*/  ULDC UR6, c[0x0][0xc14] ;  /* 0x0003050000067ab9 */ /* 0x000fe20000000800 */
[----:B------:R0:W-:Y:S01]  /*273c0*/  STL [R1], R4 ;  /* 0x0000000401007387 */ /* 0x0001e20000100800 */
[----:B------:R-:W-:Y:S01]  /*273d0*/  UMOV UR5, URZ ;  /* 0x0000003f00057c82 */ /* 0x000fe20008000000 */
[----:B------:R-:W-:Y:S01]  /*273e0*/  MOV R2, UR6 ;  /* 0x0000000600027c02 */ /* 0x000fe20008000f00 */
[----:B------:R-:W-:Y:S02]  /*273f0*/  IMAD.U32 R3, RZ, RZ, UR5 ;  /* 0x00000005ff037e24 */ /* 0x000fe4000f8e00ff */
[----:B0-----:R-:W-:-:S05]  /*27400*/  IMAD.U32 R4, RZ, RZ, UR4 ;  /* 0x00000004ff047e24 */ /* 0x001fca000f8e00ff */
[----:B------:R0:W-:Y:S04]  /*27410*/  STL [R1+0x4], R4 ;  /* 0x0000040401007387 */ /* 0x0001e80000100800 */
[----:B------:R0:W-:Y:S04]  /*27420*/  STL [R1+0xc], R2 ;  /* 0x00000c0201007387 */ /* 0x0001e80000100800 */
[----:B------:R0:W-:Y:S02]  /*27430*/  STL [R1+0x8], R3 ;  /* 0x0000080301007387 */ /* 0x0001e40000100800 */
.L_x_1718:
[----:B01----:R-:W2:Y:S04]  /*27440*/  LDL.64 R4, [R1] ;  /* 0x0000000001047983 */ /* 0x003ea80000100a00 */
[----:B------:R-:W2:Y:S01]  /*27450*/  LDL.64 R6, [R1+0x8] ;  /* 0x0000080001067983 */ /* 0x000ea20000100a00 */
[----:B------:R-:W0:Y:S01]  /*27460*/  S2R R2, SR_TID.X ;  /* 0x0000000000027919 */ /* 0x000e220000002100 */
[----:B------:R-:W-:Y:S05]  /*27470*/  WARPSYNC.ALL ;  /* 0x0000000000007948 */ /* 0x000fea0003800000 */
[----:B0-----:R-:W-:Y:S01]  /*27480*/  LOP3.LUT R2, R2, 0x1f, RZ, 0xc0, !PT ;  /* 0x0000001f02027812 */ /* 0x001fe200078ec0ff */
[----:B------:R-:W-:Y:S03]  /*27490*/  BAR.SYNC.DEFER_BLOCKING 0x4, 0x120 ;  /* 0x0104800000007b1d */ /* 0x000fe60000010000 */
[----:B------:R-:W-:-:S13]  /*274a0*/  ISETP.NE.AND P0, PT, R2, RZ, PT ;  /* 0x000000ff0200720c */ /* 0x000fda0003f05270 */
[----:B------:R-:W0:Y:S01]  /*274b0*/  @!P0 S2R R3, SR_CgaCtaId ;  /* 0x0000000000038919 */ /* 0x000e220000008800 */
[----:B------:R-:W-:-:S04]  /*274c0*/  @!P0 MOV R2, 0x400 ;  /* 0x0000040000028802 */ /* 0x000fc80000000f00 */
[----:B0-----:R-:W-:-:S05]  /*274d0*/  @!P0 LEA R2, R3, R2, 0x18 ;  /* 0x0000000203028211 */ /* 0x001fca00078ec0ff */
[----:B--2---:R0:W-:Y:S02]  /*274e0*/  @!P0 STS.128 [R2+0x308d0], R4 ;  /* 0x0308d00402008388 */ /* 0x0041e40000000c00 */
[----:B0-----:R-:W-:Y:S01]  /*274f0*/  IMAD.MOV.U32 R2, RZ, RZ, R7 ;  /* 0x000000ffff027224 */ /* 0x001fe200078e0007 */
[----:B------:R-:W-:Y:S06]  /*27500*/  BAR.ARV 0x5, 0x120 ;  /* 0x0144800000007b1d */ /* 0x000fec0000002000 */
[----:B------:R-:W-:-:S13]  /*27510*/  ISETP.GE.AND P0, PT, R2, R0, PT ;  /* 0x000000000200720c */ /* 0x000fda0003f06270 */
[----:B------:R-:W-:Y:S05]  /*27520*/  @!P0 BRA `(.L_x_1719) ;  /* 0xffffffa800148947 */ /* 0x000fea000383ffff */
.L_x_1617:
[----:B------:R-:W2:Y:S01]  /*27530*/  LDL.LU R0, [R1+0x24] ;  /* 0x0000240001007983 */ /* 0x000ea20000300800 */
        /* <DEDUP_REMOVED lines=11> */
.L_x_1836:
[----:B------:R-:W-:Y:S05]  /*275f0*/  BSYNC B0 ;  /* 0x0000000000007941 */ /* 0x000fea0003800000 */
.L_x_1720:
[----:B------:R-:W-:-:S03]  /*27600*/  UMOV UR4, 0xffffffff ;  /* 0xffffffff00047882 */ /* 0x000fc60000000000 */
[----:B------:R-:W-:Y:S05]  /*27610*/  BRA.DIV UR4, `(.L_x_1722) ;  /* 0x0000002204807947 */ /* 0x000fea000b800000 */
[----:B------:R-:W1:Y:S02]  /*27620*/  S2R R2, SR_TID.X ;  /* 0x0000000000027919 */ /* 0x000e640000002100 */
[----:B-1----:R-:W-:-:S04]  /*27630*/  SHF.R.U32.HI R2, RZ, 0x5, R2 ;  /* 0x00000005ff027819 */ /* 0x002fc80000011602 */
[----:B------:R-:W-:-:S05]  /*27640*/  LOP3.LUT R2, R2, 0x3, RZ, 0xc0, !PT ;  /* 0x0000000302027812 */ /* 0x000fca00078ec0ff */
[----:B------:R1:W2:Y:S02]  /*27650*/  SHFL.IDX PT, R14, R2, RZ, 0x1f ;  /* 0x00001fff020e7589 */ /* 0x0002a400000e0000 */
.L_x_1839:
[----:B--2---:R-:W-:-:S13]  /*27660*/  ISETP.NE.AND P0, PT, R14, RZ, PT ;  /* 0x000000ff0e00720c */ /* 0x004fda0003f05270 */
[----:B------:R-:W-:Y:S05]  /*27670*/  @P0 BRA `(.L_x_1311) ;  /* 0x0000000000880947 */ /* 0x000fea0003800000 */
[----:B------:R-:W-:-:S03]  /*27680*/  UMOV UR4, 0xffffffff ;  /* 0xffffffff00047882 */ /* 0x000fc60000000000 */
[----:B------:R-:W-:Y:S05]  /*27690*/  BRA.DIV UR4, `(.L_x_1723) ;  /* 0x0000002204947947 */ /* 0x000fea000b800000 */
[----:B------:R-:W-:-:S13]  /*276a0*/  ELECT P6, URZ, PT ;  /* 0x00000000003f782f */ /* 0x000fda00038c0000 */
.L_x_1842:
[----:B------:R-:W-:Y:S05]  /*276b0*/  @!P6 BRA `(.L_x_1311) ;  /* 0x000000000078e947 */ /* 0x000fea0003800000 */
[----:B------:R-:W-:-:S06]  /*276c0*/  ULOP3.LUT UR4, UR60, 0x2, URZ, 0xfc, !UPT ;  /* 0x000000023c047892 */ /* 0x000fcc000f8efc3f */
[----:B-1----:R-:W-:-:S05]  /*276d0*/  IMAD.U32 R2, RZ, RZ, UR4 ;  /* 0x00000004ff027e24 */ /* 0x002fca000f8e00ff */
[----:B------:R-:W-:-:S13]  /*276e0*/  ISETP.NE.AND P2, PT, R2, 0x3, PT ;  /* 0x000000030200780c */ /* 0x000fda0003f45270 */
[----:B------:R-:W-:Y:S05]  /*276f0*/  @!P2 BRA `(.L_x_1724) ;  /* 0x000000000004a947 */ /* 0x000fea0003800000 */
[----:B------:R-:W-:Y:S01]  /*27700*/  BPT.TRAP 0x1 ;  /* 0x000000040000795c */ /* 0x000fe20000300000 */
.L_x_1724:
[----:B0-----:R-:W-:Y:S01]  /*27710*/  IADD3 R3, R0, 0x30840, RZ ;  /* 0x0003084000037810 */ /* 0x001fe20007ffe0ff */
[----:B------:R-:W-:Y:S01]  /*27720*/  VIADD R2, R16, 0x1 ;  /* 0x0000000110027836 */ /* 0x000fe20000000000 */
[----:B------:R-:W-:-:S03]  /*27730*/  SHF.L.U32 R4, R18, 0x1f, RZ ;  /* 0x0000001f12047819 */ /* 0x000fc600000006ff */
[----:B------:R-:W-:Y:S01]  /*27740*/  IMAD R7, R16, 0x8, R3 ;  /* 0x0000000810077824 */ /* 0x000fe200078e0203 */
[----:B------:R-:W-:-:S03]  /*27750*/  ISETP.NE.AND P1, PT, R2, 0x2, PT ;  /* 0x000000020200780c */ /* 0x000fc60003f25270 */
[----:B------:R-:W0:Y:S01]  /*27760*/  SYNCS.PHASECHK.TRANS64.TRYWAIT P0, [R7+URZ], R4 ;  /* 0x00000004070075a7 */ /* 0x000e22000800017f */
[----:B------:R-:W-:Y:S02]  /*27770*/  SEL R5, RZ, 0x1, P1 ;  /* 0x00000001ff057807 */ /* 0x000fe40000800000 */
[----:B------:R-:W-:Y:S02]  /*27780*/  SEL R6, R2, RZ, P1 ;  /* 0x000000ff02067207 */ /* 0x000fe40000800000 */
[----:B------:R-:W-:-:S03]  /*27790*/  LOP3.LUT R5, R18, R5, RZ, 0x3c, !PT ;  /* 0x0000000512057212 */ /* 0x000fc600078e3cff */
[----:B------:R-:W-:Y:S01]  /*277a0*/  IMAD R3, R6, 0x8, R3 ;  /* 0x0000000806037824 */ /* 0x000fe200078e0203 */
[----:B------:R-:W-:Y:S01]  /*277b0*/  SHF.L.U32 R2, R5, 0x1f, RZ ;  /* 0x0000001f05027819 */ /* 0x000fe200000006ff */
[----:B0-----:R-:W-:Y:S06]  /*277c0*/  @!P0 BRA `(.L_x_1725) ;  /* 0x0000002000688947 */ /* 0x001fec0003800000 */
.L_x_1843:
[----:B------:R-:W1:Y:S02]  /*277d0*/  SYNCS.PHASECHK.TRANS64.TRYWAIT P0, [R3+URZ], R2 ;  /* 0x00000002030075a7 */ /* 0x000e64000800017f */
[----:B-1----:R-:W-:Y:S05]  /*277e0*/  @!P0 BRA `(.L_x_1726) ;  /* 0x0000002000748947 */ /* 0x002fea0003800000 */
.L_x_1844:
[----:B------:R-:W-:Y:S05]  /*277f0*/  @!P2 BRA `(.L_x_1727) ;  /* 0x000000000004a947 */ /* 0x000fea0003800000 */
[----:B------:R-:W-:Y:S01]  /*27800*/  BPT.TRAP 0x1 ;  /* 0x000000040000795c */ /* 0x000fe20000300000 */
.L_x_1727:
[----:B-1----:R-:W-:-:S05]  /*27810*/  VIADD R3, R0, 0x30860 ;  /* 0x0003086000037836 */ /* 0x002fca0000000000 */
[----:B------:R-:W-:-:S04]  /*27820*/  LEA R5, R16, R3, 0x3 ;  /* 0x0000000310057211 */ /* 0x000fc800078e18ff */
[----:B------:R-:W1:Y:S02]  /*27830*/  SYNCS.PHASECHK.TRANS64.TRYWAIT P0, [R5+URZ], R4 ;  /* 0x00000004050075a7 */ /* 0x000e64000800017f */
[----:B-1----:R-:W-:Y:S05]  /*27840*/  @!P0 BRA `(.L_x_1728) ;  /* 0x0000002000708947 */ /* 0x002fea0003800000 */
.L_x_1845:
[----:B------:R-:W-:-:S07]  /*27850*/  IMAD R3, R6, 0x8, R3 ;  /* 0x0000000806037824 */ /* 0x000fce00078e0203 */
.L_x_1729:
[----:B--2---:R2:W3:Y:S02]  /*27860*/  SYNCS.PHASECHK.TRANS64.TRYWAIT P0, [R3+URZ], R2 ;  /* 0x00000002030075a7 */ /* 0x0044e4000800017f */
[----:B---3--:R-:W-:Y:S05]  /*27870*/  @!P0 NANOSLEEP.SYNCS 0x989680 ;  /* 0x009896800000895d */ /* 0x008fea0003900000 */
[----:B------:R-:W3:Y:S02]  /*27880*/  @!P0 SYNCS.PHASECHK.TRANS64 P0, [R3+URZ], R2 ;  /* 0x00000002030085a7 */ /* 0x000ee4000800007f */
[----:B---3--:R-:W-:Y:S05]  /*27890*/  @!P0 BRA `(.L_x_1729) ;  /* 0xfffffffc00f08947 */ /* 0x008fea000383ffff */
.L_x_1311:
[----:B------:R-:W-:Y:S05]  /*278a0*/  BSYNC B7 ;  /* 0x0000000000077941 */ /* 0x000fea0003800000 */
.L_x_1308:
[----:B------:R-:W-:Y:S05]  /*278b0*/  EXIT ;  /* 0x000000000000794d */ /* 0x000fea0003800000 */
.L_x_1337:
[----:B0-----:R0:W1:Y:S02]  /*278c0*/  SYNCS.PHASECHK.TRANS64.TRYWAIT P5, [R89+URZ+0x30890], R90 ;  /* 0x0308905a590075a7 */ /* 0x00106400080a017f */
[----:B-1----:R-:W-:Y:S05]  /*278d0*/  @!P5 NANOSLEEP.SYNCS 0x989680 ;  /* 0x009896800000d95d */ /* 0x002fea0003900000 */
[----:B------:R-:W1:Y:S02]  /*278e0*/  @!P5 SYNCS.PHASECHK.TRANS64 P5, [R89+URZ+0x30890], R90 ;  /* 0x0308905a5900d5a7 */ /* 0x000e6400080a007f */
[----:B-1----:R-:W-:Y:S05]  /*278f0*/  @!P5 BRA `(.L_x_1337) ;  /* 0xfffffffc00f0d947 */ /* 0x002fea000383ffff */
[----:B------:R-:W-:Y:S05]  /*27900*/  BRA `(.L_x_1730) ;  /* 0xfffffdc000147947 */ /* 0x000fea000383ffff */
.L_x_1391:
[----:B-1----:R1:W3:Y:S02]  /*27910*/  SYNCS.PHASECHK.TRANS64.TRYWAIT P5, [R89+URZ+0x30890], R90 ;  /* 0x0308905a590075a7 */ /* 0x0022e400080a017f */
[----:B---3--:R-:W-:Y:S05]  /*27920*/  @!P5 NANOSLEEP.SYNCS 0x989680 ;  /* 0x009896800000d95d */ /* 0x008fea0003900000 */
[----:B------:R-:W3:Y:S02]  /*27930*/  @!P5 SYNCS.PHASECHK.TRANS64 P5, [R89+URZ+0x30890], R90 ;  /* 0x0308905a5900d5a7 */ /* 0x000ee400080a007f */
[----:B---3--:R-:W-:Y:S05]  /*27940*/  @!P5 BRA `(.L_x_1391) ;  /* 0xfffffffc00f0d947 */ /* 0x008fea000383ffff */
[----:B------:R-:W-:Y:S05]  /*27950*/  BRA `(.L_x_1731) ;  /* 0xfffffdf000dc7947 */ /* 0x000fea000383ffff */
.L_x_1416:
[----:B0-----:R0:W1:Y:S02]  /*27960*/  SYNCS.PHASECHK.TRANS64.TRYWAIT P3, [R89+URZ+0x30890], R90 ;  /* 0x0308905a590075a7 */ /* 0x001064000806017f */
[----:B-1----:R-:W-:Y:S05]  /*27970*/  @!P3 NANOSLEEP.SYNCS 0x989680 ;  /* 0x009896800000b95d */ /* 0x002fea0003900000 */
[----:B------:R-:W1:Y:S02]  /*27980*/  @!P3 SYNCS.PHASECHK.TRANS64 P3, [R89+URZ+0x30890], R90 ;  /* 0x0308905a5900b5a7 */ /* 0x000e64000806007f */
[----:B-1----:R-:W-:Y:S05]  /*27990*/  @!P3 BRA `(.L_x_1416) ;  /* 0xfffffffc00f0b947 */ /* 0x002fea000383ffff */
[----:B------:R-:W-:Y:S05]  /*279a0*/  BRA `(.L_x_1732) ;  /* 0xfffffe2000cc7947 */ /* 0x000fea000383ffff */
.L_x_1422:
[----:B-1----:R1:W2:Y:S02]  /*279b0*/  SYNCS.PHASECHK.TRANS64.TRYWAIT P2, [R89+URZ+0x308b0], R90 ;  /* 0x0308b05a590075a7 */ /* 0x0022a4000804017f */
[----:B--2---:R-:W-:Y:S05]  /*279c0*/  @!P2 NANOSLEEP.SYNCS 0x989680 ;  /* 0x009896800000a95d */ /* 0x004fea0003900000 */
[----:B------:R-:W2:Y:S02]  /*279d0*/  @!P2 SYNCS.PHASECHK.TRANS64 P2, [R89+URZ+0x308b0], R90 ;  /* 0x0308b05a5900a5a7 */ /* 0x000ea4000804007f */
[----:B--2---:R-:W-:Y:S05]  /*279e0*/  @!P2 BRA `(.L_x_1422) ;  /* 0xfffffffc00f0a947 */ /* 0x004fea000383ffff */
[----:B------:R-:W-:Y:S05]  /*279f0*/  BRA `(.L_x_1733) ;  /* 0xfffffe2400d07947 */ /* 0x000fea000383ffff */
.L_x_1452:
[----:B------:R-:W-:Y:S01]  /*27a00*/  BSSY B1, `(.L_x_1734) ;  /* 0x0000008000017945 */ /* 0x000fe20003800000 */
[----:B------:R-:W-:Y:S01]  /*27a10*/  IMAD.MOV.U32 R13, RZ, RZ, R4 ;  /* 0x000000ffff0d7224 */ /* 0x000fe200078e0004 */
[----:B------:R-:W-:Y:S01]  /*27a20*/  MOV R15, 0xffffffff ;  /* 0xffffffff000f7802 */ /* 0x000fe20000000f00 */
[----:B------:R-:W-:Y:S02]  /*27a30*/  IMAD.MOV.U32 R12, RZ, RZ, RZ ;  /* 0x000000ffff0c7224 */ /* 0x000fe400078e00ff */
[----:B------:R-:W-:-:S07]  /*27a40*/  IMAD.MOV.U32 R11, RZ, RZ, 0x1c1f ;  /* 0x00001c1fff0b7424 */ /* 0x000fce00078e00ff */
[----:B------:R-:W-:Y:S05]  /*27a50*/  WARPSYNC.COLLECTIVE R15, `(.L_x_1735) ;  /* 0x000000000f087348 */ /* 0x000fea0003c00000 */
[----:B------:R0:W1:Y:S02]  /*27a60*/  SHFL.IDX P6, R14, R13, R12, R11 ;  /* 0x0000000c0d0e7389 */ /* 0x00006400000c000b */
[----:B01----:R-:W-:Y:S01]  /*27a70*/  ENDCOLLECTIVE ;  /* 0x000000000000791b */ /* 0x003fe20003800000 */
.L_x_1735:
[----:B------:R-:W-:Y:S05]  /*27a80*/  BSYNC B1 ;  /* 0x0000000000017941 */ /* 0x000fea0003800000 */
.L_x_1734:
[----:B------:R-:W-:Y:S05]  /*27a90*/  BRA `(.L_x_1736) ;  /* 0xfffffe4800007947 */ /* 0x000fea000383ffff */
.L_x_1453:
[----:B------:R-:W-:Y:S01]  /*27aa0*/  BSSY B1, `(.L_x_1737) ;  /* 0x0000008000017945 */ /* 0x000fe20003800000 */
[----:B------:R-:W-:Y:S02]  /*27ab0*/  IMAD.MOV.U32 R13, RZ, RZ, R3 ;  /* 0x000000ffff0d7224 */ /* 0x000fe400078e0003 */
[----:B------:R-:W-:Y:S02]  /*27ac0*/  IMAD.MOV.U32 R12, RZ, RZ, RZ ;  /* 0x000000ffff0c7224 */ /* 0x000fe400078e00ff */
[----:B------:R-:W-:Y:S02]  /*27ad0*/  IMAD.MOV.U32 R11, RZ, RZ, 0x1c1f ;  /* 0x00001c1fff0b7424 */ /* 0x000fe400078e00ff */
[----:B------:R-:W-:-:S07]  /*27ae0*/  IMAD.MOV.U32 R15, RZ, RZ, -0x1 ;  /* 0xffffffffff0f7424 */ /* 0x000fce00078e00ff */
[----:B------:R-:W-:Y:S05]  /*27af0*/  WARPSYNC.COLLECTIVE R15, `(.L_x_1738) ;  /* 0x000000000f087348 */ /* 0x000fea0003c00000 */
[----:B------:R0:W1:Y:S02]  /*27b00*/  SHFL.IDX P6, R14, R13, R12, R11 ;  /* 0x0000000c0d0e7389 */ /* 0x00006400000c000b */
[----:B01----:R-:W-:Y:S01]  /*27b10*/  ENDCOLLECTIVE ;  /* 0x000000000000791b */ /* 0x003fe20003800000 */
.L_x_1738:
[----:B------:R-:W-:Y:S05]  /*27b20*/  BSYNC B1 ;  /* 0x0000000000017941 */ /* 0x000fea0003800000 */
.L_x_1737:
[----:B------:R-:W-:Y:S05]  /*27b30*/  BRA `(.L_x_1739) ;  /* 0xfffffe4400e07947 */ /* 0x000fea000383ffff */
.L_x_1454:
[----:B------:R-:W-:Y:S01]  /*27b40*/  BSSY B1, `(.L_x_1740) ;  /* 0x0000008000017945 */ /* 0x000fe20003800000 */
[----:B------:R-:W-:Y:S01]  /*27b50*/  MOV R13, R2 ;  /* 0x00000002000d7202 */ /* 0x000fe20000000f00 */
[----:B------:R-:W-:Y:S02]  /*27b60*/  IMAD.MOV.U32 R12, RZ, RZ, RZ ;  /* 0x000000ffff0c7224 */ /* 0x000fe400078e00ff */
[----:B------:R-:W-:Y:S02]  /*27b70*/  IMAD.MOV.U32 R11, RZ, RZ, 0x1c1f ;  /* 0x00001c1fff0b7424 */ /* 0x000fe400078e00ff */
[----:B------:R-:W-:-:S07]  /*27b80*/  IMAD.MOV.U32 R15, RZ, RZ, -0x1 ;  /* 0xffffffffff0f7424 */ /* 0x000fce00078e00ff */
[----:B------:R-:W-:Y:S05]  /*27b90*/  WARPSYNC.COLLECTIVE R15, `(.L_x_1741) ;  /* 0x000000000f087348 */ /* 0x000fea0003c00000 */
[----:B------:R0:W1:Y:S02]  /*27ba0*/  SHFL.IDX P6, R14, R13, R12, R11 ;  /* 0x0000000c0d0e7389 */ /* 0x00006400000c000b */
[----:B01----:R-:W-:Y:S01]  /*27bb0*/  ENDCOLLECTIVE ;  /* 0x000000000000791b */ /* 0x003fe20003800000 */
.L_x_1741:
[----:B------:R-:W-:Y:S05]  /*27bc0*/  BSYNC B1 ;  /* 0x0000000000017941 */ /* 0x000fea0003800000 */
.L_x_1740:
[----:B------:R-:W-:Y:S05]  /*27bd0*/  BRA `(.L_x_1742) ;  /* 0xfffffe4400c07947 */ /* 0x000fea000383ffff */
.L_x_1455:
[----:B------:R-:W-:Y:S01]  /*27be0*/  BSSY B1, `(.L_x_1743) ;  /* 0x0000008000017945 */ /* 0x000fe20003800000 */
[----:B------:R-:W-:Y:S01]  /*27bf0*/  IMAD.MOV.U32 R13, RZ, RZ, R0 ;  /* 0x000000ffff0d7224 */ /* 0x000fe200078e0000 */
[----:B------:R-:W-:Y:S01]  /*27c00*/  MOV R12, RZ ;  /* 0x000000ff000c7202 */ /* 0x000fe20000000f00 */
[----:B------:R-:W-:Y:S02]  /*27c10*/  IMAD.MOV.U32 R11, RZ, RZ, 0x1c1f ;  /* 0x00001c1fff0b7424 */ /* 0x000fe400078e00ff */
[----:B------:R-:W-:-:S07]  /*27c20*/  IMAD.MOV.U32 R15, RZ, RZ, -0x1 ;  /* 0xffffffffff0f7424 */ /* 0x000fce00078e00ff */
[----:B------:R-:W-:Y:S05]  /*27c30*/  WARPSYNC.COLLECTIVE R15, `(.L_x_1744) ;  /* 0x000000000f087348 */ /* 0x000fea0003c00000 */
[----:B------:R0:W1:Y:S02]  /*27c40*/  SHFL.IDX P6, R14, R13, R12, R11 ;  /* 0x0000000c0d0e7389 */ /* 0x00006400000c000b */
[----:B01----:R-:W-:Y:S01]  /*27c50*/  ENDCOLLECTIVE ;  /* 0x000000000000791b */ /* 0x003fe20003800000 */
.L_x_1744:
[----:B------:R-:W-:Y:S05]  /*27c60*/  BSYNC B1 ;  /* 0x0000000000017941 */ /* 0x000fea0003800000 */
.L_x_1743:
[----:B------:R-:W-:Y:S05]  /*27c70*/  BRA `(.L_x_1745) ;  /* 0xfffffe4400a07947 */ /* 0x000fea000383ffff */
.L_x_1456:
[----:B------:R-:W-:Y:S01]  /*27c80*/  BSSY B1, `(.L_x_1746) ;  /* 0x0000008000017945 */ /* 0x000fe20003800000 */
[----:B------:R-:W-:Y:S01]  /*27c90*/  IMAD.MOV.U32 R13, RZ, RZ, R4 ;  /* 0x000000ffff0d7224 */ /* 0x000fe200078e0004 */
[----:B------:R-:W-:Y:S01]  /*27ca0*/  MOV R11, 0x1c1f ;  /* 0x00001c1f000b7802 */ /* 0x000fe20000000f00 */
[----:B------:R-:W-:Y:S02]  /*27cb0*/  IMAD.MOV.U32 R12, RZ, RZ, 0x1 ;  /* 0x00000001ff0c7424 */ /* 0x000fe400078e00ff */
[----:B------:R-:W-:-:S07]  /*27cc0*/  IMAD.MOV.U32 R15, RZ, RZ, -0x1 ;  /* 0xffffffffff0f7424 */ /* 0x000fce00078e00ff */
[----:B------:R-:W-:Y:S05]  /*27cd0*/  WARPSYNC.COLLECTIVE R15, `(.L_x_1747) ;  /* 0x000000000f087348 */ /* 0x000fea0003c00000 */
[----:B------:R0:W1:Y:S02]  /*27ce0*/  SHFL.IDX P6, R14, R13, R12, R11 ;  /* 0x0000000c0d0e7389 */ /* 0x00006400000c000b */
[----:B01----:R-:W-:Y:S01]  /*27cf0*/  ENDCOLLECTIVE ;  /* 0x000000000000791b */ /* 0x003fe20003800000 */
.L_x_1747:
[----:B------:R-:W-:Y:S05]  /*27d00*/  BSYNC B1 ;  /* 0x0000000000017941 */ /* 0x000fea0003800000 */
.L_x_1746:
[----:B------:R-:W-:Y:S05]  /*27d10*/  BRA `(.L_x_1748) ;  /* 0xfffffe4400807947 */ /* 0x000fea000383ffff */
.L_x_1457:
[----:B------:R-:W-:Y:S01]  /*27d20*/  BSSY B1, `(.L_x_1749) ;  /* 0x0000008000017945 */ /* 0x000fe20003800000 */
[----:B------:R-:W-:Y:S01]  /*27d30*/  IMAD.MOV.U32 R13, RZ, RZ, R3 ;  /* 0x000000ffff0d7224 */ /* 0x000fe200078e0003 */
[----:B------:R-:W-:Y:S01]  /*27d40*/  MOV R15, 0xffffffff ;  /* 0xffffffff000f7802 */ /* 0x000fe20000000f00 */
[----:B------:R-:W-:Y:S02]  /*27d50*/  IMAD.MOV.U32 R12, RZ, RZ, 0x1 ;  /* 0x00000001ff0c7424 */ /* 0x000fe400078e00ff */
[----:B------:R-:W-:-:S07]  /*27d60*/  IMAD.MOV.U32 R11, RZ, RZ, 0x1c1f ;  /* 0x00001c1fff0b7424 */ /* 0x000fce00078e00ff */
[----:B------:R-:W-:Y:S05]  /*27d70*/  WARPSYNC.COLLECTIVE R15, `(.L_x_1750) ;  /* 0x000000000f087348 */ /* 0x000fea0003c00000 */
[----:B------:R0:W1:Y:S02]  /*27d80*/  SHFL.IDX P6, R14, R13, R12, R11 ;  /* 0x0000000c0d0e7389 */ /* 0x00006400000c000b */
[----:B01----:R-:W-:Y:S01]  /*27d90*/  ENDCOLLECTIVE ;  /* 0x000000000000791b */ /* 0x003fe20003800000 */
.L_x_1750:
[----:B------:R-:W-:Y:S05]  /*27da0*/  BSYNC B1 ;  /* 0x0000000000017941 */ /* 0x000fea0003800000 */
.L_x_1749:
[----:B------:R-:W-:Y:S05]  /*27db0*/  BRA `(.L_x_1751) ;  /* 0xfffffe4400647947 */ /* 0x000fea000383ffff */
.L_x_1458:
[----:B------:R-:W-:Y:S01]  /*27dc0*/  BSSY B1, `(.L_x_1752) ;  /* 0x0000008000017945 */ /* 0x000fe20003800000 */
[----:B------:R-:W-:Y:S02]  /*27dd0*/  IMAD.MOV.U32 R13, RZ, RZ, R2 ;  /* 0x000000ffff0d7224 */ /* 0x000fe400078e0002 */
[----:B------:R-:W-:Y:S02]  /*27de0*/  IMAD.MOV.U32 R12, RZ, RZ, 0x1 ;  /* 0x00000001ff0c7424 */ /* 0x000fe400078e00ff */
[----:B------:R-:W-:Y:S02]  /*27df0*/  IMAD.MOV.U32 R11, RZ, RZ, 0x1c1f ;  /* 0x00001c1fff0b7424 */ /* 0x000fe400078e00ff */
[----:B------:R-:W-:-:S07]  /*27e00*/  IMAD.MOV.U32 R15, RZ, RZ, -0x1 ;  /* 0xffffffffff0f7424 */ /* 0x000fce00078e00ff */
[----:B------:R-:W-:Y:S05]  /*27e10*/  WARPSYNC.COLLECTIVE R15, `(.L_x_1753) ;  /* 0x000000000f087348 */ /* 0x000fea0003c00000 */
[----:B------:R0:W1:Y:S02]  /*27e20*/  SHFL.IDX P6, R14, R13, R12, R11 ;  /* 0x0000000c0d0e7389 */ /* 0x00006400000c000b */
[----:B01----:R-:W-:Y:S01]  /*27e30*/  ENDCOLLECTIVE ;  /* 0x000000000000791b */ /* 0x003fe20003800000 */
.L_x_1753:
[----:B------:R-:W-:Y:S05]  /*27e40*/  BSYNC B1 ;  /* 0x0000000000017941 */ /* 0x000fea0003800000 */
.L_x_1752:
[----:B------:R-:W-:Y:S05]  /*27e50*/  BRA `(.L_x_1754) ;  /* 0xfffffe4400487947 */ /* 0x000fea000383ffff */
.L_x_1459:
[----:B------:R-:W-:Y:S01]  /*27e60*/  BSSY B1, `(.L_x_1755) ;  /* 0x0000008000017945 */ /* 0x000fe20003800000 */
[----:B------:R-:W-:Y:S01]  /*27e70*/  MOV R13, R0 ;  /* 0x00000000000d7202 */ /* 0x000fe20000000f00 */
[----:B------:R-:W-:Y:S02]  /*27e80*/  IMAD.MOV.U32 R12, RZ, RZ, 0x1 ;  /* 0x00000001ff0c7424 */ /* 0x000fe400078e00ff */
[----:B------:R-:W-:Y:S02]  /*27e90*/  IMAD.MOV.U32 R11, RZ, RZ, 0x1c1f ;  /* 0x00001c1fff0b7424 */ /* 0x000fe400078e00ff */
[----:B------:R-:W-:-:S07]  /*27ea0*/  IMAD.MOV.U32 R15, RZ, RZ, -0x1 ;  /* 0xffffffffff0f7424 */ /* 0x000fce00078e00ff */
[----:B------:R-:W-:Y:S05]  /*27eb0*/  WARPSYNC.COLLECTIVE R15, `(.L_x_1756) ;  /* 0x000000000f087348 */ /* 0x000fea0003c00000 */
[----:B------:R0:W1:Y:S02]  /*27ec0*/  SHFL.IDX P6, R14, R13, R12, R11 ;  /* 0x0000000c0d0e7389 */ /* 0x00006400000c000b */
[----:B01----:R-:W-:Y:S01]  /*27ed0*/  ENDCOLLECTIVE ;  /* 0x000000000000791b */ /* 0x003fe20003800000 */
.L_x_1756:
[----:B------:R-:W-:Y:S05]  /*27ee0*/  BSYNC B1 ;  /* 0x0000000000017941 */ /* 0x000fea0003800000 */
.L_x_1755:
[----:B------:R-:W-:Y:S05]  /*27ef0*/  BRA `(.L_x_1757) ;  /* 0xfffffe44002c7947 */ /* 0x000fea000383ffff */
.L_x_1461:
[----:B0-----:R0:W1:Y:S02]  /*27f00*/  SYNCS.PHASECHK.TRANS64.TRYWAIT P2, [R17+URZ+0x30800], R2 ;  /* 0x03080002110075a7 */ /* 0x001064000804017f */
[----:B-1----:R-:W-:Y:S05]  /*27f10*/  @!P2 NANOSLEEP.SYNCS 0x989680 ;  /* 0x009896800000a95d */ /* 0x002fea0003900000 */
[----:B------:R-:W1:Y:S02]  /*27f20*/  @!P2 SYNCS.PHASECHK.TRANS64 P2, [R17+URZ+0x30800], R2 ;  /* 0x030800021100a5a7 */ /* 0x000e64000804007f */
[----:B-1----:R-:W-:Y:S05]  /*27f30*/  @!P2 BRA `(.L_x_1461) ;  /* 0xfffffffc00f0a947 */ /* 0x002fea000383ffff */
[----:B------:R-:W-:Y:S05]  /*27f40*/  BRA `(.L_x_1758) ;  /* 0xfffffe44008c7947 */ /* 0x000fea000383ffff */
.L_x_1489:
        /* <DEDUP_REMOVED lines=8> */
.L_x_1760:
[----:B------:R-:W-:Y:S05]  /*27fd0*/  BSYNC B1 ;  /* 0x0000000000017941 */ /* 0x000fea0003800000 */
.L_x_1759:
[----:B------:R-:W-:Y:S05]  /*27fe0*/  BRA `(.L_x_1761) ;  /* 0xfffffe7400107947 */ /* 0x000fea000383ffff */
.L_x_1490:
[----:B------:R-:W-:Y:S01]  /*27ff0*/  BSSY B1, `(.L_x_1762) ;  /* 0x0000008000017945 */ /* 0x000fe20003800000 */
[----:B------:R-:W-:Y:S01]  /*28000*/  IMAD.MOV.U32 R13, RZ, RZ, R3 ;  /* 0x000000ffff0d7224 */ /* 0x000fe200078e0003 */
[----:B------:R-:W-:Y:S01]  /*28010*/  MOV R11, 0x1c1f ;  /* 0x00001c1f000b7802 */ /* 0x000fe20000000f00 */
[----:B------:R-:W-:Y:S02]  /*28020*/  IMAD.MOV.U32 R12, RZ, RZ, RZ ;  /* 0x000000ffff0c7224 */ /* 0x000fe400078e00ff */
[----:B------:R-:W-:-:S07]  /*28030*/  IMAD.MOV.U32 R15, RZ, RZ, -0x1 ;  /* 0xffffffffff0f7424 */ /* 0x000fce00078e00ff */
[----:B------:R-:W-:Y:S05]  /*28040*/  WARPSYNC.COLLECTIVE R15, `(.L_x_1763) ;  /* 0x000000000f087348 */ /* 0x000fea0003c00000 */
[----:B------:R0:W1:Y:S02]  /*28050*/  SHFL.IDX P6, R14, R13, R12, R11 ;  /* 0x0000000c0d0e7389 */ /* 0x00006400000c000b */
[----:B01----:R-:W-:Y:S01]  /*28060*/  ENDCOLLECTIVE ;  /* 0x000000000000791b */ /* 0x003fe20003800000 */
.L_x_1763:
[----:B------:R-:W-:Y:S05]  /*28070*/  BSYNC B1 ;  /* 0x0000000000017941 */ /* 0x000fea0003800000 */
.L_x_1762:
[----:B------:R-:W-:Y:S05]  /*28080*/  BRA `(.L_x_1764) ;  /* 0xfffffe7000f07947 */ /* 0x000fea000383ffff */
.L_x_1491:
        /* <DEDUP_REMOVED lines=8> */
.L_x_1766:
[----:B------:R-:W-:Y:S05]  /*28110*/  BSYNC B1 ;  /* 0x0000000000017941 */ /* 0x000fea0003800000 */
.L_x_1765:
[----:B------:R-:W-:Y:S05]  /*28120*/  BRA `(.L_x_1767) ;  /* 0xfffffe7000d07947 */ /* 0x000fea000383ffff */
.L_x_1492:
        /* <DEDUP_REMOVED lines=8> */
.L_x_1769:
[----:B------:R-:W-:Y:S05]  /*281b0*/  BSYNC B1 ;  /* 0x0000000000017941 */ /* 0x000fea0003800000 */
.L_x_1768:
[----:B------:R-:W-:Y:S05]  /*281c0*/  BRA `(.L_x_1770) ;  /* 0xfffffe7000b07947 */ /* 0x000fea000383ffff */
.L_x_1493:
        /* <DEDUP_REMOVED lines=8> */
.L_x_1772:
[----:B------:R-:W-:Y:S05]  /*28250*/  BSYNC B1 ;  /* 0x0000000000017941 */ /* 0x000fea0003800000 */
.L_x_1771:
[----:B------:R-:W-:Y:S05]  /*28260*/  BRA `(.L_x_1773) ;  /* 0xfffffe7000907947 */ /* 0x000fea000383ffff */
.L_x_1494:
        /* <DEDUP_REMOVED lines=8> */
.L_x_1775:
[----:B------:R-:W-:Y:S05]  /*282f0*/  BSYNC B1 ;  /* 0x0000000000017941 */ /* 0x000fea0003800000 */
.L_x_1774:
[----:B------:R-:W-:Y:S05]  /*28300*/  BRA `(.L_x_1776) ;  /* 0xfffffe7000747947 */ /* 0x000fea000383ffff */
.L_x_1495:
        /* <DEDUP_REMOVED lines=8> */
.L_x_1778:
[----:B------:R-:W-:Y:S05]  /*28390*/  BSYNC B1 ;  /* 0x0000000000017941 */ /* 0x000fea0003800000 */
.L_x_1777:
[----:B------:R-:W-:Y:S05]  /*283a0*/  BRA `(.L_x_1779) ;  /* 0xfffffe7000587947 */ /* 0x000fea000383ffff */
.L_x_1496:
        /* <DEDUP_REMOVED lines=8> */
.L_x_1781:
[----:B------:R-:W-:Y:S05]  /*28430*/  BSYNC B1 ;  /* 0x0000000000017941 */ /* 0x000fea0003800000 */
.L_x_1780:
[----:B------:R-:W-:Y:S05]  /*28440*/  BRA `(.L_x_1782) ;  /* 0xfffffe70003c7947 */ /* 0x000fea000383ffff */
.L_x_1498:
[----:B0-----:R0:W1:Y:S02]  /*28450*/  SYNCS.PHASECHK.TRANS64.TRYWAIT P2, [R17+URZ+0x30800], R8 ;  /* 0x03080008110075a7 */ /* 0x001064000804017f */
[----:B-1----:R-:W-:Y:S05]  /*28460*/  @!P2 NANOSLEEP.SYNCS 0x989680 ;  /* 0x009896800000a95d */ /* 0x002fea0003900000 */
[----:B------:R-:W1:Y:S02]  /*28470*/  @!P2 SYNCS.PHASECHK.TRANS64 P2, [R17+URZ+0x30800], R8 ;  /* 0x030800081100a5a7 */ /* 0x000e64000804007f */
[----:B-1----:R-:W-:Y:S05]  /*28480*/  @!P2 BRA `(.L_x_1498) ;  /* 0xfffffffc00f0a947 */ /* 0x002fea000383ffff */
[----:B------:R-:W-:Y:S05]  /*28490*/  BRA `(.L_x_1783) ;  /* 0xfffffe70009c7947 */ /* 0x000fea000383ffff */
.L_x_1512:
[----:B-1----:R1:W2:Y:S02]  /*284a0*/  SYNCS.PHASECHK.TRANS64.TRYWAIT P2, [R5+URZ+0x30830], R0 ;  /* 0x03083000050075a7 */ /* 0x0022a4000804017f */
[----:B--2---:R-:W-:Y:S05]  /*284b0*/  @!P2 NANOSLEEP.SYNCS 0x989680 ;  /* 0x009896800000a95d */ /* 0x004fea0003900000 */
[----:B------:R-:W2:Y:S02]  /*284c0*/  @!P2 SYNCS.PHASECHK.TRANS64 P2, [R5+URZ+0x30830], R0 ;  /* 0x030830000500a5a7 */ /* 0x000ea4000804007f */
[----:B--2---:R-:W-:Y:S05]  /*284d0*/  @!P2 BRA `(.L_x_1512) ;  /* 0xfffffffc00f0a947 */ /* 0x004fea000383ffff */
[----:B------:R-:W-:Y:S05]  /*284e0*/  BRA `(.L_x_1511) ;  /* 0xfffffe98003c7947 */ /* 0x000fea000383ffff */
.L_x_1532:
[----:B-1----:R1:W2:Y:S02]  /*284f0*/  SYNCS.PHASECHK.TRANS64.TRYWAIT P2, [R0+URZ+0x30830], R11 ;  /* 0x0308300b000075a7 */ /* 0x0022a4000804017f */
[----:B--2---:R-:W-:Y:S05]  /*28500*/  @!P2 NANOSLEEP.SYNCS 0x989680 ;  /* 0x009896800000a95d */ /* 0x004fea0003900000 */
[----:B------:R-:W2:Y:S02]  /*28510*/  @!P2 SYNCS.PHASECHK.TRANS64 P2, [R0+URZ+0x30830], R11 ;  /* 0x0308300b0000a5a7 */ /* 0x000ea4000804007f */
[----:B--2---:R-:W-:Y:S05]  /*28520*/  @!P2 BRA `(.L_x_1532) ;  /* 0xfffffffc00f0a947 */ /* 0x004fea000383ffff */
[----:B------:R-:W-:Y:S05]  /*28530*/  BRA `(.L_x_1531) ;  /* 0xfffffec800007947 */ /* 0x000fea000383ffff */
.L_x_1537:
[----:B-1----:R1:W2:Y:S02]  /*28540*/  SYNCS.PHASECHK.TRANS64.TRYWAIT P2, [R14+URZ+0x30850], R2 ;  /* 0x030850020e0075a7 */ /* 0x0022a4000804017f */
[----:B--2---:R-:W-:Y:S05]  /*28550*/  @!P2 NANOSLEEP.SYNCS 0x989680 ;  /* 0x009896800000a95d */ /* 0x004fea0003900000 */
[----:B------:R-:W2:Y:S02]  /*28560*/  @!P2 SYNCS.PHASECHK.TRANS64 P2, [R14+URZ+0x30850], R2 ;  /* 0x030850020e00a5a7 */ /* 0x000ea4000804007f */
[----:B--2---:R-:W-:Y:S05]  /*28570*/  @!P2 BRA `(.L_x_1537) ;  /* 0xfffffffc00f0a947 */ /* 0x004fea000383ffff */
[----:B------:R-:W-:Y:S05]  /*28580*/  BRA `(.L_x_1536) ;  /* 0xfffffed4008c7947 */ /* 0x000fea000383ffff */
.L_x_1557:
[----:B-1----:R1:W2:Y:S02]  /*28590*/  SYNCS.PHASECHK.TRANS64.TRYWAIT P2, [R0+URZ+0x30830], R21 ;  /* 0x03083015000075a7 */ /* 0x0022a4000804017f */
[----:B--2---:R-:W-:Y:S05]  /*285a0*/  @!P2 NANOSLEEP.SYNCS 0x989680 ;  /* 0x009896800000a95d */ /* 0x004fea0003900000 */
[----:B------:R-:W2:Y:S02]  /*285b0*/  @!P2 SYNCS.PHASECHK.TRANS64 P2, [R0+URZ+0x30830], R21 ;  /* 0x030830150000a5a7 */ /* 0x000ea4000804007f */
[----:B--2---:R-:W-:Y:S05]  /*285c0*/  @!P2 BRA `(.L_x_1557) ;  /* 0xfffffffc00f0a947 */ /* 0x004fea000383ffff */
[----:B------:R-:W-:Y:S05]  /*285d0*/  BRA `(.L_x_1556) ;  /* 0xfffffefc00947947 */ /* 0x000fea000383ffff */
.L_x_1562:
[----:B-1----:R1:W2:Y:S02]  /*285e0*/  SYNCS.PHASECHK.TRANS64.TRYWAIT P2, [R200+URZ+0x30850], R0 ;  /* 0x03085000c80075a7 */ /* 0x0022a4000804017f */
[----:B--2---:R-:W-:Y:S05]  /*285f0*/  @!P2 NANOSLEEP.SYNCS 0x989680 ;  /* 0x009896800000a95d */ /* 0x004fea0003900000 */
[----:B------:R-:W2:Y:S02]  /*28600*/  @!P2 SYNCS.PHASECHK.TRANS64 P2, [R200+URZ+0x30850], R0 ;  /* 0x03085000c800a5a7 */ /* 0x000ea4000804007f */
[----:B--2---:R-:W-:Y:S05]  /*28610*/  @!P2 BRA `(.L_x_1562) ;  /* 0xfffffffc00f0a947 */ /* 0x004fea000383ffff */
[----:B------:R-:W-:Y:S05]  /*28620*/  BRA `(.L_x_1561) ;  /* 0xffffff0c000c7947 */ /* 0x000fea000383ffff */
.L_x_1570:
[----:B-1----:R1:W2:Y:S02]  /*28630*/  SYNCS.PHASECHK.TRANS64.TRYWAIT P2, [R0+URZ+0x30830], R15 ;  /* 0x0308300f000075a7 */ /* 0x0022a4000804017f */
[----:B--2---:R-:W-:Y:S05]  /*28640*/  @!P2 NANOSLEEP.SYNCS 0x989680 ;  /* 0x009896800000a95d */ /* 0x004fea0003900000 */
[----:B------:R-:W2:Y:S02]  /*28650*/  @!P2 SYNCS.PHASECHK.TRANS64 P2, [R0+URZ+0x30830], R15 ;  /* 0x0308300f0000a5a7 */ /* 0x000ea4000804007f */
[----:B--2---:R-:W-:Y:S05]  /*28660*/  @!P2 BRA `(.L_x_1570) ;  /* 0xfffffffc00f0a947 */ /* 0x004fea000383ffff */
[----:B------:R-:W-:Y:S05]  /*28670*/  BRA `(.L_x_1569) ;  /* 0xffffff2000087947 */ /* 0x000fea000383ffff */
.L_x_1575:
[----:B-1----:R1:W2:Y:S02]  /*28680*/  SYNCS.PHASECHK.TRANS64.TRYWAIT P2, [R12+URZ+0x30850], R2 ;  /* 0x030850020c0075a7 */ /* 0x0022a4000804017f */
[----:B--2---:R-:W-:Y:S05]  /*28690*/  @!P2 NANOSLEEP.SYNCS 0x989680 ;  /* 0x009896800000a95d */ /* 0x004fea0003900000 */
[----:B------:R-:W2:Y:S02]  /*286a0*/  @!P2 SYNCS.PHASECHK.TRANS64 P2, [R12+URZ+0x30850], R2 ;  /* 0x030850020c00a5a7 */ /* 0x000ea4000804007f */
[----:B--2---:R-:W-:Y:S05]  /*286b0*/  @!P2 BRA `(.L_x_1575) ;  /* 0xfffffffc00f0a947 */ /* 0x004fea000383ffff */
[----:B------:R-:W-:Y:S05]  /*286c0*/  BRA `(.L_x_1574) ;  /* 0xffffff2c00947947 */ /* 0x000fea000383ffff */
.L_x_1589:
[----:B-1----:R1:W2:Y:S02]  /*286d0*/  SYNCS.PHASECHK.TRANS64.TRYWAIT P0, [R12+URZ+0x30850], R3 ;  /* 0x030850030c0075a7 */ /* 0x0022a4000800017f */
[----:B--2---:R-:W-:Y:S05]  /*286e0*/  @!P0 NANOSLEEP.SYNCS 0x989680 ;  /* 0x009896800000895d */ /* 0x004fea0003900000 */
[----:B------:R-:W2:Y:S02]  /*286f0*/  @!P0 SYNCS.PHASECHK.TRANS64 P0, [R12+URZ+0x30850], R3 ;  /* 0x030850030c0085a7 */ /* 0x000ea4000800007f */
[----:B--2---:R-:W-:Y:S05]  /*28700*/  @!P0 BRA `(.L_x_1589) ;  /* 0xfffffffc00f08947 */ /* 0x004fea000383ffff */
[----:B------:R-:W-:Y:S05]  /*28710*/  BRA `(.L_x_1588) ;  /* 0xffffff58006c7947 */ /* 0x000fea000383ffff */
.L_x_1631:
[----:B------:R-:W0:Y:S01]  /*28720*/  S2R R11, SR_TID.X ;  /* 0x00000000000b7919 */ /* 0x000e220000002100 */
[----:B------:R-:W-:Y:S01]  /*28730*/  BSSY B1, `(.L_x_1784) ;  /* 0x000000a000017945 */ /* 0x000fe20003800000 */
[----:B------:R-:W-:Y:S02]  /*28740*/  IMAD.MOV.U32 R12, RZ, RZ, RZ ;  /* 0x000000ffff0c7224 */ /* 0x000fe400078e00ff */
[----:B------:R-:W-:Y:S01]  /*28750*/  IMAD.MOV.U32 R15, RZ, RZ, -0x1 ;  /* 0xffffffffff0f7424 */ /* 0x000fe200078e00ff */
[----:B0-----:R-:W-:-:S04]  /*28760*/  SHF.R.U32.HI R11, RZ, 0x5, R11 ;  /* 0x00000005ff0b7819 */ /* 0x001fc8000001160b */
[----:B------:R-:W-:-:S05]  /*28770*/  LOP3.LUT R11, R11, 0x3, RZ, 0xc0, !PT ;  /* 0x000000030b0b7812 */ /* 0x000fca00078ec0ff */
[----:B------:R-:W-:Y:S02]  /*28780*/  IMAD.MOV.U32 R13, RZ, RZ, R11 ;  /* 0x000000ffff0d7224 */ /* 0x000fe400078e000b */
[----:B------:R-:W-:-:S07]  /*28790*/  IMAD.MOV.U32 R11, RZ, RZ, 0x1f ;  /* 0x0000001fff0b7424 */ /* 0x000fce00078e00ff */
[----:B------:R-:W-:Y:S05]  /*287a0*/  WARPSYNC.COLLECTIVE R15, `(.L_x_1785) ;  /* 0x000000000f087348 */ /* 0x000fea0003c00000 */
[----:B------:R0:W1:Y:S02]  /*287b0*/  SHFL.IDX P6, R14, R13, R12, R11 ;  /* 0x0000000c0d0e7389 */ /* 0x00006400000c000b */
[----:B01----:R-:W-:Y:S01]  /*287c0*/  ENDCOLLECTIVE ;  /* 0x000000000000791b */ /* 0x003fe20003800000 */
.L_x_1785:
[----:B------:R-:W-:Y:S05]  /*287d0*/  BSYNC B1 ;  /* 0x0000000000017941 */ /* 0x000fea0003800000 */
.L_x_1784:
[----:B------:R-:W-:Y:S05]  /*287e0*/  BRA `(.L_x_1786) ;  /* 0xffffff9c00fc7947 */ /* 0x000fea000383ffff */
.L_x_1632:
[----:B------:R-:W-:Y:S01]  /*287f0*/  BSSY B1, `(.L_x_1787) ;  /* 0x0000006000017945 */ /* 0x000fe20003800000 */
[----:B------:R-:W-:-:S07]  /*28800*/  MOV R15, 0xffffffff ;  /* 0xffffffff000f7802 */ /* 0x000fce0000000f00 */
[----:B------:R-:W-:Y:S05]  /*28810*/  WARPSYNC.COLLECTIVE R15, `(.L_x_1788) ;  /* 0x000000000f0c7348 */ /* 0x000fea0003c00000 */
[----:B------:R-:W-:Y:S02]  /*28820*/  ELECT P6, UR62, PT ;  /* 0x00000000003e782f */ /* 0x000fe400038c0000 */
[----:B------:R-:W-:Y:S01]  /*28830*/  MOV R14, UR62 ;  /* 0x0000003e000e7c02 */ /* 0x000fe20008000f00 */
[----:B------:R-:W-:Y:S10]  /*28840*/  ENDCOLLECTIVE ;  /* 0x000000000000791b */ /* 0x000ff40003800000 */
.L_x_1788:
[----:B------:R-:W-:Y:S05]  /*28850*/  BSYNC B1 ;  /* 0x0000000000017941 */ /* 0x000fea0003800000 */
.L_x_1787:
[----:B------:R-:W-:Y:S05]  /*28860*/  BRA `(.L_x_1789) ;  /* 0xffffff9c00e87947 */ /* 0x000fea000383ffff */
.L_x_1634:
[----:B0-----:R0:W1:Y:S02]  /*28870*/  SYNCS.PHASECHK.TRANS64.TRYWAIT P0, [R12+URZ+0x30820], R8 ;  /* 0x030820080c0075a7 */ /* 0x001064000800017f */
[----:B-1----:R-:W-:Y:S05]  /*28880*/  @!P0 NANOSLEEP.SYNCS 0x989680 ;  /* 0x009896800000895d */ /* 0x002fea0003900000 */
[----:B------:R-:W1:Y:S02]  /*28890*/  @!P0 SYNCS.PHASECHK.TRANS64 P0, [R12+URZ+0x30820], R8 ;  /* 0x030820080c0085a7 */ /* 0x000e64000800007f */
[----:B-1----:R-:W-:Y:S05]  /*288a0*/  @!P0 BRA `(.L_x_1634) ;  /* 0xfffffffc00f08947 */ /* 0x002fea000383ffff */
[----:B------:R-:W-:Y:S05]  /*288b0*/  BRA `(.L_x_1790) ;  /* 0xffffffa000047947 */ /* 0x000fea000383ffff */
.L_x_1637:
[----:B-1----:R1:W2:Y:S02]  /*288c0*/  SYNCS.PHASECHK.TRANS64.TRYWAIT P0, [R9+URZ+0x308a0], R11 ;  /* 0x0308a00b090075a7 */ /* 0x0022a4000800017f */
[----:B--2---:R-:W-:Y:S05]  /*288d0*/  @!P0 NANOSLEEP.SYNCS 0x989680 ;  /* 0x009896800000895d */ /* 0x004fea0003900000 */
[----:B------:R-:W2:Y:S02]  /*288e0*/  @!P0 SYNCS.PHASECHK.TRANS64 P0, [R9+URZ+0x308a0], R11 ;  /* 0x0308a00b090085a7 */ /* 0x000ea4000800007f */
[----:B--2---:R-:W-:Y:S05]  /*288f0*/  @!P0 BRA `(.L_x_1637) ;  /* 0xfffffffc00f08947 */ /* 0x004fea000383ffff */
[----:B------:R-:W-:Y:S05]  /*28900*/  BRA `(.L_x_1791) ;  /* 0xffffffa000107947 */ /* 0x000fea000383ffff */
.L_x_1639:
[----:B0-----:R0:W2:Y:S02]  /*28910*/  SYNCS.PHASECHK.TRANS64.TRYWAIT P0, [R9+URZ+0x308c0], R11 ;  /* 0x0308c00b090075a7 */ /* 0x0010a4000800017f */
[----:B--2---:R-:W-:Y:S05]  /*28920*/  @!P0 NANOSLEEP.SYNCS 0x989680 ;  /* 0x009896800000895d */ /* 0x004fea0003900000 */
[----:B------:R-:W2:Y:S02]  /*28930*/  @!P0 SYNCS.PHASECHK.TRANS64 P0, [R9+URZ+0x308c0], R11 ;  /* 0x0308c00b090085a7 */ /* 0x000ea4000800007f */
[----:B--2---:R-:W-:Y:S05]  /*28940*/  @!P0 BRA `(.L_x_1639) ;  /* 0xfffffffc00f08947 */ /* 0x004fea000383ffff */
[----:B------:R-:W-:Y:S05]  /*28950*/  BRA `(.L_x_1792) ;  /* 0xffffffa000987947 */ /* 0x000fea000383ffff */
.L_x_1643:
[----:B0-----:R0:W1:Y:S02]  /*28960*/  SYNCS.PHASECHK.TRANS64.TRYWAIT P0, [R8+URZ+0x308a0], R9 ;  /* 0x0308a009080075a7 */ /* 0x001064000800017f */
[----:B-1----:R-:W-:Y:S05]  /*28970*/  @!P0 NANOSLEEP.SYNCS 0x989680 ;  /* 0x009896800000895d */ /* 0x002fea0003900000 */
[----:B------:R-:W1:Y:S02]  /*28980*/  @!P0 SYNCS.PHASECHK.TRANS64 P0, [R8+URZ+0x308a0], R9 ;  /* 0x0308a009080085a7 */ /* 0x000e64000800007f */
[----:B-1----:R-:W-:Y:S05]  /*28990*/  @!P0 BRA `(.L_x_1643) ;  /* 0xfffffffc00f08947 */ /* 0x002fea000383ffff */
[----:B------:R-:W-:Y:S05]  /*289a0*/  BRA `(.L_x_1793) ;  /* 0xffffffa400547947 */ /* 0x000fea000383ffff */
.L_x_1645:
[----:B-1----:R1:W2:Y:S02]  /*289b0*/  SYNCS.PHASECHK.TRANS64.TRYWAIT P1, [R8+URZ+0x308c0], R9 ;  /* 0x0308c009080075a7 */ /* 0x0022a4000802017f */
[----:B--2---:R-:W-:Y:S05]  /*289c0*/  @!P1 NANOSLEEP.SYNCS 0x989680 ;  /* 0x009896800000995d */ /* 0x004fea0003900000 */
[----:B------:R-:W2:Y:S02]  /*289d0*/  @!P1 SYNCS.PHASECHK.TRANS64 P1, [R8+URZ+0x308c0], R9 ;  /* 0x0308c009080095a7 */ /* 0x000ea4000802007f */
[----:B--2---:R-:W-:Y:S05]  /*289e0*/  @!P1 BRA `(.L_x_1645) ;  /* 0xfffffffc00f09947 */ /* 0x004fea000383ffff */
[----:B------:R-:W-:Y:S05]  /*289f0*/  BRA `(.L_x_1794) ;  /* 0xffffffa400d87947 */ /* 0x000fea000383ffff */
.L_x_1665:
        /* <DEDUP_REMOVED lines=11> */
.L_x_1796:
[----:B------:R-:W-:Y:S05]  /*28ab0*/  BSYNC B0 ;  /* 0x0000000000007941 */ /* 0x000fea0003800000 */
.L_x_1795:
[----:B------:R-:W-:Y:S05]  /*28ac0*/  BRA `(.L_x_1797) ;  /* 0xffffffb400c47947 */ /* 0x000fea000383ffff */
.L_x_1666:
[----:B------:R-:W-:Y:S01]  /*28ad0*/  BSSY B0, `(.L_x_1798) ;  /* 0x0000006000007945 */ /* 0x000fe20003800000 */
[----:B------:R-:W-:-:S07]  /*28ae0*/  MOV R15, 0xffffffff ;  /* 0xffffffff000f7802 */ /* 0x000fce0000000f00 */
[----:B------:R-:W-:Y:S05]  /*28af0*/  WARPSYNC.COLLECTIVE R15, `(.L_x_1799) ;  /* 0x000000000f0c7348 */ /* 0x000fea0003c00000 */
[----:B------:R-:W-:Y:S02]  /*28b00*/  ELECT P6, UR62, PT ;  /* 0x00000000003e782f */ /* 0x000fe400038c0000 */
[----:B------:R-:W-:Y:S01]  /*28b10*/  MOV R14, UR62 ;  /* 0x0000003e000e7c02 */ /* 0x000fe20008000f00 */
[----:B------:R-:W-:Y:S10]  /*28b20*/  ENDCOLLECTIVE ;  /* 0x000000000000791b */ /* 0x000ff40003800000 */
.L_x_1799:
[----:B------:R-:W-:Y:S05]  /*28b30*/  BSYNC B0 ;  /* 0x0000000000007941 */ /* 0x000fea0003800000 */
.L_x_1798:
[----:B------:R-:W-:Y:S05]  /*28b40*/  BRA `(.L_x_1800) ;  /* 0xffffffb400b47947 */ /* 0x000fea000383ffff */
.L_x_1669:
[----:B0-----:R0:W1:Y:S02]  /*28b50*/  SYNCS.PHASECHK.TRANS64.TRYWAIT P0, [R7+URZ+0x30840], R10 ;  /* 0x0308400a070075a7 */ /* 0x001064000800017f */
[----:B-1----:R-:W-:Y:S05]  /*28b60*/  @!P0 NANOSLEEP.SYNCS 0x989680 ;  /* 0x009896800000895d */ /* 0x002fea0003900000 */
[----:B------:R-:W1:Y:S02]  /*28b70*/  @!P0 SYNCS.PHASECHK.TRANS64 P0, [R7+URZ+0x30840], R10 ;  /* 0x0308400a070085a7 */ /* 0x000e64000800007f */
[----:B-1----:R-:W-:Y:S05]  /*28b80*/  @!P0 BRA `(.L_x_1669) ;  /* 0xfffffffc00f08947 */ /* 0x002fea000383ffff */
[----:B------:R-:W-:Y:S05]  /*28b90*/  BRA `(.L_x_1801) ;  /* 0xffffffb800147947 */ /* 0x000fea000383ffff */
.L_x_1672:
        /* <DEDUP_REMOVED lines=8> */
.L_x_1680:
[----:B0-----:R0:W1:Y:S02]  /*28c20*/  SYNCS.PHASECHK.TRANS64.TRYWAIT P0, [R3+URZ+0x30840], R8 ;  /* 0x03084008030075a7 */ /* 0x001064000800017f */
[----:B-1----:R-:W-:Y:S05]  /*28c30*/  @!P0 NANOSLEEP.SYNCS 0x989680 ;  /* 0x009896800000895d */ /* 0x002fea0003900000 */
[----:B------:R-:W1:Y:S02]  /*28c40*/  @!P0 SYNCS.PHASECHK.TRANS64 P0, [R3+URZ+0x30840], R8 ;  /* 0x03084008030085a7 */ /* 0x000e64000800007f */
[----:B-1----:R-:W-:Y:S05]  /*28c50*/  @!P0 BRA `(.L_x_1680) ;  /* 0xfffffffc00f08947 */ /* 0x002fea000383ffff */
[----:B------:R-:W-:Y:S05]  /*28c60*/  BRA `(.L_x_1803) ;  /* 0xffffffc000147947 */ /* 0x000fea000383ffff */
.L_x_1682:
[----:B0-----:R0:W1:Y:S02]  /*28c70*/  SYNCS.PHASECHK.TRANS64.TRYWAIT P0, [R8+URZ+0x60], R3 ;  /* 0x00006003080075a7 */ /* 0x001064000800017f */
[----:B-1----:R-:W-:Y:S05]  /*28c80*/  @!P0 NANOSLEEP.SYNCS 0x989680 ;  /* 0x009896800000895d */ /* 0x002fea0003900000 */
[----:B------:R-:W1:Y:S02]  /*28c90*/  @!P0 SYNCS.PHASECHK.TRANS64 P0, [R8+URZ+0x60], R3 ;  /* 0x00006003080085a7 */ /* 0x000e64000800007f */
[----:B-1----:R-:W-:Y:S05]  /*28ca0*/  @!P0 BRA `(.L_x_1682) ;  /* 0xfffffffc00f08947 */ /* 0x002fea000383ffff */
[----:B------:R-:W-:Y:S05]  /*28cb0*/  BRA `(.L_x_1804) ;  /* 0xffffffc000b47947 */ /* 0x000fea000383ffff */
.L_x_1687:
[----:B-1----:R1:W2:Y:S02]  /*28cc0*/  SYNCS.PHASECHK.TRANS64.TRYWAIT P0, [R2+URZ+0x30840], R3 ;  /* 0x03084003020075a7 */ /* 0x0022a4000800017f */
[----:B--2---:R-:W-:Y:S05]  /*28cd0*/  @!P0 NANOSLEEP.SYNCS 0x989680 ;  /* 0x009896800000895d */ /* 0x004fea0003900000 */
[----:B------:R-:W2:Y:S02]  /*28ce0*/  @!P0 SYNCS.PHASECHK.TRANS64 P0, [R2+URZ+0x30840], R3 ;  /* 0x03084003020085a7 */ /* 0x000ea4000800007f */
[----:B--2---:R-:W-:Y:S05]  /*28cf0*/  @!P0 BRA `(.L_x_1687) ;  /* 0xfffffffc00f08947 */ /* 0x004fea000383ffff */
[----:B------:R-:W-:Y:S05]  /*28d00*/  BRA `(.L_x_1805) ;  /* 0xffffffc8001c7947 */ /* 0x000fea000383ffff */
.L_x_1689:
[----:B0-----:R0:W1:Y:S02]  /*28d10*/  SYNCS.PHASECHK.TRANS64.TRYWAIT P1, [R2+URZ+0x60], R18 ;  /* 0x00006012020075a7 */ /* 0x001064000802017f */
[----:B-1----:R-:W-:Y:S05]  /*28d20*/  @!P1 NANOSLEEP.SYNCS 0x989680 ;  /* 0x009896800000995d */ /* 0x002fea0003900000 */
[----:B------:R-:W1:Y:S02]  /*28d30*/  @!P1 SYNCS.PHASECHK.TRANS64 P1, [R2+URZ+0x60], R18 ;  /* 0x00006012020095a7 */ /* 0x000e64000802007f */
[----:B-1----:R-:W-:Y:S05]  /*28d40*/  @!P1 BRA `(.L_x_1689) ;  /* 0xfffffffc00f09947 */ /* 0x002fea000383ffff */
[----:B------:R-:W-:Y:S05]  /*28d50*/  BRA `(.L_x_1806) ;  /* 0xffffffc800bc7947 */ /* 0x000fea000383ffff */
.L_x_1694:
[----:B-1----:R1:W2:Y:S02]  /*28d60*/  SYNCS.PHASECHK.TRANS64.TRYWAIT P0, [R2+URZ+0x30840], R3 ;  /* 0x03084003020075a7 */ /* 0x0022a4000800017f */
[----:B--2---:R-:W-:Y:S05]  /*28d70*/  @!P0 NANOSLEEP.SYNCS 0x989680 ;  /* 0x009896800000895d */ /* 0x004fea0003900000 */
[----:B------:R-:W2:Y:S02]  /*28d80*/  @!P0 SYNCS.PHASECHK.TRANS64 P0, [R2+URZ+0x30840], R3 ;  /* 0x03084003020085a7 */ /* 0x000ea4000800007f */
[----:B--2---:R-:W-:Y:S05]  /*28d90*/  @!P0 BRA `(.L_x_1694) ;  /* 0xfffffffc00f08947 */ /* 0x004fea000383ffff */
[----:B------:R-:W-:Y:S05]  /*28da0*/  BRA `(.L_x_1807) ;  /* 0xffffffcc00e87947 */ /* 0x000fea000383ffff */
.L_x_1696:
[----:B0-----:R0:W1:Y:S02]  /*28db0*/  SYNCS.PHASECHK.TRANS64.TRYWAIT P1, [R2+URZ+0x60], R9 ;  /* 0x00006009020075a7 */ /* 0x001064000802017f */
[----:B-1----:R-:W-:Y:S05]  /*28dc0*/  @!P1 NANOSLEEP.SYNCS 0x989680 ;  /* 0x009896800000995d */ /* 0x002fea0003900000 */
[----:B------:R-:W1:Y:S02]  /*28dd0*/  @!P1 SYNCS.PHASECHK.TRANS64 P1, [R2+URZ+0x60], R9 ;  /* 0x00006009020095a7 */ /* 0x000e64000802007f */
[----:B-1----:R-:W-:Y:S05]  /*28de0*/  @!P1 BRA `(.L_x_1696) ;  /* 0xfffffffc00f09947 */ /* 0x002fea000383ffff */
[----:B------:R-:W-:Y:S05]  /*28df0*/  BRA `(.L_x_1808) ;  /* 0xffffffd000907947 */ /* 0x000fea000383ffff */
.L_x_1703:
[----:B0-----:R0:W1:Y:S02]  /*28e00*/  SYNCS.PHASECHK.TRANS64.TRYWAIT P0, [R3+URZ+0x30860], R2 ;  /* 0x03086002030075a7 */ /* 0x001064000800017f */
[----:B-1----:R-:W-:Y:S05]  /*28e10*/  @!P0 NANOSLEEP.SYNCS 0x989680 ;  /* 0x009896800000895d */ /* 0x002fea0003900000 */
[----:B------:R-:W1:Y:S02]  /*28e20*/  @!P0 SYNCS.PHASECHK.TRANS64 P0, [R3+URZ+0x30860], R2 ;  /* 0x03086002030085a7 */ /* 0x000e64000800007f */
[----:B-1----:R-:W-:Y:S05]  /*28e30*/  @!P0 BRA `(.L_x_1703) ;  /* 0xfffffffc00f08947 */ /* 0x002fea000383ffff */
[----:B------:R-:W-:Y:S05]  /*28e40*/  BRA `(.L_x_1809) ;  /* 0xffffffd400a87947 */ /* 0x000fea000383ffff */
.L_x_1705:
[----:B---3--:R-:W3:Y:S01]  /*28e50*/  LDL R0, [R1] ;  /* 0x0000000001007983 */ /* 0x008ee20000100800 */
[----:B------:R-:W-:Y:S01]  /*28e60*/  BSSY B0, `(.L_x_1810) ;  /* 0x0000008000007945 */ /* 0x000fe20003800000 */
[----:B------:R-:W-:Y:S02]  /*28e70*/  IMAD.MOV.U32 R12, RZ, RZ, RZ ;  /* 0x000000ffff0c7224 */ /* 0x000fe400078e00ff */
[----:B------:R-:W-:Y:S02]  /*28e80*/  IMAD.MOV.U32 R11, RZ, RZ, 0x1f ;  /* 0x0000001fff0b7424 */ /* 0x000fe400078e00ff */
[----:B------:R-:W-:Y:S02]  /*28e90*/  IMAD.MOV.U32 R15, RZ, RZ, -0x1 ;  /* 0xffffffffff0f7424 */ /* 0x000fe400078e00ff */
[----:B---3--:R-:W-:-:S07]  /*28ea0*/  IMAD.MOV.U32 R13, RZ, RZ, R0 ;  /* 0x000000ffff0d7224 */ /* 0x008fce00078e0000 */
[----:B012---:R-:W-:Y:S05]  /*28eb0*/  WARPSYNC.COLLECTIVE R15, `(.L_x_1811) ;  /* 0x000000000f087348 */ /* 0x007fea0003c00000 */
[----:B------:R3:W4:Y:S02]  /*28ec0*/  SHFL.IDX P6, R14, R13, R12, R11 ;  /* 0x0000000c0d0e7389 */ /* 0x00072400000c000b */
[----:B01234-:R-:W-:Y:S01]  /*28ed0*/  ENDCOLLECTIVE ;  /* 0x000000000000791b */ /* 0x01ffe20003800000 */
.L_x_1811:
[----:B------:R-:W-:Y:S05]  /*28ee0*/  BSYNC B0 ;  /* 0x0000000000007941 */ /* 0x000fea0003800000 */
.L_x_1810:
[----:B------:R-:W-:Y:S01]  /*28ef0*/  IMAD.MOV.U32 R13, RZ, RZ, R0 ;  /* 0x000000ffff0d7224 */ /* 0x000fe200078e0000 */
[----:B------:R-:W-:Y:S01]  /*28f00*/  MOV R4, R14 ;  /* 0x0000000e00047202 */ /* 0x000fe20000000f00 */
[----:B------:R-:W-:Y:S02]  /*28f10*/  IMAD.MOV.U32 R12, RZ, RZ, 0x1 ;  /* 0x00000001ff0c7424 */ /* 0x000fe400078e00ff */
[----:B------:R-:W-:Y:S02]  /*28f20*/  IMAD.MOV.U32 R11, RZ, RZ, 0x1f ;  /* 0x0000001fff0b7424 */ /* 0x000fe400078e00ff */
[----:B------:R-:W-:-:S07]  /*28f30*/  IMAD.MOV.U32 R15, RZ, RZ, -0x1 ;  /* 0xffffffffff0f7424 */ /* 0x000fce00078e00ff */
[----:B------:R-:W-:Y:S05]  /*28f40*/  WARPSYNC.COLLECTIVE R15, `(.L_x_1812) ;  /* 0x000000000f087348 */ /* 0x000fea0003c00000 */
[----:B------:R0:W1:Y:S02]  /*28f50*/  SHFL.IDX P6, R14, R13, R12, R11 ;  /* 0x0000000c0d0e7389 */ /* 0x00006400000c000b */
[----:B01----:R-:W-:Y:S01]  /*28f60*/  ENDCOLLECTIVE ;  /* 0x000000000000791b */ /* 0x003fe20003800000 */
.L_x_1812:
[----:B------:R-:W-:Y:S01]  /*28f70*/  MOV R7, R14 ;  /* 0x0000000e00077202 */ /* 0x000fe20000000f00 */
[----:B------:R-:W-:Y:S06]  /*28f80*/  BRA `(.L_x_1813) ;  /* 0xffffffd800307947 */ /* 0x000fec000383ffff */
.L_x_1708:
[----:B------:R-:W-:Y:S01]  /*28f90*/  BSSY B0, `(.L_x_1814) ;  /* 0x0000008000007945 */ /* 0x000fe20003800000 */
[----:B-----5:R-:W-:Y:S02]  /*28fa0*/  IMAD.MOV.U32 R13, RZ, RZ, R5 ;  /* 0x000000ffff0d7224 */ /* 0x020fe400078e0005 */
[----:B------:R-:W-:Y:S02]  /*28fb0*/  IMAD.MOV.U32 R12, RZ, RZ, 0x1 ;  /* 0x00000001ff0c7424 */ /* 0x000fe400078e00ff */
[----:B------:R-:W-:Y:S02]  /*28fc0*/  IMAD.MOV.U32 R11, RZ, RZ, RZ ;  /* 0x000000ffff0b7224 */ /* 0x000fe400078e00ff */
[----:B------:R-:W-:-:S07]  /*28fd0*/  IMAD.MOV.U32 R15, RZ, RZ, -0x1 ;  /* 0xffffffffff0f7424 */ /* 0x000fce00078e00ff */
[----:B0-2-4-:R-:W-:Y:S05]  /*28fe0*/  WARPSYNC.COLLECTIVE R15, `(.L_x_1815) ;  /* 0x000000000f087348 */ /* 0x015fea0003c00000 */
[----:B------:R1:W3:Y:S02]  /*28ff0*/  SHFL.UP P6, R14, R13, R12, R11 ;  /* 0x0400000c0d0e7389 */ /* 0x0002e400000c000b */
[----:B01234-:R-:W-:Y:S01]  /*29000*/  ENDCOLLECTIVE ;  /* 0x000000000000791b */ /* 0x01ffe20003800000 */
.L_x_1815:
[----:B------:R-:W-:Y:S05]  /*29010*/  BSYNC B0 ;  /* 0x0000000000007941 */ /* 0x000fea0003800000 */
.L_x_1814:
[----:B------:R-:W-:Y:S01]  /*29020*/  ISETP.NE.AND P0, PT, R10, RZ, PT ;  /* 0x000000ff0a00720c */ /* 0x000fe20003f05270 */
[----:B------:R-:W-:Y:S02]  /*29030*/  IMAD.MOV.U32 R12, RZ, RZ, 0x2 ;  /* 0x00000002ff0c7424 */ /* 0x000fe400078e00ff */
[----:B------:R-:W-:Y:S01]  /*29040*/  IMAD.MOV.U32 R11, RZ, RZ, RZ ;  /* 0x000000ffff0b7224 */ /* 0x000fe200078e00ff */
[----:B------:R-:W-:Y:S01]  /*29050*/  SEL R14, R14, RZ, P0 ;  /* 0x000000ff0e0e7207 */ /* 0x000fe20000000000 */
[----:B------:R-:W-:Y:S01]  /*29060*/  IMAD.MOV.U32 R15, RZ, RZ, -0x1 ;  /* 0xffffffffff0f7424 */ /* 0x000fe200078e00ff */
[----:B------:R-:W-:Y:S02]  /*29070*/  ISETP.GE.U32.AND P0, PT, R10, 0x2, PT ;  /* 0x000000020a00780c */ /* 0x000fe40003f06070 */
[----:B------:R-:W-:-:S11]  /*29080*/  IADD3 R13, R5, R14, RZ ;  /* 0x0000000e050d7210 */ /* 0x000fd60007ffe0ff */
[----:B------:R-:W-:Y:S05]  /*29090*/  WARPSYNC.COLLECTIVE R15, `(.L_x_1816) ;  /* 0x000000000f087348 */ /* 0x000fea0003c00000 */
[----:B------:R0:W1:Y:S02]  /*290a0*/  SHFL.UP P6, R14, R13, R12, R11 ;  /* 0x0400000c0d0e7389 */ /* 0x00006400000c000b */
[----:B01----:R-:W-:Y:S01]  /*290b0*/  ENDCOLLECTIVE ;  /* 0x000000000000791b */ /* 0x003fe20003800000 */
.L_x_1816:
        /* <DEDUP_REMOVED lines=8> */
.L_x_1817:
        /* <DEDUP_REMOVED lines=8> */
.L_x_1818:
[----:B------:R-:W-:Y:S01]  /*291c0*/  IMAD.MOV.U32 R12, RZ, RZ, 0x10 ;  /* 0x00000010ff0c7424 */ /* 0x000fe200078e00ff */
[----:B------:R-:W-:Y:S02]  /*291d0*/  SEL R3, R14, RZ, P0 ;  /* 0x000000ff0e037207 */ /* 0x000fe40000000000 */
[----:B------:R-:W-:Y:S02]  /*291e0*/  ISETP.GE.U32.AND P0, PT, R10, 0x10, PT ;  /* 0x000000100a00780c */ /* 0x000fe40003f06070 */
[----:B------:R-:W-:-:S05]  /*291f0*/  IADD3 R8, R6, R3, RZ ;  /* 0x0000000306087210 */ /* 0x000fca0007ffe0ff */
[----:B------:R-:W-:-:S07]  /*29200*/  IMAD.MOV.U32 R13, RZ, RZ, R8 ;  /* 0x000000ffff0d7224 */ /* 0x000fce00078e0008 */
[----:B------:R-:W-:Y:S05]  /*29210*/  WARPSYNC.COLLECTIVE R15, `(.L_x_1819) ;  /* 0x000000000f087348 */ /* 0x000fea0003c00000 */
[----:B------:R0:W1:Y:S02]  /*29220*/  SHFL.UP P6, R14, R13, R12, R11 ;  /* 0x0400000c0d0e7389 */ /* 0x00006400000c000b */
[----:B01----:R-:W-:Y:S01]  /*29230*/  ENDCOLLECTIVE ;  /* 0x000000000000791b */ /* 0x003fe20003800000 */
.L_x_1819:
[----:B------:R-:W-:Y:S01]  /*29240*/  MOV R12, 0x1f ;  /* 0x0000001f000c7802 */ /* 0x000fe20000000f00 */
[----:B------:R-:W-:Y:S01]  /*29250*/  IMAD.MOV.U32 R11, RZ, RZ, 0x1f ;  /* 0x0000001fff0b7424 */ /* 0x000fe200078e00ff */
[----:B------:R-:W-:-:S05]  /*29260*/  SEL R3, R14, RZ, P0 ;  /* 0x000000ff0e037207 */ /* 0x000fca0000000000 */
[----:B------:R-:W-:-:S04]  /*29270*/  IMAD.IADD R2, R8, 0x1, R3 ;  /* 0x0000000108027824 */ /* 0x000fc800078e0203 */
[----:B------:R-:W-:-:S07]  /*29280*/  IMAD.MOV.U32 R13, RZ, RZ, R2 ;  /* 0x000000ffff0d7224 */ /* 0x000fce00078e0002 */
[----:B------:R-:W-:Y:S05]  /*29290*/  WARPSYNC.COLLECTIVE R15, `(.L_x_1820) ;  /* 0x000000000f087348 */ /* 0x000fea0003c00000 */
[----:B------:R0:W1:Y:S02]  /*292a0*/  SHFL.IDX P6, R14, R13, R12, R11 ;  /* 0x0000000c0d0e7389 */ /* 0x00006400000c000b */
[----:B01----:R-:W-:Y:S01]  /*292b0*/  ENDCOLLECTIVE ;  /* 0x000000000000791b */ /* 0x003fe20003800000 */
.L_x_1820:
[----:B------:R-:W-:Y:S05]  /*292c0*/  BRA `(.L_x_1821) ;  /* 0xffffffd400fc7947 */ /* 0x000fea000383ffff */
.L_x_1713:
        /* <DEDUP_REMOVED lines=8> */
.L_x_1823:
[----:B------:R-:W-:Y:S05]  /*29350*/  BSYNC B0 ;  /* 0x0000000000007941 */ /* 0x000fea0003800000 */
.L_x_1822:
        /* <DEDUP_REMOVED lines=10> */
.L_x_1824:
        /* <DEDUP_REMOVED lines=8> */
.L_x_1825:
[----:B------:R-:W-:Y:S02]  /*29480*/  MOV R12, 0x8 ;  /* 0x00000008000c7802 */ /* 0x000fe40000000f00 */
[----:B------:R-:W-:Y:S02]  /*29490*/  SEL R3, R14, RZ, P0 ;  /* 0x000000ff0e037207 */ /* 0x000fe40000000000 */
[----:B------:R-:W-:-:S03]  /*294a0*/  ISETP.GE.U32.AND P0, PT, R8, 0x8, PT ;  /* 0x000000080800780c */ /* 0x000fc60003f06070 */
[----:B------:R-:W-:-:S04]  /*294b0*/  IMAD.IADD R3, R2, 0x1, R3 ;  /* 0x0000000102037824 */ /* 0x000fc800078e0203 */
[----:B------:R-:W-:-:S07]  /*294c0*/  IMAD.MOV.U32 R13, RZ, RZ, R3 ;  /* 0x000000ffff0d7224 */ /* 0x000fce00078e0003 */
[----:B------:R-:W-:Y:S05]  /*294d0*/  WARPSYNC.COLLECTIVE R15, `(.L_x_1826) ;  /* 0x000000000f087348 */ /* 0x000fea0003c00000 */
[----:B------:R0:W1:Y:S02]  /*294e0*/  SHFL.UP P6, R14, R13, R12, R11 ;  /* 0x0400000c0d0e7389 */ /* 0x00006400000c000b */
[----:B01----:R-:W-:Y:S01]  /*294f0*/  ENDCOLLECTIVE ;  /* 0x000000000000791b */ /* 0x003fe20003800000 */
.L_x_1826:
        /* <DEDUP_REMOVED lines=8> */
.L_x_1827:
[----:B------:R-:W-:Y:S02]  /*29580*/  IMAD.MOV.U32 R12, RZ, RZ, 0x1f ;  /* 0x0000001fff0c7424 */ /* 0x000fe400078e00ff */
[----:B------:R-:W-:Y:S01]  /*29590*/  IMAD.MOV.U32 R11, RZ, RZ, 0x1f ;  /* 0x0000001fff0b7424 */ /* 0x000fe200078e00ff */
[----:B------:R-:W-:-:S05]  /*295a0*/  SEL R3, R14, RZ, P0 ;  /* 0x000000ff0e037207 */ /* 0x000fca0000000000 */
[----:B------:R-:W-:-:S05]  /*295b0*/  IMAD.IADD R2, R6, 0x1, R3 ;  /* 0x0000000106027824 */ /* 0x000fca00078e0203 */
[----:B------:R-:W-:-:S07]  /*295c0*/  MOV R13, R2 ;  /* 0x00000002000d7202 */ /* 0x000fce0000000f00 */
[----:B------:R-:W-:Y:S05]  /*295d0*/  WARPSYNC.COLLECTIVE R15, `(.L_x_1828) ;  /* 0x000000000f087348 */ /* 0x000fea0003c00000 */
[----:B------:R0:W1:Y:S02]  /*295e0*/  SHFL.IDX P6, R14, R13, R12, R11 ;  /* 0x0000000c0d0e7389 */ /* 0x00006400000c000b */
[----:B01----:R-:W-:Y:S01]  /*295f0*/  ENDCOLLECTIVE ;  /* 0x000000000000791b */ /* 0x003fe20003800000 */
.L_x_1828:
[----:B------:R-:W-:Y:S05]  /*29600*/  BRA `(.L_x_1829) ;  /* 0xffffffd400f07947 */ /* 0x000fea000383ffff */
.L_x_1715:
[----:B------:R-:W-:Y:S01]  /*29610*/  BSSY B0, `(.L_x_1830) ;  /* 0x0000006000007945 */ /* 0x000fe20003800000 */
[----:B------:R-:W-:Y:S01]  /*29620*/  PLOP3.LUT P6, PT, P6, PT, PT, 0x8, 0x0 ;  /* 0x000000000000781c */ /* 0x000fe200037ce170 */
[----:B------:R-:W-:-:S12]  /*29630*/  IMAD.MOV.U32 R15, RZ, RZ, -0x1 ;  /* 0xffffffffff0f7424 */ /* 0x000fd800078e00ff */
[----:B0-----:R-:W-:Y:S05]  /*29640*/  WARPSYNC.COLLECTIVE R15, `(.L_x_1831) ;  /* 0x000000000f087348 */ /* 0x001fea0003c00000 */
[----:B------:R-:W-:Y:S01]  /*29650*/  VOTE.ANY R14, PT, P6 ;  /* 0x00000000000e7806 */ /* 0x000fe200030e0100 */
[----:B0-----:R-:W-:Y:S06]  /*29660*/  ENDCOLLECTIVE ;  /* 0x000000000000791b */ /* 0x001fec0003800000 */
.L_x_1831:
[----:B------:R-:W-:Y:S05]  /*29670*/  BSYNC B0 ;  /* 0x0000000000007941 */ /* 0x000fea0003800000 */
.L_x_1830:
[----:B------:R-:W-:Y:S01]  /*29680*/  IMAD.MOV.U32 R3, RZ, RZ, R14 ;  /* 0x000000ffff037224 */ /* 0x000fe200078e000e */
[----:B------:R-:W-:Y:S01]  /*29690*/  MOV R13, R5 ;  /* 0x00000005000d7202 */ /* 0x000fe20000000f00 */
[----:B------:R-:W-:Y:S02]  /*296a0*/  IMAD.MOV.U32 R11, RZ, RZ, 0x1f ;  /* 0x0000001fff0b7424 */ /* 0x000fe400078e00ff */
[----:B------:R-:W0:Y:S01]  /*296b0*/  POPC R8, R3 ;  /* 0x0000000300087309 */ /* 0x000e220000000000 */
[----:B------:R-:W-:Y:S02]  /*296c0*/  IMAD.MOV.U32 R15, RZ, RZ, -0x1 ;  /* 0xffffffffff0f7424 */ /* 0x000fe400078e00ff */
[----:B0-----:R-:W-:-:S07]  /*296d0*/  IMAD.MOV.U32 R12, RZ, RZ, R8 ;  /* 0x000000ffff0c7224 */ /* 0x001fce00078e0008 */
[----:B------:R-:W-:Y:S05]  /*296e0*/  WARPSYNC.COLLECTIVE R15, `(.L_x_1832) ;  /* 0x000000000f087348 */ /* 0x000fea0003c00000 */
[----:B------:R0:W1:Y:S02]  /*296f0*/  SHFL.IDX P6, R14, R13, R12, R11 ;  /* 0x0000000c0d0e7389 */ /* 0x00006400000c000b */
[----:B01----:R-:W-:Y:S01]  /*29700*/  ENDCOLLECTIVE ;  /* 0x000000000000791b */ /* 0x003fe20003800000 */
.L_x_1832:
[----:B------:R-:W-:Y:S01]  /*29710*/  IMAD.MOV.U32 R5, RZ, RZ, R14 ;  /* 0x000000ffff057224 */ /* 0x000fe200078e000e */
[----:B------:R-:W-:Y:S06]  /*29720*/  BRA `(.L_x_1833) ;  /* 0xffffffd400e07947 */ /* 0x000fec000383ffff */
.L_x_1717:
[----:B------:R-:W-:Y:S01]  /*29730*/  BSSY B0, `(.L_x_1834) ;  /* 0x0000007000007945 */ /* 0x000fe20003800000 */
[----:B------:R-:W-:Y:S01]  /*29740*/  MOV R13, R2 ;  /* 0x00000002000d7202 */ /* 0x000fe20000000f00 */
[----:B------:R-:W-:Y:S02]  /*29750*/  IMAD.MOV.U32 R11, RZ, RZ, 0x1f ;  /* 0x0000001fff0b7424 */ /* 0x000fe400078e00ff */
[----:B------:R-:W-:-:S07]  /*29760*/  IMAD.MOV.U32 R15, RZ, RZ, -0x1 ;  /* 0xffffffffff0f7424 */ /* 0x000fce00078e00ff */
[----:B012---:R-:W-:Y:S05]  /*29770*/  WARPSYNC.COLLECTIVE R15, `(.L_x_1835) ;  /* 0x000000000f087348 */ /* 0x007fea0003c00000 */
[----:B------:R3:W4:Y:S02]  /*29780*/  SHFL.IDX P6, R14, R13, R12, R11 ;  /* 0x0000000c0d0e7389 */ /* 0x00072400000c000b */
[----:B01234-:R-:W-:Y:S01]  /*29790*/  ENDCOLLECTIVE ;  /* 0x000000000000791b */ /* 0x01ffe20003800000 */
.L_x_1835:
[----:B------:R-:W-:Y:S05]  /*297a0*/  BSYNC B0 ;  /* 0x0000000000007941 */ /* 0x000fea0003800000 */
.L_x_1834:
[----:B------:R-:W-:Y:S01]  /*297b0*/  IMAD.MOV.U32 R9, RZ, RZ, R14 ;  /* 0x000000ffff097224 */ /* 0x000fe200078e000e */
[----:B------:R-:W-:Y:S06]  /*297c0*/  BRA `(.L_x_1716) ;  /* 0xffffffd400d47947 */ /* 0x000fec000383ffff */
.L_x_1721:
[----:B0-----:R0:W1:Y:S02]  /*297d0*/  SYNCS.PHASECHK.TRANS64.TRYWAIT P0, [R0+URZ+0x30820], R3 ;  /* 0x03082003000075a7 */ /* 0x001064000800017f */
[----:B-1----:R-:W-:Y:S05]  /*297e0*/  @!P0 NANOSLEEP.SYNCS 0x989680 ;  /* 0x009896800000895d */ /* 0x002fea0003900000 */
[----:B------:R-:W1:Y:S02]  /*297f0*/  @!P0 SYNCS.PHASECHK.TRANS64 P0, [R0+URZ+0x30820], R3 ;  /* 0x03082003000085a7 */ /* 0x000e64000800007f */
[----:B-1----:R-:W-:Y:S05]  /*29800*/  @!P0 BRA `(.L_x_1721) ;  /* 0xfffffffc00f08947 */ /* 0x002fea000383ffff */
[----:B------:R-:W-:Y:S05]  /*29810*/  BRA `(.L_x_1836) ;  /* 0xffffffdc00747947 */ /* 0x000fea000383ffff */
.L_x_1722:
        /* <DEDUP_REMOVED lines=11> */
.L_x_1838:
[----:B------:R-:W-:Y:S05]  /*298d0*/  BSYNC B0 ;  /* 0x0000000000007941 */ /* 0x000fea0003800000 */
.L_x_1837:
[----:B------:R-:W-:Y:S05]  /*298e0*/  BRA `(.L_x_1839) ;  /* 0xffffffdc005c7947 */ /* 0x000fea000383ffff */
.L_x_1723:
[----:B------:R-:W-:Y:S01]  /*298f0*/  BSSY B0, `(.L_x_1840) ;  /* 0x0000006000007945 */ /* 0x000fe20003800000 */
[----:B------:R-:W-:-:S07]  /*29900*/  IMAD.MOV.U32 R15, RZ, RZ, -0x1 ;  /* 0xffffffffff0f7424 */ /* 0x000fce00078e00ff */
[----:B01----:R-:W-:Y:S05]  /*29910*/  WARPSYNC.COLLECTIVE R15, `(.L_x_1841) ;  /* 0x000000000f0c7348 */ /* 0x003fea0003c00000 */
[----:B------:R-:W-:Y:S02]  /*29920*/  ELECT P6, UR62, PT ;  /* 0x00000000003e782f */ /* 0x000fe400038c0000 */
[----:B------:R-:W-:Y:S01]  /*29930*/  MOV R14, UR62 ;  /* 0x0000003e000e7c02 */ /* 0x000fe20008000f00 */
[----:B01----:R-:W-:Y:S10]  /*29940*/  ENDCOLLECTIVE ;  /* 0x000000000000791b */ /* 0x003ff40003800000 */
.L_x_1841:
[----:B------:R-:W-:Y:S05]  /*29950*/  BSYNC B0 ;  /* 0x0000000000007941 */ /* 0x000fea0003800000 */
.L_x_1840:
[----:B------:R-:W-:Y:S05]  /*29960*/  BRA `(.L_x_1842) ;  /* 0xffffffdc00507947 */ /* 0x000fea000383ffff */
.L_x_1725:
[----:B0-----:R0:W1:Y:S02]  /*29970*/  SYNCS.PHASECHK.TRANS64.TRYWAIT P0, [R7+URZ], R4 ;  /* 0x00000004070075a7 */ /* 0x001064000800017f */
[----:B-1----:R-:W-:Y:S05]  /*29980*/  @!P0 NANOSLEEP.SYNCS 0x989680 ;  /* 0x009896800000895d */ /* 0x002fea0003900000 */
[----:B------:R-:W1:Y:S02]  /*29990*/  @!P0 SYNCS.PHASECHK.TRANS64 P0, [R7+URZ], R4 ;  /* 0x00000004070085a7 */ /* 0x000e64000800007f */
[----:B-1----:R-:W-:Y:S05]  /*299a0*/  @!P0 BRA `(.L_x_1725) ;  /* 0xfffffffc00f08947 */ /* 0x002fea000383ffff */
[----:B------:R-:W-:Y:S05]  /*299b0*/  BRA `(.L_x_1843) ;  /* 0xffffffdc00847947 */ /* 0x000fea000383ffff */
.L_x_1726:
[----:B-1----:R1:W2:Y:S02]  /*299c0*/  SYNCS.PHASECHK.TRANS64.TRYWAIT P0, [R3+URZ], R2 ;  /* 0x00000002030075a7 */ /* 0x0022a4000800017f */
[----:B--2---:R-:W-:Y:S05]  /*299d0*/  @!P0 NANOSLEEP.SYNCS 0x989680 ;  /* 0x009896800000895d */ /* 0x004fea0003900000 */
[----:B------:R-:W2:Y:S02]  /*299e0*/  @!P0 SYNCS.PHASECHK.TRANS64 P0, [R3+URZ], R2 ;  /* 0x00000002030085a7 */ /* 0x000ea4000800007f */
[----:B--2---:R-:W-:Y:S05]  /*299f0*/  @!P0 BRA `(.L_x_1726) ;  /* 0xfffffffc00f08947 */ /* 0x004fea000383ffff */
[----:B------:R-:W-:Y:S05]  /*29a00*/  BRA `(.L_x_1844) ;  /* 0xffffffdc00787947 */ /* 0x000fea000383ffff */
.L_x_1728:
[----:B-1----:R1:W2:Y:S02]  /*29a10*/  SYNCS.PHASECHK.TRANS64.TRYWAIT P0, [R5+URZ], R4 ;  /* 0x00000004050075a7 */ /* 0x0022a4000800017f */
[----:B--2---:R-:W-:Y:S05]  /*29a20*/  @!P0 NANOSLEEP.SYNCS 0x989680 ;  /* 0x009896800000895d */ /* 0x004fea0003900000 */
[----:B------:R-:W2:Y:S02]  /*29a30*/  @!P0 SYNCS.PHASECHK.TRANS64 P0, [R5+URZ], R4 ;  /* 0x00000004050085a7 */ /* 0x000ea4000800007f */
[----:B--2---:R-:W-:Y:S05]  /*29a40*/  @!P0 BRA `(.L_x_1728) ;  /* 0xfffffffc00f08947 */ /* 0x004fea000383ffff */
[----:B------:R-:W-:Y:S05]  /*29a50*/  BRA `(.L_x_1845) ;  /* 0xffffffdc007c7947 */ /* 0x000fea000383ffff */
.L_x_1846:
        /* <DEDUP_REMOVED lines=10> */
.L_x_2661:


//--------------------- .text._ZN7cutlass13device_kernelIN5flash11enable_sm90INS1_16FlashAttnFwdSm90INS1_25CollectiveMainloopFwdSm90ILi2EN4cute5tupleIJNS5_1CILi1EEES8_S8_EEENS6_IJNS7_ILi128EEENS7_ILi112EEENS7_ILi192EEEEEELi192ENS_6half_tEfNS_4arch4Sm90ELb1ELb0ELb0ELb0ELb0ELb0ELb0ELb1ELb1ELb0ELb0ELb0EEENS1_21CollectiveEpilogueFwdINS6_IJSA_SC_SB_EEES9_SE_SG_Li256ELb0ELb0ELb0ELb0EEENS1_30DynamicPersistentTileSchedulerILi256ELi32ELb0ELb0ELb1EEEEEEEEEvNT_6ParamsE --------------------------
	.section	.text._ZN7cutlass13device_kernelIN5flash11enable_sm90INS1_16FlashAttnFwdSm90INS1_25CollectiveMainloopFwdSm90ILi2EN4cute5tupleIJNS5_1CILi1EEES8_S8_EEENS6_IJNS7_ILi128EEENS7_ILi112EEENS7_ILi192EEEEEELi192ENS_6half_tEfNS_4arch4Sm90ELb1ELb0ELb0ELb0ELb0ELb0ELb0ELb1ELb1ELb0ELb0ELb0EEENS1_21CollectiveEpilogueFwdINS6_IJSA_SC_SB_EEES9_SE_SG_Li256ELb0ELb0ELb0ELb0EEENS1_30DynamicPersistentTileSchedulerILi256ELi32ELb0ELb0ELb1EEEEEEEEEvNT_6ParamsE,"ax",@progbits
	.align	128
.text._ZN7cutlass13device_kernelIN5flash11enable_sm90INS1_16FlashAttnFwdSm90INS1_25CollectiveMainloopFwdSm90ILi2EN4cute5tupleIJNS5_1CILi1EEES8_S8_EEENS6_IJNS7_ILi128EEENS7_ILi112EEENS7_ILi192EEEEEELi192ENS_6half_tEfNS_4arch4Sm90ELb1ELb0ELb0ELb0ELb0ELb0ELb0ELb1ELb1ELb0ELb0ELb0EEENS1_21CollectiveEpilogueFwdINS6_IJSA_SC_SB_EEES9_SE_SG_Li256ELb0ELb0ELb0ELb0EEENS1_30DynamicPersistentTileSchedulerILi256ELi32ELb0ELb0ELb1EEEEEEEEEvNT_6ParamsE:
        .type           _ZN7cutlass13device_kernelIN5flash11enable_sm90INS1_16FlashAttnFwdSm90INS1_25CollectiveMainloopFwdSm90ILi2EN4cute5tupleIJNS5_1CILi1EEES8_S8_EEENS6_IJNS7_ILi128EEENS7_ILi112EEENS7_ILi192EEEEEELi192ENS_6half_tEfNS_4arch4Sm90ELb1ELb0ELb0ELb0ELb0ELb0ELb0ELb1ELb1ELb0ELb0ELb0EEENS1_21CollectiveEpilogueFwdINS6_IJSA_SC_SB_EEES9_SE_SG_Li256ELb0ELb0ELb0ELb0EEENS1_30DynamicPersistentTileSchedulerILi256ELi32ELb0ELb0ELb1EEEEEEEEEvNT_6ParamsE,@function
        .size           _ZN7cutlass13device_kernelIN5flash11enable_sm90INS1_16FlashAttnFwdSm90INS1_25CollectiveMainloopFwdSm90ILi2EN4cute5tupleIJNS5_1CILi1EEES8_S8_EEENS6_IJNS7_ILi128EEENS7_ILi112EEENS7_ILi192EEEEEELi192ENS_6half_tEfNS_4arch4Sm90ELb1ELb0ELb0ELb0ELb0ELb0ELb0ELb1ELb1ELb0ELb0ELb0EEENS1_21CollectiveEpilogueFwdINS6_IJSA_SC_SB_EEES9_SE_SG_Li256ELb0ELb0ELb0ELb0EEENS1_30DynamicPersistentTileSchedulerILi256ELi32ELb0ELb0ELb1EEEEEEEEEvNT_6ParamsE,(.L_x_2662 - _ZN7cutlass13device_kernelIN5flash11enable_sm90INS1_16FlashAttnFwdSm90INS1_25CollectiveMainloopFwdSm90ILi2EN4cute5tupleIJNS5_1CILi1EEES8_S8_EEENS6_IJNS7_ILi128EEENS7_ILi112EEENS7_ILi192EEEEEELi192ENS_6half_tEfNS_4arch4Sm90ELb1ELb0ELb0ELb0ELb0ELb0ELb0ELb1ELb1ELb0ELb0ELb0EEENS1_21CollectiveEpilogueFwdINS6_IJSA_SC_SB_EEES9_SE_SG_Li256ELb0ELb0ELb0ELb0EEENS1_30DynamicPersistentTileSchedulerILi256ELi32ELb0ELb0ELb1EEEEEEEEEvNT_6ParamsE)
        .other          _ZN7cutlass13device_kernelIN5flash11enable_sm90INS1_16FlashAttnFwdSm90INS1_25CollectiveMainloopFwdSm90ILi2EN4cute5tupleIJNS5_1CILi1EEES8_S8_EEENS6_IJNS7_ILi128EEENS7_ILi112EEENS7_ILi192EEEEEELi192ENS_6half_tEfNS_4arch4Sm90ELb1ELb0ELb0ELb0ELb0ELb0ELb0ELb1ELb1ELb0ELb0ELb0EEENS1_21CollectiveEpilogueFwdINS6_IJSA_SC_SB_EEES9_SE_SG_Li256ELb0ELb0ELb0ELb0EEENS1_30DynamicPersistentTileSchedulerILi256ELi32ELb0ELb0ELb1EEEEEEEEEvNT_6ParamsE,@"STO_CUDA_ENTRY STV_DEFAULT"
_ZN7cutlass13device_kernelIN5flash11enable_sm90INS1_16FlashAttnFwdSm90INS1_25CollectiveMainloopFwdSm90ILi2EN4cute5tupleIJNS5_1CILi1EEES8_S8_EEENS6_IJNS7_ILi128EEENS7_ILi112EEENS7_ILi192EEEEEELi192ENS_6half_tEfNS_4arch4Sm90ELb1ELb0ELb0ELb0ELb0ELb0ELb0ELb1ELb1ELb0ELb0ELb0EEENS1_21CollectiveEpilogueFwdINS6_IJSA_SC_SB_EEES9_SE_SG_Li256ELb0ELb0ELb0ELb0EEENS1_30DynamicPersistentTileSchedulerILi256ELi32ELb0ELb0ELb1EEEEEEEEEvNT_6ParamsE:
        /* <DEDUP_REMOVED lines=23> */
.L_x_1848:
[----:B------:R-:W-:Y:S05]  /*0170*/  BSYNC B0 ;  /* 0x0000000000007941 */ /* 0x000fea0003800000 */
.L_x_1847:
[----:B------:R-:W-:Y:S01]  /*0180*/  VOTEU.ANY UP0, P0 ;  /* 0x00000000003f7886 */ /* 0x000fe20000000100 */
[----:B------:R-:W1:Y:S01]  /*0190*/  SHFL.IDX PT, R2, R0, RZ, 0x1f ;  /* 0x00001fff00027589 */ /* 0x000e6200000e0000 */
[----:B------:R-:W-:Y:S01]  /*01a0*/  UMOV UR4, 0x1 ;  /* 0x0000000100047882 */ /* 0x000fe20000000000 */
[----:B------:R-:W-:Y:S02]  /*01b0*/  VOTEU.ANY UP1, P0 ;  /* 0x00000000003f7886 */ /* 0x000fe40000020100 */
[----:B------:R-:W2:Y:S01]  /*01c0*/  @UP0 S2UR UR7, SR_CgaCtaId ;  /* 0x00000000000709c3 */ /* 0x000ea20000008800 */
[----:B------:R-:W-:Y:S01]  /*01d0*/  @UP0 UMOV UR6, 0x400 ;  /* 0x0000040000060882 */ /* 0x000fe20000000000 */
[----:B------:R-:W-:-:S04]  /*01e0*/  @UP0 UIADD3 UR4, -UR4, 0x100000, URZ ;  /* 0x0010000004040890 */ /* 0x000fc8000fffe13f */
[----:B------:R-:W-:Y:S02]  /*01f0*/  @UP0 USHF.L.U32 UR5, UR4, 0xb, URZ ;  /* 0x0000000b04050899 */ /* 0x000fe4000800063f */
[----:B------:R-:W-:Y:S01]  /*0200*/  @UP0 USHF.L.U32 UR4, UR4, 0x1, URZ ;  /* 0x0000000104040899 */ /* 0x000fe2000800063f */
[----:B-1----:R-:W-:Y:S02]  /*0210*/  ISETP.NE.AND P1, PT, R2, RZ, PT ;  /* 0x000000ff0200720c */ /* 0x002fe40003f25270 */
[----:B------:R-:W-:Y:S01]  /*0220*/  SHF.R.U32.HI R2, RZ, 0x7, R3 ;  /* 0x00000007ff027819 */ /* 0x000fe20000011603 */
[----:B--2---:R-:W-:Y:S01]  /*0230*/  @UP0 ULEA UR6, UR7, UR6, 0x18 ;  /* 0x0000000607060291 */ /* 0x004fe2000f8ec03f */
[----:B------:R-:W-:-:S04]  /*0240*/  VOTEU.ANY UP0, P0 ;  /* 0x00000000003f7886 */ /* 0x000fc80000000100 */
[----:B------:R-:W1:Y:S04]  /*0250*/  SHFL.IDX PT, R2, R2, RZ, 0x1f ;  /* 0x00001fff02027589 */ /* 0x000e6800000e0000 */
[----:B------:R-:W2:Y:S03]  /*0260*/  FENCE.VIEW.ASYNC.S ;  /* 0x00000000000073c6 */ /* 0x000ea60000000000 */
[----:B--2---:R2:W3:Y:S01]  /*0270*/  @UP0 SYNCS.EXCH.64 URZ, [UR6+0x36800], UR4 ;  /* 0x03680004063f05b2 */ /* 0x0044e20008000100 */
[----:B------:R2:W4:Y:S01]  /*0280*/  @UP1 SYNCS.EXCH.64 URZ, [UR6+0x36820], UR4 ;  /* 0x03682004063f15b2 */ /* 0x0005220008000100 */
[----:B------:R-:W-:Y:S05]  /*0290*/  @P1 BRA `(.L_x_1849) ;  /* 0x0000000000481947 */ /* 0x000fea0003800000 */
[----:B--2---:R-:W2:Y:S01]  /*02a0*/  S2UR UR5, SR_CgaCtaId ;  /* 0x00000000000579c3 */ /* 0x004ea20000008800 */
[----:B------:R-:W-:Y:S01]  /*02b0*/  UMOV UR4, 0x400 ;  /* 0x0000040000047882 */ /* 0x000fe20000000000 */
[----:B------:R-:W-:Y:S01]  /*02c0*/  UMOV UR6, 0x1 ;  /* 0x0000000100067882 */ /* 0x000fe20000000000 */
[----:B------:R-:W-:Y:S01]  /*02d0*/  UMOV UR9, 0x2 ;  /* 0x0000000200097882 */ /* 0x000fe20000000000 */
[----:B------:R-:W-:-:S04]  /*02e0*/  UIADD3 UR6, -UR6, 0x100000, URZ ;  /* 0x0010000006067890 */ /* 0x000fc8000fffe13f */
[----:B------:R-:W-:Y:S02]  /*02f0*/  USHF.L.U32 UR7, UR6, 0xb, URZ ;  /* 0x0000000b06077899 */ /* 0x000fe4000800063f */
[----:B------:R-:W-:Y:S01]  /*0300*/  USHF.L.U32 UR6, UR6, 0x1, URZ ;  /* 0x0000000106067899 */ /* 0x000fe2000800063f */
[----:B------:R-:W-:Y:S01]  /*0310*/  ELECT P0, URZ, PT ;  /* 0x00000000003f782f */ /* 0x000fe20003800000 */
[----:B--2---:R-:W-:Y:S02]  /*0320*/  ULEA UR8, UR5, UR4, 0x18 ;  /* 0x0000000405087291 */ /* 0x004fe4000f8ec03f */
[----:B------:R-:W-:-:S04]  /*0330*/  UIADD3 UR4, -UR9, 0x100000, URZ ;  /* 0x0010000009047890 */ /* 0x000fc8000fffe13f */
[----:B------:R-:W-:Y:S02]  /*0340*/  USHF.L.U32 UR5, UR4, 0xb, URZ ;  /* 0x0000000b04057899 */ /* 0x000fe4000800063f */
[----:B------:R-:W-:Y:S01]  /*0350*/  USHF.L.U32 UR4, UR4, 0x1, URZ ;  /* 0x0000000104047899 */ /* 0x000fe2000800063f */
[----:B------:R-:W2:Y:S03]  /*0360*/  FENCE.VIEW.ASYNC.S ;  /* 0x00000000000073c6 */ /* 0x000ea60000000000 */
[----:B--2---:R2:W1:Y:S08]  /*0370*/  SYNCS.EXCH.64 URZ, [UR8+0x36830], UR6 ;  /* 0x03683006083f75b2 */ /* 0x0044700008000100 */
[----:B------:R2:W1:Y:S01]  /*0380*/  SYNCS.EXCH.64 URZ, [UR8+0x36840], UR4 ;  /* 0x03684004083f75b2 */ /* 0x0004620008000100 */
[----:B------:R2:W1:Y:S01]  /*0390*/  SYNCS.EXCH.64 URZ, [UR8+0x36838], UR6 ;  /* 0x03683806083f75b2 */ /* 0x0004620008000100 */
[----:B------:R2:W1:Y:S01]  /*03a0*/  SYNCS.EXCH.64 URZ, [UR8+0x36848], UR4 ;  /* 0x03684804083f75b2 */ /* 0x0004620008000100 */
[----:B------:R-:W-:Y:S01]  /*03b0*/  NOP ;  /* 0x0000000000007918 */ /* 0x000fe20000000000 */
.L_x_1849:
[----:B------:R-:W5:Y:S01]  /*03c0*/  SHFL.IDX PT, R3, R0, RZ, 0x1f ;  /* 0x00001fff00037589 */ /* 0x000f6200000e0000 */
[----:B------:R-:W-:Y:S01]  /*03d0*/  NOP ;  /* 0x0000000000007918 */ /* 0x000fe20000000000 */
[----:B-----5:R-:W-:-:S13]  /*03e0*/  ISETP.NE.AND P0, PT, R3, RZ, PT ;  /* 0x000000ff0300720c */ /* 0x020fda0003f05270 */
[----:B------:R-:W-:Y:S05]  /*03f0*/  @P0 BRA `(.L_x_1850) ;  /* 0x0000000000480947 */ /* 0x000fea0003800000 */
[----:B--2---:R-:W2:Y:S01]  /*0400*/  S2UR UR5, SR_CgaCtaId ;  /* 0x00000000000579c3 */ /* 0x004ea20000008800 */
[----:B------:R-:W-:Y:S01]  /*0410*/  UMOV UR4, 0x400 ;  /* 0x0000040000047882 */ /* 0x000fe20000000000 */
[----:B------:R-:W-:Y:S01]  /*0420*/  UMOV UR6, 0x1 ;  /* 0x0000000100067882 */ /* 0x000fe20000000000 */
[----:B------:R-:W-:Y:S01]  /*0430*/  UMOV UR7, 0x2 ;  /* 0x0000000200077882 */ /* 0x000fe20000000000 */
[----:B------:R-:W-:Y:S01]  /*0440*/  ELECT P0, URZ, PT ;  /* 0x00000000003f782f */ /* 0x000fe20003800000 */
[----:B--2---:R-:W-:Y:S02]  /*0450*/  ULEA UR8, UR5, UR4, 0x18 ;  /* 0x0000000405087291 */ /* 0x004fe4000f8ec03f */
[----:B------:R-:W-:-:S04]  /*0460*/  UIADD3 UR4, -UR6, 0x100000, URZ ;  /* 0x0010000006047890 */ /* 0x000fc8000fffe13f */
[----:B------:R-:W-:Y:S02]  /*0470*/  USHF.L.U32 UR5, UR4, 0xb, URZ ;  /* 0x0000000b04057899 */ /* 0x000fe4000800063f */
[----:B------:R-:W-:Y:S02]  /*0480*/  USHF.L.U32 UR4, UR4, 0x1, URZ ;  /* 0x0000000104047899 */ /* 0x000fe4000800063f */
        /* <DEDUP_REMOVED lines=9> */
.L_x_1850:
[----:B------:R-:W5:Y:S01]  /*0520*/  SHFL.IDX PT, R3, R0, RZ, 0x1f ;  /* 0x00001fff00037589 */ /* 0x000f6200000e0000 */
[----:B------:R-:W-:Y:S01]  /*0530*/  NOP ;  /* 0x0000000000007918 */ /* 0x000fe20000000000 */
[----:B-----5:R-:W-:-:S13]  /*0540*/  ISETP.NE.AND P0, PT, R3, RZ, PT ;  /* 0x000000ff0300720c */ /* 0x020fda0003f05270 */
[----:B------:R-:W-:Y:S05]  /*0550*/  @P0 BRA `(.L_x_1851) ;  /* 0x0000000000380947 */ /* 0x000fea0003800000 */
[----:B--2---:R-:W2:Y:S01]  /*0560*/  S2UR UR5, SR_CgaCtaId ;  /* 0x00000000000579c3 */ /* 0x004ea20000008800 */
[----:B------:R-:W-:Y:S01]  /*0570*/  UMOV UR4, 0x400 ;  /* 0x0000040000047882 */ /* 0x000fe20000000000 */
[----:B------:R-:W-:Y:S01]  /*0580*/  UMOV UR7, 0x1 ;  /* 0x0000000100077882 */ /* 0x000fe20000000000 */
[----:B------:R-:W-:Y:S01]  /*0590*/  ELECT P0, URZ, PT ;  /* 0x00000000003f782f */ /* 0x000fe20003800000 */
[----:B--2---:R-:W-:Y:S02]  /*05a0*/  ULEA UR6, UR5, UR4, 0x18 ;  /* 0x0000000405067291 */ /* 0x004fe4000f8ec03f */
[----:B------:R-:W-:-:S04]  /*05b0*/  UIADD3 UR4, -UR7, 0x100000, URZ ;  /* 0x0010000007047890 */ /* 0x000fc8000fffe13f */
[----:B------:R-:W-:Y:S02]  /*05c0*/  USHF.L.U32 UR5, UR4, 0xb, URZ ;  /* 0x0000000b04057899 */ /* 0x000fe4000800063f */
[----:B------:R-:W-:Y:S01]  /*05d0*/  USHF.L.U32 UR4, UR4, 0x1, URZ ;  /* 0x0000000104047899 */ /* 0x000fe2000800063f */
[----:B------:R-:W2:Y:S11]  /*05e0*/  FENCE.VIEW.ASYNC.S ;  /* 0x00000000000073c6 */ /* 0x000eb60000000000 */
[----:B--2---:R2:W1:Y:S01]  /*05f0*/  SYNCS.EXCH.64 URZ, [UR6+0x36870], UR4 ;  /* 0x03687004063f75b2 */ /* 0x0044620008000100 */
[----:B------:R2:W1:Y:S01]  /*0600*/  SYNCS.EXCH.64 URZ, [UR6+0x36880], UR4 ;  /* 0x03688004063f75b2 */ /* 0x0004620008000100 */
[----:B------:R2:W1:Y:S01]  /*0610*/  SYNCS.EXCH.64 URZ, [UR6+0x36878], UR4 ;  /* 0x03687804063f75b2 */ /* 0x0004620008000100 */
[----:B------:R2:W1:Y:S01]  /*0620*/  SYNCS.EXCH.64 URZ, [UR6+0x36888], UR4 ;  /* 0x03688804063f75b2 */ /* 0x0004620008000100 */
[----:B------:R-:W-:Y:S01]  /*0630*/  NOP ;  /* 0x0000000000007918 */ /* 0x000fe20000000000 */
.L_x_1851:
        /* <DEDUP_REMOVED lines=22> */
.L_x_1852:
        /* <DEDUP_REMOVED lines=22> */
.L_x_1853:
[----:B-1----:R-:W-:Y:S01]  /*0900*/  ISETP.NE.AND P0, PT, R2, RZ, PT ;  /* 0x000000ff0200720c */ /* 0x002fe20003f05270 */
[----:B------:R-:W-:Y:S01]  /*0910*/  IMAD.MOV.U32 R2, RZ, RZ, 0x1 ;  /* 0x00000001ff027424 */ /* 0x000fe200078e00ff */
[----:B------:R-:W-:-:S04]  /*0920*/  NOP ;  /* 0x0000000000007918 */ /* 0x000fc80000000000 */
[----:B------:R-:W-:-:S05]  /*0930*/  SEL R2, R2, 0x2, !P0 ;  /* 0x0000000202027807 */ /* 0x000fca0004000000 */
[----:B------:R1:W-:Y:S01]  /*0940*/  STL [R1+0x8], R2 ;  /* 0x0000080201007387 */ /* 0x0003e20000100800 */
[----:B---34-:R-:W-:Y:S06]  /*0950*/  BAR.SYNC.DEFER_BLOCKING 0x0 ;  /* 0x0000000000007b1d */ /* 0x018fec0000010000 */
[----:B------:R-:W-:Y:S05]  /*0960*/  @!P0 BRA `(.L_x_1854) ;  /* 0x000000fc00a88947 */ /* 0x000fea0003800000 */
.L_x_1855:
[----:B------:R-:W-:-:S08]  /*0970*/  NOP ;  /* 0x0000000000007918 */ /* 0x000fd00000000000 */
[----:B------:R-:W3:Y:S02]  /*0980*/  USETMAXREG.TRY_ALLOC.CTAPOOL UP0, 0xf0 ;  /* 0x000000f0000079c8 */ /* 0x000ee40008000600 */
[----:B---3--:R-:W-:-:S13]  /*0990*/  PLOP3.LUT P0, PT, PT, PT, UP0, 0x80, 0x0 ;  /* 0x000000000000781c */ /* 0x008fda0003f0f008 */
[----:B------:R-:W-:Y:S05]  /*09a0*/  @!P0 BRA `(.L_x_1855) ;  /* 0xfffffffc00f08947 */ /* 0x000fea000383ffff */
[----:B--2---:R-:W2:Y:S08]  /*09b0*/  S2UR UR7, SR_CTAID.X ;  /* 0x00000000000779c3 */ /* 0x004eb00000002500 */
[----:B------:R-:W-:Y:S08]  /*09c0*/  BAR.ARV 0x4, 0x120 ;  /* 0x0104800000007b1d */ /* 0x000ff00000002000 */
[----:B------:R-:W2:Y:S08]  /*09d0*/  LDC R0, c[0x0][0xda8] ;  /* 0x00036a00ff007b82 */ /* 0x000eb00000000800 */
[----:B------:R-:W-:Y:S06]  /*09e0*/  BAR.ARV 0x8, 0x120 ;  /* 0x0204800000007b1d */ /* 0x000fec0000002000 */
        /* <DEDUP_REMOVED lines=8> */
[----:B------:R-:W-:-:S05]  /*0a70*/  LOP3.LUT R212, R2, 0xffffff80, RZ, 0xc0, !PT ;  /* 0xffffff8002d47812 */ /* 0x000fca00078ec0ff */
[----:B------:R-:W-:Y:S01]  /*0a80*/  IMAD.IADD R212, R215, 0x1, -R212 ;  /* 0x00000001d7d47824 */ /* 0x000fe200078e0ad4 */
[----:B------:R-:W1:Y:S01]  /*0a90*/  S2UR UR6, SR_SWINHI ;  /* 0x00000000000679c3 */ /* 0x000e620000002f00 */
[----:B------:R-:W-:-:S03]  /*0aa0*/  LEA.HI R3, R0, R215, RZ, 0x4 ;  /* 0x000000d700037211 */ /* 0x000fc600078f20ff */
[----:B------:R-:W-:Y:S02]  /*0ab0*/  SHF.R.S32.HI R7, RZ, 0x1f, R212 ;  /* 0x0000001fff077819 */ /* 0x000fe400000114d4 */
[----:B------:R-:W-:Y:S02]  /*0ac0*/  SHF.R.S32.HI R6, RZ, 0x4, R3 ;  /* 0x00000004ff067819 */ /* 0x000fe40000011403 */
[----:B------:R-:W-:Y:S02]  /*0ad0*/  LEA.HI R8, R7, R212, RZ, 0x2 ;  /* 0x000000d407087211 */ /* 0x000fe400078f10ff */
[----:B------:R-:W-:Y:S02]  /*0ae0*/  LOP3.LUT R4, R3, 0x3fffff0, RZ, 0xc0, !PT ;  /* 0x03fffff003047812 */ /* 0x000fe400078ec0ff */
[--C-:B------:R-:W-:Y:S02]  /*0af0*/  SHF.R.S32.HI R9, RZ, 0x2, R8.reuse ;  /* 0x00000002ff097819 */ /* 0x100fe40000011408 */
[----:B------:R-:W-:-:S02]  /*0b00*/  SHF.R.S32.HI R10, RZ, 0x1f, R8 ;  /* 0x0000001fff0a7819 */ /* 0x000fc40000011408 */
[----:B------:R-:W-:Y:S02]  /*0b10*/  SHF.R.S32.HI R213, RZ, 0x7, R2 ;  /* 0x00000007ffd57819 */ /* 0x000fe40000011402 */
[----:B------:R-:W-:Y:S02]  /*0b20*/  LEA.HI R5, R3, R6, RZ, 0x1 ;  /* 0x0000000603057211 */ /* 0x000fe400078f08ff */
[----:B------:R-:W-:Y:S01]  /*0b30*/  LEA.HI R214, R0, R215, RZ, 0x5 ;  /* 0x000000d700d67211 */ /* 0x000fe200078f28ff */
[----:B------:R-:W-:Y:S01]  /*0b40*/  IMAD.IADD R3, R215, 0x1, -R4 ;  /* 0x00000001d7037824 */ /* 0x000fe200078e0a04 */
[----:B------:R-:W-:Y:S02]  /*0b50*/  LEA.HI R10, R10, R9, RZ, 0x3 ;  /* 0x000000090a0a7211 */ /* 0x000fe400078f18ff */
[----:B------:R-:W-:Y:S02]  /*0b60*/  LEA.HI R2, R2, R213, RZ, 0x1 ;  /* 0x000000d502027211 */ /* 0x000fe400078f08ff */
[----:B------:R-:W-:-:S02]  /*0b70*/  LOP3.LUT R5, R5, 0x1ffffffe, RZ, 0xc0, !PT ;  /* 0x1ffffffe05057812 */ /* 0x000fc400078ec0ff */
[----:B------:R-:W-:Y:S01]  /*0b80*/  SHF.R.S32.HI R214, RZ, 0x5, R214 ;  /* 0x00000005ffd67819 */ /* 0x000fe200000114d6 */
[----:B------:R-:W-:Y:S01]  /*0b90*/  UMOV UR4, 0x400 ;  /* 0x0000040000047882 */ /* 0x000fe20000000000 */
[----:B------:R-:W-:Y:S02]  /*0ba0*/  LOP3.LUT R10, R10, 0xfffffff8, RZ, 0xc0, !PT ;  /* 0xfffffff80a0a7812 */ /* 0x000fe400078ec0ff */
[----:B------:R-:W-:Y:S01]  /*0bb0*/  LOP3.LUT R2, R2, 0x3fffffe, RZ, 0xc0, !PT ;  /* 0x03fffffe02027812 */ /* 0x000fe200078ec0ff */
[----:B---3--:R-:W-:Y:S01]  /*0bc0*/  ULEA UR8, UR5, UR4, 0x18 ;  /* 0x0000000405087291 */ /* 0x008fe2000f8ec03f */
[----:B------:R-:W-:Y:S01]  /*0bd0*/  LEA R4, R214, R3, 0x4 ;  /* 0x00000003d6047211 */ /* 0x000fe200078e20ff */
[----:B------:R-:W-:Y:S01]  /*0be0*/  IMAD.IADD R5, R6, 0x1, -R5 ;  /* 0x0000000106057824 */ /* 0x000fe200078e0a05 */
[----:B------:R-:W-:Y:S02]  /*0bf0*/  LEA.HI R7, R7, R212, RZ, 0x5 ;  /* 0x000000d407077211 */ /* 0x000fe400078f28ff */
[----:B------:R-:W-:Y:S01]  /*0c00*/  LEA.HI R0, R0, R215, RZ, 0x3 ;  /* 0x000000d700007211 */ /* 0x000fe200078f18ff */
[----:B------:R-:W-:Y:S01]  /*0c10*/  IMAD.IADD R10, R9, 0x1, -R10 ;  /* 0x00000001090a7824 */ /* 0x000fe200078e0a0a */
[----:B------:R-:W-:Y:S01]  /*0c20*/  SHF.R.S32.HI R7, RZ, 0x5, R7 ;  /* 0x00000005ff077819 */ /* 0x000fe20000011407 */
[----:B------:R-:W-:Y:S01]  /*0c30*/  IMAD.IADD R206, R213, 0x1, -R2 ;  /* 0x00000001d5ce7824 */ /* 0x000fe200078e0a02 */
[----:B------:R-:W-:Y:S01]  /*0c40*/  LOP3.LUT R2, R0, 0x1ffffff8, RZ, 0xc0, !PT ;  /* 0x1ffffff800027812 */ /* 0x000fe200078ec0ff */
[----:B------:R-:W-:Y:S01]  /*0c50*/  IMAD R3, R4, 0x8, R5 ;  /* 0x0000000804037824 */ /* 0x000fe200078e0205 */
[----:B------:R-:W-:Y:S01]  /*0c60*/  UMOV UR4, UR8 ;  /* 0x0000000800047c82 */ /* 0x000fe20008000000 */
[----:B-1----:R-:W-:Y:S01]  /*0c70*/  UMOV UR5, UR6 ;  /* 0x0000000600057c82 */ /* 0x002fe20008000000 */
[----:B------:R-:W-:Y:S01]  /*0c80*/  LEA R7, R7, R10, 0x4 ;  /* 0x0000000a07077211 */ /* 0x000fe200078e20ff */
[----:B------:R-:W-:Y:S01]  /*0c90*/  IMAD.U32 R18, RZ, RZ, UR4 ;  /* 0x00000004ff127e24 */ /* 0x000fe2000f8e00ff */
[----:B------:R-:W-:Y:S01]  /*0ca0*/  LOP3.LUT R205, R8, 0x7ffffffc, RZ, 0xc0, !PT ;  /* 0x7ffffffc08cd7812 */ /* 0x000fe200078ec0ff */
[----:B------:R-:W-:-:S02]  /*0cb0*/  IMAD.U32 R19, RZ, RZ, UR5 ;  /* 0x00000005ff137e24 */ /* 0x000fc4000f8e00ff */
[----:B------:R-:W-:Y:S02]  /*0cc0*/  IMAD.SHL.U32 R3, R3, 0x8, RZ ;  /* 0x0000000803037824 */ /* 0x000fe400078e00ff */
[----:B------:R-:W-:Y:S01]  /*0cd0*/  IMAD.IADD R2, R215, 0x1, -R2 ;  /* 0x00000001d7027824 */ /* 0x000fe200078e0a02 */
[----:B------:R-:W-:Y:S01]  /*0ce0*/  UMOV UR5, URZ ;  /* 0x0000003f00057c82 */ /* 0x000fe20008000000 */
[----:B------:R-:W-:Y:S01]  /*0cf0*/  IMAD.U32 R16, RZ, RZ, UR8 ;  /* 0x00000008ff107e24 */ /* 0x000fe2000f8e00ff */
[----:B------:R-:W-:Y:S01]  /*0d00*/  SHF.R.S32.HI R208, RZ, 0x3, R0 ;  /* 0x00000003ffd07819 */ /* 0x000fe20000011400 */
[----:B------:R-:W-:Y:S01]  /*0d10*/  IMAD.WIDE R18, R3, 0x2, R18 ;  /* 0x0000000203127825 */ /* 0x000fe200078e0212 */
[----:B------:R-:W-:-:S03]  /*0d20*/  MOV R17, UR5 ;  /* 0x0000000500117c02 */ /* 0x000fc60008000f00 */
[----:B------:R-:W-:Y:S02]  /*0d30*/  IMAD R206, R206, 0x40, R7 ;  /* 0x00000040cece7824 */ /* 0x000fe400078e0207 */
[----:B------:R-:W-:Y:S02]  /*0d40*/  IMAD.MOV.U32 R210, RZ, RZ, RZ ;  /* 0x000000ffffd27224 */ /* 0x000fe400078e00ff */
[----:B------:R-:W-:Y:S02]  /*0d50*/  IMAD.SHL.U32 R22, R2, 0x8, RZ ;  /* 0x0000000802167824 */ /* 0x000fe400078e00ff */
[----:B------:R-:W-:Y:S01]  /*0d60*/  IMAD.IADD R205, R212, 0x1, -R205 ;  /* 0x00000001d4cd7824 */ /* 0x000fe200078e0acd */
[----:B------:R-:W-:Y:S01]  /*0d70*/  UMOV UR4, UR7 ;  /* 0x0000000700047c82 */ /* 0x000fe20008000000 */
[----:B------:R-:W-:Y:S01]  /*0d80*/  UMOV UR46, URZ ;  /* 0x0000003f002e7c82 */ /* 0x000fe20008000000 */
[----:B--2---:R-:W-:-:S07]  /*0d90*/  LOP3.LUT R204, R11, 0x1, RZ, 0xfc, !PT ;  /* 0x000000010bcc7812 */ /* 0x004fce00078efcff */
.L_x_1902:
        /* <DEDUP_REMOVED lines=21> */
.L_x_1856:
        /* <DEDUP_REMOVED lines=8> */
.L_x_1857:
[----:B------:R-:W-:Y:S01]  /*0f70*/  R2UR UR5, R207 ;  /* 0x00000000cf0572ca */ /* 0x000fe200000e0000 */
[----:B------:R-:W1:Y:S01]  /*0f80*/  LDC R0, c[0x0][0x288] ;  /* 0x0000a200ff007b82 */ /* 0x000e620000000800 */
[----:B------:R-:W-:Y:S01]  /*0f90*/  ULDC UR6, c[0x0][0xdac] ;  /* 0x00036b0000067ab9 */ /* 0x000fe20000000800 */
[----:B------:R-:W-:Y:S01]  /*0fa0*/  ULDC.64 UR10, c[0x0][0x3f8] ;  /* 0x0000fe00000a7ab9 */ /* 0x000fe20000000a00 */
[----:B------:R-:W-:Y:S01]  /*0fb0*/  MOV R4, RZ ;  /* 0x000000ff00047202 */ /* 0x000fe20000000f00 */
[----:B------:R-:W-:Y:S01]  /*0fc0*/  UISETP.NE.U32.AND UP0, UPT, UR10, URZ, UPT ;  /* 0x0000003f0a00728c */ /* 0x000fe2000bf05070 */
[----:B------:R-:W-:Y:S01]  /*0fd0*/  IMAD.MOV.U32 R2, RZ, RZ, RZ ;  /* 0x000000ffff027224 */ /* 0x000fe200078e00ff */
[----:B------:R-:W-:Y:S01]  /*0fe0*/  ULDC UR43, c[0x0][0xdb8] ;  /* 0x00036e00002b7ab9 */ /* 0x000fe20000000800 */
[----:B------:R-:W-:Y:S01]  /*0ff0*/  UIADD3 UR4, UR7, -UR4, URZ ;  /* 0x8000000407047290 */ /* 0x000fe2000fffe03f */
[----:B------:R-:W2:Y:S01]  /*1000*/  LDC R82, c[0x0][0x2e0] ;  /* 0x0000b800ff527b82 */ /* 0x000ea20000000800 */
[----:B------:R-:W-:Y:S01]  /*1010*/  UISETP.NE.AND.EX UP0, UPT, UR11, URZ, UPT, UP0 ;  /* 0x0000003f0b00728c */ /* 0x000fe2000bf05300 */
[----:B------:R-:W-:-:S02]  /*1020*/  PLOP3.LUT P0, PT, PT, PT, PT, 0x80, 0x0 ;  /* 0x000000000000781c */ /* 0x000fc40003f0f070 */
[----:B------:R-:W-:Y:S01]  /*1030*/  CS2R R118, SRZ ;  /* 0x0000000000767805 */ /* 0x000fe2000001ff00 */
[----:B------:R-:W-:Y:S01]  /*1040*/  ULOP3.LUT UR5, URZ, UR5, URZ, 0x33, !UPT ;  /* 0x000000053f057292 */ /* 0x000fe2000f8e333f */
[----:B------:R-:W-:Y:S02]  /*1050*/  CS2R R116, SRZ ;  /* 0x0000000000747805 */ /* 0x000fe4000001ff00 */
[----:B------:R-:W-:Y:S02]  /*1060*/  CS2R R114, SRZ ;  /* 0x0000000000727805 */ /* 0x000fe4000001ff00 */
[----:B------:R-:W-:Y:S01]  /*1070*/  CS2R R112, SRZ ;  /* 0x0000000000707805 */ /* 0x000fe2000001ff00 */
[----:B------:R-:W-:Y:S01]  /*1080*/  UIADD3 UR5, UR5, UR6, URZ ;  /* 0x0000000605057290 */ /* 0x000fe2000fffe03f */
[----:B------:R-:W-:Y:S02]  /*1090*/  CS2R R110, SRZ ;  /* 0x00000000006e7805 */ /* 0x000fe4000001ff00 */
[----:B------:R-:W-:Y:S01]  /*10a0*/  CS2R R108, SRZ ;  /* 0x00000000006c7805 */ /* 0x000fe2000001ff00 */
[----:B------:R-:W-:Y:S01]  /*10b0*/  ULDC UR6, c[0x0][0x404] ;  /* 0x0001010000067ab9 */ /* 0x000fe20000000800 */
[----:B------:R-:W-:Y:S01]  /*10c0*/  USHF.L.U32 UR42, UR5, 0x7, URZ ;  /* 0x00000007052a7899 */ /* 0x000fe2000800063f */
[----:B------:R-:W-:Y:S01]  /*10d0*/  CS2R R106, SRZ ;  /* 0x00000000006a7805 */ /* 0x000fe2000001ff00 */
[----:B------:R-:W-:Y:S01]  /*10e0*/  USEL UR5, UR6, 0x1, UP0 ;  /* 0x0000000106057887 */ /* 0x000fe20008000000 */
[----:B------:R-:W-:Y:S01]  /*10f0*/  CS2R R104, SRZ ;  /* 0x0000000000687805 */ /* 0x000fe2000001ff00 */
[----:B------:R-:W-:Y:S01]  /*1100*/  UISETP.NE.AND UP0, UPT, UR43, 0x1, UPT ;  /* 0x000000012b00788c */ /* 0x000fe2000bf05270 */
[----:B------:R-:W-:Y:S01]  /*1110*/  CS2R R102, SRZ ;  /* 0x0000000000667805 */ /* 0x000fe2000001ff00 */
[----:B------:R-:W-:Y:S01]  /*1120*/  IMAD.U32 R211, RZ, RZ, UR42 ;  /* 0x0000002affd37e24 */ /* 0x000fe2000f8e00ff */
[----:B------:R-:W-:-:S02]  /*1130*/  CS2R R100, SRZ ;  /* 0x0000000000647805 */ /* 0x000fc4000001ff00 */
[----:B------:R-:W-:Y:S02]  /*1140*/  CS2R R98, SRZ ;  /* 0x0000000000627805 */ /* 0x000fe4000001ff00 */
[----:B------:R-:W-:Y:S02]  /*1150*/  CS2R R96, SRZ ;  /* 0x0000000000607805 */ /* 0x000fe4000001ff00 */
[----:B------:R-:W-:Y:S02]  /*1160*/  CS2R R94, SRZ ;  /* 0x00000000005e7805 */ /* 0x000fe4000001ff00 */
[----:B-1----:R-:W-:Y:S01]  /*1170*/  IADD3 R5, R211, 0xef, -R0 ;  /* 0x000000efd3057810 */ /* 0x002fe20007ffe800 */
[----:B--2---:R-:W-:Y:S01]  /*1180*/  IMAD R82, R82, UR5, RZ ;  /* 0x0000000552527c24 */ /* 0x004fe2000f8e02ff */
[----:B------:R-:W-:Y:S01]  /*1190*/  ULDC UR5, c[0x0][0xdc4] ;  /* 0x0003710000057ab9 */ /* 0x000fe20000000800 */
[----:B------:R-:W-:Y:S01]  /*11a0*/  CS2R R92, SRZ ;  /* 0x00000000005c7805 */ /* 0x000fe2000001ff00 */
[----:B------:R-:W-:Y:S01]  /*11b0*/  UIMAD UR8, UR8, UR5, UR4 ;  /* 0x00000005080872a4 */ /* 0x000fe2000f8e0204 */
[C---:B------:R-:W-:Y:S01]  /*11c0*/  VIADD R3, R82.reuse, 0x6f ;  /* 0x0000006f52037836 */ /* 0x040fe20000000000 */
[----:B------:R-:W-:Y:S01]  /*11d0*/  @UP0 ULDC UR6, c[0x0][0xdc0] ;  /* 0x0003700000060ab9 */ /* 0x000fe20000000800 */
[----:B------:R-:W-:Y:S01]  /*11e0*/  IMAD.IADD R5, R82, 0x1, R5 ;  /* 0x0000000152057824 */ /* 0x000fe200078e0205 */
[----:B------:R-:W-:Y:S01]  /*11f0*/  @UP0 ULDC UR4, c[0x0][0xdbc] ;  /* 0x00036f0000040ab9 */ /* 0x000fe20000000800 */
[----:B------:R-:W-:Y:S01]  /*1200*/  IMAD.HI R2, R3, -0x6db6db6d, R2 ;  /* 0x9249249303027827 */ /* 0x000fe200078e0202 */
[----:B------:R-:W-:Y:S01]  /*1210*/  UIMAD.WIDE.U32 UR4, UR8, UR4, URZ ;  /* 0x00000004080472a5 */ /* 0x000fe2000f8e003f */
[----:B------:R-:W-:Y:S01]  /*1220*/  CS2R R90, SRZ ;  /* 0x00000000005a7805 */ /* 0x000fe2000001ff00 */
[----:B------:R-:W-:Y:S01]  /*1230*/  UMOV UR44, UR8 ;  /* 0x00000008002c7c82 */ /* 0x000fe20008000000 */
[----:B------:R-:W-:Y:S01]  /*1240*/  IMAD.HI R4, R5, -0x6db6db6d, R4 ;  /* 0x9249249305047827 */ /* 0x000fe200078e0204 */
[----:B------:R-:W-:Y:S01]  /*1250*/  SHF.R.U32.HI R3, RZ, 0x1f, R2 ;  /* 0x0000001fff037819 */ /* 0x000fe20000011602 */
[----:B------:R-:W-:Y:S01]  /*1260*/  @UP0 USHF.R.U32.HI UR44, URZ, UR6, UR5 ;  /* 0x000000063f2c0299 */ /* 0x000fe20008011605 */
[----:B------:R-:W-:-:S02]  /*1270*/  CS2R R88, SRZ ;  /* 0x0000000000587805 */ /* 0x000fc4000001ff00 */
[----:B------:R-:W-:Y:S02]  /*1280*/  CS2R R86, SRZ ;  /* 0x0000000000567805 */ /* 0x000fe4000001ff00 */
[----:B------:R-:W-:Y:S01]  /*1290*/  SHF.R.U32.HI R5, RZ, 0x1f, R4 ;  /* 0x0000001fff057819 */ /* 0x000fe20000011604 */
[----:B------:R-:W-:Y:S01]  /*12a0*/  UIADD3 UR4, -UR44, URZ, URZ ;  /* 0x0000003f2c047290 */ /* 0x000fe2000fffe13f */
[----:B------:R-:W-:Y:S01]  /*12b0*/  LEA.HI.SX32 R3, R2, R3, 0x1a ;  /* 0x0000000302037211 */ /* 0x000fe200078fd2ff */
[----:B------:R-:W-:Y:S01]  /*12c0*/  IMAD.MOV.U32 R2, RZ, RZ, RZ ;  /* 0x000000ffff027224 */ /* 0x000fe200078e00ff */
[----:B------:R-:W-:Y:S01]  /*12d0*/  LEA.HI.SX32 R4, R4, R5, 0x1a ;  /* 0x0000000504047211 */ /* 0x000fe200078fd2ff */
[----:B------:R-:W-:Y:S01]  /*12e0*/  UIMAD UR43, UR43, UR4, UR8 ;  /* 0x000000042b2b72a4 */ /* 0x000fe2000f8e0208 */
[----:B------:R-:W-:Y:S02]  /*12f0*/  CS2R R84, SRZ ;  /* 0x0000000000547805 */ /* 0x000fe4000001ff00 */
[----:B------:R-:W-:-:S02]  /*1300*/  CS2R R38, SRZ ;  /* 0x0000000000267805 */ /* 0x000fc4000001ff00 */
[----:B------:R-:W-:Y:S01]  /*1310*/  VIMNMX R83, R3, R4, PT ;  /* 0x0000000403537248 */ /* 0x000fe20003fe0100 */
[----:B------:R-:W-:Y:S01]  /*1320*/  IMAD.MOV.U32 R3, RZ, RZ, RZ ;  /* 0x000000ffff037224 */ /* 0x000fe200078e00ff */
[----:B------:R-:W-:Y:S02]  /*1330*/  CS2R R80, SRZ ;  /* 0x0000000000507805 */ /* 0x000fe4000001ff00 */
[----:B------:R-:W-:Y:S02]  /*1340*/  CS2R R78, SRZ ;  /* 0x00000000004e7805 */ /* 0x000fe4000001ff00 */
[----:B------:R-:W-:Y:S02]  /*1350*/  ISETP.GE.AND P1, PT, R83, 0x1, PT ;  /* 0x000000015300780c */ /* 0x000fe40003f26270 */
        /* <DEDUP_REMOVED lines=20> */
[----:B------:R-:W-:-:S02]  /*14a0*/  CS2R R120, SRZ ;  /* 0x0000000000787805 */ /* 0x000fc4000001ff00 */
[----:B------:R-:W-:Y:S01]  /*14b0*/  CS2R R36, SRZ ;  /* 0x0000000000247805 */ /* 0x000fe2000001ff00 */
[----:B------:R-:W-:Y:S01]  /*14c0*/  IMAD.MOV.U32 R124, RZ, RZ, RZ ;  /* 0x000000ffff7c7224 */ /* 0x000fe200078e00ff */
[----:B------:R-:W-:Y:S02]  /*14d0*/  CS2R R30, SRZ ;  /* 0x00000000001e7805 */ /* 0x000fe4000001ff00 */
[----:B------:R-:W-:Y:S01]  /*14e0*/  CS2R R32, SRZ ;  /* 0x0000000000207805 */ /* 0x000fe2000001ff00 */
[----:B------:R-:W-:Y:S01]  /*14f0*/  IMAD.MOV.U32 R0, RZ, RZ, RZ ;  /* 0x000000ffff007224 */ /* 0x000fe200078e00ff */
[----:B------:R-:W-:Y:S01]  /*1500*/  CS2R R6, SRZ ;  /* 0x0000000000067805 */ /* 0x000fe2000001ff00 */
[----:B------:R-:W-:Y:S01]  /*1510*/  IMAD.MOV.U32 R27, RZ, RZ, RZ ;  /* 0x000000ffff1b7224 */ /* 0x000fe200078e00ff */
[----:B------:R-:W-:Y:S01]  /*1520*/  MOV R29, RZ ;  /* 0x000000ff001d7202 */ /* 0x000fe20000000f00 */
[----:B------:R-:W-:Y:S01]  /*1530*/  IMAD.MOV.U32 R25, RZ, RZ, RZ ;  /* 0x000000ffff197224 */ /* 0x000fe200078e00ff */
[----:B------:R-:W-:Y:S06]  /*1540*/  @!P1 BRA `(.L_x_1858) ;  /* 0x000000d800fc9947 */ /* 0x000fec0003800000 */
[----:B------:R-:W1:Y:S01]  /*1550*/  SHFL.IDX PT, R0, R213, RZ, 0x1f ;  /* 0x00001fffd5007589 */ /* 0x000e6200000e0000 */
[----:B------:R-:W-:-:S13]  /*1560*/  R2UR UR6, R16 ;  /* 0x00000000100672ca */ /* 0x000fda00000e0000 */
[----:B------:R-:W-:-:S04]  /*1570*/  UIADD3 UR6, UR6, 0x15400, URZ ;  /* 0x0001540006067890 */ /* 0x000fc8000fffe03f */
[----:B------:R-:W-:Y:S01]  /*1580*/  ULOP3.LUT UP0, URZ, UR6, 0x9f, URZ, 0xc0, !UPT ;  /* 0x0000009f063f7892 */ /* 0x000fe2000f80c03f */
[----:B-1----:R-:W-:-:S05]  /*1590*/  R2UR UR4, R0 ;  /* 0x00000000000472ca */ /* 0x002fca00000e0000 */
[----:B------:R-:W-:-:S08]  /*15a0*/  PLOP3.LUT P0, PT, PT, PT, UP0, 0x80, 0x0 ;  /* 0x000000000000781c */ /* 0x000fd00003f0f008 */
        /* <DEDUP_REMOVED lines=23> */
.L_x_1859:
[----:B------:R-:W-:Y:S02]  /*1720*/  LEA.HI R0, R210, R210, RZ, 0x1 ;  /* 0x000000d2d2007211 */ /* 0x000fe400078f08ff */
[----:B------:R-:W-:Y:S02]  /*1730*/  R2UR UR4, R16 ;  /* 0x00000000100472ca */ /* 0x000fe400000e0000 */
[----:B------:R-:W-:Y:S02]  /*1740*/  LOP3.LUT R3, R0, 0xfffffffe, RZ, 0xc0, !PT ;  /* 0xfffffffe00037812 */ /* 0x000fe400078ec0ff */
[----:B------:R-:W-:-:S03]  /*1750*/  ISETP.NE.AND P0, PT, R204, 0x3, PT ;  /* 0x00000003cc00780c */ /* 0x000fc60003f05270 */
[----:B------:R-:W-:-:S05]  /*1760*/  IMAD.IADD R0, R210, 0x1, -R3 ;  /* 0x00000001d2007824 */ /* 0x000fca00078e0a03 */
[----:B------:R-:W-:-:S04]  /*1770*/  SHF.L.U32 R0, R0, 0x1f, RZ ;  /* 0x0000001f00007819 */ /* 0x000fc800000006ff */
[----:B------:R-:W1:Y:S02]  /*1780*/  SYNCS.PHASECHK.TRANS64.TRYWAIT P1, [UR4+0x36800], R0 ;  /* 0x03680000ff0075a7 */ /* 0x000e640008020144 */
[----:B-1----:R-:W-:Y:S05]  /*1790*/  @!P1 BRA `(.L_x_1860) ;  /* 0x0000012000b89947 */ /* 0x002fea0003800000 */
.L_x_1961:
[----:B------:R-:W-:Y:S05]  /*17a0*/  @!P0 BRA `(.L_x_1861) ;  /* 0x0000000000048947 */ /* 0x000fea0003800000 */
[----:B------:R-:W-:Y:S01]  /*17b0*/  BPT.TRAP 0x1 ;  /* 0x000000040000795c */ /* 0x000fe20000300000 */
.L_x_1861:
[----:B------:R-:W-:Y:S01]  /*17c0*/  R2UR UR5, R17 ;  /* 0x00000000110572ca */ /* 0x000fe200000e0000 */
[----:B------:R-:W-:Y:S01]  /*17d0*/  IMAD.U32 R2, RZ, RZ, UR46 ;  /* 0x0000002eff027e24 */ /* 0x000fe2000f8e00ff */
[----:B------:R-:W-:-:S11]  /*17e0*/  R2UR UR4, R16 ;  /* 0x00000000100472ca */ /* 0x000fd600000e0000 */
[----:B-1----:R-:W-:Y:S02]  /*17f0*/  IMAD.U32 R3, RZ, RZ, UR5 ;  /* 0x00000005ff037e24 */ /* 0x002fe4000f8e00ff */
[----:B------:R-:W-:-:S03]  /*1800*/  LEA R2, R2, UR4, 0x3 ;  /* 0x0000000402027c11 */ /* 0x000fc6000f8e18ff */
[----:B------:R-:W-:-:S04]  /*1810*/  SHF.L.U32 R3, R3, 0x1f, RZ ;  /* 0x0000001f03037819 */ /* 0x000fc800000006ff */
[----:B------:R1:W2:Y:S01]  /*1820*/  SYNCS.PHASECHK.TRANS64.TRYWAIT P2, [R2+URZ+0x36830], R3 ;  /* 0x03683003020075a7 */ /* 0x0002a2000804017f */
[----:B------:R-:W-:Y:S05]  /*1830*/  @!P0 BRA `(.L_x_1862) ;  /* 0x0000000000048947 */ /* 0x000fea0003800000 */
[----:B------:R-:W-:Y:S01]  /*1840*/  BPT.TRAP 0x1 ;  /* 0x000000040000795c */ /* 0x000fe20000300000 */
.L_x_1862:
[----:B------:R-:W3:Y:S01]  /*1850*/  S2R R0, SR_TID.X ;  /* 0x0000000000007919 */ /* 0x000ee20000002100 */
[----:B------:R-:W-:Y:S02]  /*1860*/  MOV R119, RZ ;  /* 0x000000ff00777202 */ /* 0x000fe40000000f00 */
[----:B---3--:R-:W-:Y:S01]  /*1870*/  LOP3.LUT P1, RZ, R0, 0x7f, RZ, 0xc0, !PT ;  /* 0x0000007f00ff7812 */ /* 0x008fe2000782c0ff */
[----:B--2---:R-:W-:-:S12]  /*1880*/  @P2 BRA `(.L_x_1863) ;  /* 0x0000000000082947 */ /* 0x004fd80003800000 */
[----:B------:R-:W2:Y:S02]  /*1890*/  SYNCS.PHASECHK.TRANS64.TRYWAIT P2, [R2+URZ+0x36830], R3 ;  /* 0x03683003020075a7 */ /* 0x000ea4000804017f */
[----:B--2---:R-:W-:Y:S05]  /*18a0*/  @!P2 BRA `(.L_x_1864) ;  /* 0x000001200090a947 */ /* 0x004fea0003800000 */
.L_x_1863:
        /* <DEDUP_REMOVED lines=12> */
[----:B------:R-:W-:Y:S01]  /*1970*/  UMOV UR27, 0x40000040 ;  /* 0x40000040001b7882 */ /* 0x000fe20000000000 */
[----:B------:R-:W-:Y:S01]  /*1980*/  UMOV UR31, 0x40000040 ;  /* 0x40000040001f7882 */ /* 0x000fe20000000000 */
[----:B------:R-:W-:Y:S01]  /*1990*/  UIADD3 UR4, UR4, 0x21400, URZ ;  /* 0x0002140004047890 */ /* 0x000fe2000fffe03f */
[----:B------:R-:W-:Y:S01]  /*19a0*/  MOV R0, UR43 ;  /* 0x0000002b00007c02 */ /* 0x000fe20008000f00 */
[----:B------:R-:W-:Y:S01]  /*19b0*/  UMOV UR35, 0x40000040 ;  /* 0x4000004000237882 */ /* 0x000fe20000000000 */
[----:B------:R-:W-:Y:S01]  /*19c0*/  UMOV UR39, 0x40000040 ;  /* 0x4000004000277882 */ /* 0x000fe20000000000 */
[----:B------:R-:W-:Y:S01]  /*19d0*/  USHF.R.U32.HI UR4, URZ, 0x4, UR4 ;  /* 0x000000043f047899 */ /* 0x000fe20008011604 */
[----:B-12---:R-:W-:Y:S01]  /*19e0*/  MOV R3, UR42 ;  /* 0x0000002a00037c02 */ /* 0x006fe20008000f00 */
[----:B------:R-:W-:Y:S01]  /*19f0*/  UMOV UR51, 0x40000040 ;  /* 0x4000004000337882 */ /* 0x000fe20000000000 */
[----:B------:R-:W-:Y:S01]  /*1a00*/  UMOV UR55, 0x40000040 ;  /* 0x4000004000377882 */ /* 0x000fe20000000000 */
[----:B------:R-:W-:Y:S01]  /*1a10*/  ULOP3.LUT UR4, UR4, 0x3fff, URZ, 0xc0, !UPT ;  /* 0x00003fff04047892 */ /* 0x000fe2000f8ec03f */
[----:B------:R-:W-:Y:S01]  /*1a20*/  @!P1 IADD3 R2, R2, 0x36840, RZ ;  /* 0x0003684002029810 */ /* 0x000fe20007ffe0ff */
[----:B------:R-:W-:Y:S01]  /*1a30*/  UMOV UR59, 0x40000040 ;  /* 0x40000040003b7882 */ /* 0x000fe20000000000 */
[----:B------:R-:W-:Y:S01]  /*1a40*/  UMOV UR43, 0x40000040 ;  /* 0x40000040002b7882 */ /* 0x000fe20000000000 */
[----:B------:R-:W-:Y:S01]  /*1a50*/  ULOP3.LUT UR40, UR4, 0x10000, URZ, 0xfc, !UPT ;  /* 0x0001000004287892 */ /* 0x000fe2000f8efc3f */
[----:B------:R-:W-:Y:S01]  /*1a60*/  @!P1 PRMT R2, RZ, 0x654, R2 ;  /* 0x00000654ff029816 */ /* 0x000fe20000000002 */
[----:B------:R-:W-:Y:S01]  /*1a70*/  ULOP3.LUT UR4, UR36, 0x10000, URZ, 0xfc, !UPT ;  /* 0x0001000024047892 */ /* 0x000fe2000f8efc3f */
[--C-:B------:R-:W-:Y:S01]  /*1a80*/  IMAD.MOV.U32 R118, RZ, RZ, R119.reuse ;  /* 0x000000ffff767224 */ /* 0x100fe200078e0077 */
[----:B------:R-:W-:Y:S01]  /*1a90*/  UIMAD UR6, UR46, 0xa80, UR40 ;  /* 0x00000a802e0678a4 */ /* 0x000fe2000f8e0228 */
[--C-:B------:R-:W-:Y:S01]  /*1aa0*/  IMAD.MOV.U32 R116, RZ, RZ, R119.reuse ;  /* 0x000000ffff747224 */ /* 0x100fe200078e0077 */
[----:B------:R-:W-:Y:S01]  /*1ab0*/  MOV R4, UR40 ;  /* 0x0000002800047c02 */ /* 0x000fe20008000f00 */
[--C-:B------:R-:W-:Y:S01]  /*1ac0*/  IMAD.MOV.U32 R114, RZ, RZ, R119.reuse ;  /* 0x000000ffff727224 */ /* 0x100fe200078e0077 */
[----:B------:R-:W-:Y:S01]  /*1ad0*/  UIADD3 UR10, UR6, 0x80, URZ ;  /* 0x00000080060a7890 */ /* 0x000fe2000fffe03f */
[--C-:B------:R-:W-:Y:S01]  /*1ae0*/  IMAD.MOV.U32 R112, RZ, RZ, R119.reuse ;  /* 0x000000ffff707224 */ /* 0x100fe200078e0077 */
[----:B------:R-:W-:Y:S01]  /*1af0*/  UMOV UR8, UR4 ;  /* 0x0000000400087c82 */ /* 0x000fe20008000000 */
[----:B------:R-:W-:Y:S01]  /*1b00*/  UIADD3 UR14, UR6, 0x200, URZ ;  /* 0x00000200060e7890 */ /* 0x000fe2000fffe03f */
[--C-:B------:R-:W-:Y:S01]  /*1b10*/  IMAD.MOV.U32 R110, RZ, RZ, R119.reuse ;  /* 0x000000ffff6e7224 */ /* 0x100fe200078e0077 */
[----:B------:R-:W-:Y:S01]  /*1b20*/  HGMMA.64x16x16.F32 R72, gdesc[UR4], RZ, !UPT, gsb0 ;  /* 0x00200000044879f0 */ /* 0x000fe2000c0008ff */
[----:B------:R-:W-:Y:S01]  /*1b30*/  UMOV UR12, UR4 ;  /* 0x00000004000c7c82 */ /* 0x000fe20008000000 */
[----:B------:R-:W-:Y:S01]  /*1b40*/  UIADD3 UR18, UR6, 0x280, URZ ;  /* 0x0000028006127890 */ /* 0x000fe2000fffe03f */
[-C--:B------:R-:W-:Y:S01]  /*1b50*/  MOV R108, R119.reuse ;  /* 0x00000077006c7202 */ /* 0x080fe20000000f00 */
[----:B------:R-:W-:Y:S01]  /*1b60*/  UMOV UR16, UR4 ;  /* 0x0000000400107c82 */ /* 0x000fe20008000000 */
        /* <DEDUP_REMOVED lines=46> */
[----:B------:R-:W-:Y:S02]  /*1e50*/  UIADD3 UR12, UR6, 0x2, URZ ;  /* 0x00000002060c7890 */ /* 0x000fe4000fffe03f */
[----:B------:R-:W-:Y:S01]  /*1e60*/  UIADD3 UR14, UR6, 0x202, URZ ;  /* 0x00000202060e7890 */ /* 0x000fe2000fffe03f */
[----:B------:R-:W-:Y:S01]  /*1e70*/  UMOV UR15, 0x40000040 ;  /* 0x40000040000f7882 */ /* 0x000fe20000000000 */
[----:B------:R-:W-:Y:S02]  /*1e80*/  WARPGROUP.DEPBAR.LE gsb0, 0x0 ;  /* 0x00008000000079c5 */ /* 0x000fe40000010000 */
[----:B------:R-:W-:-:S06]  /*1e90*/  WARPGROUP.ARRIVE ;  /* 0x00000000000079c5 */ /* 0x000fcc0000000000 */
[----:B------:R-:W-:Y:S01]  /*1ea0*/  HGMMA.64x16x16.F32 R32, gdesc[UR16], RZ, !UPT, gsb0 ;  /* 0x00200000102079f0 */ /* 0x000fe2000c0008ff */
[----:B------:R-:W-:Y:S01]  /*1eb0*/  UIADD3 UR18, UR6, 0x282, URZ ;  /* 0x0000028206127890 */ /* 0x000fe2000fffe03f */
[----:B------:R-:W-:Y:S01]  /*1ec0*/  UMOV UR19, 0x40000040 ;  /* 0x4000004000137882 */ /* 0x000fe20000000000 */
[----:B------:R-:W-:Y:S02]  /*1ed0*/  WARPGROUP.DEPBAR.LE gsb0, 0x0 ;  /* 0x00008000000079c5 */ /* 0x000fe40000010000 */
[----:B------:R-:W-:-:S06]  /*1ee0*/  WARPGROUP.ARRIVE ;  /* 0x00000000000079c5 */ /* 0x000fcc0000000000 */
[----:B------:R-:W-:Y:S01]  /*1ef0*/  HGMMA.64x16x16.F32 R24, gdesc[UR8], RZ, !UPT, gsb0 ;  /* 0x00200000081879f0 */ /* 0x000fe2000c0008ff */
        /* <DEDUP_REMOVED lines=395> */
[----:B------:R-:W-:Y:S02]  /*37b0*/  R2UR UR42, R3 ;  /* 0x00000000032a72ca */ /* 0x000fe400000e0000 */
[----:B------:R-:W1:Y:S01]  /*37c0*/  LDC R3, c[0x0][0x288] ;  /* 0x0000a200ff037b82 */ /* 0x000e620000000800 */
[----:B------:R-:W-:Y:S01]  /*37d0*/  R2UR UR43, R0 ;  /* 0x00000000002b72ca */ /* 0x000fe200000e0000 */
[C---:B------:R-:W-:Y:S01]  /*37e0*/  IMAD R0, R83.reuse, -0x70, R82 ;  /* 0xffffff9053007824 */ /* 0x040fe200078e0252 */
[----:B------:R-:W-:Y:S01]  /*37f0*/  R2UR UR40, R4 ;  /* 0x00000000042872ca */ /* 0x000fe200000e0000 */
[----:B------:R-:W-:-:S05]  /*3800*/  VIADD R83, R83, 0xfffffffe ;  /* 0xfffffffe53537836 */ /* 0x000fca0000000000 */
[----:B------:R-:W-:Y:S02]  /*3810*/  R2UR UR45, R83 ;  /* 0x00000000532d72ca */ /* 0x000fe400000e0000 */
[----:B------:R-:W-:Y:S01]  /*3820*/  VIADD R9, R206, UR42 ;  /* 0x0000002ace097c36 */ /* 0x000fe20008000000 */
[----:B-1----:R-:W-:Y:S01]  /*3830*/  IADD3 R4, -R3, 0x71, R0 ;  /* 0x0000007103047810 */ /* 0x002fe20007ffe100 */
[----:B------:R-:W-:-:S04]  /*3840*/  VIADD R0, R0, 0x70 ;  /* 0x0000007000007836 */ /* 0x000fc80000000000 */
[C---:B------:R-:W-:Y:S02]  /*3850*/  IMAD R8, R205.reuse, -0x2, R4 ;  /* 0xfffffffecd087824 */ /* 0x040fe400078e0204 */
[----:B------:R-:W-:-:S03]  /*3860*/  IMAD R5, R205, -0x2, R0 ;  /* 0xfffffffecd057824 */ /* 0x000fc600078e0200 */
[----:B------:R-:W-:-:S04]  /*3870*/  IADD3 R0, R8, 0x8, R9 ;  /* 0x0000000808007810 */ /* 0x000fc80007ffe009 */
[----:B------:R-:W-:Y:S02]  /*3880*/  VIMNMX R0, R5, R0, PT ;  /* 0x0000000005007248 */ /* 0x000fe40003fe0100 */
[----:B------:R-:W-:Y:S02]  /*3890*/  VIADDMNMX R5, R9, R8, R5, PT ;  /* 0x0000000809057246 */ /* 0x000fe40003800105 */
[C---:B------:R-:W-:Y:S02]  /*38a0*/  ISETP.GT.AND P2, PT, R0.reuse, RZ, PT ;  /* 0x000000ff0000720c */ /* 0x040fe40003f44270 */
[C---:B------:R-:W-:Y:S02]  /*38b0*/  ISETP.GT.AND P3, PT, R0.reuse, 0x1, PT ;  /* 0x000000010000780c */ /* 0x040fe40003f64270 */
[----:B------:R-:W-:Y:S01]  /*38c0*/  ISETP.GT.AND P4, PT, R0, 0x8, PT ;  /* 0x000000080000780c */ /* 0x000fe20003f84270 */
        /* <DEDUP_REMOVED lines=9> */
[----:B------:R-:W-:Y:S02]  /*3960*/  IMAD.U32 R6, RZ, RZ, UR56 ;  /* 0x00000038ff067e24 */ /* 0x000fe4000f8e00ff */
[----:B------:R-:W-:Y:S01]  /*3970*/  IMAD.U32 R7, RZ, RZ, UR57 ;  /* 0x00000039ff077e24 */ /* 0x000fe2000f8e00ff */
[----:B------:R-:W-:-:S02]  /*3980*/  WARPGROUP.DEPBAR.LE gsb0, 0x0 ;  /* 0x00008000000079c5 */ /* 0x000fc40000010000 */
        /* <DEDUP_REMOVED lines=15> */
[----:B------:R-:W-:Y:S01]  /*3a80*/  WARPGROUP.ARRIVE ;  /* 0x00000000000079c5 */ /* 0x000fe20000000000 */
[----:B------:R-:W-:Y:S01]  /*3a90*/  FSEL R11, R74, -INF , P2 ;  /* 0xff8000004a0b7808 */ /* 0x000fe20001000000 */
[----:B------:R-:W-:Y:S01]  /*3aa0*/  IMAD.MOV.U32 R74, RZ, RZ, R119 ;  /* 0x000000ffff4a7224 */ /* 0x000fe200078e0077 */
[----:B------:R-:W-:-:S02]  /*3ab0*/  FSEL R75, R75, -INF , P3 ;  /* 0xff8000004b4b7808 */ /* 0x000fc40001800000 */
[----:B------:R-:W-:Y:S01]  /*3ac0*/  ISETP.GT.AND P2, PT, R0, 0x9, PT ;  /* 0x000000090000780c */ /* 0x000fe20003f44270 */
        /* <DEDUP_REMOVED lines=8> */
[----:B------:R-:W-:Y:S02]  /*3b50*/  ISETP.GT.AND P3, PT, R0, 0x10, PT ;  /* 0x000000100000780c */ /* 0x000fe40003f64270 */
[----:B------:R-:W-:-:S02]  /*3b60*/  FSEL R79, R79, -INF , P2 ;  /* 0xff8000004f4f7808 */ /* 0x000fc40001000000 */
[----:B------:R-:W-:Y:S02]  /*3b70*/  FMNMX.FTZ R4, R15, R4, !PT ;  /* 0x000000040f047209 */ /* 0x000fe40007810000 */
[C---:B------:R-:W-:Y:S02]  /*3b80*/  ISETP.GT.AND P2, PT, R0.reuse, 0x11, PT ;  /* 0x000000110000780c */ /* 0x040fe40003f44270 */
[----:B------:R-:W-:Y:S02]  /*3b90*/  FMNMX.FTZ R4, R79, R4, !PT ;  /* 0x000000044f047209 */ /* 0x000fe40007810000 */
[----:B------:R-:W-:Y:S01]  /*3ba0*/  ISETP.GT.AND P4, PT, R0, 0x20, PT ;  /* 0x000000200000780c */ /* 0x000fe20003f84270 */
[----:B------:R-:W-:Y:S02]  /*3bb0*/  WARPGROUP.DEPBAR.LE gsb0, 0x0 ;  /* 0x00008000000079c5 */ /* 0x000fe40000010000 */
[----:B------:R-:W-:Y:S01]  /*3bc0*/  WARPGROUP.ARRIVE ;  /* 0x00000000000079c5 */ /* 0x000fe20000000000 */
[----:B------:R-:W-:Y:S01]  /*3bd0*/  FSEL R81, R66, -INF , P3 ;  /* 0xff80000042517808 */ /* 0x000fe20001800000 */
[----:B------:R-:W-:Y:S01]  /*3be0*/  IMAD.MOV.U32 R66, RZ, RZ, R119 ;  /* 0x000000ffff427224 */ /* 0x000fe200078e0077 */
[----:B------:R-:W-:-:S02]  /*3bf0*/  ISETP.GT.AND P3, PT, R0, 0x18, PT ;  /* 0x000000180000780c */ /* 0x000fc40003f64270 */
[----:B------:R-:W-:Y:S01]  /*3c00*/  FSEL R67, R67, -INF , P2 ;  /* 0xff80000043437808 */ /* 0x000fe20001000000 */
[----:B------:R-:W-:Y:S01]  /*3c10*/  HGMMA.64x16x16.F32 R56, gdesc[UR56], R56, gsb0 ;  /* 0x00200000383879f0 */ /* 0x000fe20008000838 */
[----:B------:R-:W-:Y:S01]  /*3c20*/  UIADD3 UR58, UR6, 0x886, URZ ;  /* 0x00000886063a7890 */ /* 0x000fe2000fffe03f */
[----:B------:R-:W-:Y:S01]  /*3c30*/  FMNMX.FTZ R4, R81, R4, !PT ;  /* 0x0000000451047209 */ /* 0x000fe20007810000 */
[----:B------:R-:W-:Y:S01]  /*3c40*/  UMOV UR56, UR10 ;  /* 0x0000000a00387c82 */ /* 0x000fe20008000000 */
[----:B------:R-:W-:Y:S01]  /*3c50*/  UMOV UR57, UR11 ;  /* 0x0000000b00397c82 */ /* 0x000fe20008000000 */
[----:B------:R-:W-:Y:S01]  /*3c60*/  UMOV UR59, 0x40000040 ;  /* 0x40000040003b7882 */ /* 0x000fe20000000000 */
[----:B------:R-:W-:Y:S02]  /*3c70*/  ISETP.GT.AND P2, PT, R0, 0x19, PT ;  /* 0x000000190000780c */ /* 0x000fe40003f44270 */
[----:B------:R-:W-:Y:S01]  /*3c80*/  FSEL R85, R70, -INF , P3 ;  /* 0xff80000046557808 */ /* 0x000fe20001800000 */
[----:B------:R-:W-:Y:S01]  /*3c90*/  IMAD.MOV.U32 R70, RZ, RZ, R119 ;  /* 0x000000ffff467224 */ /* 0x000fe200078e0077 */
[----:B------:R-:W-:-:S02]  /*3ca0*/  FMNMX.FTZ R4, R67, R4, !PT ;  /* 0x0000000443047209 */ /* 0x000fc40007810000 */
[----:B------:R-:W-:Y:S02]  /*3cb0*/  FSEL R71, R71, -INF , P2 ;  /* 0xff80000047477808 */ /* 0x000fe40001000000 */
        /* <DEDUP_REMOVED lines=12> */
[----:B------:R-:W-:Y:S01]  /*3d80*/  ISETP.GT.AND P2, PT, R0, 0x29, PT ;  /* 0x000000290000780c */ /* 0x000fe20003f44270 */
[----:B------:R-:W-:Y:S01]  /*3d90*/  UMOV UR56, UR10 ;  /* 0x0000000a00387c82 */ /* 0x000fe20008000000 */
[----:B------:R-:W-:Y:S01]  /*3da0*/  UMOV UR57, UR11 ;  /* 0x0000000b00397c82 */ /* 0x000fe20008000000 */
[----:B------:R-:W-:Y:S01]  /*3db0*/  UMOV UR59, 0x40000040 ;  /* 0x40000040003b7882 */ /* 0x000fe20000000000 */
[----:B------:R-:W-:Y:S01]  /*3dc0*/  FSEL R89, R62, -INF , P3 ;  /* 0xff8000003e597808 */ /* 0x000fe20001800000 */
[----:B------:R-:W-:Y:S01]  /*3dd0*/  IMAD.MOV.U32 R62, RZ, RZ, R119 ;  /* 0x000000ffff3e7224 */ /* 0x000fe200078e0077 */
[----:B------:R-:W-:Y:S02]  /*3de0*/  FMNMX.FTZ R4, R59, R4, !PT ;  /* 0x000000043b047209 */ /* 0x000fe40007810000 */
[----:B------:R-:W-:-:S02]  /*3df0*/  ISETP.GT.AND P4, PT, R0, 0x30, PT ;  /* 0x000000300000780c */ /* 0x000fc40003f84270 */
        /* <DEDUP_REMOVED lines=23> */
[----:B------:R-:W-:Y:S02]  /*3f70*/  ISETP.GT.AND P2, PT, R0, 0x41, PT ;  /* 0x000000410000780c */ /* 0x000fe40003f44270 */
[----:B------:R-:W-:Y:S02]  /*3f80*/  FMNMX.FTZ R4, R97, R4, !PT ;  /* 0x0000000461047209 */ /* 0x000fe40007810000 */
[----:B------:R-:W-:Y:S01]  /*3f90*/  ISETP.GT.AND P4, PT, R5, 0x8, PT ;  /* 0x000000080500780c */ /* 0x000fe20003f84270 */
[----:B------:R-:W-:Y:S02]  /*3fa0*/  WARPGROUP.DEPBAR.LE gsb0, 0x0 ;  /* 0x00008000000079c5 */ /* 0x000fe40000010000 */
[----:B------:R-:W-:Y:S01]  /*3fb0*/  WARPGROUP.ARRIVE ;  /* 0x00000000000079c5 */ /* 0x000fe20000000000 */
[----:B------:R-:W-:-:S02]  /*3fc0*/  FSEL R99, R42, -INF , P3 ;  /* 0xff8000002a637808 */ /* 0x000fc40001800000 */
[C---:B------:R-:W-:Y:S02]  /*3fd0*/  ISETP.GT.AND P3, PT, R0.reuse, 0x48, PT ;  /* 0x000000480000780c */ /* 0x040fe40003f64270 */
[----:B------:R-:W-:Y:S01]  /*3fe0*/  FSEL R101, R43, -INF , P2 ;  /* 0xff8000002b657808 */ /* 0x000fe20001000000 */
[----:B------:R-:W-:Y:S01]  /*3ff0*/  HGMMA.64x16x16.F32 R32, gdesc[UR56], R32, gsb0 ;  /* 0x00200000382079f0 */ /* 0x000fe20008000820 */
[----:B------:R-:W-:Y:S01]  /*4000*/  UIADD3 UR58, UR6, 0xa06, URZ ;  /* 0x00000a06063a7890 */ /* 0x000fe2000fffe03f */
[----:B------:R-:W-:Y:S01]  /*4010*/  FMNMX.FTZ R4, R99, R4, !PT ;  /* 0x0000000463047209 */ /* 0x000fe20007810000 */
[----:B------:R-:W-:Y:S01]  /*4020*/  UMOV UR56, UR10 ;  /* 0x0000000a00387c82 */ /* 0x000fe20008000000 */
[----:B------:R-:W-:Y:S01]  /*4030*/  UMOV UR57, UR11 ;  /* 0x0000000b00397c82 */ /* 0x000fe20008000000 */
[----:B------:R-:W-:Y:S01]  /*4040*/  UMOV UR59, 0x40000040 ;  /* 0x40000040003b7882 */ /* 0x000fe20000000000 */
[----:B------:R-:W-:Y:S01]  /*4050*/  ISETP.GT.AND P2, PT, R0, 0x49, PT ;  /* 0x000000490000780c */ /* 0x000fe20003f44270 */
[----:B------:R-:W-:Y:S01]  /*4060*/  ULDC UR6, c[0x0][0x988] ;  /* 0x0002620000067ab9 */ /* 0x000fe20000000800 */
[----:B------:R-:W-:-:S02]  /*4070*/  FSEL R103, R46, -INF , P3 ;  /* 0xff8000002e677808 */ /* 0x000fc40001800000 */
[----:B------:R-:W-:Y:S02]  /*4080*/  FMNMX.FTZ R4, R101, R4, !PT ;  /* 0x0000000465047209 */ /* 0x000fe40007810000 */
[C---:B------:R-:W-:Y:S02]  /*4090*/  ISETP.GT.AND P3, PT, R0.reuse, 0x50, PT ;  /* 0x000000500000780c */ /* 0x040fe40003f64270 */
[----:B------:R-:W-:Y:S02]  /*40a0*/  FSEL R105, R47, -INF , P2 ;  /* 0xff8000002f697808 */ /* 0x000fe40001000000 */
[----:B------:R-:W-:Y:S02]  /*40b0*/  FMNMX.FTZ R4, R103, R4, !PT ;  /* 0x0000000467047209 */ /* 0x000fe40007810000 */
[----:B------:R-:W-:Y:S02]  /*40c0*/  ISETP.GT.AND P2, PT, R0, 0x51, PT ;  /* 0x000000510000780c */ /* 0x000fe40003f44270 */
[----:B------:R-:W-:Y:S01]  /*40d0*/  FMNMX.FTZ R4, R105, R4, !PT ;  /* 0x0000000469047209 */ /* 0x000fe20007810000 */
[----:B------:R-:W-:-:S02]  /*40e0*/  WARPGROUP.DEPBAR.LE gsb0, 0x0 ;  /* 0x00008000000079c5 */ /* 0x000fc40000010000 */
[----:B------:R-:W-:Y:S01]  /*40f0*/  WARPGROUP.ARRIVE ;  /* 0x00000000000079c5 */ /* 0x000fe20000000000 */
[----:B------:R-:W-:Y:S02]  /*4100*/  FSEL R107, R34, -INF , P3 ;  /* 0xff800000226b7808 */ /* 0x000fe40001800000 */
[C---:B------:R-:W-:Y:S02]  /*4110*/  ISETP.GT.AND P3, PT, R0.reuse, 0x58, PT ;  /* 0x000000580000780c */ /* 0x040fe40003f64270 */
[----:B------:R-:W-:Y:S01]  /*4120*/  FSEL R109, R35, -INF , P2 ;  /* 0xff800000236d7808 */ /* 0x000fe20001000000 */
[----:B------:R-:W-:Y:S01]  /*4130*/  HGMMA.64x16x16.F32 R24, gdesc[UR56], R24, gsb0 ;  /* 0x00200000381879f0 */ /* 0x000fe20008000818 */
[----:B------:R-:W-:Y:S02]  /*4140*/  FMNMX.FTZ R4, R107, R4, !PT ;  /* 0x000000046b047209 */ /* 0x000fe40007810000 */
[----:B------:R-:W-:Y:S02]  /*4150*/  ISETP.GT.AND P2, PT, R0, 0x59, PT ;  /* 0x000000590000780c */ /* 0x000fe40003f44270 */
        /* <DEDUP_REMOVED lines=8> */
[----:B------:R-:W-:Y:S01]  /*41e0*/  FSEL R115, R26, -INF , P3 ;  /* 0xff8000001a737808 */ /* 0x000fe20001800000 */
[----:B------:R1:W-:Y:S01]  /*41f0*/  @!P1 SYNCS.ARRIVE.TRANS64.RED.A1T0 RZ, [R2+URZ], RZ ;  /* 0x000000ff02ff99a7 */ /* 0x0003e2000810043f */
[C---:B------:R-:W-:Y:S02]  /*4200*/  ISETP.GT.AND P3, PT, R0.reuse, 0x68, PT ;  /* 0x000000680000780c */ /* 0x040fe40003f64270 */
[----:B------:R-:W-:Y:S02]  /*4210*/  FSEL R117, R27, -INF , P2 ;  /* 0xff8000001b757808 */ /* 0x000fe40001000000 */
[----:B------:R-:W-:Y:S02]  /*4220*/  FMNMX.FTZ R4, R115, R4, !PT ;  /* 0x0000000473047209 */ /* 0x000fe40007810000 */
[----:B------:R-:W-:Y:S01]  /*4230*/  ISETP.GT.AND P2, PT, R0, 0x69, PT ;  /* 0x000000690000780c */ /* 0x000fe20003f44270 */
[----:B------:R-:W-:Y:S01]  /*4240*/  IMAD.U32 R0, RZ, RZ, UR6 ;  /* 0x00000006ff007e24 */ /* 0x000fe2000f8e00ff */
[----:B------:R-:W-:-:S02]  /*4250*/  FSEL R121, R30, -INF , P3 ;  /* 0xff8000001e797808 */ /* 0x000fc40001800000 */
[----:B------:R-:W-:Y:S02]  /*4260*/  FMNMX.FTZ R4, R117, R4, !PT ;  /* 0x0000000475047209 */ /* 0x000fe40007810000 */
[----:B------:R-:W-:Y:S02]  /*4270*/  FSEL R123, R31, -INF , P2 ;  /* 0xff8000001f7b7808 */ /* 0x000fe40001000000 */
[----:B------:R-:W-:Y:S02]  /*4280*/  FMNMX.FTZ R4, R121, R4, !PT ;  /* 0x0000000479047209 */ /* 0x000fe40007810000 */
[----:B------:R-:W-:Y:S02]  /*4290*/  ISETP.GT.AND P3, PT, R5, 0x1, PT ;  /* 0x000000010500780c */ /* 0x000fe40003f64270 */
[----:B------:R-:W-:Y:S02]  /*42a0*/  FMNMX.FTZ R10, R123, R4, !PT ;  /* 0x000000047b0a7209 */ /* 0x000fe40007810000 */
[----:B------:R-:W-:-:S02]  /*42b0*/  FSEL R73, R73, -INF , P3 ;  /* 0xff80000049497808 */ /* 0x000fc40001800000 */
[----:B------:R-:W-:Y:S01]  /*42c0*/  ISETP.GT.AND P3, PT, R5, 0x11, PT ;  /* 0x000000110500780c */ /* 0x000fe20003f64270 */
[----:B------:R-:W2:Y:S03]  /*42d0*/  SHFL.BFLY PT, R13, R10, 0x2, 0x1f ;  /* 0x0c401f000a0d7f89 */ /* 0x000ea600000e0000 */
[----:B------:R-:W-:Y:S02]  /*42e0*/  FSEL R65, R65, -INF , P3 ;  /* 0xff80000041417808 */ /* 0x000fe40001800000 */
[----:B------:R-:W-:-:S04]  /*42f0*/  ISETP.GT.AND P3, PT, R5, 0x19, PT ;  /* 0x000000190500780c */ /* 0x000fc80003f64270 */
[----:B------:R-:W-:Y:S02]  /*4300*/  FSEL R69, R69, -INF , P3 ;  /* 0xff80000045457808 */ /* 0x000fe40001800000 */
[----:B------:R-:W-:-:S04]  /*4310*/  ISETP.GT.AND P3, PT, R5, 0x21, PT ;  /* 0x000000210500780c */ /* 0x000fc80003f64270 */
[----:B------:R-:W-:Y:S02]  /*4320*/  FSEL R57, R57, -INF , P3 ;  /* 0xff80000039397808 */ /* 0x000fe40001800000 */
[----:B------:R-:W-:-:S04]  /*4330*/  ISETP.GT.AND P3, PT, R5, 0x29, PT ;  /* 0x000000290500780c */ /* 0x000fc80003f64270 */
[----:B------:R-:W-:Y:S02]  /*4340*/  FSEL R61, R61, -INF , P3 ;  /* 0xff8000003d3d7808 */ /* 0x000fe40001800000 */
[----:B------:R-:W-:Y:S02]  /*4350*/  ISETP.GT.AND P3, PT, R5, 0x31, PT ;  /* 0x000000310500780c */ /* 0x000fe40003f64270 */
[----:B--2---:R-:W-:Y:S02]  /*4360*/  FMNMX.FTZ R13, R10, R13, !PT ;  /* 0x0000000d0a0d7209 */ /* 0x004fe40007810000 */
[----:B------:R-:W-:Y:S02]  /*4370*/  FSEL R49, R49, -INF , P3 ;  /* 0xff80000031317808 */ /* 0x000fe40001800000 */
[----:B------:R-:W-:Y:S01]  /*4380*/  ISETP.GT.AND P3, PT, R5, 0x39, PT ;  /* 0x000000390500780c */ /* 0x000fe20003f64270 */
[----:B------:R-:W2:Y:S03]  /*4390*/  SHFL.BFLY PT, R4, R13, 0x1, 0x1f ;  /* 0x0c201f000d047f89 */ /* 0x000ea600000e0000 */
[----:B------:R-:W-:-:S02]  /*43a0*/  FSEL R53, R53, -INF , P3 ;  /* 0xff80000035357808 */ /* 0x000fc40001800000 */
        /* <DEDUP_REMOVED lines=9> */
[C---:B------:R-:W-:Y:S01]  /*4440*/  FSETP.NEU.FTZ.AND P2, PT, R4.reuse, -INF , PT ;  /* 0xff8000000400780b */ /* 0x040fe20003f5d000 */
[----:B------:R-:W-:Y:S01]  /*4450*/  FMUL.FTZ R12, R4, R0 ;  /* 0x00000000040c7220 */ /* 0x000fe20000410000 */
[----:B------:R-:W-:-:S04]  /*4460*/  ISETP.GT.AND P3, PT, R5, 0x61, PT ;  /* 0x000000610500780c */ /* 0x000fc80003f64270 */
[----:B------:R-:W-:Y:S02]  /*4470*/  FSEL R34, R12, RZ, P2 ;  /* 0x000000ff0c227208 */ /* 0x000fe40001000000 */
[----:B------:R-:W-:Y:S02]  /*4480*/  ISETP.GT.AND P2, PT, R5, RZ, PT ;  /* 0x000000ff0500720c */ /* 0x000fe40003f44270 */
[----:B------:R-:W-:Y:S01]  /*4490*/  FSEL R25, R25, -INF , P3 ;  /* 0xff80000019197808 */ /* 0x000fe20001800000 */
[-CC-:B------:R-:W-:Y:S01]  /*44a0*/  FFMA.FTZ R201, R11, R0.reuse, -R34.reuse ;  /* 0x000000000bc97223 */ /* 0x180fe20000010822 */
[----:B------:R-:W-:Y:S01]  /*44b0*/  FSEL R9, R72, -INF , P2 ;  /* 0xff80000048097808 */ /* 0x000fe20001000000 */
[-CC-:B------:R-:W-:Y:S01]  /*44c0*/  FFMA.FTZ R203, R15, R0.reuse, -R34.reuse ;  /* 0x000000000fcb7223 */ /* 0x180fe20000010822 */
[----:B------:R-:W-:Y:S01]  /*44d0*/  ISETP.GT.AND P2, PT, R5, 0x9, PT ;  /* 0x000000090500780c */ /* 0x000fe20003f44270 */
[-CC-:B------:R-:W-:Y:S01]  /*44e0*/  FFMA.FTZ R26, R59, R0.reuse, -R34.reuse ;  /* 0x000000003b1a7223 */ /* 0x180fe20000010822 */
[----:B------:R-:W-:Y:S01]  /*44f0*/  FSEL R11, R76, -INF , P4 ;  /* 0xff8000004c0b7808 */ /* 0x000fe20002000000 */
[-CC-:B------:R-:W-:Y:S01]  /*4500*/  FFMA.FTZ R8, R75, R0.reuse, -R34.reuse ;  /* 0x000000004b087223 */ /* 0x180fe20000010822 */
[----:B------:R-:W-:Y:S01]  /*4510*/  FMNMX.FTZ R10, R9, R73, !PT ;  /* 0x00000049090a7209 */ /* 0x000fe20007810000 */
[----:B------:R-:W-:Y:S01]  /*4520*/  MUFU.EX2 R201, R201 ;  /* 0x000000c900c97308 */ /* 0x000fe20000000800 */
[----:B------:R-:W-:Y:S01]  /*4530*/  FSEL R77, R77, -INF , P2 ;  /* 0xff8000004d4d7808 */ /* 0x000fe20001000000 */
[-CC-:B------:R-:W-:Y:S01]  /*4540*/  FFMA.FTZ R12, R79, R0.reuse, -R34.reuse ;  /* 0x000000004f0c7223 */ /* 0x180fe20000010822 */
[----:B------:R-:W-:Y:S01]  /*4550*/  ISETP.GT.AND P2, PT, R5, 0x10, PT ;  /* 0x000000100500780c */ /* 0x000fe20003f44270 */
[--C-:B------:R-:W-:Y:S01]  /*4560*/  FFMA.FTZ R197, R81, R0, -R34.reuse ;  /* 0x0000000051c57223 */ /* 0x100fe20000010822 */
[----:B------:R-:W-:Y:S01]  /*4570*/  FMNMX.FTZ R10, R11, R10, !PT ;  /* 0x0000000a0b0a7209 */ /* 0x000fe20007810000 */
[--C-:B------:R-:W-:Y:S01]  /*4580*/  FFMA.FTZ R14, R67, R0, -R34.reuse ;  /* 0x00000000430e7223 */ /* 0x100fe20000010822 */
[----:B------:R-:W-:Y:S01]  /*4590*/  FSEL R13, R64, -INF , P2 ;  /* 0xff800000400d7808 */ /* 0x000fe20001000000 */
[----:B------:R-:W-:Y:S01]  /*45a0*/  MUFU.EX2 R8, R8 ;  /* 0x0000000800087308 */ /* 0x000fe20000000800 */
[----:B------:R-:W-:Y:S01]  /*45b0*/  FMNMX.FTZ R10, R77, R10, !PT ;  /* 0x0000000a4d0a7209 */ /* 0x000fe20007810000 */
        /* <DEDUP_REMOVED lines=52> */
[----:B------:R-:W-:Y:S01]  /*4900*/  FFMA.FTZ R34, R123, R0, -R34 ;  /* 0x000000007b227223 */ /* 0x000fe20000010822 */
[----:B------:R-:W-:Y:S01]  /*4910*/  FSEL R43, R44, -INF , P2 ;  /* 0xff8000002c2b7808 */ /* 0x000fe20001000000 */
[----:B------:R-:W-:Y:S01]  /*4920*/  MUFU.EX2 R193, R193 ;  /* 0x000000c100c17308 */ /* 0x000fe20000000800 */
[----:B------:R-:W-:Y:S01]  /*4930*/  FMNMX.FTZ R10, R41, R10, !PT ;  /* 0x0000000a290a7209 */ /* 0x000fe20007810000 */
[--C-:B------:R-:W-:Y:S01]  /*4940*/  IMAD.MOV.U32 R89, RZ, RZ, R119.reuse ;  /* 0x000000ffff597224 */ /* 0x100fe200078e0077 */
[----:B------:R-:W-:Y:S01]  /*4950*/  ISETP.GT.AND P2, PT, R5, 0x50, PT ;  /* 0x000000500500780c */ /* 0x000fe20003f44270 */
[--C-:B------:R-:W-:Y:S01]  /*4960*/  IMAD.MOV.U32 R85, RZ, RZ, R119.reuse ;  /* 0x000000ffff557224 */ /* 0x100fe200078e0077 */
[----:B------:R-:W-:Y:S01]  /*4970*/  FMNMX.FTZ R10, R43, R10, !PT ;  /* 0x0000000a2b0a7209 */ /* 0x000fe20007810000 */
[--C-:B------:R-:W-:Y:S01]  /*4980*/  IMAD.MOV.U32 R81, RZ, RZ, R119.reuse ;  /* 0x000000ffff517224 */ /* 0x100fe200078e0077 */
        /* <DEDUP_REMOVED lines=24> */
[----:B------:R-:W-:Y:S01]  /*4b10*/  ISETP.GT.AND P3, PT, R5, 0x69, PT ;  /* 0x000000690500780c */ /* 0x000fe20003f64270 */
[----:B------:R-:W-:Y:S01]  /*4b20*/  MUFU.EX2 R91, R91 ;  /* 0x0000005b005b7308 */ /* 0x000fe20000000800 */
[----:B------:R-:W-:Y:S01]  /*4b30*/  FSEL R59, R28, -INF , P2 ;  /* 0xff8000001c3b7808 */ /* 0x000fe20001000000 */
[--C-:B------:R-:W-:Y:S01]  /*4b40*/  IMAD.MOV.U32 R56, RZ, RZ, R119.reuse ;  /* 0x000000ffff387224 */ /* 0x100fe200078e0077 */
[----:B------:R-:W-:Y:S01]  /*4b50*/  FMNMX.FTZ R10, R25, R10, !PT ;  /* 0x0000000a190a7209 */ /* 0x000fe20007810000 */
[----:B------:R-:W-:Y:S01]  /*4b60*/  IMAD.MOV.U32 R52, RZ, RZ, R119 ;  /* 0x000000ffff347224 */ /* 0x000fe200078e0077 */
[----:B------:R-:W-:-:S02]  /*4b70*/  FSEL R29, R29, -INF , P3 ;  /* 0xff8000001d1d7808 */ /* 0x000fc40001800000 */
[----:B------:R-:W-:Y:S01]  /*4b80*/  FMNMX.FTZ R10, R59, R10, !PT ;  /* 0x0000000a3b0a7209 */ /* 0x000fe20007810000 */
[----:B------:R2:W3:Y:S01]  /*4b90*/  MUFU.EX2 R28, R93 ;  /* 0x0000005d001c7308 */ /* 0x0004e20000000800 */
[-C--:B------:R-:W-:Y:S02]  /*4ba0*/  MOV R87, R119.reuse ;  /* 0x0000007700577202 */ /* 0x080fe40000000f00 */
[----:B------:R-:W-:Y:S02]  /*4bb0*/  FMNMX.FTZ R10, R29, R10, !PT ;  /* 0x0000000a1d0a7209 */ /* 0x000fe40007810000 */
[----:B------:R-:W-:-:S03]  /*4bc0*/  MOV R67, R119 ;  /* 0x0000007700437202 */ /* 0x000fc60000000f00 */
[----:B------:R-:W4:Y:S01]  /*4bd0*/  SHFL.BFLY PT, R5, R10, 0x2, 0x1f ;  /* 0x0c401f000a057f89 */ /* 0x000f2200000e0000 */
[----:B------:R-:W-:Y:S01]  /*4be0*/  MUFU.EX2 R95, R95 ;  /* 0x0000005f005f7308 */ /* 0x000fe20000000800 */
[----:B--2---:R-:W-:-:S07]  /*4bf0*/  IMAD.MOV.U32 R93, RZ, RZ, R119 ;  /* 0x000000ffff5d7224 */ /* 0x004fce00078e0077 */
[----:B------:R2:W5:Y:S01]  /*4c00*/  MUFU.EX2 R32, R97 ;  /* 0x0000006100207308 */ /* 0x0005620000000800 */
[----:B---3--:R-:W-:-:S07]  /*4c10*/  F2FP.F16.F32.PACK_AB R189, R28, R91 ;  /* 0x0000005b1cbd723e */ /* 0x008fce00000000ff */
[----:B------:R-:W-:Y:S01]  /*4c20*/  MUFU.EX2 R99, R99 ;  /* 0x0000006300637308 */ /* 0x000fe20000000800 */
[----:B--2---:R-:W-:Y:S01]  /*4c30*/  IMAD.MOV.U32 R97, RZ, RZ, R119 ;  /* 0x000000ffff617224 */ /* 0x004fe200078e0077 */
[----:B----4-:R-:W-:-:S06]  /*4c40*/  FMNMX.FTZ R24, R10, R5, !PT ;  /* 0x000000050a187209 */ /* 0x010fcc0007810000 */
[----:B------:R2:W3:Y:S01]  /*4c50*/  MUFU.EX2 R36, R101 ;  /* 0x0000006500247308 */ /* 0x0004e20000000800 */
[----:B-----5:R-:W-:Y:S01]  /*4c60*/  F2FP.F16.F32.PACK_AB R191, R32, R95 ;  /* 0x0000005f20bf723e */ /* 0x020fe200000000ff */
[----:B------:R-:W4:Y:S06]  /*4c70*/  SHFL.BFLY PT, R5, R24, 0x1, 0x1f ;  /* 0x0c201f0018057f89 */ /* 0x000f2c00000e0000 */
[----:B------:R-:W-:Y:S01]  /*4c80*/  MUFU.EX2 R103, R103 ;  /* 0x0000006700677308 */ /* 0x000fe20000000800 */
[----:B--2---:R-:W-:-:S07]  /*4c90*/  MOV R101, R119 ;  /* 0x0000007700657202 */ /* 0x004fce0000000f00 */
[----:B------:R2:W5:Y:S01]  /*4ca0*/  MUFU.EX2 R38, R105 ;  /* 0x0000006900267308 */ /* 0x0005620000000800 */
[----:B---3--:R-:W-:-:S07]  /*4cb0*/  F2FP.F16.F32.PACK_AB R185, R36, R99 ;  /* 0x0000006324b9723e */ /* 0x008fce00000000ff */
[----:B------:R-:W-:Y:S01]  /*4cc0*/  MUFU.EX2 R107, R107 ;  /* 0x0000006b006b7308 */ /* 0x000fe20000000800 */
[----:B--2---:R-:W-:Y:S01]  /*4cd0*/  IMAD.MOV.U32 R105, RZ, RZ, R119 ;  /* 0x000000ffff697224 */ /* 0x004fe200078e0077 */
[----:B----4-:R-:W-:-:S04]  /*4ce0*/  FMNMX.FTZ R5, R24, R5, !PT ;  /* 0x0000000518057209 */ /* 0x010fc80007810000 */
[C---:B------:R-:W-:Y:S01]  /*4cf0*/  FSETP.NEU.FTZ.AND P2, PT, R5.reuse, -INF , PT ;  /* 0xff8000000500780b */ /* 0x040fe20003f5d000 */
[----:B------:R-:W-:Y:S01]  /*4d00*/  FMUL.FTZ R10, R5, R0 ;  /* 0x00000000050a7220 */ /* 0x000fe20000410000 */
[----:B------:R-:W2:Y:S01]  /*4d10*/  MUFU.EX2 R40, R109 ;  /* 0x0000006d00287308 */ /* 0x000ea20000000800 */
[----:B-----5:R-:W-:-:S03]  /*4d20*/  F2FP.F16.F32.PACK_AB R187, R38, R103 ;  /* 0x0000006726bb723e */ /* 0x020fc600000000ff */
[----:B------:R-:W-:Y:S01]  /*4d30*/  FSEL R24, R10, RZ, P2 ;  /* 0x000000ff0a187208 */ /* 0x000fe20001000000 */
[----:B------:R-:W-:Y:S01]  /*4d40*/  FADD.FTZ R10, R201, R8 ;  /* 0x00000008c90a7221 */ /* 0x000fe20000010000 */
[----:B------:R-:W-:Y:S02]  /*4d50*/  F2FP.F16.F32.PACK_AB R201, R8, R201 ;  /* 0x000000c908c9723e */ /* 0x000fe400000000ff */
        /* <DEDUP_REMOVED lines=31> */
[----:B------:R-:W-:Y:S01]  /*4f50*/  FFMA.FTZ R24, R29, R0, -R24 ;  /* 0x000000001d187223 */ /* 0x000fe20000010818 */
[----:B------:R5:W1:Y:S01]  /*4f60*/  MUFU.EX2 R202, R11 ;  /* 0x0000000b00ca7308 */ /* 0x000a620000000800 */
[----:B----4-:R-:W-:Y:S01]  /*4f70*/  FADD.FTZ R57, R203, R10 ;  /* 0x0000000acb397221 */ /* 0x010fe20000010000 */
[----:B--2---:R-:W-:Y:S01]  /*4f80*/  F2FP.F16.F32.PACK_AB R181, R40, R107 ;  /* 0x0000006b28b5723e */ /* 0x004fe200000000ff */
[----:B------:R-:W-:Y:S01]  /*4f90*/  IMAD.MOV.U32 R109, RZ, RZ, R119 ;  /* 0x000000ffff6d7224 */ /* 0x000fe200078e0077 */
[C---:B------:R-:W-:Y:S01]  /*4fa0*/  F2FP.F16.F32.PACK_AB R203, R12.reuse, R203 ;  /* 0x000000cb0ccb723e */ /* 0x040fe200000000ff */
[----:B------:R-:W-:Y:S01]  /*4fb0*/  FADD.FTZ R10, R12, R57 ;  /* 0x000000390c0a7221 */ /* 0x000fe20000010000 */
[----:B------:R-:W-:Y:S01]  /*4fc0*/  MOV R73, R119 ;  /* 0x0000007700497202 */ /* 0x000fe20000000f00 */
[--C-:B------:R-:W-:Y:S01]  /*4fd0*/  IMAD.MOV.U32 R57, RZ, RZ, R119.reuse ;  /* 0x000000ffff397224 */ /* 0x100fe200078e0077 */
[----:B------:R-:W2:Y:S01]  /*4fe0*/  MUFU.EX2 R77, R77 ;  /* 0x0000004d004d7308 */ /* 0x000ea20000000800 */
[----:B-----5:R-:W-:Y:S01]  /*4ff0*/  IADD3 R11, -R3, UR42, R82 ;  /* 0x0000002a030b7c10 */ /* 0x020fe2000fffe152 */
[----:B------:R-:W-:Y:S01]  /*5000*/  FADD.FTZ R3, R197, R10 ;  /* 0x0000000ac5037221 */ /* 0x000fe20000010000 */
[----:B------:R-:W-:Y:S01]  /*5010*/  IMAD.MOV.U32 R10, RZ, RZ, RZ ;  /* 0x000000ffff0a7224 */ /* 0x000fe200078e00ff */
[----:B------:R-:W-:Y:S01]  /*5020*/  F2FP.F16.F32.PACK_AB R197, R14, R197 ;  /* 0x000000c50ec5723e */ /* 0x000fe200000000ff */
[----:B------:R-:W-:-:S02]  /*5030*/  IMAD.MOV.U32 R82, RZ, RZ, R119 ;  /* 0x000000ffff527224 */ /* 0x000fc400078e0077 */
[----:B------:R-:W-:Y:S01]  /*5040*/  IMAD.HI R48, R11, -0x6db6db6d, R10 ;  /* 0x924924930b307827 */ /* 0x000fe200078e020a */
[----:B------:R-:W4:Y:S03]  /*5050*/  MUFU.EX2 R13, R13 ;  /* 0x0000000d000d7308 */ /* 0x000f260000000800 */
[----:B------:R-:W-:Y:S01]  /*5060*/  FADD.FTZ R10, R14, R3 ;  /* 0x000000030e0a7221 */ /* 0x000fe20000010000 */
[----:B---3--:R-:W-:Y:S01]  /*5070*/  FADD.FTZ R3, R9, R200 ;  /* 0x000000c809037221 */ /* 0x008fe20000010000 */
[----:B------:R-:W-:Y:S01]  /*5080*/  F2FP.F16.F32.PACK_AB R200, R200, R9 ;  /* 0x00000009c8c8723e */ /* 0x000fe200000000ff */
[----:B------:R-:W-:Y:S02]  /*5090*/  IMAD.MOV.U32 R29, RZ, RZ, R119 ;  /* 0x000000ffff1d7224 */ /* 0x000fe400078e0077 */
[----:B------:R-:W-:Y:S01]  /*50a0*/  FADD.FTZ R11, R199, R10 ;  /* 0x0000000ac70b7221 */ /* 0x000fe20000010000 */
[----:B-1----:R-:W-:Y:S01]  /*50b0*/  FADD.FTZ R10, R202, R3 ;  /* 0x00000003ca0a7221 */ /* 0x002fe20000010000 */
[C---:B------:R-:W-:Y:S01]  /*50c0*/  F2FP.F16.F32.PACK_AB R199, R20.reuse, R199 ;  /* 0x000000c714c7723e */ /* 0x040fe200000000ff */
[----:B------:R1:W3:Y:S01]  /*50d0*/  MUFU.EX2 R196, R65 ;  /* 0x0000004100c47308 */ /* 0x0002e20000000800 */
[----:B------:R-:W-:Y:S01]  /*50e0*/  FADD.FTZ R46, R20, R11 ;  /* 0x0000000b142e7221 */ /* 0x000fe20000010000 */
[C---:B--2---:R-:W-:Y:S01]  /*50f0*/  FADD.FTZ R10, R77.reuse, R10 ;  /* 0x0000000a4d0a7221 */ /* 0x044fe20000010000 */
[----:B------:R-:W-:Y:S01]  /*5100*/  F2FP.F16.F32.PACK_AB R202, R77, R202 ;  /* 0x000000ca4dca723e */ /* 0x000fe200000000ff */
[----:B------:R-:W-:-:S02]  /*5110*/  IMAD.MOV.U32 R77, RZ, RZ, R119 ;  /* 0x000000ffff4d7224 */ /* 0x000fc400078e0077 */
[----:B------:R-:W-:Y:S01]  /*5120*/  FADD.FTZ R11, R193, R46 ;  /* 0x0000002ec10b7221 */ /* 0x000fe20000010000 */
[C---:B------:R-:W-:Y:S01]  /*5130*/  F2FP.F16.F32.PACK_AB R193, R26.reuse, R193 ;  /* 0x000000c11ac1723e */ /* 0x040fe200000000ff */
[----:B------:R-:W2:Y:S01]  /*5140*/  MUFU.EX2 R15, R15 ;  /* 0x0000000f000f7308 */ /* 0x000ea20000000800 */
[----:B----4-:R-:W-:Y:S01]  /*5150*/  FADD.FTZ R3, R13, R10 ;  /* 0x0000000a0d037221 */ /* 0x010fe20000010000 */
[----:B------:R-:W-:Y:S01]  /*5160*/  FADD.FTZ R10, R26, R11 ;  /* 0x0000000b1a0a7221 */ /* 0x000fe20000010000 */
[--C-:B-1----:R-:W-:Y:S02]  /*5170*/  IMAD.MOV.U32 R65, RZ, RZ, R119.reuse ;  /* 0x000000ffff417224 */ /* 0x102fe400078e0077 */
[----:B------:R-:W-:Y:S02]  /*5180*/  IMAD.MOV.U32 R26, RZ, RZ, R119 ;  /* 0x000000ffff1a7224 */ /* 0x000fe400078e0077 */
[----:B------:R-:W-:Y:S01]  /*5190*/  FADD.FTZ R11, R195, R10 ;  /* 0x0000000ac30b7221 */ /* 0x000fe20000010000 */
[----:B------:R-:W-:Y:S01]  /*51a0*/  F2FP.F16.F32.PACK_AB R195, R30, R195 ;  /* 0x000000c31ec3723e */ /* 0x000fe200000000ff */
[----:B------:R1:W4:Y:S01]  /*51b0*/  MUFU.EX2 R198, R69 ;  /* 0x0000004500c67308 */ /* 0x0003220000000800 */
[----:B---3--:R-:W-:Y:S01]  /*51c0*/  FADD.FTZ R2, R196, R3 ;  /* 0x00000003c4027221 */ /* 0x008fe20000010000 */
[----:B------:R-:W-:Y:S01]  /*51d0*/  FADD.FTZ R10, R30, R11 ;  /* 0x0000000b1e0a7221 */ /* 0x000fe20000010000 */
[----:B------:R-:W-:Y:S01]  /*51e0*/  F2FP.F16.F32.PACK_AB R196, R196, R13 ;  /* 0x0000000dc4c4723e */ /* 0x000fe200000000ff */
[----:B------:R-:W-:-:S02]  /*51f0*/  IMAD.MOV.U32 R30, RZ, RZ, R119 ;  /* 0x000000ffff1e7224 */ /* 0x000fc400078e0077 */
[----:B------:R-:W-:Y:S01]  /*5200*/  FADD.FTZ R11, R91, R10 ;  /* 0x0000000a5b0b7221 */ /* 0x000fe20000010000 */
[----:B------:R-:W-:Y:S01]  /*5210*/  IMAD.MOV.U32 R91, RZ, RZ, R119 ;  /* 0x000000ffff5b7224 */ /* 0x000fe200078e0077 */
[----:B------:R-:W3:Y:S01]  /*5220*/  MUFU.EX2 R21, R21 ;  /* 0x0000001500157308 */ /* 0x000ee20000000800 */
[----:B--2---:R-:W-:Y:S01]  /*5230*/  FADD.FTZ R3, R15, R2 ;  /* 0x000000020f037221 */ /* 0x004fe20000010000 */
[----:B------:R-:W-:Y:S01]  /*5240*/  FADD.FTZ R46, R28, R11 ;  /* 0x0000000b1c2e7221 */ /* 0x000fe20000010000 */
[--C-:B-1----:R-:W-:Y:S02]  /*5250*/  IMAD.MOV.U32 R69, RZ, RZ, R119.reuse ;  /* 0x000000ffff457224 */ /* 0x102fe400078e0077 */
[--C-:B------:R-:W-:Y:S02]  /*5260*/  IMAD.MOV.U32 R28, RZ, RZ, R119.reuse ;  /* 0x000000ffff1c7224 */ /* 0x100fe400078e0077 */
[----:B------:R-:W-:Y:S01]  /*5270*/  FADD.FTZ R11, R95, R46 ;  /* 0x0000002e5f0b7221 */ /* 0x000fe20000010000 */
[----:B------:R-:W-:Y:S01]  /*5280*/  IMAD.MOV.U32 R95, RZ, RZ, R119 ;  /* 0x000000ffff5f7224 */ /* 0x000fe200078e0077 */
[----:B------:R-:W1:Y:S01]  /*5290*/  MUFU.EX2 R27, R27 ;  /* 0x0000001b001b7308 */ /* 0x000e620000000800 */
[----:B----4-:R-:W-:Y:S01]  /*52a0*/  FADD.FTZ R2, R198, R3 ;  /* 0x00000003c6027221 */ /* 0x010fe20000010000 */
[----:B------:R-:W-:Y:S01]  /*52b0*/  FADD.FTZ R46, R32, R11 ;  /* 0x0000000b202e7221 */ /* 0x000fe20000010000 */
[----:B------:R-:W-:Y:S01]  /*52c0*/  F2FP.F16.F32.PACK_AB R198, R198, R15 ;  /* 0x0000000fc6c6723e */ /* 0x000fe200000000ff */
[----:B------:R-:W-:-:S02]  /*52d0*/  IMAD.MOV.U32 R32, RZ, RZ, R119 ;  /* 0x000000ffff207224 */ /* 0x000fc400078e0077 */
[----:B------:R-:W-:Y:S01]  /*52e0*/  FADD.FTZ R11, R99, R46 ;  /* 0x0000002e630b7221 */ /* 0x000fe20000010000 */
[----:B------:R-:W-:Y:S01]  /*52f0*/  IMAD.MOV.U32 R99, RZ, RZ, R119 ;  /* 0x000000ffff637224 */ /* 0x000fe200078e0077 */
[----:B------:R2:W4:Y:S01]  /*5300*/  MUFU.EX2 R194, R61 ;  /* 0x0000003d00c27308 */ /* 0x0005220000000800 */
[----:B---3--:R-:W-:Y:S01]  /*5310*/  FADD.FTZ R3, R21, R2 ;  /* 0x0000000215037221 */ /* 0x008fe20000010000 */
[----:B------:R-:W-:Y:S01]  /*5320*/  FADD.FTZ R46, R36, R11 ;  /* 0x0000000b242e7221 */ /* 0x000fe20000010000 */
[----:B------:R-:W-:Y:S02]  /*5330*/  IMAD.MOV.U32 R36, RZ, RZ, R119 ;  /* 0x000000ffff247224 */ /* 0x000fe400078e0077 */
[C---:B------:R-:W-:Y:S01]  /*5340*/  FADD.FTZ R2, R192.reuse, R3 ;  /* 0x00000003c0027221 */ /* 0x040fe20000010000 */
[----:B------:R-:W-:Y:S01]  /*5350*/  FADD.FTZ R11, R103, R46 ;  /* 0x0000002e670b7221 */ /* 0x000fe20000010000 */
[----:B------:R-:W-:Y:S01]  /*5360*/  F2FP.F16.F32.PACK_AB R192, R192, R21 ;  /* 0x00000015c0c0723e */ /* 0x000fe200000000ff */
[----:B------:R-:W3:Y:S01]  /*5370*/  MUFU.EX2 R31, R31 ;  /* 0x0000001f001f7308 */ /* 0x000ee20000000800 */
[----:B-1----:R-:W-:Y:S01]  /*5380*/  FADD.FTZ R3, R27, R2 ;  /* 0x000000021b037221 */ /* 0x002fe20000010000 */
[----:B------:R-:W-:Y:S01]  /*5390*/  FADD.FTZ R8, R38, R11 ;  /* 0x0000000b26087221 */ /* 0x000fe20000010000 */
[--C-:B------:R-:W-:Y:S01]  /*53a0*/  IMAD.MOV.U32 R103, RZ, RZ, R119.reuse ;  /* 0x000000ffff677224 */ /* 0x100fe200078e0077 */
[----:B--2---:R-:W-:Y:S01]  /*53b0*/  MOV R61, R119 ;  /* 0x00000077003d7202 */ /* 0x004fe20000000f00 */
[----:B------:R-:W-:-:S02]  /*53c0*/  IMAD.MOV.U32 R46, RZ, RZ, R119 ;  /* 0x000000ffff2e7224 */ /* 0x000fc400078e0077 */
[----:B------:R-:W-:Y:S01]  /*53d0*/  FADD.FTZ R11, R107, R8 ;  /* 0x000000086b0b7221 */ /* 0x000fe20000010000 */
[----:B------:R-:W-:Y:S01]  /*53e0*/  IMAD.MOV.U32 R107, RZ, RZ, R119 ;  /* 0x000000ffff6b7224 */ /* 0x000fe200078e0077 */
[----:B------:R1:W2:Y:S01]  /*53f0*/  MUFU.EX2 R188, R49 ;  /* 0x0000003100bc7308 */ /* 0x0002a20000000800 */
[----:B----4-:R-:W-:Y:S01]  /*5400*/  FADD.FTZ R2, R194, R3 ;  /* 0x00000003c2027221 */ /* 0x010fe20000010000 */
[----:B------:R-:W-:Y:S01]  /*5410*/  FADD.FTZ R8, R40, R11 ;  /* 0x0000000b28087221 */ /* 0x000fe20000010000 */
[----:B------:R-:W-:Y:S01]  /*5420*/  F2FP.F16.F32.PACK_AB R194, R194, R27 ;  /* 0x0000001bc2c2723e */ /* 0x000fe200000000ff */
[--C-:B------:R-:W-:Y:S02]  /*5430*/  IMAD.MOV.U32 R40, RZ, RZ, R119.reuse ;  /* 0x000000ffff287224 */ /* 0x100fe400078e0077 */
[----:B------:R-:W-:Y:S01]  /*5440*/  FADD.FTZ R11, R111, R8 ;  /* 0x000000086f0b7221 */ /* 0x000fe20000010000 */
[--C-:B------:R-:W-:Y:S01]  /*5450*/  IMAD.MOV.U32 R38, RZ, RZ, R119.reuse ;  /* 0x000000ffff267224 */ /* 0x100fe200078e0077 */
[----:B------:R-:W4:Y:S01]  /*5460*/  MUFU.EX2 R35, R35 ;  /* 0x0000002300237308 */ /* 0x000f220000000800 */
[----:B---3--:R-:W-:Y:S01]  /*5470*/  FADD.FTZ R3, R31, R2 ;  /* 0x000000021f037221 */ /* 0x008fe20000010000 */
[----:B-1----:R-:W-:Y:S01]  /*5480*/  SHF.R.U32.HI R49, RZ, 0x1f, R48 ;  /* 0x0000001fff317819 */ /* 0x002fe20000011630 */
[----:B------:R-:W-:-:S03]  /*5490*/  IMAD.MOV.U32 R27, RZ, RZ, R119 ;  /* 0x000000ffff1b7224 */ /* 0x000fc600078e0077 */
[----:B------:R-:W-:Y:S01]  /*54a0*/  LEA.HI.SX32 R49, R48, R49, 0x1a ;  /* 0x0000003130317211 */ /* 0x000fe200078fd2ff */
[----:B------:R-:W-:Y:S01]  /*54b0*/  IMAD.MOV.U32 R48, RZ, RZ, R119 ;  /* 0x000000ffff307224 */ /* 0x000fe200078e0077 */
[----:B------:R1:W3:Y:S01]  /*54c0*/  MUFU.EX2 R190, R53 ;  /* 0x0000003500be7308 */ /* 0x0002e20000000800 */
[C---:B--2---:R-:W-:Y:S01]  /*54d0*/  FADD.FTZ R2, R188.reuse, R3 ;  /* 0x00000003bc027221 */ /* 0x044fe20000010000 */
[----:B------:R-:W-:Y:S02]  /*54e0*/  VIMNMX R10, RZ, R49, !PT ;  /* 0x00000031ff0a7248 */ /* 0x000fe40007fe0100 */
[----:B------:R-:W-:Y:S02]  /*54f0*/  F2FP.F16.F32.PACK_AB R188, R188, R31 ;  /* 0x0000001fbcbc723e */ /* 0x000fe400000000ff */
[----:B------:R-:W-:Y:S01]  /*5500*/  ISETP.GE.AND P2, PT, R83, R10, PT ;  /* 0x0000000a5300720c */ /* 0x000fe20003f46270 */
[--C-:B------:R-:W-:Y:S01]  /*5510*/  IMAD.MOV.U32 R83, RZ, RZ, R119.reuse ;  /* 0x000000ffff537224 */ /* 0x100fe200078e0077 */
[----:B------:R-:W2:Y:S01]  /*5520*/  MUFU.EX2 R39, R39 ;  /* 0x0000002700277308 */ /* 0x000ea20000000800 */
[----:B----4-:R-:W-:Y:S01]  /*5530*/  FADD.FTZ R3, R35, R2 ;  /* 0x0000000223037221 */ /* 0x010fe20000010000 */
[----:B-1----:R-:W-:Y:S01]  /*5540*/  IMAD.MOV.U32 R53, RZ, RZ, R119 ;  /* 0x000000ffff357224 */ /* 0x002fe200078e0077 */
[----:B------:R-:W-:-:S02]  /*5550*/  MOV R49, R119 ;  /* 0x0000007700317202 */ /* 0x000fc40000000f00 */
[----:B------:R-:W-:-:S03]  /*5560*/  MOV R31, R119 ;  /* 0x00000077001f7202 */ /* 0x000fc60000000f00 */
[----:B------:R1:W4:Y:S01]  /*5570*/  MUFU.EX2 R184, R41 ;  /* 0x0000002900b87308 */ /* 0x0003220000000800 */
[C---:B---3--:R-:W-:Y:S01]  /*5580*/  FADD.FTZ R2, R190.reuse, R3 ;  /* 0x00000003be027221 */ /* 0x048fe20000010000 */
[----:B------:R-:W-:Y:S01]  /*5590*/  F2FP.F16.F32.PACK_AB R190, R190, R35 ;  /* 0x00000023bebe723e */ /* 0x000fe200000000ff */
[----:B------:R-:W-:-:S05]  /*55a0*/  IMAD.MOV.U32 R35, RZ, RZ, R119 ;  /* 0x000000ffff237224 */ /* 0x000fca00078e0077 */
[----:B------:R-:W3:Y:S01]  /*55b0*/  MUFU.EX2 R43, R43 ;  /* 0x0000002b002b7308 */ /* 0x000ee20000000800 */
[----:B--2---:R-:W-:Y:S01]  /*55c0*/  FADD.FTZ R3, R39, R2 ;  /* 0x0000000227037221 */ /* 0x004fe20000010000 */
[----:B-1----:R-:W-:-:S06]  /*55d0*/  IMAD.MOV.U32 R41, RZ, RZ, R119 ;  /* 0x000000ffff297224 */ /* 0x002fcc00078e0077 */
[----:B------:R1:W2:Y:S01]  /*55e0*/  MUFU.EX2 R186, R45 ;  /* 0x0000002d00ba7308 */ /* 0x0002a20000000800 */
[C---:B----4-:R-:W-:Y:S01]  /*55f0*/  FADD.FTZ R2, R184.reuse, R3 ;  /* 0x00000003b8027221 */ /* 0x050fe20000010000 */
[----:B------:R-:W-:Y:S01]  /*5600*/  F2FP.F16.F32.PACK_AB R184, R184, R39 ;  /* 0x00000027b8b8723e */ /* 0x000fe200000000ff */
[----:B------:R-:W-:-:S05]  /*5610*/  IMAD.MOV.U32 R39, RZ, RZ, R119 ;  /* 0x000000ffff277224 */ /* 0x000fca00078e0077 */
[----:B------:R-:W4:Y:S01]  /*5620*/  MUFU.EX2 R47, R47 ;  /* 0x0000002f002f7308 */ /* 0x000f220000000800 */
[----:B---3--:R-:W-:Y:S01]  /*5630*/  FADD.FTZ R3, R43, R2 ;  /* 0x000000022b037221 */ /* 0x008fe20000010000 */
[----:B-1----:R-:W-:-:S06]  /*5640*/  IMAD.MOV.U32 R45, RZ, RZ, R119 ;  /* 0x000000ffff2d7224 */ /* 0x002fcc00078e0077 */
[----:B------:R1:W3:Y:S01]  /*5650*/  MUFU.EX2 R180, R33 ;  /* 0x0000002100b47308 */ /* 0x0002e20000000800 */
[C---:B--2---:R-:W-:Y:S01]  /*5660*/  FADD.FTZ R2, R186.reuse, R3 ;  /* 0x00000003ba027221 */ /* 0x044fe20000010000 */
[----:B------:R-:W-:Y:S02]  /*5670*/  F2FP.F16.F32.PACK_AB R186, R186, R43 ;  /* 0x0000002bbaba723e */ /* 0x000fe400000000ff */
[----:B------:R-:W-:-:S04]  /*5680*/  MOV R43, R119 ;  /* 0x00000077002b7202 */ /* 0x000fc80000000f00 */
[----:B------:R-:W2:Y:S01]  /*5690*/  MUFU.EX2 R51, R51 ;  /* 0x0000003300337308 */ /* 0x000ea20000000800 */
[----:B----4-:R-:W-:Y:S01]  /*56a0*/  FADD.FTZ R3, R47, R2 ;  /* 0x000000022f037221 */ /* 0x010fe20000010000 */
[----:B-1----:R-:W-:-:S06]  /*56b0*/  IMAD.MOV.U32 R33, RZ, RZ, R119 ;  /* 0x000000ffff217224 */ /* 0x002fcc00078e0077 */
[----:B------:R1:W4:Y:S01]  /*56c0*/  MUFU.EX2 R42, R113 ;  /* 0x00000071002a7308 */ /* 0x0003220000000800 */
[C---:B---3--:R-:W-:Y:S01]  /*56d0*/  FADD.FTZ R2, R180.reuse, R3 ;  /* 0x00000003b4027221 */ /* 0x048fe20000010000 */
[----:B------:R-:W-:Y:S01]  /*56e0*/  F2FP.F16.F32.PACK_AB R180, R180, R47 ;  /* 0x0000002fb4b4723e */ /* 0x000fe200000000ff */
[----:B------:R-:W-:-:S05]  /*56f0*/  IMAD.MOV.U32 R47, RZ, RZ, R119 ;  /* 0x000000ffff2f7224 */ /* 0x000fca00078e0077 */
[----:B------:R3:W5:Y:S01]  /*5700*/  MUFU.EX2 R182, R37 ;  /* 0x0000002500b67308 */ /* 0x0007620000000800 */
[----:B--2---:R-:W-:Y:S01]  /*5710*/  FADD.FTZ R3, R51, R2 ;  /* 0x0000000233037221 */ /* 0x004fe20000010000 */
[----:B-1----:R-:W-:-:S06]  /*5720*/  IMAD.MOV.U32 R113, RZ, RZ, R119 ;  /* 0x000000ffff717224 */ /* 0x002fcc00078e0077 */
[----:B------:R-:W1:Y:S01]  /*5730*/  MUFU.EX2 R115, R115 ;  /* 0x0000007300737308 */ /* 0x000e620000000800 */
[C---:B----4-:R-:W-:Y:S01]  /*5740*/  FADD.FTZ R8, R42.reuse, R11 ;  /* 0x0000000b2a087221 */ /* 0x050fe20000010000 */
[----:B------:R-:W-:Y:S01]  /*5750*/  F2FP.F16.F32.PACK_AB R183, R42, R111 ;  /* 0x0000006f2ab7723e */ /* 0x000fe200000000ff */
[--C-:B------:R-:W-:Y:S01]  /*5760*/  IMAD.MOV.U32 R111, RZ, RZ, R119.reuse ;  /* 0x000000ffff6f7224 */ /* 0x100fe200078e0077 */
[----:B---3--:R-:W-:Y:S01]  /*5770*/  MOV R37, R119 ;  /* 0x0000007700257202 */ /* 0x008fe20000000f00 */
[----:B------:R-:W-:-:S03]  /*5780*/  IMAD.MOV.U32 R42, RZ, RZ, R119 ;  /* 0x000000ffff2a7224 */ /* 0x000fc600078e0077 */
[----:B------:R-:W2:Y:S01]  /*5790*/  MUFU.EX2 R55, R55 ;  /* 0x0000003700377308 */ /* 0x000ea20000000800 */
[C---:B-----5:R-:W-:Y:S01]  /*57a0*/  FADD.FTZ R2, R182.reuse, R3 ;  /* 0x00000003b6027221 */ /* 0x060fe20000010000 */
[----:B------:R-:W-:Y:S01]  /*57b0*/  F2FP.F16.F32.PACK_AB R182, R182, R51 ;  /* 0x00000033b6b6723e */ /* 0x000fe200000000ff */
[----:B------:R-:W-:-:S05]  /*57c0*/  IMAD.MOV.U32 R51, RZ, RZ, R119 ;  /* 0x000000ffff337224 */ /* 0x000fca00078e0077 */
        /* <DEDUP_REMOVED lines=8> */
[----:B------:R-:W-:Y:S01]  /*5850*/  IMAD.MOV.U32 R44, RZ, RZ, R119 ;  /* 0x000000ffff2c7224 */ /* 0x000fe200078e0077 */
[-C--:B------:R-:W-:Y:S02]  /*5860*/  MOV R115, R119.reuse ;  /* 0x0000007700737202 */ /* 0x080fe40000000f00 */
[----:B-1----:R-:W-:Y:S02]  /*5870*/  MOV R25, R119 ;  /* 0x0000007700197202 */ /* 0x002fe40000000f00 */
[----:B------:R-:W1:Y:S01]  /*5880*/  MUFU.EX2 R59, R59 ;  /* 0x0000003b003b7308 */ /* 0x000e620000000800 */
[C---:B-----5:R-:W-:Y:S01]  /*5890*/  FADD.FTZ R2, R176.reuse, R3 ;  /* 0x00000003b0027221 */ /* 0x060fe20000010000 */
[----:B------:R-:W-:Y:S01]  /*58a0*/  F2FP.F16.F32.PACK_AB R176, R176, R55 ;  /* 0x00000037b0b0723e */ /* 0x000fe200000000ff */
[----:B------:R-:W-:Y:S01]  /*58b0*/  IMAD.MOV.U32 R3, RZ, RZ, 0x3f800000 ;  /* 0x3f800000ff037424 */ /* 0x000fe200078e00ff */
[----:B------:R-:W-:-:S04]  /*58c0*/  MOV R55, R119 ;  /* 0x0000007700377202 */ /* 0x000fc80000000f00 */
[----:B------:R-:W3:Y:S01]  /*58d0*/  MUFU.EX2 R34, R34 ;  /* 0x0000002200227308 */ /* 0x000ee20000000800 */
[----:B--2---:R-:W-:-:S07]  /*58e0*/  FADD.FTZ R11, R121, R8 ;  /* 0x00000008790b7221 */ /* 0x004fce0000010000 */
[----:B------:R-:W2:Y:S01]  /*58f0*/  MUFU.EX2 R24, R24 ;  /* 0x0000001800187308 */ /* 0x000ea20000000800 */
[----:B-1----:R-:W-:Y:S01]  /*5900*/  FADD.FTZ R9, R59, R2 ;  /* 0x000000023b097221 */ /* 0x002fe20000010000 */
[----:B------:R-:W-:Y:S02]  /*5910*/  IMAD.MOV.U32 R2, RZ, RZ, 0x3f800000 ;  /* 0x3f800000ff027424 */ /* 0x000fe400078e00ff */
[C---:B---3--:R-:W-:Y:S01]  /*5920*/  FADD.FTZ R8, R34.reuse, R11 ;  /* 0x0000000b22087221 */ /* 0x048fe20000010000 */
[----:B------:R-:W-:Y:S01]  /*5930*/  F2FP.F16.F32.PACK_AB R179, R34, R121 ;  /* 0x0000007922b3723e */ /* 0x000fe200000000ff */
[----:B------:R-:W-:Y:S02]  /*5940*/  IMAD.MOV.U32 R34, RZ, RZ, R119 ;  /* 0x000000ffff227224 */ /* 0x000fe400078e0077 */
[C---:B--2---:R-:W-:Y:S01]  /*5950*/  FADD.FTZ R9, R24.reuse, R9 ;  /* 0x0000000918097221 */ /* 0x044fe20000010000 */
[----:B------:R-:W-:Y:S01]  /*5960*/  F2FP.F16.F32.PACK_AB R178, R24, R59 ;  /* 0x0000003b18b2723e */ /* 0x000fe200000000ff */
[----:B------:R-:W-:-:S02]  /*5970*/  IMAD.MOV.U32 R59, RZ, RZ, R119 ;  /* 0x000000ffff3b7224 */ /* 0x000fc400078e0077 */
[----:B------:R-:W-:Y:S01]  /*5980*/  IMAD.MOV.U32 R24, RZ, RZ, R119 ;  /* 0x000000ffff187224 */ /* 0x000fe200078e0077 */
[----:B------:R-:W-:Y:S06]  /*5990*/  @!P2 BRA `(.L_x_1865) ;  /* 0x000000480028a947 */ /* 0x000fec0003800000 */
[----:B------:R-:W-:Y:S01]  /*59a0*/  R2UR UR6, R17 ;  /* 0x00000000110672ca */ /* 0x000fe200000e0000 */
[----:B------:R-:W-:Y:S01]  /*59b0*/  IMAD.MOV.U32 R11, RZ, RZ, R4 ;  /* 0x000000ffff0b7224 */ /* 0x000fe200078e0004 */
[----:B------:R-:W-:Y:S01]  /*59c0*/  CS2R R118, SRZ ;  /* 0x0000000000767805 */ /* 0x000fe2000001ff00 */
        /* <DEDUP_REMOVED lines=9> */
[----:B------:R-:W-:Y:S01]  /*5a60*/  CS2R R86, SRZ ;  /* 0x0000000000567805 */ /* 0x000fe2000001ff00 */
[----:B------:R-:W-:Y:S01]  /*5a70*/  IMAD.U32 R13, RZ, RZ, UR6 ;  /* 0x00000006ff0d7e24 */ /* 0x000fe2000f8e00ff */
        /* <DEDUP_REMOVED lines=39> */
[----:B------:R-:W-:Y:S01]  /*5cf0*/  UMOV UR41, UR46 ;  /* 0x0000002e00297c82 */ /* 0x000fe20008000000 */
[----:B------:R-:W-:-:S05]  /*5d00*/  ULDC.64 UR60, c[0x0][0x3f8] ;  /* 0x0000fe00003c7ab9 */ /* 0x000fca0000000a00 */
.L_x_1874:
[----:B------:R-:W-:Y:S01]  /*5d10*/  R2UR UR10, R13 ;  /* 0x000000000d0a72ca */ /* 0x000fe200000e0000 */
[----:B------:R-:W-:-:S04]  /*5d20*/  UIADD3 UR6, UR41, 0x1, URZ ;  /* 0x0000000129067890 */ /* 0x000fc8000fffe03f */
[----:B------:R-:W-:-:S04]  /*5d30*/  UISETP.NE.AND UP0, UPT, UR6, 0x2, UPT ;  /* 0x000000020600788c */ /* 0x000fc8000bf05270 */
[----:B------:R-:W-:Y:S02]  /*5d40*/  USEL UR7, URZ, 0x1, UP0 ;  /* 0x000000013f077887 */ /* 0x000fe40008000000 */
[----:B------:R-:W-:Y:S02]  /*5d50*/  USEL UR46, UR6, URZ, UP0 ;  /* 0x0000003f062e7287 */ /* 0x000fe40008000000 */
[----:B------:R-:W-:-:S06]  /*5d60*/  ULOP3.LUT UR6, UR10, UR7, URZ, 0x3c, !UPT ;  /* 0x000000070a067292 */ /* 0x000fcc000f8e3c3f */
[----:B------:R-:W-:Y:S01]  /*5d70*/  MOV R17, UR6 ;  /* 0x0000000600117c02 */ /* 0x000fe20008000f00 */
[----:B------:R-:W-:Y:S06]  /*5d80*/  @!P0 BRA `(.L_x_1866) ;  /* 0x0000000000048947 */ /* 0x000fec0003800000 */
[----:B------:R-:W-:Y:S01]  /*5d90*/  BPT.TRAP 0x1 ;  /* 0x000000040000795c */ /* 0x000fe20000300000 */
.L_x_1866:
        /* <DEDUP_REMOVED lines=8> */
.L_x_1867:
[----:B--2---:R-:W-:Y:S05]  /*5e20*/  @P2 BRA `(.L_x_1868) ;  /* 0x0000000000082947 */ /* 0x004fea0003800000 */
[----:B------:R-:W2:Y:S02]  /*5e30*/  SYNCS.PHASECHK.TRANS64.TRYWAIT P2, [UR47+0x36830], R0 ;  /* 0x03683000ff0075a7 */ /* 0x000ea4000804016f */
[----:B--2---:R-:W-:Y:S05]  /*5e40*/  @!P2 BRA `(.L_x_1869) ;  /* 0x000000dc003ca947 */ /* 0x004fea0003800000 */
.L_x_1868:
[----:B------:R-:W-:Y:S01]  /*5e50*/  UIMAD UR6, UR46, 0xa80, UR40 ;  /* 0x00000a802e0678a4 */ /* 0x000fe2000f8e0228 */
[----:B------:R-:W-:Y:S01]  /*5e60*/  WARPGROUP.ARRIVE ;  /* 0x00000000000079c5 */ /* 0x000fe20000000000 */
[----:B------:R-:W-:Y:S01]  /*5e70*/  UMOV UR7, 0x40000040 ;  /* 0x4000004000077882 */ /* 0x000fe20000000000 */
[----:B------:R-:W-:Y:S01]  /*5e80*/  UMOV UR56, UR4 ;  /* 0x0000000400387c82 */ /* 0x000fe20008000000 */
[----:B------:R-:W-:Y:S01]  /*5e90*/  UIADD3 UR58, UR6, 0x80, URZ ;  /* 0x00000080063a7890 */ /* 0x000fe2000fffe03f */
[-C--:B------:R-:W-:Y:S01]  /*5ea0*/  FMUL.FTZ R24, R24, R2.reuse ;  /* 0x0000000218187220 */ /* 0x080fe20000410000 */
[----:B------:R-:W-:Y:S01]  /*5eb0*/  UMOV UR57, UR5 ;  /* 0x0000000500397c82 */ /* 0x000fe20008000000 */
[----:B------:R-:W-:Y:S01]  /*5ec0*/  UMOV UR59, 0x40000040 ;  /* 0x40000040003b7882 */ /* 0x000fe20000000000 */
[----:B------:R-:W-:Y:S02]  /*5ed0*/  UIADD3 UR10, UR6, 0x180, URZ ;  /* 0x00000180060a7890 */ /* 0x000fe4000fffe03f */
[----:B------:R-:W-:Y:S01]  /*5ee0*/  HGMMA.64x16x16.F32 R168, gdesc[UR4], RZ, !UPT, gsb0 ;  /* 0x0020000004a879f0 */ /* 0x000fe2000c0008ff */
        /* <DEDUP_REMOVED lines=60> */
[----:B------:R-:W-:Y:S01]  /*62b0*/  UMOV UR57, UR5 ;  /* 0x0000000500397c82 */ /* 0x000fe20008000000 */
        /* <DEDUP_REMOVED lines=71> */
[----:B------:R-:W-:-:S06]  /*6730*/  WARPGROUP.ARRIVE ;  /* 0x00000000000079c5 */ /* 0x000fcc0000000000 */
[----:B------:R-:W-:Y:S01]  /*6740*/  HGMMA.64x16x16.F32 R144, gdesc[UR56], RZ, !UPT, gsb0 ;  /* 0x00200000389079f0 */ /* 0x000fe2000c0008ff */
[----:B------:R-:W-:Y:S01]  /*6750*/  UMOV UR56, UR4 ;  /* 0x0000000400387c82 */ /* 0x000fe20008000000 */
[----:B------:R-:W-:Y:S01]  /*6760*/  UMOV UR57, UR5 ;  /* 0x0000000500397c82 */ /* 0x000fe20008000000 */
[----:B------:R-:W-:Y:S01]  /*6770*/  UMOV UR58, UR7 ;  /* 0x00000007003a7c82 */ /* 0x000fe20008000000 */
[----:B------:R-:W-:Y:S01]  /*6780*/  UMOV UR59, 0x40000040 ;  /* 0x40000040003b7882 */ /* 0x000fe20000000000 */
[----:B------:R-:W-:Y:S01]  /*6790*/  UIADD3 UR7, UR6, 0x300, URZ ;  /* 0x0000030006077890 */ /* 0x000fe2000fffe03f */
[----:B------:R-:W-:Y:S02]  /*67a0*/  WARPGROUP.DEPBAR.LE gsb0, 0x0 ;  /* 0x00008000000079c5 */ /* 0x000fe40000010000 */
        /* <DEDUP_REMOVED lines=99> */
[----:B------:R-:W-:Y:S02]  /*6de0*/  R2UR UR14, R6 ;  /* 0x00000000060e72ca */ /* 0x000fe400000e0000 */
[----:B------:R-:W-:-:S11]  /*6df0*/  R2UR UR15, R7 ;  /* 0x00000000070f72ca */ /* 0x000fd600000e0000 */
[----:B------:R-:W-:Y:S02]  /*6e00*/  UMOV UR56, UR14 ;  /* 0x0000000e00387c82 */ /* 0x000fe40008000000 */
[----:B------:R-:W-:Y:S01]  /*6e10*/  UMOV UR57, UR15 ;  /* 0x0000000f00397c82 */ /* 0x000fe20008000000 */
        /* <DEDUP_REMOVED lines=364> */
.L_x_1870:
[----:B------:R-:W-:Y:S02]  /*84e0*/  R2UR UR6, R16 ;  /* 0x00000000100672ca */ /* 0x000fe400000e0000 */
[----:B------:R-:W-:-:S11]  /*84f0*/  R2UR UR7, R13 ;  /* 0x000000000d0772ca */ /* 0x000fd600000e0000 */
[----:B------:R-:W-:Y:S02]  /*8500*/  ULEA UR6, UR41, UR6, 0x3 ;  /* 0x0000000629067291 */ /* 0x000fe4000f8e183f */
[----:B-12---:R-:W-:-:S05]  /*8510*/  IMAD.U32 R0, RZ, RZ, UR7 ;  /* 0x00000007ff007e24 */ /* 0x006fca000f8e00ff */
[----:B------:R-:W-:-:S04]  /*8520*/  SHF.L.U32 R0, R0, 0x1f, RZ ;  /* 0x0000001f00007819 */ /* 0x000fc800000006ff */
[----:B------:R1:W2:Y:S01]  /*8530*/  SYNCS.PHASECHK.TRANS64.TRYWAIT P2, [UR6+0x36850], R0 ;  /* 0x03685000ff0075a7 */ /* 0x0002a20008040146 */
[----:B------:R-:W-:Y:S05]  /*8540*/  @!P0 BRA `(.L_x_1871) ;  /* 0x0000000000048947 */ /* 0x000fea0003800000 */
[----:B------:R-:W-:Y:S01]  /*8550*/  BPT.TRAP 0x1 ;  /* 0x000000040000795c */ /* 0x000fe20000300000 */
.L_x_1871:
[----:B--2---:R-:W-:Y:S05]  /*8560*/  @P2 BRA `(.L_x_1872) ;  /* 0x0000000000082947 */ /* 0x004fea0003800000 */
[----:B------:R-:W2:Y:S02]  /*8570*/  SYNCS.PHASECHK.TRANS64.TRYWAIT P2, [UR6+0x36850], R0 ;  /* 0x03685000ff0075a7 */ /* 0x000ea40008040146 */
[----:B--2---:R-:W-:Y:S05]  /*8580*/  @!P2 BRA `(.L_x_1873) ;  /* 0x000000b40084a947 */ /* 0x004fea0003800000 */
.L_x_1872:
[----:B------:R-:W-:Y:S01]  /*8590*/  R2UR UR7, R16 ;  /* 0x00000000100772ca */ /* 0x000fe200000e0000 */
[----:B------:R-:W-:Y:S01]  /*85a0*/  WARPGROUP.ARRIVE ;  /* 0x00000000000079c5 */ /* 0x000fe20000000000 */
[----:B------:R-:W-:Y:S01]  /*85b0*/  UMOV UR11, 0x40000040 ;  /* 0x40000040000b7882 */ /* 0x000fe20000000000 */
[----:B-12---:R-:W1:Y:S01]  /*85c0*/  LDC R0, c[0x0][0x288] ;  /* 0x0000a200ff007b82 */ /* 0x006e620000000800 */
[----:B------:R-:W-:Y:S01]  /*85d0*/  UISETP.NE.U32.AND UP0, UPT, UR60, URZ, UPT ;  /* 0x0000003f3c00728c */ /* 0x000fe2000bf05070 */
[----:B------:R-:W-:Y:S01]  /*85e0*/  ULDC UR15, c[0x0][0x404] ;  /* 0x00010100000f7ab9 */ /* 0x000fe20000000800 */
[----:B------:R-:W-:Y:S02]  /*85f0*/  ULDC UR14, c[0x0][0x2e0] ;  /* 0x0000b800000e7ab9 */ /* 0x000fe40000000800 */
[----:B------:R-:W-:-:S05]  /*8600*/  UISETP.NE.AND.EX UP0, UPT, UR61, URZ, UPT, UP0 ;  /* 0x0000003f3d00728c */ /* 0x000fca000bf05300 */
[----:B------:R-:W-:-:S04]  /*8610*/  UIADD3 UR7, UR7, 0x400, URZ ;  /* 0x0000040007077890 */ /* 0x000fc8000fffe03f */
[----:B------:R-:W-:-:S04]  /*8620*/  USHF.R.U32.HI UR7, URZ, 0x4, UR7 ;  /* 0x000000043f077899 */ /* 0x000fc80008011607 */
[----:B------:R-:W-:-:S04]  /*8630*/  ULOP3.LUT UR7, UR7, 0x3fff, URZ, 0xc0, !UPT ;  /* 0x00003fff07077892 */ /* 0x000fc8000f8ec03f */
[----:B------:R-:W-:-:S04]  /*8640*/  ULOP3.LUT UR7, UR7, 0x3800000, URZ, 0xfc, !UPT ;  /* 0x0380000007077892 */ /* 0x000fc8000f8efc3f */
[----:B------:R-:W-:-:S03]  /*8650*/  UIMAD UR7, UR41, 0xa80, UR7 ;  /* 0x00000a80290778a4 */ /* 0x000fc6000f8e0207 */
[----:B------:R-:W-:-:S04]  /*8660*/  UMOV UR41, UR46 ;  /* 0x0000002e00297c82 */ /* 0x000fc80008000000 */
        /* <DEDUP_REMOVED lines=12> */
[----:B------:R-:W-:Y:S02]  /*8730*/  UIMAD UR10, UR45, -0x70, UR42 ;  /* 0xffffff902d0a78a4 */ /* 0x000fe4000f8e022a */
[----:B------:R-:W-:Y:S02]  /*8740*/  USEL UR11, UR15, 0x1, UP0 ;  /* 0x000000010f0b7887 */ /* 0x000fe40008000000 */
[----:B------:R-:W-:-:S04]  /*8750*/  UIADD3 UR10, UR10, 0x1, URZ ;  /* 0x000000010a0a7890 */ /* 0x000fc8000fffe03f */
[----:B------:R-:W-:-:S03]  /*8760*/  UIMAD UR10, UR11, UR14, UR10 ;  /* 0x0000000e0b0a72a4 */ /* 0x000fc6000f8e020a */
[----:B------:R-:W-:-:S03]  /*8770*/  UMOV UR11, 0x40000040 ;  /* 0x40000040000b7882 */ /* 0x000fc60000000000 */
[----:B-1----:R-:W-:Y:S01]  /*8780*/  IADD3 R0, -R0, UR10, RZ ;  /* 0x0000000a00007c10 */ /* 0x002fe2000fffe1ff */
[----:B------:R-:W-:-:S04]  /*8790*/  UIADD3 UR10, UR7, 0x180, URZ ;  /* 0x00000180070a7890 */ /* 0x000fc8000fffe03f */
[----:B------:R-:W-:-:S04]  /*87a0*/  IMAD R3, R205, -0x2, R0 ;  /* 0xfffffffecd037824 */ /* 0x000fc800078e0200 */
[----:B------:R-:W-:-:S05]  /*87b0*/  IMAD.IADD R4, R206, 0x1, R3 ;  /* 0x00000001ce047824 */ /* 0x000fca00078e0203 */
[C---:B------:R-:W-:Y:S02]  /*87c0*/  ISETP.GT.AND P2, PT, R4.reuse, RZ, PT ;  /* 0x000000ff0400720c */ /* 0x040fe40003f44270 */
[----:B------:R-:W-:Y:S02]  /*87d0*/  ISETP.GT.AND P3, PT, R4, 0x1, PT ;  /* 0x000000010400780c */ /* 0x000fe40003f64270 */
        /* <DEDUP_REMOVED lines=53> */
[----:B------:R-:W-:Y:S01]  /*8b30*/  FSEL R161, R140, -INF , P2 ;  /* 0xff8000008ca17808 */ /* 0x000fe20001000000 */
[----:B------:R-:W-:Y:S01]  /*8b40*/  IMAD.U32 R140, RZ, RZ, UR6 ;  /* 0x00000006ff8c7e24 */ /* 0x000fe2000f8e00ff */
[----:B------:R-:W-:Y:S01]  /*8b50*/  FMNMX.FTZ R0, R137, R0, !PT ;  /* 0x0000000089007209 */ /* 0x000fe20007810000 */
[----:B------:R-:W-:Y:S01]  /*8b60*/  UIADD3 UR6, UR45, -0x1, URZ ;  /* 0xffffffff2d067890 */ /* 0x000fe2000fffe03f */
[----:B------:R-:W-:Y:S01]  /*8b70*/  ISETP.GT.AND P2, PT, R4, 0x50, PT ;  /* 0x000000500400780c */ /* 0x000fe20003f44270 */
[----:B------:R-:W-:Y:S01]  /*8b80*/  @!P1 VIADD R140, R140, 0x36860 ;  /* 0x000368608c8c9836 */ /* 0x000fe20000000000 */
        /* <DEDUP_REMOVED lines=8> */
[C---:B------:R-:W-:Y:S02]  /*8c10*/  ISETP.GT.AND P3, PT, R4.reuse, 0x59, PT ;  /* 0x000000590400780c */ /* 0x040fe40003f64270 */
[----:B------:R-:W-:Y:S02]  /*8c20*/  FMNMX.FTZ R0, R129, R0, !PT ;  /* 0x0000000081007209 */ /* 0x000fe40007810000 */
[----:B------:R-:W-:Y:S02]  /*8c30*/  FSEL R133, R133, -INF , P3 ;  /* 0xff80000085857808 */ /* 0x000fe40001800000 */
[----:B------:R-:W-:Y:S02]  /*8c40*/  ISETP.GT.AND P3, PT, R4, 0x61, PT ;  /* 0x000000610400780c */ /* 0x000fe40003f64270 */
[----:B------:R-:W-:Y:S01]  /*8c50*/  @!P1 PRMT R140, RZ, 0x654, R140 ;  /* 0x00000654ff8c9816 */ /* 0x000fe2000000008c */
[----:B------:R-:W-:Y:S02]  /*8c60*/  WARPGROUP.DEPBAR.LE gsb0, 0x0 ;  /* 0x00008000000079c5 */ /* 0x000fe40000010000 */
[----:B------:R-:W-:Y:S01]  /*8c70*/  WARPGROUP.ARRIVE ;  /* 0x00000000000079c5 */ /* 0x000fe20000000000 */
[----:B------:R-:W-:-:S02]  /*8c80*/  FSEL R193, R121, -INF , P3 ;  /* 0xff80000079c17808 */ /* 0x000fc40001800000 */
[----:B------:R-:W-:-:S03]  /*8c90*/  ISETP.GT.AND P3, PT, R4, 0x69, PT ;  /* 0x000000690400780c */ /* 0x000fc60003f64270 */
[----:B------:R-:W-:Y:S01]  /*8ca0*/  HGMMA.64x192x16.F32 R24, R188, gdesc[UR8].tnspB, R24, gsb0 ;  /* 0x42e00008bc187df0 */ /* 0x000fe20008000818 */
[----:B------:R-:W-:Y:S01]  /*8cb0*/  UIADD3 UR10, UR7, 0x200, URZ ;  /* 0x00000200070a7890 */ /* 0x000fe2000fffe03f */
[----:B------:R-:W-:Y:S01]  /*8cc0*/  FSEL R125, R125, -INF , P3 ;  /* 0xff8000007d7d7808 */ /* 0x000fe20001800000 */
[----:B------:R-:W-:Y:S01]  /*8cd0*/  UMOV UR11, 0x40000040 ;  /* 0x40000040000b7882 */ /* 0x000fe20000000000 */
[----:B------:R-:W-:Y:S02]  /*8ce0*/  WARPGROUP.DEPBAR.LE gsb0, 0x0 ;  /* 0x00008000000079c5 */ /* 0x000fe40000010000 */
[----:B------:R-:W-:Y:S01]  /*8cf0*/  WARPGROUP.ARRIVE ;  /* 0x00000000000079c5 */ /* 0x000fe20000000000 */
[----:B------:R-:W-:Y:S02]  /*8d00*/  FSEL R189, R132, -INF , P2 ;  /* 0xff80000084bd7808 */ /* 0x000fe40001000000 */
[----:B------:R-:W-:Y:S02]  /*8d10*/  ISETP.GT.AND P2, PT, R4, 0x60, PT ;  /* 0x000000600400780c */ /* 0x000fe40003f44270 */
[----:B------:R-:W-:-:S09]  /*8d20*/  FMNMX.FTZ R0, R189, R0, !PT ;  /* 0x00000000bd007209 */ /* 0x000fd20007810000 */
[----:B------:R-:W-:Y:S01]  /*8d30*/  HGMMA.64x192x16.F32 R24, R184, gdesc[UR8].tnspB, R24, gsb0 ;  /* 0x42e00008b8187df0 */ /* 0x000fe20008000818 */
[----:B------:R-:W-:Y:S01]  /*8d40*/  FSEL R191, R120, -INF , P2 ;  /* 0xff80000078bf7808 */ /* 0x000fe20001000000 */
[----:B------:R-:W-:Y:S01]  /*8d50*/  UIADD3 UR10, UR7, 0x280, URZ ;  /* 0x00000280070a7890 */ /* 0x000fe2000fffe03f */
[----:B------:R-:W-:Y:S01]  /*8d60*/  FMNMX.FTZ R0, R133, R0, !PT ;  /* 0x0000000085007209 */ /* 0x000fe20007810000 */
[----:B------:R-:W-:Y:S01]  /*8d70*/  UMOV UR11, 0x40000040 ;  /* 0x40000040000b7882 */ /* 0x000fe20000000000 */
[C---:B------:R-:W-:Y:S01]  /*8d80*/  ISETP.GT.AND P2, PT, R4.reuse, 0x68, PT ;  /* 0x000000680400780c */ /* 0x040fe20003f44270 */
[----:B------:R-:W-:Y:S01]  /*8d90*/  VIADD R4, R4, 0x8 ;  /* 0x0000000804047836 */ /* 0x000fe20000000000 */
[----:B------:R-:W-:Y:S02]  /*8da0*/  FMNMX.FTZ R0, R191, R0, !PT ;  /* 0x00000000bf007209 */ /* 0x000fe40007810000 */
[----:B------:R-:W-:Y:S02]  /*8db0*/  FSEL R195, R124, -INF , P2 ;  /* 0xff8000007cc37808 */ /* 0x000fe40001000000 */
[----:B------:R-:W-:-:S02]  /*8dc0*/  FMNMX.FTZ R0, R193, R0, !PT ;  /* 0x00000000c1007209 */ /* 0x000fc40007810000 */
[C---:B------:R-:W-:Y:S02]  /*8dd0*/  ISETP.GT.AND P3, PT, R4.reuse, RZ, PT ;  /* 0x000000ff0400720c */ /* 0x040fe40003f64270 */
[----:B------:R-:W-:Y:S02]  /*8de0*/  FMNMX.FTZ R0, R195, R0, !PT ;  /* 0x00000000c3007209 */ /* 0x000fe40007810000 */
[----:B------:R-:W-:Y:S02]  /*8df0*/  ISETP.GT.AND P4, PT, R4, 0x1, PT ;  /* 0x000000010400780c */ /* 0x000fe40003f84270 */
[----:B------:R-:W-:Y:S02]  /*8e00*/  FMNMX.FTZ R14, R125, R0, !PT ;  /* 0x000000007d0e7209 */ /* 0x000fe40007810000 */
[----:B------:R-:W1:Y:S01]  /*8e10*/  LDC R0, c[0x0][0x988] ;  /* 0x00026200ff007b82 */ /* 0x000e620000000800 */
[----:B------:R-:W-:Y:S02]  /*8e20*/  FSEL R170, R170, -INF , P3 ;  /* 0xff800000aaaa7808 */ /* 0x000fe40001800000 */
[----:B------:R-:W2:Y:S01]  /*8e30*/  SHFL.BFLY PT, R5, R14, 0x2, 0x1f ;  /* 0x0c401f000e057f89 */ /* 0x000ea200000e0000 */
[----:B------:R-:W-:-:S02]  /*8e40*/  ISETP.GT.AND P3, PT, R4, 0x8, PT ;  /* 0x000000080400780c */ /* 0x000fc40003f64270 */
[----:B------:R-:W-:Y:S02]  /*8e50*/  FSEL R171, R171, -INF , P4 ;  /* 0xff800000abab7808 */ /* 0x000fe40002000000 */
[----:B------:R-:W-:Y:S02]  /*8e60*/  ISETP.GT.AND P4, PT, R4, 0x9, PT ;  /* 0x000000090400780c */ /* 0x000fe40003f84270 */
[----:B--2---:R-:W-:Y:S02]  /*8e70*/  FMNMX.FTZ R20, R14, R5, !PT ;  /* 0x000000050e147209 */ /* 0x004fe40007810000 */
[----:B------:R-:W-:-:S03]  /*8e80*/  FMNMX.FTZ R14, R170, R11, !PT ;  /* 0x0000000baa0e7209 */ /* 0x000fc60007810000 */
[----:B------:R-:W2:Y:S01]  /*8e90*/  SHFL.BFLY PT, R5, R20, 0x1, 0x1f ;  /* 0x0c201f0014057f89 */ /* 0x000ea200000e0000 */
[----:B------:R-:W-:Y:S02]  /*8ea0*/  FMNMX.FTZ R14, R171, R14, !PT ;  /* 0x0000000eab0e7209 */ /* 0x000fe40007810000 */
[----:B--2---:R-:W-:-:S04]  /*8eb0*/  FMNMX.FTZ R5, R20, R5, !PT ;  /* 0x0000000514057209 */ /* 0x004fc80007810000 */
[C---:B------:R-:W-:Y:S01]  /*8ec0*/  FSETP.NEU.FTZ.AND P2, PT, R5.reuse, -INF , PT ;  /* 0xff8000000500780b */ /* 0x040fe20003f5d000 */
[----:B-1----:R-:W-:-:S05]  /*8ed0*/  FMUL.FTZ R2, R5, R0 ;  /* 0x0000000005027220 */ /* 0x002fca0000410000 */
[----:B------:R-:W-:-:S05]  /*8ee0*/  FSEL R2, R2, RZ, P2 ;  /* 0x000000ff02027208 */ /* 0x000fca0001000000 */
        /* <DEDUP_REMOVED lines=31> */
[----:B------:R-:W-:Y:S01]  /*90e0*/  FSEL R185, R174, -INF , P3 ;  /* 0xff800000aeb97808 */ /* 0x000fe20001800000 */
[-CC-:B------:R-:W-:Y:S01]  /*90f0*/  FFMA.FTZ R184, R15, R0.reuse, -R2.reuse ;  /* 0x000000000fb87223 */ /* 0x180fe20000010802 */
[----:B------:R-:W-:Y:S01]  /*9100*/  FSEL R187, R175, -INF , P4 ;  /* 0xff800000afbb7808 */ /* 0x000fe20002000000 */
[--C-:B------:R-:W-:Y:S01]  /*9110*/  FFMA.FTZ R175, R197, R0, -R2.reuse ;  /* 0x00000000c5af7223 */ /* 0x100fe20000010802 */
[C---:B------:R-:W-:Y:S01]  /*9120*/  ISETP.GT.AND P3, PT, R4.reuse, 0x10, PT ;  /* 0x000000100400780c */ /* 0x040fe20003f64270 */
[----:B------:R-:W-:Y:S01]  /*9130*/  HGMMA.64x192x16.F32 R24, R180, gdesc[UR8].tnspB, R24, gsb0 ;  /* 0x42e00008b4187df0 */ /* 0x000fe20008000818 */
[----:B------:R-:W-:Y:S01]  /*9140*/  FMNMX.FTZ R14, R185, R14, !PT ;  /* 0x0000000eb90e7209 */ /* 0x000fe20007810000 */
[----:B------:R-:W-:Y:S01]  /*9150*/  UIADD3 UR10, UR7, 0x300, URZ ;  /* 0x00000300070a7890 */ /* 0x000fe2000fffe03f */
[----:B------:R-:W-:Y:S01]  /*9160*/  ISETP.GT.AND P4, PT, R4, 0x11, PT ;  /* 0x000000110400780c */ /* 0x000fe20003f84270 */
[----:B------:R-:W-:Y:S01]  /*9170*/  UMOV UR11, 0x40000040 ;  /* 0x40000040000b7882 */ /* 0x000fe20000000000 */
[----:B------:R-:W-:Y:S01]  /*9180*/  FSEL R197, R162, -INF , P3 ;  /* 0xff800000a2c57808 */ /* 0x000fe20001800000 */
[--C-:B------:R-:W-:Y:S01]  /*9190*/  FFMA.FTZ R15, R137, R0, -R2.reuse ;  /* 0x00000000890f7223 */ /* 0x100fe20000010802 */
[----:B------:R-:W-:Y:S01]  /*91a0*/  FMNMX.FTZ R14, R187, R14, !PT ;  /* 0x0000000ebb0e7209 */ /* 0x000fe20007810000 */
[-CC-:B------:R-:W-:Y:S01]  /*91b0*/  FFMA.FTZ R137, R141, R0.reuse, -R2.reuse ;  /* 0x000000008d897223 */ /* 0x180fe20000010802 */
[C---:B------:R-:W-:Y:S01]  /*91c0*/  ISETP.GT.AND P3, PT, R4.reuse, 0x18, PT ;  /* 0x000000180400780c */ /* 0x040fe20003f64270 */
[-CC-:B------:R-:W-:Y:S01]  /*91d0*/  FFMA.FTZ R186, R161, R0.reuse, -R2.reuse ;  /* 0x00000000a1ba7223 */ /* 0x180fe20000010802 */
[----:B------:R-:W-:Y:S01]  /*91e0*/  FSEL R163, R163, -INF , P4 ;  /* 0xff800000a3a37808 */ /* 0x000fe20002000000 */
[----:B------:R-:W-:Y:S01]  /*91f0*/  FFMA.FTZ R141, R193, R0, -R2 ;  /* 0x00000000c18d7223 */ /* 0x000fe20000010802 */
[----:B------:R-:W-:Y:S01]  /*9200*/  FMNMX.FTZ R14, R197, R14, !PT ;  /* 0x0000000ec50e7209 */ /* 0x000fe20007810000 */
[----:B------:R-:W-:Y:S01]  /*9210*/  MUFU.EX2 R175, R175 ;  /* 0x000000af00af7308 */ /* 0x000fe20000000800 */
[----:B------:R-:W-:-:S02]  /*9220*/  ISETP.GT.AND P4, PT, R4, 0x19, PT ;  /* 0x000000190400780c */ /* 0x000fc40003f84270 */
[----:B------:R-:W-:Y:S02]  /*9230*/  FSEL R199, R166, -INF , P3 ;  /* 0xff800000a6c77808 */ /* 0x000fe40001800000 */
[----:B------:R-:W-:Y:S02]  /*9240*/  FMNMX.FTZ R14, R163, R14, !PT ;  /* 0x0000000ea30e7209 */ /* 0x000fe40007810000 */
[----:B------:R-:W-:Y:S01]  /*9250*/  FSEL R201, R167, -INF , P4 ;  /* 0xff800000a7c97808 */ /* 0x000fe20002000000 */
[----:B------:R-:W-:Y:S01]  /*9260*/  FFMA.FTZ R167, R203, R0, -R2 ;  /* 0x00000000cba77223 */ /* 0x000fe20000010802 */
[C---:B------:R-:W-:Y:S01]  /*9270*/  ISETP.GT.AND P3, PT, R4.reuse, 0x20, PT ;  /* 0x000000200400780c */ /* 0x040fe20003f64270 */
[----:B------:R-:W-:Y:S01]  /*9280*/  MUFU.EX2 R184, R184 ;  /* 0x000000b800b87308 */ /* 0x000fe20000000800 */
[----:B------:R-:W-:Y:S02]  /*9290*/  FMNMX.FTZ R14, R199, R14, !PT ;  /* 0x0000000ec70e7209 */ /* 0x000fe40007810000 */
[----:B------:R-:W-:-:S02]  /*92a0*/  ISETP.GT.AND P4, PT, R4, 0x21, PT ;  /* 0x000000210400780c */ /* 0x000fc40003f84270 */
[----:B------:R-:W-:Y:S02]  /*92b0*/  FSEL R203, R154, -INF , P3 ;  /* 0xff8000009acb7808 */ /* 0x000fe40001800000 */
[----:B------:R-:W-:Y:S01]  /*92c0*/  FMNMX.FTZ R14, R201, R14, !PT ;  /* 0x0000000ec90e7209 */ /* 0x000fe20007810000 */
[----:B------:R-:W-:Y:S01]  /*92d0*/  MUFU.EX2 R167, R167 ;  /* 0x000000a700a77308 */ /* 0x000fe20000000800 */
[C---:B------:R-:W-:Y:S02]  /*92e0*/  ISETP.GT.AND P3, PT, R4.reuse, 0x28, PT ;  /* 0x000000280400780c */ /* 0x040fe40003f64270 */
[----:B------:R-:W-:Y:S02]  /*92f0*/  FSEL R155, R155, -INF , P4 ;  /* 0xff8000009b9b7808 */ /* 0x000fe40002000000 */
[----:B------:R-:W-:Y:S02]  /*9300*/  FMNMX.FTZ R14, R203, R14, !PT ;  /* 0x0000000ecb0e7209 */ /* 0x000fe40007810000 */
[----:B------:R-:W-:Y:S01]  /*9310*/  ISETP.GT.AND P4, PT, R4, 0x29, PT ;  /* 0x000000290400780c */ /* 0x000fe20003f84270 */
[----:B------:R-:W-:Y:S01]  /*9320*/  MUFU.EX2 R15, R15 ;  /* 0x0000000f000f7308 */ /* 0x000fe20000000800 */
[----:B------:R-:W-:-:S02]  /*9330*/  FSEL R217, R158, -INF , P3 ;  /* 0xff8000009ed97808 */ /* 0x000fc40001800000 */
[----:B------:R-:W-:Y:S02]  /*9340*/  FMNMX.FTZ R14, R155, R14, !PT ;  /* 0x0000000e9b0e7209 */ /* 0x000fe40007810000 */
[----:B------:R-:W-:Y:S01]  /*9350*/  FSEL R219, R159, -INF , P4 ;  /* 0xff8000009fdb7808 */ /* 0x000fe20002000000 */
[----:B------:R-:W-:Y:S01]  /*9360*/  FFMA.FTZ R159, R173, R0, -R2 ;  /* 0x00000000ad9f7223 */ /* 0x000fe20000010802 */
[C---:B------:R-:W-:Y:S01]  /*9370*/  ISETP.GT.AND P3, PT, R4.reuse, 0x30, PT ;  /* 0x000000300400780c */ /* 0x040fe20003f64270 */
[----:B------:R-:W-:Y:S01]  /*9380*/  MUFU.EX2 R186, R186 ;  /* 0x000000ba00ba7308 */ /* 0x000fe20000000800 */
[----:B------:R-:W-:Y:S02]  /*9390*/  FMNMX.FTZ R14, R217, R14, !PT ;  /* 0x0000000ed90e7209 */ /* 0x000fe40007810000 */
[----:B------:R-:W-:Y:S02]  /*93a0*/  ISETP.GT.AND P4, PT, R4, 0x31, PT ;  /* 0x000000310400780c */ /* 0x000fe40003f84270 */
[----:B------:R-:W-:-:S02]  /*93b0*/  FSEL R173, R146, -INF , P3 ;  /* 0xff80000092ad7808 */ /* 0x000fc40001800000 */
[----:B------:R-:W-:Y:S01]  /*93c0*/  FMNMX.FTZ R14, R219, R14, !PT ;  /* 0x0000000edb0e7209 */ /* 0x000fe20007810000 */
[----:B------:R-:W-:Y:S01]  /*93d0*/  MUFU.EX2 R159, R159 ;  /* 0x0000009f009f7308 */ /* 0x000fe20000000800 */
[C---:B------:R-:W-:Y:S02]  /*93e0*/  ISETP.GT.AND P3, PT, R4.reuse, 0x38, PT ;  /* 0x000000380400780c */ /* 0x040fe40003f64270 */
[----:B------:R-:W-:Y:S01]  /*93f0*/  FSEL R221, R147, -INF , P4 ;  /* 0xff80000093dd7808 */ /* 0x000fe20002000000 */
[----:B------:R-:W-:Y:S01]  /*9400*/  FFMA.FTZ R147, R153, R0, -R2 ;  /* 0x0000000099937223 */ /* 0x000fe20000010802 */
[----:B------:R-:W-:Y:S02]  /*9410*/  FMNMX.FTZ R14, R173, R14, !PT ;  /* 0x0000000ead0e7209 */ /* 0x000fe40007810000 */
[----:B------:R-:W-:Y:S01]  /*9420*/  ISETP.GT.AND P4, PT, R4, 0x39, PT ;  /* 0x000000390400780c */ /* 0x000fe20003f84270 */
[----:B------:R-:W-:Y:S01]  /*9430*/  MUFU.EX2 R137, R137 ;  /* 0x0000008900897308 */ /* 0x000fe20000000800 */
[----:B------:R-:W-:-:S02]  /*9440*/  FSEL R165, R150, -INF , P3 ;  /* 0xff80000096a57808 */ /* 0x000fc40001800000 */
[----:B------:R-:W-:Y:S02]  /*9450*/  FMNMX.FTZ R14, R221, R14, !PT ;  /* 0x0000000edd0e7209 */ /* 0x000fe40007810000 */
[----:B------:R-:W-:Y:S02]  /*9460*/  FSEL R151, R151, -INF , P4 ;  /* 0xff80000097977808 */ /* 0x000fe40002000000 */
        /* <DEDUP_REMOVED lines=25> */
[----:B------:R-:W-:-:S02]  /*9600*/  FSEL R225, R134, -INF , P3 ;  /* 0xff80000086e17808 */ /* 0x000fc40001800000 */
[----:B------:R-:W-:Y:S02]  /*9610*/  FMNMX.FTZ R14, R131, R14, !PT ;  /* 0x0000000e830e7209 */ /* 0x000fe40007810000 */
[----:B------:R-:W-:Y:S02]  /*9620*/  FSEL R135, R135, -INF , P4 ;  /* 0xff80000087877808 */ /* 0x000fe40002000000 */
[C---:B------:R-:W-:Y:S02]  /*9630*/  ISETP.GT.AND P3, PT, R4.reuse, 0x60, PT ;  /* 0x000000600400780c */ /* 0x040fe40003f64270 */
        /* <DEDUP_REMOVED lines=10> */
[----:B------:R-:W-:Y:S01]  /*96e0*/  FSEL R229, R127, -INF , P4 ;  /* 0xff8000007fe57808 */ /* 0x000fe20002000000 */
[--C-:B------:R-:W-:Y:S01]  /*96f0*/  FFMA.FTZ R127, R149, R0, -R2.reuse ;  /* 0x00000000957f7223 */ /* 0x100fe20000010802 */
[----:B------:R-:W-:Y:S02]  /*9700*/  FMNMX.FTZ R14, R227, R14, !PT ;  /* 0x0000000ee30e7209 */ /* 0x000fe40007810000 */
[----:B------:R-:W-:Y:S02]  /*9710*/  R2UR UR7, R17 ;  /* 0x00000000110772ca */ /* 0x000fe400000e0000 */
[----:B------:R-:W-:Y:S01]  /*9720*/  FMNMX.FTZ R14, R229, R14, !PT ;  /* 0x0000000ee50e7209 */ /* 0x000fe20007810000 */
[----:B------:R-:W-:Y:S04]  /*9730*/  MUFU.EX2 R127, R127 ;  /* 0x0000007f007f7308 */ /* 0x000fe80000000800 */
[----:B------:R-:W1:Y:S02]  /*9740*/  SHFL.BFLY PT, R3, R14, 0x2, 0x1f ;  /* 0x0c401f000e037f89 */ /* 0x000e6400000e0000 */
[----:B-1----:R-:W-:Y:S01]  /*9750*/  FMNMX.FTZ R3, R14, R3, !PT ;  /* 0x000000030e037209 */ /* 0x002fe20007810000 */
[----:B------:R-:W-:-:S04]  /*9760*/  FFMA.FTZ R14, R191, R0, -R2 ;  /* 0x00000000bf0e7223 */ /* 0x000fc80000010802 */
[----:B------:R-:W1:Y:S02]  /*9770*/  SHFL.BFLY PT, R4, R3, 0x1, 0x1f ;  /* 0x0c201f0003047f89 */ /* 0x000e6400000e0000 */
[----:B------:R-:W-:Y:S01]  /*9780*/  MUFU.EX2 R14, R14 ;  /* 0x0000000e000e7308 */ /* 0x000fe20000000800 */
[----:B-1----:R-:W-:Y:S01]  /*9790*/  FMNMX.FTZ R4, R3, R4, !PT ;  /* 0x0000000403047209 */ /* 0x002fe20007810000 */
[----:B------:R-:W-:Y:S02]  /*97a0*/  WARPGROUP.DEPBAR.LE gsb0, 0x0 ;  /* 0x00008000000079c5 */ /* 0x000fe40000010000 */
[----:B------:R-:W-:Y:S01]  /*97b0*/  WARPGROUP.ARRIVE ;  /* 0x00000000000079c5 */ /* 0x000fe20000000000 */
[----:B------:R-:W-:Y:S01]  /*97c0*/  FSEL R3, R5, RZ, P2 ;  /* 0x000000ff05037208 */ /* 0x000fe20001000000 */
[-C--:B------:R-:W-:Y:S01]  /*97d0*/  FFMA.FTZ R182, R189, R0.reuse, -R2 ;  /* 0x00000000bdb67223 */ /* 0x080fe20000010802 */
[C---:B------:R-:W-:Y:S01]  /*97e0*/  FSETP.NEU.FTZ.AND P2, PT, R4.reuse, -INF , PT ;  /* 0xff8000000400780b */ /* 0x040fe20003f5d000 */
[C---:B------:R-:W-:Y:S01]  /*97f0*/  FMUL.FTZ R124, R4.reuse, R0 ;  /* 0x00000000047c7220 */ /* 0x040fe20000410000 */
[----:B------:R-:W-:Y:S01]  /*9800*/  MUFU.EX2 R180, R169 ;  /* 0x000000a900b47308 */ /* 0x000fe20000000800 */
[----:B------:R-:W-:Y:S01]  /*9810*/  HGMMA.64x192x16.F32 R24, R176, gdesc[UR8].tnspB, R24, gsb0 ;  /* 0x42e00008b0187df0 */ /* 0x000fe20008000818 */
[----:B------:R-:W-:Y:S01]  /*9820*/  FADD.FTZ R3, -R3, R12 ;  /* 0x0000000c03037221 */ /* 0x000fe20000010100 */
[----:B------:R-:W-:-:S02]  /*9830*/  FSEL R132, R4, RZ, P2 ;  /* 0x000000ff04847208 */ /* 0x000fc40001000000 */
[----:B------:R-:W-:Y:S01]  /*9840*/  FSEL R124, R124, RZ, P2 ;  /* 0x000000ff7c7c7208 */ /* 0x000fe20001000000 */
[-C--:B------:R-:W-:Y:S01]  /*9850*/  FMUL.FTZ R3, R3, R0.reuse ;  /* 0x0000000003037220 */ /* 0x080fe20000410000 */
[----:B------:R-:W-:Y:S01]  /*9860*/  ISETP.LT.AND P2, PT, R10, UR45, PT ;  /* 0x0000002d0a007c0c */ /* 0x000fe2000bf41270 */
[----:B------:R-:W-:Y:S01]  /*9870*/  MUFU.EX2 R182, R182 ;  /* 0x000000b600b67308 */ /* 0x000fe20000000800 */
[----:B------:R-:W-:Y:S01]  /*9880*/  UMOV UR45, UR6 ;  /* 0x00000006002d7c82 */ /* 0x000fe20008000000 */
[-CC-:B------:R-:W-:Y:S01]  /*9890*/  FFMA.FTZ R12, R170, R0.reuse, -R124.reuse ;  /* 0x00000000aa0c7223 */ /* 0x180fe2000001087c */
[-CC-:B------:R-:W-:Y:S01]  /*98a0*/  FFMA.FTZ R149, R171, R0.reuse, -R124.reuse ;  /* 0x00000000ab957223 */ /* 0x180fe2000001087c */
[-CC-:B------:R-:W-:Y:S01]  /*98b0*/  FFMA.FTZ R120, R185, R0.reuse, -R124.reuse ;  /* 0x00000000b9787223 */ /* 0x180fe2000001087c */
[-CC-:B------:R-:W-:Y:S01]  /*98c0*/  FFMA.FTZ R161, R187, R0.reuse, -R124.reuse ;  /* 0x00000000bba17223 */ /* 0x180fe2000001087c */
[-CC-:B------:R-:W-:Y:S01]  /*98d0*/  FFMA.FTZ R197, R197, R0.reuse, -R124.reuse ;  /* 0x00000000c5c57223 */ /* 0x180fe2000001087c */
[-CC-:B------:R-:W-:Y:S01]  /*98e0*/  FFMA.FTZ R122, R163, R0.reuse, -R124.reuse ;  /* 0x00000000a37a7223 */ /* 0x180fe2000001087c */
[----:B------:R1:W2:Y:S01]  /*98f0*/  MUFU.EX2 R2, R3 ;  /* 0x0000000300027308 */ /* 0x0002a20000000800 */
        /* <DEDUP_REMOVED lines=8> */
[----:B-1----:R-:W-:Y:S01]  /*9980*/  FADD.FTZ R3, -R132, R11 ;  /* 0x0000000b84037221 */ /* 0x002fe20000010100 */
[----:B------:R-:W-:-:S02]  /*9990*/  IMAD.U32 R11, RZ, RZ, UR47 ;  /* 0x0000002fff0b7e24 */ /* 0x000fc4000f8e00ff */
[-CC-:B------:R-:W-:Y:S01]  /*99a0*/  FFMA.FTZ R221, R221, R0.reuse, -R124.reuse ;  /* 0x00000000dddd7223 */ /* 0x180fe2000001087c */
[-CC-:B------:R-:W-:Y:S01]  /*99b0*/  FFMA.FTZ R191, R165, R0.reuse, -R124.reuse ;  /* 0x00000000a5bf7223 */ /* 0x180fe2000001087c */
[-C--:B------:R-:W-:Y:S01]  /*99c0*/  FMUL.FTZ R3, R3, R0.reuse ;  /* 0x0000000003037220 */ /* 0x080fe20000410000 */
[-CC-:B------:R-:W-:Y:S01]  /*99d0*/  FFMA.FTZ R185, R153, R0.reuse, -R124.reuse ;  /* 0x0000000099b97223 */ /* 0x180fe2000001087c */
[-CC-:B------:R-:W-:Y:S01]  /*99e0*/  FFMA.FTZ R139, R139, R0.reuse, -R124.reuse ;  /* 0x000000008b8b7223 */ /* 0x180fe2000001087c */
[----:B------:R-:W1:Y:S01]  /*99f0*/  MUFU.EX2 R149, R149 ;  /* 0x0000009500957308 */ /* 0x000e620000000800 */
[----:B--2---:R-:W-:Y:S01]  /*9a00*/  FFMA.FTZ R9, R2, R9, R121 ;  /* 0x0000000902097223 */ /* 0x004fe20000010079 */
[-CC-:B------:R-:W-:Y:S01]  /*9a10*/  FFMA.FTZ R187, R223, R0.reuse, -R124.reuse ;  /* 0x00000000dfbb7223 */ /* 0x180fe2000001087c */
[-CC-:B------:R-:W-:Y:S01]  /*9a20*/  FFMA.FTZ R181, R157, R0.reuse, -R124.reuse ;  /* 0x000000009db57223 */ /* 0x180fe2000001087c */
[-CC-:B------:R-:W-:Y:S01]  /*9a30*/  FFMA.FTZ R225, R225, R0.reuse, -R124.reuse ;  /* 0x00000000e1e17223 */ /* 0x180fe2000001087c */
[----:B------:R-:W-:Y:S01]  /*9a40*/  FADD.FTZ R9, R200, R9 ;  /* 0x00000009c8097221 */ /* 0x000fe20000010000 */
[-CC-:B------:R-:W-:Y:S01]  /*9a50*/  FFMA.FTZ R135, R135, R0.reuse, -R124.reuse ;  /* 0x0000000087877223 */ /* 0x180fe2000001087c */
[-CC-:B------:R-:W-:Y:S01]  /*9a60*/  FFMA.FTZ R145, R145, R0.reuse, -R124.reuse ;  /* 0x0000000091917223 */ /* 0x180fe2000001087c */
[----:B------:R-:W2:Y:S01]  /*9a70*/  MUFU.EX2 R3, R3 ;  /* 0x0000000300037308 */ /* 0x000ea20000000800 */
[----:B------:R-:W-:Y:S01]  /*9a80*/  FADD.FTZ R134, R202, R9 ;  /* 0x00000009ca867221 */ /* 0x000fe20000010000 */
[-CC-:B------:R-:W-:Y:S01]  /*9a90*/  FFMA.FTZ R123, R123, R0.reuse, -R124.reuse ;  /* 0x000000007b7b7223 */ /* 0x180fe2000001087c */
[-C--:B------:R-:W-:Y:S01]  /*9aa0*/  FFMA.FTZ R227, R227, R0.reuse, -R124 ;  /* 0x00000000e3e37223 */ /* 0x080fe2000001087c */
[----:B------:R-:W-:Y:S01]  /*9ab0*/  F2FP.F16.F32.PACK_AB R200, R200, R121 ;  /* 0x00000079c8c8723e */ /* 0x000fe200000000ff */
[----:B------:R-:W-:Y:S01]  /*9ac0*/  FADD.FTZ R9, R175, R134 ;  /* 0x00000086af097221 */ /* 0x000fe20000010000 */
[----:B------:R-:W-:Y:S01]  /*9ad0*/  FFMA.FTZ R134, R151, R0, -R124 ;  /* 0x0000000097867223 */ /* 0x000fe2000001087c */
[----:B------:R-:W-:Y:S01]  /*9ae0*/  F2FP.F16.F32.PACK_AB R202, R175, R202 ;  /* 0x000000caafca723e */ /* 0x000fe200000000ff */
[----:B------:R-:W3:Y:S01]  /*9af0*/  MUFU.EX2 R120, R120 ;  /* 0x0000007800787308 */ /* 0x000ee20000000800 */
[----:B------:R-:W-:Y:S01]  /*9b00*/  FADD.FTZ R136, R196, R9 ;  /* 0x00000009c4887221 */ /* 0x000fe20000010000 */
[----:B-1----:R-:W-:-:S02]  /*9b10*/  F2FP.F16.F32.PACK_AB R201, R149, R12 ;  /* 0x0000000c95c9723e */ /* 0x002fc400000000ff */
[C---:B------:R-:W-:Y:S01]  /*9b20*/  F2FP.F16.F32.PACK_AB R196, R167.reuse, R196 ;  /* 0x000000c4a7c4723e */ /* 0x040fe200000000ff */
[----:B------:R-:W-:-:S03]  /*9b30*/  FADD.FTZ R9, R167, R136 ;  /* 0x00000088a7097221 */ /* 0x000fc60000010000 */
[----:B------:R-:W1:Y:S01]  /*9b40*/  MUFU.EX2 R161, R161 ;  /* 0x000000a100a17308 */ /* 0x000e620000000800 */
[----:B--2---:R-:W-:Y:S01]  /*9b50*/  FFMA.FTZ R136, R3, R8, R12 ;  /* 0x0000000803887223 */ /* 0x004fe2000001000c */
[----:B------:R-:W-:Y:S01]  /*9b60*/  FADD.FTZ R138, R198, R9 ;  /* 0x00000009c68a7221 */ /* 0x000fe20000010000 */
[----:B------:R-:W-:Y:S01]  /*9b70*/  @!P1 IADD3 R8, R11, 0x36840, RZ ;  /* 0x000368400b089810 */ /* 0x000fe20007ffe0ff */
[----:B------:R-:W-:Y:S02]  /*9b80*/  IMAD.MOV.U32 R12, RZ, RZ, R5 ;  /* 0x000000ffff0c7224 */ /* 0x000fe400078e0005 */
[----:B------:R-:W-:Y:S01]  /*9b90*/  FADD.FTZ R9, R149, R136 ;  /* 0x0000008895097221 */ /* 0x000fe20000010000 */
[C---:B------:R-:W-:Y:S01]  /*9ba0*/  FADD.FTZ R11, R159.reuse, R138 ;  /* 0x0000008a9f0b7221 */ /* 0x040fe20000010000 */
[----:B------:R-:W-:Y:S01]  /*9bb0*/  @!P1 PRMT R8, RZ, 0x654, R8 ;  /* 0x00000654ff089816 */ /* 0x000fe20000000008 */
[----:B------:R-:W2:Y:S01]  /*9bc0*/  MUFU.EX2 R197, R197 ;  /* 0x000000c500c57308 */ /* 0x000ea20000000800 */
[----:B---3--:R-:W-:Y:S01]  /*9bd0*/  FADD.FTZ R136, R120, R9 ;  /* 0x0000000978887221 */ /* 0x008fe20000010000 */
[----:B------:R-:W-:Y:S01]  /*9be0*/  FADD.FTZ R138, R192, R11 ;  /* 0x0000000bc08a7221 */ /* 0x000fe20000010000 */
[----:B------:R-:W-:-:S02]  /*9bf0*/  F2FP.F16.F32.PACK_AB R198, R159, R198 ;  /* 0x000000c69fc6723e */ /* 0x000fc400000000ff */
[C---:B------:R-:W-:Y:S01]  /*9c00*/  F2FP.F16.F32.PACK_AB R192, R147.reuse, R192 ;  /* 0x000000c093c0723e */ /* 0x040fe200000000ff */
[----:B------:R-:W-:Y:S02]  /*9c10*/  FADD.FTZ R11, R147, R138 ;  /* 0x0000008a930b7221 */ /* 0x000fe40000010000 */
[----:B------:R-:W3:Y:S01]  /*9c20*/  MUFU.EX2 R122, R122 ;  /* 0x0000007a007a7308 */ /* 0x000ee20000000800 */
[C---:B-1----:R-:W-:Y:S01]  /*9c30*/  FADD.FTZ R136, R161.reuse, R136 ;  /* 0x00000088a1887221 */ /* 0x042fe20000010000 */
[----:B------:R-:W-:-:S06]  /*9c40*/  F2FP.F16.F32.PACK_AB R203, R161, R120 ;  /* 0x00000078a1cb723e */ /* 0x000fcc00000000ff */
[----:B------:R-:W1:Y:S01]  /*9c50*/  MUFU.EX2 R199, R199 ;  /* 0x000000c700c77308 */ /* 0x000e620000000800 */
[----:B--2---:R-:W-:Y:S01]  /*9c60*/  FADD.FTZ R9, R197, R136 ;  /* 0x00000088c5097221 */ /* 0x004fe20000010000 */
[----:B------:R-:W-:Y:S01]  /*9c70*/  FADD.FTZ R136, R194, R11 ;  /* 0x0000000bc2887221 */ /* 0x000fe20000010000 */
[----:B------:R-:W-:-:S03]  /*9c80*/  F2FP.F16.F32.PACK_AB R194, R21, R194 ;  /* 0x000000c215c2723e */ /* 0x000fc600000000ff */
[----:B------:R-:W-:Y:S01]  /*9c90*/  FADD.FTZ R11, R21, R136 ;  /* 0x00000088150b7221 */ /* 0x000fe20000010000 */
[----:B------:R-:W-:Y:S01]  /*9ca0*/  FFMA.FTZ R136, R143, R0, -R124 ;  /* 0x000000008f887223 */ /* 0x000fe2000001087c */
[----:B------:R-:W2:Y:S01]  /*9cb0*/  MUFU.EX2 R126, R126 ;  /* 0x0000007e007e7308 */ /* 0x000ea20000000800 */
[C---:B---3--:R-:W-:Y:S01]  /*9cc0*/  FADD.FTZ R138, R122.reuse, R9 ;  /* 0x000000097a8a7221 */ /* 0x048fe20000010000 */
[----:B------:R-:W-:-:S06]  /*9cd0*/  F2FP.F16.F32.PACK_AB R197, R122, R197 ;  /* 0x000000c57ac5723e */ /* 0x000fcc00000000ff */
[----:B------:R-:W-:Y:S01]  /*9ce0*/  MUFU.EX2 R193, R193 ;  /* 0x000000c100c17308 */ /* 0x000fe20000000800 */
[----:B-1----:R-:W-:Y:S01]  /*9cf0*/  FADD.FTZ R9, R199, R138 ;  /* 0x0000008ac7097221 */ /* 0x002fe20000010000 */
[----:B------:R-:W-:Y:S01]  /*9d00*/  FADD.FTZ R138, R188, R11 ;  /* 0x0000000bbc8a7221 */ /* 0x000fe20000010000 */
[----:B------:R-:W-:-:S03]  /*9d10*/  F2FP.F16.F32.PACK_AB R188, R13, R188 ;  /* 0x000000bc0dbc723e */ /* 0x000fc600000000ff */
[----:B------:R-:W-:Y:S01]  /*9d20*/  FADD.FTZ R11, R13, R138 ;  /* 0x0000008a0d0b7221 */ /* 0x000fe20000010000 */
[-CC-:B------:R-:W-:Y:S01]  /*9d30*/  FFMA.FTZ R138, R131, R0.reuse, -R124.reuse ;  /* 0x00000000838a7223 */ /* 0x180fe2000001087c */
[----:B------:R-:W-:Y:S01]  /*9d40*/  MUFU.EX2 R128, R128 ;  /* 0x0000008000807308 */ /* 0x000fe20000000800 */
[----:B------:R-:W-:Y:S01]  /*9d50*/  FFMA.FTZ R124, R229, R0, -R124 ;  /* 0x00000000e57c7223 */ /* 0x000fe2000001087c */
[----:B------:R-:W-:Y:S01]  /*9d60*/  FADD.FTZ R142, R190, R11 ;  /* 0x0000000bbe8e7221 */ /* 0x000fe20000010000 */
[----:B------:R-:W-:Y:S01]  /*9d70*/  IMAD.U32 R13, RZ, RZ, UR7 ;  /* 0x00000007ff0d7e24 */ /* 0x000fe2000f8e00ff */
[C---:B------:R-:W-:Y:S02]  /*9d80*/  F2FP.F16.F32.PACK_AB R190, R127.reuse, R190 ;  /* 0x000000be7fbe723e */ /* 0x040fe400000000ff */
[----:B------:R-:W-:Y:S01]  /*9d90*/  FADD.FTZ R11, R127, R142 ;  /* 0x0000008e7f0b7221 */ /* 0x000fe20000010000 */
[----:B--2---:R-:W-:Y:S01]  /*9da0*/  F2FP.F16.F32.PACK_AB R199, R126, R199 ;  /* 0x000000c77ec7723e */ /* 0x004fe200000000ff */
[----:B------:R-:W-:Y:S02]  /*9db0*/  MUFU.EX2 R195, R195 ;  /* 0x000000c300c37308 */ /* 0x000fe40000000800 */
[----:B------:R-:W-:Y:S01]  /*9dc0*/  FADD.FTZ R142, R184, R11 ;  /* 0x0000000bb88e7221 */ /* 0x000fe20000010000 */
[----:B------:R-:W-:-:S03]  /*9dd0*/  F2FP.F16.F32.PACK_AB R184, R15, R184 ;  /* 0x000000b80fb8723e */ /* 0x000fc600000000ff */
[----:B------:R-:W-:Y:S02]  /*9de0*/  FADD.FTZ R11, R15, R142 ;  /* 0x0000008e0f0b7221 */ /* 0x000fe40000010000 */
        /* <DEDUP_REMOVED lines=13> */
[----:B------:R-:W-:-:S04]  /*9ec0*/  FADD.FTZ R142, R14, R11 ;  /* 0x0000000b0e8e7221 */ /* 0x000fc80000010000 */
[----:B------:R-:W-:Y:S02]  /*9ed0*/  FADD.FTZ R11, R141, R142 ;  /* 0x0000008e8d0b7221 */ /* 0x000fe40000010000 */
        /* <DEDUP_REMOVED lines=8> */
[----:B------:R1:W-:Y:S05]  /*9f60*/  @!P1 SYNCS.ARRIVE.TRANS64.RED.A1T0 RZ, [R8+URZ], RZ ;  /* 0x000000ff08ff99a7 */ /* 0x0003ea000810043f */
[----:B------:R-:W2:Y:S01]  /*9f70*/  MUFU.EX2 R135, R135 ;  /* 0x0000008700877308 */ /* 0x000ea20000000800 */
[----:B------:R-:W-:Y:S02]  /*9f80*/  F2FP.F16.F32.PACK_AB R176, R141, R14 ;  /* 0x0000000e8db0723e */ /* 0x000fe400000000ff */
[----:B------:R-:W-:Y:S01]  /*9f90*/  F2FP.F16.F32.PACK_AB R178, R125, R20 ;  /* 0x000000147db2723e */ /* 0x000fe200000000ff */
[----:B------:R3:W-:Y:S04]  /*9fa0*/  @!P1 SYNCS.ARRIVE.TRANS64.RED.A1T0 RZ, [R140+URZ], RZ ;  /* 0x000000ff8cff99a7 */ /* 0x0007e8000810043f */
[----:B-1----:R-:W-:Y:S01]  /*9fb0*/  MUFU.EX2 R8, R139 ;  /* 0x0000008b00087308 */ /* 0x002fe20000000800 */
[----:B---3--:R-:W-:-:S07]  /*9fc0*/  FADD.FTZ R140, R126, R9 ;  /* 0x000000097e8c7221 */ /* 0x008fce0000010000 */
[----:B------:R-:W-:Y:S01]  /*9fd0*/  MUFU.EX2 R146, R145 ;  /* 0x0000009100927308 */ /* 0x000fe20000000800 */
[----:B--2---:R-:W-:Y:S01]  /*9fe0*/  F2FP.F16.F32.PACK_AB R183, R135, R144 ;  /* 0x0000009087b7723e */ /* 0x004fe200000000ff */
[----:B------:R-:W-:Y:S01]  /*9ff0*/  FADD.FTZ R9, R193, R140 ;  /* 0x0000008cc1097221 */ /* 0x000fe20000010000 */
[----:B------:R-:W-:-:S03]  /*a000*/  F2FP.F16.F32.PACK_AB R193, R128, R193 ;  /* 0x000000c180c1723e */ /* 0x000fc600000000ff */
[----:B------:R-:W-:Y:S02]  /*a010*/  FADD.FTZ R140, R128, R9 ;  /* 0x00000009808c7221 */ /* 0x000fe40000010000 */
[----:B------:R-:W1:Y:S02]  /*a020*/  MUFU.EX2 R123, R123 ;  /* 0x0000007b007b7308 */ /* 0x000e640000000800 */
[----:B------:R-:W-:Y:S01]  /*a030*/  FADD.FTZ R9, R195, R140 ;  /* 0x0000008cc3097221 */ /* 0x000fe20000010000 */
[----:B------:R-:W-:-:S03]  /*a040*/  F2FP.F16.F32.PACK_AB R195, R130, R195 ;  /* 0x000000c382c3723e */ /* 0x000fc600000000ff */
[----:B------:R-:W-:Y:S02]  /*a050*/  FADD.FTZ R140, R130, R9 ;  /* 0x00000009828c7221 */ /* 0x000fe40000010000 */
[----:B------:R-:W-:Y:S02]  /*a060*/  MUFU.EX2 R14, R227 ;  /* 0x000000e3000e7308 */ /* 0x000fe40000000800 */
[----:B------:R-:W-:Y:S01]  /*a070*/  FADD.FTZ R9, R189, R140 ;  /* 0x0000008cbd097221 */ /* 0x000fe20000010000 */
[----:B------:R-:W-:-:S03]  /*a080*/  F2FP.F16.F32.PACK_AB R189, R132, R189 ;  /* 0x000000bd84bd723e */ /* 0x000fc600000000ff */
[----:B------:R-:W-:Y:S02]  /*a090*/  FADD.FTZ R140, R132, R9 ;  /* 0x00000009848c7221 */ /* 0x000fe40000010000 */
[----:B------:R-:W2:Y:S01]  /*a0a0*/  MUFU.EX2 R124, R124 ;  /* 0x0000007c007c7308 */ /* 0x000ea20000000800 */
[----:B-1----:R-:W-:Y:S01]  /*a0b0*/  F2FP.F16.F32.PACK_AB R177, R123, R146 ;  /* 0x000000927bb1723e */ /* 0x002fe200000000ff */
[----:B------:R-:W-:Y:S01]  /*a0c0*/  FADD.FTZ R9, R191, R140 ;  /* 0x0000008cbf097221 */ /* 0x000fe20000010000 */
[----:B------:R-:W-:-:S03]  /*a0d0*/  F2FP.F16.F32.PACK_AB R191, R134, R191 ;  /* 0x000000bf86bf723e */ /* 0x000fc600000000ff */
[----:B------:R-:W-:-:S04]  /*a0e0*/  FADD.FTZ R140, R134, R9 ;  /* 0x00000009868c7221 */ /* 0x000fc80000010000 */
        /* <DEDUP_REMOVED lines=8> */
[----:B------:R-:W-:Y:S01]  /*a170*/  FADD.FTZ R140, R20, R11 ;  /* 0x0000000b148c7221 */ /* 0x000fe20000010000 */
[C---:B------:R-:W-:Y:S02]  /*a180*/  F2FP.F16.F32.PACK_AB R181, R138.reuse, R181 ;  /* 0x000000b58ab5723e */ /* 0x040fe400000000ff */
[----:B------:R-:W-:Y:S01]  /*a190*/  FADD.FTZ R11, R138, R9 ;  /* 0x000000098a0b7221 */ /* 0x000fe20000010000 */
[----:B------:R-:W-:-:S03]  /*a1a0*/  FADD.FTZ R9, R125, R140 ;  /* 0x0000008c7d097221 */ /* 0x000fc60000010000 */
[----:B------:R-:W-:-:S04]  /*a1b0*/  FADD.FTZ R11, R144, R11 ;  /* 0x0000000b900b7221 */ /* 0x000fc80000010000 */
[----:B------:R-:W-:-:S04]  /*a1c0*/  FADD.FTZ R11, R135, R11 ;  /* 0x0000000b870b7221 */ /* 0x000fc80000010000 */
[----:B------:R-:W-:-:S04]  /*a1d0*/  FADD.FTZ R11, R146, R11 ;  /* 0x0000000b920b7221 */ /* 0x000fc80000010000 */
[----:B------:R-:W-:-:S04]  /*a1e0*/  FADD.FTZ R11, R123, R11 ;  /* 0x0000000b7b0b7221 */ /* 0x000fc80000010000 */
[----:B------:R-:W-:-:S04]  /*a1f0*/  FADD.FTZ R11, R14, R11 ;  /* 0x0000000b0e0b7221 */ /* 0x000fc80000010000 */
[----:B------:R-:W-:Y:S01]  /*a200*/  FADD.FTZ R8, R124, R11 ;  /* 0x0000000b7c087221 */ /* 0x000fe20000010000 */
[----:B------:R-:W-:Y:S01]  /*a210*/  IMAD.MOV.U32 R11, RZ, RZ, R4 ;  /* 0x000000ffff0b7224 */ /* 0x000fe200078e0004 */
[----:B------:R-:W-:Y:S06]  /*a220*/  @P2 BRA `(.L_x_1874) ;  /* 0xffffffb800b82947 */ /* 0x000fec000383ffff */
[----:B------:R-:W-:-:S05]  /*a230*/  UMOV UR45, UR6 ;  /* 0x00000006002d7c82 */ /* 0x000fca0008000000 */
.L_x_1865:
[----:B------:R-:W-:-:S13]  /*a240*/  ISETP.LE.AND P2, PT, RZ, UR45, PT ;  /* 0x0000002dff007c0c */ /* 0x000fda000bf43270 */
[----:B------:R-:W-:Y:S05]  /*a250*/  @!P2 BRA `(.L_x_1875) ;  /* 0x0000003c0048a947 */ /* 0x000fea0003800000 */
[----:B------:R-:W-:Y:S01]  /*a260*/  R2UR UR47, R17 ;  /* 0x00000000112f72ca */ /* 0x000fe200000e0000 */
[----:B------:R-:W-:Y:S01]  /*a270*/  IMAD.MOV.U32 R10, RZ, RZ, R5 ;  /* 0x000000ffff0a7224 */ /* 0x000fe200078e0005 */
[----:B------:R-:W-:Y:S01]  /*a280*/  MOV R11, R4 ;  /* 0x00000004000b7202 */ /* 0x000fe20000000f00 */
[----:B------:R-:W-:-:S12]  /*a290*/  UMOV UR41, UR46 ;  /* 0x0000002e00297c82 */ /* 0x000fd80008000000 */
.L_x_1884:
        /* <DEDUP_REMOVED lines=8> */
.L_x_1876:
        /* <DEDUP_REMOVED lines=8> */
.L_x_1877:
[----:B--2---:R-:W-:Y:S05]  /*a3a0*/  @P2 BRA `(.L_x_1878) ;  /* 0x0000000000082947 */ /* 0x004fea0003800000 */
[----:B------:R-:W2:Y:S02]  /*a3b0*/  SYNCS.PHASECHK.TRANS64.TRYWAIT P2, [UR6+0x36830], R0 ;  /* 0x03683000ff0075a7 */ /* 0x000ea40008040146 */
[----:B--2---:R-:W-:Y:S05]  /*a3c0*/  @!P2 BRA `(.L_x_1879) ;  /* 0x00000098000ca947 */ /* 0x004fea0003800000 */
.L_x_1878:
[----:B------:R-:W-:Y:S01]  /*a3d0*/  UIMAD UR6, UR46, 0xa80, UR40 ;  /* 0x00000a802e0678a4 */ /* 0x000fe2000f8e0228 */
[----:B------:R-:W-:Y:S01]  /*a3e0*/  WARPGROUP.ARRIVE ;  /* 0x00000000000079c5 */ /* 0x000fe20000000000 */
[----:B------:R-:W-:Y:S01]  /*a3f0*/  UMOV UR7, 0x40000040 ;  /* 0x4000004000077882 */ /* 0x000fe20000000000 */
[----:B------:R-:W-:Y:S01]  /*a400*/  UMOV UR56, UR4 ;  /* 0x0000000400387c82 */ /* 0x000fe20008000000 */
[----:B------:R-:W-:Y:S01]  /*a410*/  UIADD3 UR58, UR6, 0x80, URZ ;  /* 0x00000080063a7890 */ /* 0x000fe2000fffe03f */
[----:B------:R-:W-:Y:S01]  /*a420*/  R2UR UR60, R6 ;  /* 0x00000000063c72ca */ /* 0x000fe200000e0000 */
[----:B------:R-:W-:Y:S01]  /*a430*/  UMOV UR57, UR5 ;  /* 0x0000000500397c82 */ /* 0x000fe20008000000 */
[----:B------:R-:W-:Y:S01]  /*a440*/  UMOV UR59, 0x40000040 ;  /* 0x40000040003b7882 */ /* 0x000fe20000000000 */
[----:B------:R-:W-:Y:S02]  /*a450*/  UIADD3 UR10, UR6, 0x180, URZ ;  /* 0x00000180060a7890 */ /* 0x000fe4000fffe03f */
[----:B------:R-:W-:Y:S01]  /*a460*/  HGMMA.64x16x16.F32 R168, gdesc[UR4], RZ, !UPT, gsb0 ;  /* 0x0020000004a879f0 */ /* 0x000fe2000c0008ff */
[----:B------:R-:W-:Y:S01]  /*a470*/  UIADD3 UR7, UR6, 0x100, URZ ;  /* 0x0000010006077890 */ /* 0x000fe2000fffe03f */
[----:B------:R-:W-:Y:S01]  /*a480*/  R2UR UR61, R7 ;  /* 0x00000000073d72ca */ /* 0x000fe200000e0000 */
        /* <DEDUP_REMOVED lines=605> */
.L_x_1880:
[----:B------:R-:W-:Y:S01]  /*ca60*/  R2UR UR6, R16 ;  /* 0x00000000100672ca */ /* 0x000fe200000e0000 */
[----:B-12---:R-:W-:-:S05]  /*ca70*/  IMAD.U32 R0, RZ, RZ, UR47 ;  /* 0x0000002fff007e24 */ /* 0x006fca000f8e00ff */
[----:B------:R-:W-:-:S07]  /*ca80*/  SHF.L.U32 R0, R0, 0x1f, RZ ;  /* 0x0000001f00007819 */ /* 0x000fce00000006ff */
[----:B------:R-:W-:-:S09]  /*ca90*/  ULEA UR7, UR41, UR6, 0x3 ;  /* 0x0000000629077291 */ /* 0x000fd2000f8e183f */
[----:B------:R1:W2:Y:S01]  /*caa0*/  SYNCS.PHASECHK.TRANS64.TRYWAIT P2, [UR7+0x36850], R0 ;  /* 0x03685000ff0075a7 */ /* 0x0002a20008040147 */
[----:B------:R-:W-:Y:S05]  /*cab0*/  @!P0 BRA `(.L_x_1881) ;  /* 0x0000000000048947 */ /* 0x000fea0003800000 */
[----:B------:R-:W-:Y:S01]  /*cac0*/  BPT.TRAP 0x1 ;  /* 0x000000040000795c */ /* 0x000fe20000300000 */
.L_x_1881:
[----:B--2---:R-:W-:Y:S05]  /*cad0*/  @P2 BRA `(.L_x_1882) ;  /* 0x0000000000082947 */ /* 0x004fea0003800000 */
[----:B------:R-:W2:Y:S02]  /*cae0*/  SYNCS.PHASECHK.TRANS64.TRYWAIT P2, [UR7+0x36850], R0 ;  /* 0x03685000ff0075a7 */ /* 0x000ea40008040147 */
[----:B--2---:R-:W-:Y:S05]  /*caf0*/  @!P2 BRA `(.L_x_1883) ;  /* 0x000000700058a947 */ /* 0x004fea0003800000 */
.L_x_1882:
        /* <DEDUP_REMOVED lines=55> */
[----:B------:R-:W-:-:S03]  /*ce70*/  FMNMX.FTZ R15, R167, R4, !PT ;  /* 0x00000004a70f7209 */ /* 0x000fc60007810000 */
[----:B------:R-:W-:Y:S01]  /*ce80*/  FADD.FTZ R3, -R5, R10 ;  /* 0x0000000a05037221 */ /* 0x000fe20000010100 */
[----:B------:R-:W-:-:S03]  /*ce90*/  FMNMX.FTZ R4, R154, R15, !PT ;  /* 0x0000000f9a047209 */ /* 0x000fc60007810000 */
[----:B-1----:R-:W-:Y:S01]  /*cea0*/  FMUL.FTZ R2, R3, R0 ;  /* 0x0000000003027220 */ /* 0x002fe20000410000 */
[----:B------:R-:W-:Y:S01]  /*ceb0*/  FMNMX.FTZ R21, R155, R4, !PT ;  /* 0x000000049b157209 */ /* 0x000fe20007810000 */
[----:B------:R-:W-:-:S03]  /*cec0*/  FMUL.FTZ R3, R5, R0 ;  /* 0x0000000005037220 */ /* 0x000fc60000410000 */
        /* <DEDUP_REMOVED lines=22> */
[----:B------:R1:W-:Y:S01]  /*d030*/  MUFU.EX2 R21, R10 ;  /* 0x0000000a00157308 */ /* 0x0003e20000000800 */
[----:B------:R-:W-:-:S04]  /*d040*/  FMNMX.FTZ R157, R139, R4, !PT ;  /* 0x000000048b9d7209 */ /* 0x000fc80007810000 */
[----:B------:R-:W-:-:S03]  /*d050*/  FMNMX.FTZ R4, R142, R157, !PT ;  /* 0x0000009d8e047209 */ /* 0x000fc60007810000 */
[----:B------:R-:W2:Y:S01]  /*d060*/  MUFU.EX2 R13, R13 ;  /* 0x0000000d000d7308 */ /* 0x000ea20000000800 */
[----:B------:R-:W-:Y:S01]  /*d070*/  FMNMX.FTZ R157, R143, R4, !PT ;  /* 0x000000048f9d7209 */ /* 0x000fe20007810000 */
[----:B-1----:R-:W-:-:S03]  /*d080*/  FFMA.FTZ R10, R120, R0, -R3 ;  /* 0x00000000780a7223 */ /* 0x002fc60000010803 */
[----:B------:R-:W-:-:S03]  /*d090*/  FMNMX.FTZ R4, R130, R157, !PT ;  /* 0x0000009d82047209 */ /* 0x000fc60007810000 */
[----:B------:R-:W-:Y:S01]  /*d0a0*/  MUFU.EX2 R161, R161 ;  /* 0x000000a100a17308 */ /* 0x000fe20000000800 */
[----:B------:R-:W-:-:S04]  /*d0b0*/  FMNMX.FTZ R157, R131, R4, !PT ;  /* 0x00000004839d7209 */ /* 0x000fc80007810000 */
[----:B------:R-:W-:-:S03]  /*d0c0*/  FMNMX.FTZ R4, R134, R157, !PT ;  /* 0x0000009d86047209 */ /* 0x000fc60007810000 */
[----:B------:R-:W-:Y:S01]  /*d0d0*/  MUFU.EX2 R15, R165 ;  /* 0x000000a5000f7308 */ /* 0x000fe20000000800 */
[----:B------:R-:W-:Y:S01]  /*d0e0*/  FMNMX.FTZ R157, R135, R4, !PT ;  /* 0x00000004879d7209 */ /* 0x000fe20007810000 */
[----:B--2---:R-:W-:-:S03]  /*d0f0*/  FFMA.FTZ R9, R2, R9, R13 ;  /* 0x0000000902097223 */ /* 0x004fc6000001000d */
[----:B------:R-:W-:-:S03]  /*d100*/  FMNMX.FTZ R4, R122, R157, !PT ;  /* 0x0000009d7a047209 */ /* 0x000fc60007810000 */
[----:B------:R-:W-:Y:S01]  /*d110*/  MUFU.EX2 R153, R153 ;  /* 0x0000009900997308 */ /* 0x000fe20000000800 */
[----:B------:R-:W-:Y:S02]  /*d120*/  WARPGROUP.DEPBAR.LE gsb0, 0x0 ;  /* 0x00008000000079c5 */ /* 0x000fe40000010000 */
[----:B------:R-:W-:Y:S01]  /*d130*/  WARPGROUP.ARRIVE ;  /* 0x00000000000079c5 */ /* 0x000fe20000000000 */
[----:B------:R-:W-:Y:S01]  /*d140*/  FMNMX.FTZ R157, R123, R4, !PT ;  /* 0x000000047b9d7209 */ /* 0x000fe20007810000 */
[-CC-:B------:R-:W-:Y:S01]  /*d150*/  FFMA.FTZ R200, R169, R0.reuse, -R3.reuse ;  /* 0x00000000a9c87223 */ /* 0x180fe20000010803 */
[-CC-:B------:R-:W-:Y:S01]  /*d160*/  FFMA.FTZ R202, R172, R0.reuse, -R3.reuse ;  /* 0x00000000acca7223 */ /* 0x180fe20000010803 */
[----:B------:R-:W-:Y:S01]  /*d170*/  FFMA.FTZ R169, R173, R0, -R3 ;  /* 0x00000000ada97223 */ /* 0x000fe20000010803 */
[----:B------:R-:W-:Y:S01]  /*d180*/  FMNMX.FTZ R4, R126, R157, !PT ;  /* 0x0000009d7e047209 */ /* 0x000fe20007810000 */
[----:B------:R-:W-:Y:S01]  /*d190*/  HGMMA.64x192x16.F32 R24, R196, gdesc[UR8].tnspB, R24, gsb0 ;  /* 0x42e00008c4187df0 */ /* 0x000fe20008000818 */
[----:B------:R-:W-:Y:S01]  /*d1a0*/  UIADD3 UR10, UR6, 0x100, URZ ;  /* 0x00000100060a7890 */ /* 0x000fe2000fffe03f */
[----:B------:R-:W1:Y:S01]  /*d1b0*/  MUFU.EX2 R200, R200 ;  /* 0x000000c800c87308 */ /* 0x000e620000000800 */
[----:B------:R-:W-:Y:S01]  /*d1c0*/  UMOV UR11, 0x40000040 ;  /* 0x40000040000b7882 */ /* 0x000fe20000000000 */
[----:B------:R-:W-:-:S05]  /*d1d0*/  FMNMX.FTZ R4, R127, R4, !PT ;  /* 0x000000047f047209 */ /* 0x000fca0007810000 */
[----:B------:R-:W2:Y:S01]  /*d1e0*/  SHFL.BFLY PT, R157, R4, 0x2, 0x1f ;  /* 0x0c401f00049d7f89 */ /* 0x000ea200000e0000 */
[----:B------:R-:W-:Y:S08]  /*d1f0*/  MUFU.EX2 R202, R202 ;  /* 0x000000ca00ca7308 */ /* 0x000ff00000000800 */
[----:B------:R-:W-:Y:S01]  /*d200*/  MUFU.EX2 R169, R169 ;  /* 0x000000a900a97308 */ /* 0x000fe20000000800 */
[C---:B-1----:R-:W-:Y:S01]  /*d210*/  FADD.FTZ R9, R200.reuse, R9 ;  /* 0x00000009c8097221 */ /* 0x042fe20000010000 */
[----:B------:R-:W-:-:S06]  /*d220*/  F2FP.F16.F32.PACK_AB R200, R200, R13 ;  /* 0x0000000dc8c8723e */ /* 0x000fcc00000000ff */
[----:B------:R-:W-:Y:S01]  /*d230*/  MUFU.EX2 R145, R145 ;  /* 0x0000009100917308 */ /* 0x000fe20000000800 */
[----:B--2---:R-:W-:-:S07]  /*d240*/  FMNMX.FTZ R157, R4, R157, !PT ;  /* 0x0000009d049d7209 */ /* 0x004fce0007810000 */
[----:B------:R-:W-:Y:S01]  /*d250*/  MUFU.EX2 R149, R149 ;  /* 0x0000009500957308 */ /* 0x000fe20000000800 */
[----:B------:R-:W1:Y:S07]  /*d260*/  SHFL.BFLY PT, R4, R157, 0x1, 0x1f ;  /* 0x0c201f009d047f89 */ /* 0x000e6e00000e0000 */
[----:B------:R-:W-:Y:S08]  /*d270*/  MUFU.EX2 R137, R137 ;  /* 0x0000008900897308 */ /* 0x000ff00000000800 */
[----:B------:R-:W-:Y:S08]  /*d280*/  MUFU.EX2 R141, R141 ;  /* 0x0000008d008d7308 */ /* 0x000ff00000000800 */
[----:B------:R-:W-:Y:S01]  /*d290*/  MUFU.EX2 R129, R129 ;  /* 0x0000008100817308 */ /* 0x000fe20000000800 */
[----:B-1----:R-:W-:-:S07]  /*d2a0*/  FMNMX.FTZ R4, R157, R4, !PT ;  /* 0x000000049d047209 */ /* 0x002fce0007810000 */
[----:B------:R-:W-:Y:S01]  /*d2b0*/  MUFU.EX2 R133, R133 ;  /* 0x0000008500857308 */ /* 0x000fe20000000800 */
[----:B------:R-:W-:-:S04]  /*d2c0*/  FMUL.FTZ R125, R4, R0 ;  /* 0x00000000047d7220 */ /* 0x000fc80000410000 */
        /* <DEDUP_REMOVED lines=19> */
[----:B------:R-:W-:Y:S08]  /*d400*/  MUFU.EX2 R130, R130 ;  /* 0x0000008200827308 */ /* 0x000ff00000000800 */
[----:B------:R-:W1:Y:S08]  /*d410*/  MUFU.EX2 R131, R131 ;  /* 0x0000008300837308 */ /* 0x000e700000000800 */
[----:B------:R-:W-:Y:S08]  /*d420*/  MUFU.EX2 R134, R134 ;  /* 0x0000008600867308 */ /* 0x000ff00000000800 */
[----:B------:R-:W2:Y:S08]  /*d430*/  MUFU.EX2 R135, R135 ;  /* 0x0000008700877308 */ /* 0x000eb00000000800 */
        /* <DEDUP_REMOVED lines=9> */
[-CC-:B------:R-:W-:Y:S01]  /*d4d0*/  FFMA.FTZ R197, R162, R0.reuse, -R125.reuse ;  /* 0x00000000a2c57223 */ /* 0x180fe2000001087d */
[----:B------:R-:W-:Y:S02]  /*d4e0*/  FFMA.FTZ R199, R166, R0, -R125 ;  /* 0x00000000a6c77223 */ /* 0x000fe4000001087d */
[----:B------:R-:W-:Y:S01]  /*d4f0*/  HGMMA.64x192x16.F32 R24, R192, gdesc[UR8].tnspB, R24, gsb0 ;  /* 0x42e00008c0187df0 */ /* 0x000fe20008000818 */
[----:B------:R-:W-:Y:S01]  /*d500*/  UIADD3 UR10, UR6, 0x180, URZ ;  /* 0x00000180060a7890 */ /* 0x000fe2000fffe03f */
[----:B------:R-:W-:Y:S01]  /*d510*/  MUFU.EX2 R196, R196 ;  /* 0x000000c400c47308 */ /* 0x000fe20000000800 */
[----:B------:R-:W-:-:S07]  /*d520*/  UMOV UR11, 0x40000040 ;  /* 0x40000040000b7882 */ /* 0x000fce0000000000 */
        /* <DEDUP_REMOVED lines=21> */
[----:B------:R-:W-:Y:S02]  /*d680*/  IMAD.U32 R146, RZ, RZ, UR7 ;  /* 0x00000007ff927e24 */ /* 0x000fe4000f8e00ff */
[----:B------:R-:W-:Y:S01]  /*d690*/  FFMA.FTZ R191, R150, R0, -R125 ;  /* 0x0000000096bf7223 */ /* 0x000fe2000001087d */
[----:B------:R-:W-:Y:S01]  /*d6a0*/  HGMMA.64x192x16.F32 R24, R184, gdesc[UR8].tnspB, R24, gsb0 ;  /* 0x42e00008b8187df0 */ /* 0x000fe20008000818 */
[----:B------:R-:W-:Y:S01]  /*d6b0*/  UIADD3 UR10, UR6, 0x280, URZ ;  /* 0x00000280060a7890 */ /* 0x000fe2000fffe03f */
[----:B------:R-:W-:Y:S01]  /*d6c0*/  MUFU.EX2 R188, R188 ;  /* 0x000000bc00bc7308 */ /* 0x000fe20000000800 */
[----:B------:R-:W-:Y:S01]  /*d6d0*/  UMOV UR11, 0x40000040 ;  /* 0x40000040000b7882 */ /* 0x000fe20000000000 */
[----:B------:R-:W-:-:S06]  /*d6e0*/  UIADD3 UR6, UR6, 0x300, URZ ;  /* 0x0000030006067890 */ /* 0x000fcc000fffe03f */
[----:B------:R-:W-:Y:S08]  /*d6f0*/  MUFU.EX2 R189, R189 ;  /* 0x000000bd00bd7308 */ /* 0x000ff00000000800 */
[----:B------:R-:W-:Y:S08]  /*d700*/  MUFU.EX2 R190, R190 ;  /* 0x000000be00be7308 */ /* 0x000ff00000000800 */
[----:B------:R-:W-:Y:S01]  /*d710*/  MUFU.EX2 R191, R191 ;  /* 0x000000bf00bf7308 */ /* 0x000fe20000000800 */
[----:B------:R-:W-:-:S02]  /*d720*/  WARPGROUP.DEPBAR.LE gsb0, 0x0 ;  /* 0x00008000000079c5 */ /* 0x000fc40000010000 */
[----:B------:R-:W-:Y:S01]  /*d730*/  WARPGROUP.ARRIVE ;  /* 0x00000000000079c5 */ /* 0x000fe20000000000 */
[-CC-:B------:R-:W-:Y:S01]  /*d740*/  FFMA.FTZ R184, R136, R0.reuse, -R3.reuse ;  /* 0x0000000088b87223 */ /* 0x180fe20000010803 */
[-C--:B------:R-:W-:Y:S01]  /*d750*/  FFMA.FTZ R186, R140, R0.reuse, -R3 ;  /* 0x000000008cba7223 */ /* 0x080fe20000010803 */
[----:B------:R-:W-:Y:S02]  /*d760*/  IMAD.U32 R140, RZ, RZ, UR46 ;  /* 0x0000002eff8c7e24 */ /* 0x000fe4000f8e00ff */
[-CC-:B------:R-:W-:Y:S01]  /*d770*/  FFMA.FTZ R185, R138, R0.reuse, -R125.reuse ;  /* 0x000000008ab97223 */ /* 0x180fe2000001087d */
[-CC-:B------:R-:W-:Y:S01]  /*d780*/  FFMA.FTZ R187, R142, R0.reuse, -R125.reuse ;  /* 0x000000008ebb7223 */ /* 0x180fe2000001087d */
[----:B------:R-:W-:Y:S01]  /*d790*/  HGMMA.64x192x16.F32 R24, R180, gdesc[UR8].tnspB, R24, gsb0 ;  /* 0x42e00008b4187df0 */ /* 0x000fe20008000818 */
[----:B------:R-:W-:Y:S01]  /*d7a0*/  UMOV UR10, UR6 ;  /* 0x00000006000a7c82 */ /* 0x000fe20008000000 */
[----:B------:R-:W-:Y:S01]  /*d7b0*/  UMOV UR11, 0x40000040 ;  /* 0x40000040000b7882 */ /* 0x000fe20000000000 */
[----:B------:R-:W-:Y:S01]  /*d7c0*/  @!P1 LEA R140, R140, UR14, 0x3 ;  /* 0x0000000e8c8c9c11 */ /* 0x000fe2000f8e18ff */
[----:B------:R-:W-:Y:S01]  /*d7d0*/  FFMA.FTZ R136, R147, R0, -R125 ;  /* 0x0000000093887223 */ /* 0x000fe2000001087d */
[----:B------:R-:W-:Y:S01]  /*d7e0*/  MUFU.EX2 R184, R184 ;  /* 0x000000b800b87308 */ /* 0x000fe20000000800 */
[----:B------:R-:W-:Y:S01]  /*d7f0*/  UIADD3 UR6, UR45, -0x1, URZ ;  /* 0xffffffff2d067890 */ /* 0x000fe2000fffe03f */
[----:B------:R-:W-:-:S04]  /*d800*/  @!P1 IADD3 R140, R140, 0x36840, RZ ;  /* 0x000368408c8c9810 */ /* 0x000fc80007ffe0ff */
[----:B------:R-:W-:Y:S02]  /*d810*/  @!P1 PRMT R144, RZ, 0x654, R140 ;  /* 0x00000654ff909816 */ /* 0x000fe4000000008c */
[----:B------:R-:W-:Y:S01]  /*d820*/  MUFU.EX2 R136, R136 ;  /* 0x0000008800887308 */ /* 0x000fe20000000800 */
[----:B------:R-:W-:-:S07]  /*d830*/  UMOV UR45, UR6 ;  /* 0x00000006002d7c82 */ /* 0x000fce0008000000 */
        /* <DEDUP_REMOVED lines=10> */
[----:B------:R-:W-:Y:S01]  /*d8e0*/  MUFU.EX2 R11, R20 ;  /* 0x00000014000b7308 */ /* 0x000fe20000000800 */
[----:B------:R-:W-:Y:S01]  /*d8f0*/  HGMMA.64x192x16.F32 R24, R176, gdesc[UR8].tnspB, R24, gsb0 ;  /* 0x42e00008b0187df0 */ /* 0x000fe20008000818 */
[-C--:B------:R-:W-:Y:S01]  /*d900*/  FMUL.FTZ R3, R3, R0.reuse ;  /* 0x0000000003037220 */ /* 0x080fe20000410000 */
[----:B------:R-:W-:Y:S01]  /*d910*/  FFMA.FTZ R132, R159, R0, -R125 ;  /* 0x000000009f847223 */ /* 0x000fe2000001087d */
[----:B-1----:R-:W-:Y:S02]  /*d920*/  F2FP.F16.F32.PACK_AB R181, R131, R130 ;  /* 0x0000008283b5723e */ /* 0x002fe400000000ff */
[----:B--2---:R-:W-:-:S02]  /*d930*/  F2FP.F16.F32.PACK_AB R183, R135, R134 ;  /* 0x0000008687b7723e */ /* 0x004fc400000000ff */
[----:B------:R-:W1:Y:S08]  /*d940*/  MUFU.EX2 R3, R3 ;  /* 0x0000000300037308 */ /* 0x000e700000000800 */
[----:B------:R-:W2:Y:S08]  /*d950*/  MUFU.EX2 R20, R175 ;  /* 0x000000af00147308 */ /* 0x000eb00000000800 */
[----:B------:R-:W3:Y:S01]  /*d960*/  MUFU.EX2 R128, R128 ;  /* 0x0000008000807308 */ /* 0x000ee20000000800 */
[----:B-1----:R-:W-:-:S04]  /*d970*/  FFMA.FTZ R8, R3, R8, R14 ;  /* 0x0000000803087223 */ /* 0x002fc8000001000e */
[----:B------:R-:W-:Y:S01]  /*d980*/  FADD.FTZ R138, R201, R8 ;  /* 0x00000008c98a7221 */ /* 0x000fe20000010000 */
[----:B------:R-:W-:Y:S01]  /*d990*/  FFMA.FTZ R8, R139, R0, -R125 ;  /* 0x000000008b087223 */ /* 0x000fe2000001087d */
[----:B------:R-:W-:Y:S01]  /*d9a0*/  F2FP.F16.F32.PACK_AB R201, R201, R14 ;  /* 0x0000000ec9c9723e */ /* 0x000fe200000000ff */
[----:B------:R-:W1:Y:S08]  /*d9b0*/  MUFU.EX2 R132, R132 ;  /* 0x0000008400847308 */ /* 0x000e700000000800 */
[----:B------:R-:W4:Y:S08]  /*d9c0*/  MUFU.EX2 R8, R8 ;  /* 0x0000000800087308 */ /* 0x000f300000000800 */
[----:B------:R-:W-:Y:S08]  /*d9d0*/  MUFU.EX2 R180, R180 ;  /* 0x000000b400b47308 */ /* 0x000ff00000000800 */
[----:B------:R-:W-:Y:S01]  /*d9e0*/  MUFU.EX2 R182, R182 ;  /* 0x000000b600b67308 */ /* 0x000fe20000000800 */
[----:B------:R-:W-:-:S02]  /*d9f0*/  WARPGROUP.DEPBAR.LE gsb0, 0x0 ;  /* 0x00008000000079c5 */ /* 0x000fc40000010000 */
[----:B------:R5:W-:Y:S01]  /*da00*/  @!P1 SYNCS.ARRIVE.TRANS64.RED.A1T0 RZ, [R144+URZ], RZ ;  /* 0x000000ff90ff99a7 */ /* 0x000be2000810043f */
[----:B------:R-:W-:Y:S02]  /*da10*/  F2FP.F16.F32.PACK_AB R176, R121, R10 ;  /* 0x0000000a79b0723e */ /* 0x000fe400000000ff */
[----:B------:R-:W-:Y:S01]  /*da20*/  F2FP.F16.F32.PACK_AB R178, R11, R12 ;  /* 0x0000000c0bb2723e */ /* 0x000fe200000000ff */
[----:B-----5:R-:W-:-:S05]  /*da30*/  @!P1 VIADD R144, R146, 0x36860 ;  /* 0x0003686092909836 */ /* 0x020fca0000000000 */
[----:B------:R-:W-:-:S04]  /*da40*/  @!P1 PRMT R144, RZ, 0x654, R144 ;  /* 0x00000654ff909816 */ /* 0x000fc80000000090 */
[----:B------:R5:W-:Y:S02]  /*da50*/  @!P1 SYNCS.ARRIVE.TRANS64.RED.A1T0 RZ, [R144+URZ], RZ ;  /* 0x000000ff90ff99a7 */ /* 0x000be4000810043f */
[----:B-----5:R-:W-:Y:S01]  /*da60*/  FADD.FTZ R144, R202, R9 ;  /* 0x00000009ca907221 */ /* 0x020fe20000010000 */
[----:B------:R-:W-:Y:S01]  /*da70*/  FADD.FTZ R9, R203, R138 ;  /* 0x0000008acb097221 */ /* 0x000fe20000010000 */
[C---:B--2---:R-:W-:Y:S02]  /*da80*/  F2FP.F16.F32.PACK_AB R203, R20.reuse, R203 ;  /* 0x000000cb14cb723e */ /* 0x044fe400000000ff */
[C---:B------:R-:W-:Y:S01]  /*da90*/  FADD.FTZ R139, R169.reuse, R144 ;  /* 0x00000090a98b7221 */ /* 0x040fe20000010000 */
[----:B------:R-:W-:Y:S01]  /*daa0*/  FADD.FTZ R138, R20, R9 ;  /* 0x00000009148a7221 */ /* 0x000fe20000010000 */
[----:B------:R-:W-:Y:S02]  /*dab0*/  F2FP.F16.F32.PACK_AB R202, R169, R202 ;  /* 0x000000caa9ca723e */ /* 0x000fe400000000ff */
[----:B------:R-:W-:Y:S01]  /*dac0*/  FADD.FTZ R142, R196, R139 ;  /* 0x0000008bc48e7221 */ /* 0x000fe20000010000 */
[----:B------:R-:W-:Y:S01]  /*dad0*/  FADD.FTZ R9, R197, R138 ;  /* 0x0000008ac5097221 */ /* 0x000fe20000010000 */
[----:B------:R-:W-:-:S02]  /*dae0*/  F2FP.F16.F32.PACK_AB R197, R120, R197 ;  /* 0x000000c578c5723e */ /* 0x000fc400000000ff */
[----:B------:R-:W-:Y:S01]  /*daf0*/  FADD.FTZ R139, R161, R142 ;  /* 0x0000008ea18b7221 */ /* 0x000fe20000010000 */
[----:B------:R-:W-:Y:S01]  /*db00*/  FADD.FTZ R138, R120, R9 ;  /* 0x00000009788a7221 */ /* 0x000fe20000010000 */
[-CC-:B------:R-:W-:Y:S01]  /*db10*/  FFMA.FTZ R9, R122, R0.reuse, -R125.reuse ;  /* 0x000000007a097223 */ /* 0x180fe2000001087d */
[----:B------:R-:W-:Y:S01]  /*db20*/  FFMA.FTZ R125, R127, R0, -R125 ;  /* 0x000000007f7d7223 */ /* 0x000fe2000001087d */
[----:B------:R-:W-:Y:S01]  /*db30*/  FADD.FTZ R142, R198, R139 ;  /* 0x0000008bc68e7221 */ /* 0x000fe20000010000 */
[----:B------:R-:W-:Y:S01]  /*db40*/  FADD.FTZ R139, R199, R138 ;  /* 0x0000008ac78b7221 */ /* 0x000fe20000010000 */
[C---:B------:R-:W-:Y:S01]  /*db50*/  F2FP.F16.F32.PACK_AB R198, R15.reuse, R198 ;  /* 0x000000c60fc6723e */ /* 0x040fe200000000ff */
[----:B------:R-:W2:Y:S01]  /*db60*/  MUFU.EX2 R122, R143 ;  /* 0x0000008f007a7308 */ /* 0x000ea20000000800 */
[----:B------:R-:W-:Y:S01]  /*db70*/  FADD.FTZ R147, R15, R142 ;  /* 0x0000008e0f937221 */ /* 0x000fe20000010000 */
[----:B------:R-:W-:Y:S01]  /*db80*/  FADD.FTZ R138, R124, R139 ;  /* 0x0000008b7c8a7221 */ /* 0x000fe20000010000 */
[----:B------:R-:W-:-:S02]  /*db90*/  F2FP.F16.F32.PACK_AB R196, R161, R196 ;  /* 0x000000c4a1c4723e */ /* 0x000fc400000000ff */
[----:B------:R-:W-:Y:S01]  /*dba0*/  FADD.FTZ R142, R192, R147 ;  /* 0x00000093c08e7221 */ /* 0x000fe20000010000 */
[----:B------:R-:W-:Y:S01]  /*dbb0*/  FADD.FTZ R139, R193, R138 ;  /* 0x0000008ac18b7221 */ /* 0x000fe20000010000 */
[----:B------:R-:W-:Y:S01]  /*dbc0*/  F2FP.F16.F32.PACK_AB R199, R124, R199 ;  /* 0x000000c77cc7723e */ /* 0x000fe200000000ff */
[----:B------:R5:W5:Y:S01]  /*dbd0*/  MUFU.EX2 R120, R9 ;  /* 0x0000000900787308 */ /* 0x000b620000000800 */
[C---:B------:R-:W-:Y:S01]  /*dbe0*/  FADD.FTZ R127, R153.reuse, R142 ;  /* 0x0000008e997f7221 */ /* 0x040fe20000010000 */
[----:B---3--:R-:W-:Y:S01]  /*dbf0*/  FADD.FTZ R138, R128, R139 ;  /* 0x0000008b808a7221 */ /* 0x008fe20000010000 */
[----:B------:R-:W-:Y:S02]  /*dc00*/  F2FP.F16.F32.PACK_AB R192, R153, R192 ;  /* 0x000000c099c0723e */ /* 0x000fe400000000ff */
[----:B------:R-:W-:Y:S01]  /*dc10*/  FADD.FTZ R142, R194, R127 ;  /* 0x0000007fc28e7221 */ /* 0x000fe20000010000 */
[----:B------:R-:W-:Y:S01]  /*dc20*/  FADD.FTZ R13, R195, R138 ;  /* 0x0000008ac30d7221 */ /* 0x000fe20000010000 */
[----:B------:R-:W-:Y:S01]  /*dc30*/  F2FP.F16.F32.PACK_AB R193, R128, R193 ;  /* 0x000000c180c1723e */ /* 0x000fe200000000ff */
[----:B------:R-:W3:Y:S01]  /*dc40*/  MUFU.EX2 R125, R125 ;  /* 0x0000007d007d7308 */ /* 0x000ee20000000800 */
[C---:B------:R-:W-:Y:S01]  /*dc50*/  FADD.FTZ R127, R21.reuse, R142 ;  /* 0x0000008e157f7221 */ /* 0x040fe20000010000 */
[----:B-1----:R-:W-:Y:S01]  /*dc60*/  FADD.FTZ R138, R132, R13 ;  /* 0x0000000d848a7221 */ /* 0x002fe20000010000 */
[----:B------:R-:W-:-:S02]  /*dc70*/  F2FP.F16.F32.PACK_AB R194, R21, R194 ;  /* 0x000000c215c2723e */ /* 0x000fc400000000ff */
[----:B------:R-:W-:Y:S01]  /*dc80*/  FADD.FTZ R14, R188, R127 ;  /* 0x0000007fbc0e7221 */ /* 0x000fe20000010000 */
[----:B------:R-:W-:Y:S01]  /*dc90*/  FADD.FTZ R13, R189, R138 ;  /* 0x0000008abd0d7221 */ /* 0x000fe20000010000 */
[----:B------:R-:W-:Y:S02]  /*dca0*/  F2FP.F16.F32.PACK_AB R195, R132, R195 ;  /* 0x000000c384c3723e */ /* 0x000fe400000000ff */
[C---:B------:R-:W-:Y:S01]  /*dcb0*/  FADD.FTZ R127, R145.reuse, R14 ;  /* 0x0000000e917f7221 */ /* 0x040fe20000010000 */
[----:B------:R-:W-:Y:S01]  /*dcc0*/  FADD.FTZ R14, R136, R13 ;  /* 0x0000000d880e7221 */ /* 0x000fe20000010000 */
[----:B------:R-:W-:Y:S02]  /*dcd0*/  F2FP.F16.F32.PACK_AB R188, R145, R188 ;  /* 0x000000bc91bc723e */ /* 0x000fe400000000ff */
        /* <DEDUP_REMOVED lines=8> */
[C---:B----4-:R-:W-:Y:S02]  /*dd60*/  F2FP.F16.F32.PACK_AB R185, R8.reuse, R185 ;  /* 0x000000b908b9723e */ /* 0x050fe400000000ff */
[----:B------:R-:W-:Y:S01]  /*dd70*/  FADD.FTZ R15, R137, R20 ;  /* 0x00000014890f7221 */ /* 0x000fe20000010000 */
[----:B------:R-:W-:Y:S01]  /*dd80*/  FADD.FTZ R14, R8, R13 ;  /* 0x0000000d080e7221 */ /* 0x000fe20000010000 */
[----:B------:R-:W-:-:S02]  /*dd90*/  F2FP.F16.F32.PACK_AB R191, R140, R191 ;  /* 0x000000bf8cbf723e */ /* 0x000fc400000000ff */
[----:B------:R-:W-:Y:S01]  /*dda0*/  FADD.FTZ R20, R186, R15 ;  /* 0x0000000fba147221 */ /* 0x000fe20000010000 */
[----:B------:R-:W-:Y:S01]  /*ddb0*/  FADD.FTZ R13, R187, R14 ;  /* 0x0000000ebb0d7221 */ /* 0x000fe20000010000 */
[----:B------:R-:W-:Y:S02]  /*ddc0*/  F2FP.F16.F32.PACK_AB R184, R137, R184 ;  /* 0x000000b889b8723e */ /* 0x000fe400000000ff */
[C---:B------:R-:W-:Y:S01]  /*ddd0*/  FADD.FTZ R15, R141.reuse, R20 ;  /* 0x000000148d0f7221 */ /* 0x040fe20000010000 */
[----:B--2---:R-:W-:Y:S01]  /*dde0*/  FADD.FTZ R13, R122, R13 ;  /* 0x0000000d7a0d7221 */ /* 0x004fe20000010000 */
[----:B------:R-:W-:Y:S02]  /*ddf0*/  F2FP.F16.F32.PACK_AB R186, R141, R186 ;  /* 0x000000ba8dba723e */ /* 0x000fe400000000ff */
[----:B------:R-:W-:Y:S01]  /*de00*/  FADD.FTZ R14, R180, R15 ;  /* 0x0000000fb40e7221 */ /* 0x000fe20000010000 */
[----:B------:R-:W-:Y:S01]  /*de10*/  FADD.FTZ R13, R130, R13 ;  /* 0x0000000d820d7221 */ /* 0x000fe20000010000 */
[----:B------:R-:W-:-:S02]  /*de20*/  F2FP.F16.F32.PACK_AB R187, R122, R187 ;  /* 0x000000bb7abb723e */ /* 0x000fc400000000ff */
[----:B-----5:R-:W-:Y:S01]  /*de30*/  FADD.FTZ R9, R129, R14 ;  /* 0x0000000e81097221 */ /* 0x020fe20000010000 */
[----:B------:R-:W-:Y:S01]  /*de40*/  FADD.FTZ R13, R131, R13 ;  /* 0x0000000d830d7221 */ /* 0x000fe20000010000 */
[----:B------:R-:W-:Y:S02]  /*de50*/  F2FP.F16.F32.PACK_AB R180, R129, R180 ;  /* 0x000000b481b4723e */ /* 0x000fe400000000ff */
[----:B------:R-:W-:Y:S01]  /*de60*/  FADD.FTZ R8, R182, R9 ;  /* 0x00000009b6087221 */ /* 0x000fe20000010000 */
[----:B------:R-:W-:Y:S01]  /*de70*/  FADD.FTZ R13, R134, R13 ;  /* 0x0000000d860d7221 */ /* 0x000fe20000010000 */
[C---:B------:R-:W-:Y:S02]  /*de80*/  F2FP.F16.F32.PACK_AB R182, R133.reuse, R182 ;  /* 0x000000b685b6723e */ /* 0x040fe400000000ff */
[----:B------:R-:W-:Y:S01]  /*de90*/  FADD.FTZ R9, R133, R8 ;  /* 0x0000000885097221 */ /* 0x000fe20000010000 */
[----:B------:R-:W-:Y:S01]  /*dea0*/  FADD.FTZ R13, R135, R13 ;  /* 0x0000000d870d7221 */ /* 0x000fe20000010000 */
[----:B------:R-:W-:-:S02]  /*deb0*/  F2FP.F16.F32.PACK_AB R177, R123, R120 ;  /* 0x000000787bb1723e */ /* 0x000fc400000000ff */
[----:B------:R-:W-:Y:S01]  /*dec0*/  FADD.FTZ R8, R10, R9 ;  /* 0x000000090a087221 */ /* 0x000fe20000010000 */
[----:B------:R-:W-:Y:S01]  /*ded0*/  FADD.FTZ R13, R120, R13 ;  /* 0x0000000d780d7221 */ /* 0x000fe20000010000 */
[----:B---3--:R-:W-:Y:S01]  /*dee0*/  F2FP.F16.F32.PACK_AB R179, R125, R126 ;  /* 0x0000007e7db3723e */ /* 0x008fe200000000ff */
[----:B------:R-:W-:Y:S02]  /*def0*/  IMAD.MOV.U32 R10, RZ, RZ, R5 ;  /* 0x000000ffff0a7224 */ /* 0x000fe400078e0005 */
[----:B------:R-:W-:Y:S01]  /*df00*/  FADD.FTZ R9, R121, R8 ;  /* 0x0000000879097221 */ /* 0x000fe20000010000 */
[----:B------:R-:W-:-:S03]  /*df10*/  FADD.FTZ R13, R123, R13 ;  /* 0x0000000d7b0d7221 */ /* 0x000fc60000010000 */
[----:B------:R-:W-:Y:S01]  /*df20*/  FADD.FTZ R8, R12, R9 ;  /* 0x000000090c087221 */ /* 0x000fe20000010000 */
[----:B------:R-:W-:-:S03]  /*df30*/  FADD.FTZ R13, R126, R13 ;  /* 0x0000000d7e0d7221 */ /* 0x000fc60000010000 */
[----:B------:R-:W-:Y:S01]  /*df40*/  FADD.FTZ R9, R11, R8 ;  /* 0x000000080b097221 */ /* 0x000fe20000010000 */
[----:B------:R-:W-:Y:S01]  /*df50*/  FADD.FTZ R8, R125, R13 ;  /* 0x0000000d7d087221 */ /* 0x000fe20000010000 */
[----:B------:R-:W-:Y:S01]  /*df60*/  IMAD.MOV.U32 R11, RZ, RZ, R4 ;  /* 0x000000ffff0b7224 */ /* 0x000fe200078e0004 */
[----:B------:R-:W-:Y:S06]  /*df70*/  @P2 BRA `(.L_x_1884) ;  /* 0xffffffc000c82947 */ /* 0x000fec000383ffff */
.L_x_1875:
        /* <DEDUP_REMOVED lines=99> */
.L_x_1885:
        /* <DEDUP_REMOVED lines=8> */
.L_x_1886:
[----:B--2---:R-:W-:Y:S05]  /*e630*/  @P2 BRA `(.L_x_1887) ;  /* 0x0000000000082947 */ /* 0x004fea0003800000 */
[----:B------:R-:W2:Y:S02]  /*e640*/  SYNCS.PHASECHK.TRANS64.TRYWAIT P0, [UR5+0x36850], R2 ;  /* 0x03685002ff0075a7 */ /* 0x000ea40008000145 */
[----:B--2---:R-:W-:Y:S05]  /*e650*/  @!P0 BRA `(.L_x_1888) ;  /* 0x0000005400988947 */ /* 0x004fea0003800000 */
.L_x_1887:
[----:B------:R-:W-:Y:S01]  /*e660*/  R2UR UR4, R16 ;  /* 0x00000000100472ca */ /* 0x000fe200000e0000 */
[----:B------:R-:W-:Y:S01]  /*e670*/  WARPGROUP.ARRIVE ;  /* 0x00000000000079c5 */ /* 0x000fe20000000000 */
[----:B------:R-:W-:Y:S01]  /*e680*/  UMOV UR7, 0x40000040 ;  /* 0x4000004000077882 */ /* 0x000fe20000000000 */
[----:B--2---:R-:W2:Y:S01]  /*e690*/  SHFL.BFLY PT, R3, R8, 0x2, 0x1f ;  /* 0x0c401f0008037f89 */ /* 0x004ea200000e0000 */
[----:B------:R-:W-:Y:S01]  /*e6a0*/  IMAD.U32 R15, RZ, RZ, UR5 ;  /* 0x00000005ff0f7e24 */ /* 0x000fe2000f8e00ff */
[----:B------:R-:W-:Y:S01]  /*e6b0*/  R2UR UR8, R17 ;  /* 0x00000000110872ca */ /* 0x000fe200000e0000 */
[----:B------:R-:W-:Y:S01]  /*e6c0*/  VIADD R210, R210, 0x1 ;  /* 0x00000001d2d27836 */ /* 0x000fe20000000000 */
        /* <DEDUP_REMOVED lines=8> */
[----:B------:R-:W1:Y:S01]  /*e750*/  SHFL.BFLY PT, R7, R6, 0x1, 0x1f ;  /* 0x0c201f0006077f89 */ /* 0x000e6200000e0000 */
[----:B------:R-:W-:Y:S01]  /*e760*/  CS2R R8, SRZ ;  /* 0x0000000000087805 */ /* 0x000fe2000001ff00 */
[----:B------:R-:W-:-:S03]  /*e770*/  UIADD3 UR46, UR46, 0x1, URZ ;  /* 0x000000012e2e7890 */ /* 0x000fc6000fffe03f */
[----:B------:R-:W-:Y:S01]  /*e780*/  UMOV UR6, UR4 ;  /* 0x0000000400067c82 */ /* 0x000fe20008000000 */
[----:B------:R-:W2:Y:S01]  /*e790*/  SHFL.BFLY PT, R3, R2, 0x1, 0x1f ;  /* 0x0c201f0002037f89 */ /* 0x000ea200000e0000 */
[----:B------:R-:W-:Y:S01]  /*e7a0*/  HGMMA.64x192x16.F32 R24, R200, gdesc[UR4].tnspB, R24, gsb0 ;  /* 0x42e00004c8187df0 */ /* 0x000fe20008000818 */
[----:B------:R-:W-:Y:S01]  /*e7b0*/  UIADD3 UR6, UR4, 0x80, URZ ;  /* 0x0000008004067890 */ /* 0x000fe2000fffe03f */
[----:B------:R-:W-:Y:S01]  /*e7c0*/  UMOV UR7, 0x40000040 ;  /* 0x4000004000077882 */ /* 0x000fe20000000000 */
[----:B------:R-:W-:-:S04]  /*e7d0*/  UISETP.NE.AND UP0, UPT, UR46, 0x2, UPT ;  /* 0x000000022e00788c */ /* 0x000fc8000bf05270 */
[----:B------:R-:W-:Y:S01]  /*e7e0*/  USEL UR46, UR46, URZ, UP0 ;  /* 0x0000003f2e2e7287 */ /* 0x000fe20008000000 */
[----:B-1----:R-:W-:-:S05]  /*e7f0*/  FADD.FTZ R13, R6, R7 ;  /* 0x00000007060d7221 */ /* 0x002fca0000010000 */
[----:B------:R-:W-:Y:S01]  /*e800*/  FSETP.NE.FTZ.AND P2, PT, R13, RZ, PT ;  /* 0x000000ff0d00720b */ /* 0x000fe20003f55000 */
[----:B--2---:R-:W-:Y:S01]  /*e810*/  FADD.FTZ R12, R2, R3 ;  /* 0x00000003020c7221 */ /* 0x004fe20000010000 */
[----:B------:R-:W-:Y:S01]  /*e820*/  IMAD.MOV.U32 R3, RZ, RZ, -0x800000 ;  /* 0xff800000ff037424 */ /* 0x000fe200078e00ff */
[----:B------:R-:W-:-:S03]  /*e830*/  MOV R2, 0xff800000 ;  /* 0xff80000000027802 */ /* 0x000fc60000000f00 */
[----:B------:R-:W-:-:S07]  /*e840*/  FSETP.NE.FTZ.AND P0, PT, R12, RZ, PT ;  /* 0x000000ff0c00720b */ /* 0x000fce0003f15000 */
[----:B------:R-:W1:Y:S01]  /*e850*/  @P2 MUFU.LG2 R10, R13 ;  /* 0x0000000d000a2308 */ /* 0x000e620000000c00 */
[----:B------:R-:W-:-:S05]  /*e860*/  @P2 FMUL.FTZ R14, R0, 0.69314718246459960938 ;  /* 0x3f317218000e2820 */ /* 0x000fca0000410000 */
[----:B------:R-:W-:Y:S01]  /*e870*/  @P0 FMUL.FTZ R6, R0, 0.69314718246459960938 ;  /* 0x3f31721800060820 */ /* 0x000fe20000410000 */
[----:B------:R-:W-:Y:S01]  /*e880*/  @!P1 VIADD R0, R15, 0x36860 ;  /* 0x000368600f009836 */ /* 0x000fe20000000000 */
        /* <DEDUP_REMOVED lines=36> */
[----:B------:R-:W-:-:S06]  /*ead0*/  ULOP3.LUT UR8, UR8, UR4, URZ, 0x3c, !UPT ;  /* 0x0000000408087292 */ /* 0x000fcc000f8e3c3f */
[----:B------:R-:W-:Y:S01]  /*eae0*/  IMAD.U32 R17, RZ, RZ, UR8 ;  /* 0x00000008ff117e24 */ /* 0x000fe2000f8e00ff */
[----:B------:R-:W-:Y:S02]  /*eaf0*/  WARPGROUP.DEPBAR.LE gsb0, 0x0 ;  /* 0x00008000000079c5 */ /* 0x000fe40000010000 */
[----:B------:R-:W-:-:S06]  /*eb00*/  WARPGROUP.ARRIVE ;  /* 0x00000000000079c5 */ /* 0x000fcc0000000000 */
        /* <DEDUP_REMOVED lines=99> */
.L_x_1858:
[----:B------:R-:W1:Y:S08]  /*f140*/  S2UR UR5, SR_CgaCtaId ;  /* 0x00000000000579c3 */ /* 0x000e700000008800 */
[----:B------:R-:W-:Y:S06]  /*f150*/  BAR.SYNC.DEFER_BLOCKING 0x5, 0x120 ;  /* 0x0144800000007b1d */ /* 0x000fec0000010000 */
[----:B------:R-:W-:-:S02]  /*f160*/  UMOV UR4, 0x400 ;  /* 0x0000040000047882 */ /* 0x000fc40000000000 */
[----:B-1----:R-:W-:-:S06]  /*f170*/  ULEA UR6, UR5, UR4, 0x18 ;  /* 0x0000000405067291 */ /* 0x002fcc000f8ec03f */
[----:B------:R-:W-:-:S03]  /*f180*/  MOV R16, UR6 ;  /* 0x0000000600107c02 */ /* 0x000fc60008000f00 */
        /* <DEDUP_REMOVED lines=14> */
[C---:B------:R-:W-:Y:S01]  /*f270*/  IADD3 R13, P4, R18.reuse, 0x60, RZ ;  /* 0x00000060120d7810 */ /* 0x040fe20007f9e0ff */
[----:B------:R-:W-:Y:S01]  /*f280*/  UIMAD UR5, UR5, UR8, URZ ;  /* 0x00000008050572a4 */ /* 0x000fe2000f8e023f */
[----:B------:R-:W-:Y:S01]  /*f290*/  IADD3 R15, P6, R18, 0x4000, RZ ;  /* 0x00004000120f7810 */ /* 0x000fe20007fde0ff */
[----:B------:R-:W-:Y:S01]  /*f2a0*/  UIMAD.WIDE.U32 UR6, UR43, UR8, URZ ;  /* 0x000000082b0672a5 */ /* 0x000fe2000f8e003f */
[----:B------:R-:W-:Y:S01]  /*f2b0*/  LOP3.LUT R10, R10, R11, RZ, 0x3c, !PT ;  /* 0x0000000b0a0a7212 */ /* 0x000fe200078e3cff */
[----:B------:R-:W-:Y:S01]  /*f2c0*/  IMAD.X R11, RZ, RZ, R19, P2 ;  /* 0x000000ffff0b7224 */ /* 0x000fe200010e0613 */
[----:B------:R-:W-:Y:S01]  /*f2d0*/  LOP3.LUT R20, R21, 0x380, RZ, 0xc0, !PT ;  /* 0x0000038015147812 */ /* 0x000fe200078ec0ff */
[----:B------:R-:W-:Y:S01]  /*f2e0*/  UIMAD UR5, UR43, UR9, UR5 ;  /* 0x000000092b0572a4 */ /* 0x000fe2000f8e0205 */
[C---:B------:R-:W-:Y:S01]  /*f2f0*/  LOP3.LUT R5, R18.reuse, 0x380, RZ, 0xc0, !PT ;  /* 0x0000038012057812 */ /* 0x040fe200078ec0ff */
[----:B------:R-:W-:Y:S01]  /*f300*/  ULDC.64 UR12, c[0x0][0x208] ;  /* 0x00008200000c7ab9 */ /* 0x000fe20000000a00 */
[----:B------:R-:W-:Y:S01]  /*f310*/  IADD3 R35, P2, R18, 0x4060, RZ ;  /* 0x0000406012237810 */ /* 0x000fe20007f5e0ff */
[----:B------:R-:W-:Y:S01]  /*f320*/  UIADD3 UR5, UR7, UR5, URZ ;  /* 0x0000000507057290 */ /* 0x000fe2000fffe03f */
[----:B------:R-:W-:-:S02]  /*f330*/  LOP3.LUT R8, R9, 0x380, RZ, 0xc0, !PT ;  /* 0x0000038009087812 */ /* 0x000fc400078ec0ff */
[----:B------:R-:W-:Y:S02]  /*f340*/  LOP3.LUT R12, R13, 0x380, RZ, 0xc0, !PT ;  /* 0x000003800d0c7812 */ /* 0x000fe400078ec0ff */
[----:B------:R-:W-:Y:S02]  /*f350*/  LOP3.LUT R14, R15, 0x380, RZ, 0xc0, !PT ;  /* 0x000003800f0e7812 */ /* 0x000fe400078ec0ff */
[----:B------:R-:W-:Y:S02]  /*f360*/  LOP3.LUT P0, RZ, R212, 0x3, RZ, 0xc0, !PT ;  /* 0x00000003d4ff7812 */ /* 0x000fe4000780c0ff */
[----:B------:R-:W-:Y:S02]  /*f370*/  SHF.R.U64 R20, R20, 0x3, RZ ;  /* 0x0000000314147819 */ /* 0x000fe400000012ff */
[----:B------:R-:W-:Y:S02]  /*f380*/  SHF.R.U64 R5, R5, 0x3, RZ ;  /* 0x0000000305057819 */ /* 0x000fe400000012ff */
[----:B------:R-:W-:-:S02]  /*f390*/  LOP3.LUT R26, R35, 0x380, RZ, 0xc0, !PT ;  /* 0x00000380231a7812 */ /* 0x000fc400078ec0ff */
[----:B------:R-:W-:Y:S02]  /*f3a0*/  SHF.R.U64 R8, R8, 0x3, RZ ;  /* 0x0000000308087819 */ /* 0x000fe400000012ff */
[----:B------:R-:W-:Y:S02]  /*f3b0*/  SHF.R.U64 R12, R12, 0x3, RZ ;  /* 0x000000030c0c7819 */ /* 0x000fe400000012ff */
[----:B------:R-:W-:Y:S02]  /*f3c0*/  SHF.R.U64 R14, R14, 0x3, RZ ;  /* 0x000000030e0e7819 */ /* 0x000fe400000012ff */
[----:B------:R-:W-:Y:S02]  /*f3d0*/  ISETP.GE.OR P1, PT, R4, UR10, P0 ;  /* 0x0000000a04007c0c */ /* 0x000fe40008726670 */
[----:B------:R-:W-:Y:S01]  /*f3e0*/  LOP3.LUT R20, R20, R21, RZ, 0x3c, !PT ;  /* 0x0000001514147212 */ /* 0x000fe200078e3cff */
[----:B------:R-:W-:Y:S01]  /*f3f0*/  IMAD.X R21, RZ, RZ, R19, P5 ;  /* 0x000000ffff157224 */ /* 0x000fe200028e0613 */
[----:B------:R-:W-:-:S02]  /*f400*/  LOP3.LUT R4, R5, R18, RZ, 0x3c, !PT ;  /* 0x0000001205047212 */ /* 0x000fc400078e3cff */
[----:B------:R-:W-:Y:S02]  /*f410*/  SHF.R.U64 R26, R26, 0x3, RZ ;  /* 0x000000031a1a7819 */ /* 0x000fe400000012ff */
[----:B------:R-:W-:Y:S01]  /*f420*/  LOP3.LUT R8, R8, R9, RZ, 0x3c, !PT ;  /* 0x0000000908087212 */ /* 0x000fe200078e3cff */
[--C-:B------:R-:W-:Y:S01]  /*f430*/  IMAD.X R9, RZ, RZ, R19.reuse, P3 ;  /* 0x000000ffff097224 */ /* 0x100fe200018e0613 */
[----:B------:R-:W-:Y:S02]  /*f440*/  MOV R5, R19 ;  /* 0x0000001300057202 */ /* 0x000fe40000000f00 */
[----:B------:R-:W-:Y:S01]  /*f450*/  LOP3.LUT R12, R12, R13, RZ, 0x3c, !PT ;  /* 0x0000000d0c0c7212 */ /* 0x000fe200078e3cff */
[----:B------:R-:W-:Y:S01]  /*f460*/  IMAD.X R13, RZ, RZ, R19, P4 ;  /* 0x000000ffff0d7224 */ /* 0x000fe200020e0613 */
[----:B------:R-:W-:Y:S02]  /*f470*/  LOP3.LUT R14, R14, R15, RZ, 0x3c, !PT ;  /* 0x0000000f0e0e7212 */ /* 0x000fe400078e3cff */
[----:B------:R-:W-:-:S02]  /*f480*/  IADD3 R15, P3, R18, 0x4040, RZ ;  /* 0x00004040120f7810 */ /* 0x000fc40007f7e0ff */
[C---:B------:R-:W-:Y:S02]  /*f490*/  IADD3 R82, P5, R18.reuse, 0x8040, RZ ;  /* 0x0000804012527810 */ /* 0x040fe40007fbe0ff */
[----:B------:R-:W-:Y:S02]  /*f4a0*/  IADD3 R83, P4, R18, 0x8000, RZ ;  /* 0x0000800012537810 */ /* 0x000fe40007f9e0ff */
[----:B------:R-:W-:Y:S02]  /*f4b0*/  LOP3.LUT R26, R26, R35, RZ, 0x3c, !PT ;  /* 0x000000231a1a7212 */ /* 0x000fe400078e3cff */
[----:B------:R-:W-:Y:S02]  /*f4c0*/  MOV R35, R4 ;  /* 0x0000000400237202 */ /* 0x000fe40000000f00 */
[----:B------:R-:W-:Y:S02]  /*f4d0*/  MOV R126, R20 ;  /* 0x00000014007e7202 */ /* 0x000fe40000000f00 */
[----:B------:R-:W-:Y:S01]  /*f4e0*/  F2FP.F16.F32.PACK_AB R5, R29, R32 ;  /* 0x000000201d05723e */ /* 0x000fe200000000ff */
[----:B------:R-:W1:Y:S01]  /*f4f0*/  LDC.64 R20, c[0x0][0xb78] ;  /* 0x0002de00ff147b82 */ /* 0x000e620000000a00 */
[----:B------:R-:W-:-:S02]  /*f500*/  LOP3.LUT R24, R15, 0x380, RZ, 0xc0, !PT ;  /* 0x000003800f187812 */ /* 0x000fc400078ec0ff */
[----:B------:R-:W-:Y:S02]  /*f510*/  LOP3.LUT R29, R82, 0x380, RZ, 0xc0, !PT ;  /* 0x00000380521d7812 */ /* 0x000fe400078ec0ff */
[----:B------:R-:W-:Y:S02]  /*f520*/  LOP3.LUT R28, R83, 0x380, RZ, 0xc0, !PT ;  /* 0x00000380531c7812 */ /* 0x000fe400078ec0ff */
[----:B------:R-:W-:Y:S02]  /*f530*/  SHF.R.U64 R24, R24, 0x3, RZ ;  /* 0x0000000318187819 */ /* 0x000fe400000012ff */
[----:B------:R-:W-:Y:S02]  /*f540*/  SHF.R.U64 R29, R29, 0x3, RZ ;  /* 0x000000031d1d7819 */ /* 0x000fe400000012ff */
[----:B------:R-:W-:Y:S02]  /*f550*/  SHF.R.U64 R28, R28, 0x3, RZ ;  /* 0x000000031c1c7819 */ /* 0x000fe400000012ff */
[----:B------:R-:W-:Y:S01]  /*f560*/  F2FP.F16.F32.PACK_AB R4, R25, R6 ;  /* 0x000000061904723e */ /* 0x000fe200000000ff */
[----:B------:R-:W-:Y:S01]  /*f570*/  IMAD.X R25, RZ, RZ, R19, P3 ;  /* 0x000000ffff197224 */ /* 0x000fe200018e0613 */
[----:B------:R-:W-:-:S02]  /*f580*/  F2FP.F16.F32.PACK_AB R6, R120, R7 ;  /* 0x000000077806723e */ /* 0x000fc400000000ff */
[----:B------:R-:W-:Y:S01]  /*f590*/  F2FP.F16.F32.PACK_AB R7, R27, R30 ;  /* 0x0000001e1b07723e */ /* 0x000fe200000000ff */
[----:B------:R-:W-:Y:S01]  /*f5a0*/  BAR.SYNC.DEFER_BLOCKING 0x1, 0x100 ;  /* 0x0044000000007b1d */ /* 0x000fe20000010000 */
[----:B------:R-:W-:Y:S01]  /*f5b0*/  LOP3.LUT R24, R24, R15, RZ, 0x3c, !PT ;  /* 0x0000000f18187212 */ /* 0x000fe200078e3cff */
[--C-:B------:R-:W-:Y:S01]  /*f5c0*/  IMAD.X R15, RZ, RZ, R19.reuse, P6 ;  /* 0x000000ffff0f7224 */ /* 0x100fe200030e0613 */
[----:B------:R-:W-:Y:S01]  /*f5d0*/  LOP3.LUT R30, R29, R82, RZ, 0x3c, !PT ;  /* 0x000000521d1e7212 */ /* 0x000fe200078e3cff */
[--C-:B------:R-:W-:Y:S01]  /*f5e0*/  IMAD.X R29, RZ, RZ, R19.reuse, P4 ;  /* 0x000000ffff1d7224 */ /* 0x100fe200020e0613 */
[----:B------:R-:W-:Y:S01]  /*f5f0*/  LOP3.LUT R28, R28, R83, RZ, 0x3c, !PT ;  /* 0x000000531c1c7212 */ /* 0x000fe200078e3cff */
[----:B------:R-:W-:Y:S01]  /*f600*/  IMAD.X R27, RZ, RZ, R19, P2 ;  /* 0x000000ffff1b7224 */ /* 0x000fe200010e0613 */
[C---:B------:R-:W-:Y:S02]  /*f610*/  IADD3 R83, P6, R18.reuse, 0x8020, RZ ;  /* 0x0000802012537810 */ /* 0x040fe40007fde0ff */
[----:B------:R-:W-:-:S02]  /*f620*/  IADD3 R123, P3, R18, 0x8060, RZ ;  /* 0x00008060127b7810 */ /* 0x000fc40007f7e0ff */
[----:B------:R-:W-:Y:S02]  /*f630*/  LOP3.LUT R34, R83, 0x380, RZ, 0xc0, !PT ;  /* 0x0000038053227812 */ /* 0x000fe400078ec0ff */
[----:B------:R-:W-:Y:S02]  /*f640*/  LOP3.LUT R32, R123, 0x380, RZ, 0xc0, !PT ;  /* 0x000003807b207812 */ /* 0x000fe400078ec0ff */
[----:B------:R-:W-:Y:S01]  /*f650*/  MOV R120, R28 ;  /* 0x0000001c00787202 */ /* 0x000fe20000000f00 */
[----:B------:R-:W-:Y:S01]  /*f660*/  IMAD.U32 R29, RZ, RZ, UR7 ;  /* 0x00000007ff1d7e24 */ /* 0x000fe2000f8e00ff */
[----:B------:R-:W-:Y:S01]  /*f670*/  SHF.R.U64 R34, R34, 0x3, RZ ;  /* 0x0000000322227819 */ /* 0x000fe200000012ff */
[----:B------:R-:W-:Y:S01]  /*f680*/  IMAD.U32 R29, RZ, RZ, UR5 ;  /* 0x00000005ff1d7e24 */ /* 0x000fe2000f8e00ff */
[----:B------:R-:W-:Y:S01]  /*f690*/  USHF.R.S32.HI UR5, URZ, 0x1f, UR44 ;  /* 0x0000001f3f057899 */ /* 0x000fe2000801142c */
[----:B------:R-:W-:Y:S01]  /*f6a0*/  SHF.R.U64 R32, R32, 0x3, RZ ;  /* 0x0000000320207819 */ /* 0x000fe200000012ff */
[----:B------:R-:W-:Y:S01]  /*f6b0*/  IMAD.U32 R28, RZ, RZ, UR6 ;  /* 0x00000006ff1c7e24 */ /* 0x000fe2000f8e00ff */
[----:B------:R-:W-:Y:S01]  /*f6c0*/  MOV R128, R8 ;  /* 0x0000000800807202 */ /* 0x000fe20000000f00 */
[----:B------:R-:W-:Y:S01]  /*f6d0*/  ULDC.64 UR6, c[0x0][0xb40] ;  /* 0x0002d00000067ab9 */ /* 0x000fe20000000a00 */
[----:B------:R2:W-:Y:S01]  /*f6e0*/  STSM.16.M88.4 [R35], R4 ;  /* 0x0000000423007844 */ /* 0x0005e20000000200 */
[----:B------:R-:W-:-:S02]  /*f6f0*/  LOP3.LUT R34, R34, R83, RZ, 0x3c, !PT ;  /* 0x0000005322227212 */ /* 0x000fc400078e3cff */
[----:B------:R-:W-:Y:S02]  /*f700*/  LOP3.LUT R32, R32, R123, RZ, 0x3c, !PT ;  /* 0x0000007b20207212 */ /* 0x000fe400078e3cff */
[----:B------:R-:W-:Y:S02]  /*f710*/  MOV R127, R10 ;  /* 0x0000000a007f7202 */ /* 0x000fe40000000f00 */
[----:B------:R-:W-:Y:S02]  /*f720*/  MOV R82, R12 ;  /* 0x0000000c00527202 */ /* 0x000fe40000000f00 */
[----:B------:R-:W-:Y:S02]  /*f730*/  MOV R83, R14 ;  /* 0x0000000e00537202 */ /* 0x000fe40000000f00 */
[----:B------:R-:W-:Y:S02]  /*f740*/  F2FP.F16.F32.PACK_AB R8, R41, R40 ;  /* 0x000000282908723e */ /* 0x000fe400000000ff */
[----:B------:R-:W-:-:S02]  /*f750*/  F2FP.F16.F32.PACK_AB R9, R43, R42 ;  /* 0x0000002a2b09723e */ /* 0x000fc400000000ff */
[----:B------:R-:W-:Y:S02]  /*f760*/  F2FP.F16.F32.PACK_AB R10, R45, R44 ;  /* 0x0000002c2d0a723e */ /* 0x000fe400000000ff */
[----:B--2---:R-:W-:Y:S01]  /*f770*/  F2FP.F16.F32.PACK_AB R5, R124, R31 ;  /* 0x0000001f7c05723e */ /* 0x004fe200000000ff */
[--C-:B------:R-:W-:Y:S01]  /*f780*/  IMAD.X R31, RZ, RZ, R19.reuse, P5 ;  /* 0x000000ffff1f7224 */ /* 0x100fe200028e0613 */
[----:B------:R-:W-:Y:S01]  /*f790*/  F2FP.F16.F32.PACK_AB R4, R33, R0 ;  /* 0x000000002104723e */ /* 0x000fe200000000ff */
[----:B------:R-:W-:Y:S01]  /*f7a0*/  IMAD.X R33, RZ, RZ, R19, P3 ;  /* 0x000000ffff217224 */ /* 0x000fe200018e0613 */
[----:B------:R-:W-:Y:S02]  /*f7b0*/  F2FP.F16.F32.PACK_AB R6, R37, R36 ;  /* 0x000000242506723e */ /* 0x000fe400000000ff */
[----:B------:R-:W-:Y:S02]  /*f7c0*/  F2FP.F16.F32.PACK_AB R7, R122, R121 ;  /* 0x000000797a07723e */ /* 0x000fe400000000ff */
[----:B------:R-:W-:Y:S01]  /*f7d0*/  MOV R0, R30 ;  /* 0x0000001e00007202 */ /* 0x000fe20000000f00 */
[----:B-1----:R-:W-:Y:S01]  /*f7e0*/  IMAD R30, R20, UR5, RZ ;  /* 0x00000005141e7c24 */ /* 0x002fe2000f8e02ff */
[----:B------:R-:W-:Y:S01]  /*f7f0*/  F2FP.F16.F32.PACK_AB R11, R47, R46 ;  /* 0x0000002e2f0b723e */ /* 0x000fe200000000ff */
[----:B------:R1:W-:Y:S01]  /*f800*/  STSM.16.M88.4 [R128], R4 ;  /* 0x0000000480007844 */ /* 0x0003e20000000200 */
[----:B------:R-:W-:-:S02]  /*f810*/  MOV R125, R24 ;  /* 0x00000018007d7202 */ /* 0x000fc40000000f00 */
[----:B------:R-:W-:Y:S01]  /*f820*/  MOV R123, R26 ;  /* 0x0000001a007b7202 */ /* 0x000fe20000000f00 */
[----:B------:R-:W-:Y:S01]  /*f830*/  STSM.16.M88.4 [R127], R8 ;  /* 0x000000087f007844 */ /* 0x000fe20000000200 */
[----:B------:R-:W-:Y:S02]  /*f840*/  F2FP.F16.F32.PACK_AB R12, R49, R48 ;  /* 0x00000030310c723e */ /* 0x000fe400000000ff */
[----:B------:R-:W-:Y:S02]  /*f850*/  F2FP.F16.F32.PACK_AB R13, R51, R50 ;  /* 0x00000032330d723e */ /* 0x000fe400000000ff */
[----:B------:R-:W-:Y:S02]  /*f860*/  F2FP.F16.F32.PACK_AB R14, R53, R52 ;  /* 0x00000034350e723e */ /* 0x000fe400000000ff */
[----:B------:R-:W-:Y:S02]  /*f870*/  F2FP.F16.F32.PACK_AB R15, R55, R54 ;  /* 0x00000036370f723e */ /* 0x000fe400000000ff */
[----:B------:R-:W-:-:S02]  /*f880*/  F2FP.F16.F32.PACK_AB R24, R57, R56 ;  /* 0x000000383918723e */ /* 0x000fc400000000ff */
[----:B------:R-:W-:Y:S01]  /*f890*/  F2FP.F16.F32.PACK_AB R25, R59, R58 ;  /* 0x0000003a3b19723e */ /* 0x000fe200000000ff */
[----:B------:R2:W-:Y:S01]  /*f8a0*/  STSM.16.M88.4 [R82], R12 ;  /* 0x0000000c52007844 */ /* 0x0005e20000000200 */
[----:B------:R-:W-:Y:S02]  /*f8b0*/  F2FP.F16.F32.PACK_AB R26, R61, R60 ;  /* 0x0000003c3d1a723e */ /* 0x000fe400000000ff */
[----:B------:R-:W-:Y:S02]  /*f8c0*/  F2FP.F16.F32.PACK_AB R27, R63, R62 ;  /* 0x0000003e3f1b723e */ /* 0x000fe400000000ff */
[----:B------:R-:W-:Y:S01]  /*f8d0*/  MOV R32, R32 ;  /* 0x0000002000207202 */ /* 0x000fe20000000f00 */
[----:B------:R-:W-:Y:S01]  /*f8e0*/  IMAD R33, R21, UR44, R30 ;  /* 0x0000002c15217c24 */ /* 0x000fe2000f8e021e */
[----:B-1----:R-:W-:Y:S01]  /*f8f0*/  F2FP.F16.F32.PACK_AB R4, R65, R64 ;  /* 0x000000404104723e */ /* 0x002fe200000000ff */
[----:B------:R-:W-:Y:S01]  /*f900*/  IMAD.WIDE.U32 R20, R20, UR44, R28 ;  /* 0x0000002c14147c25 */ /* 0x000fe2000f8e001c */
[----:B------:R-:W-:Y:S01]  /*f910*/  F2FP.F16.F32.PACK_AB R5, R67, R66 ;  /* 0x000000424305723e */ /* 0x000fe200000000ff */
[----:B------:R1:W-:Y:S01]  /*f920*/  STSM.16.M88.4 [R83], R24 ;  /* 0x0000001853007844 */ /* 0x0003e20000000200 */
[----:B------:R-:W-:-:S02]  /*f930*/  F2FP.F16.F32.PACK_AB R6, R69, R68 ;  /* 0x000000444506723e */ /* 0x000fc400000000ff */
[----:B------:R-:W-:Y:S02]  /*f940*/  F2FP.F16.F32.PACK_AB R7, R71, R70 ;  /* 0x000000464707723e */ /* 0x000fe400000000ff */
[----:B------:R-:W-:Y:S02]  /*f950*/  IADD3.X R35, RZ, R19, RZ, P6, !PT ;  /* 0x00000013ff237210 */ /* 0x000fe400037fe4ff */
        /* <DEDUP_REMOVED lines=9> */
[----:B--2---:R-:W-:Y:S02]  /*f9f0*/  F2FP.F16.F32.PACK_AB R82, R85, R84 ;  /* 0x000000545552723e */ /* 0x004fe400000000ff */
[----:B-1----:R-:W-:Y:S02]  /*fa00*/  F2FP.F16.F32.PACK_AB R83, R87, R86 ;  /* 0x000000565753723e */ /* 0x002fe400000000ff */
        /* <DEDUP_REMOVED lines=8> */
[----:B------:R-:W-:-:S02]  /*fa90*/  MOV R34, R34 ;  /* 0x0000002200227202 */ /* 0x000fc40000000f00 */
[----:B---3--:R-:W-:Y:S02]  /*faa0*/  SHF.R.S32.HI R5, RZ, 0x1f, R129 ;  /* 0x0000001fff057819 */ /* 0x008fe40000011481 */
[----:B------:R-:W-:Y:S02]  /*fab0*/  IADD3 R6, P2, R129, R20, RZ ;  /* 0x0000001481067210 */ /* 0x000fe40007f5e0ff */
        /* <DEDUP_REMOVED lines=11> */
[----:B------:R-:W-:Y:S02]  /*fb70*/  IADD3.X R5, R5, R21, R33, P2, !PT ;  /* 0x0000001505057210 */ /* 0x000fe400017fe421 */
[----:B------:R-:W-:Y:S01]  /*fb80*/  LEA R4, P2, R6, UR6, 0x2 ;  /* 0x0000000606047c11 */ /* 0x000fe2000f8410ff */
[----:B------:R-:W-:Y:S01]  /*fb90*/  STSM.16.M88.4 [R32], R112 ;  /* 0x0000007020007844 */ /* 0x000fe20000000200 */
[----:B------:R-:W-:-:S02]  /*fba0*/  ISETP.GE.OR P0, PT, R129, UR10, P0 ;  /* 0x0000000a81007c0c */ /* 0x000fc40008706670 */
[----:B------:R-:W-:Y:S01]  /*fbb0*/  LEA.HI.X R5, R6, UR7, R5, 0x2, P2 ;  /* 0x0000000706057c11 */ /* 0x000fe200090f1405 */
[----:B------:R-:W-:Y:S01]  /*fbc0*/  @!PT LDS RZ, [RZ] ;  /* 0x00000000fffff984 */ /* 0x000fe20000000800 */
[----:B------:R-:W-:Y:S01]  /*fbd0*/  @!PT LDS RZ, [RZ] ;  /* 0x00000000fffff984 */ /* 0x000fe20000000800 */
[----:B------:R-:W-:Y:S01]  /*fbe0*/  @!PT LDS RZ, [RZ] ;  /* 0x00000000fffff984 */ /* 0x000fe20000000800 */
[----:B------:R-:W-:Y:S01]  /*fbf0*/  @!PT LDS RZ, [RZ] ;  /* 0x00000000fffff984 */ /* 0x000fe20000000800 */
[----:B------:R1:W-:Y:S06]  /*fc00*/  MEMBAR.ALL.CTA ;  /* 0x0000000000007992 */ /* 0x0003ec0000008000 */
[----:B-1----:R-:W1:Y:S04]  /*fc10*/  FENCE.VIEW.ASYNC.S ;  /* 0x00000000000073c6 */ /* 0x002e680000000000 */
[----:B-1----:R-:W1:Y:S01]  /*fc20*/  SHFL.IDX PT, R6, R214, RZ, 0x1f ;  /* 0x00001fffd6067589 */ /* 0x002e6200000e0000 */
        /* <DEDUP_REMOVED lines=32> */
.L_x_1892:
[----:B------:R-:W-:Y:S05]  /*fe30*/  BSYNC B0 ;  /* 0x0000000000007941 */ /* 0x000fea0003800000 */
.L_x_1891:
[----:B------:R-:W-:Y:S05]  /*fe40*/  BRA `(.L_x_1890) ;  /* 0x0000000800607947 */ /* 0x000fea0003800000 */
.L_x_1889:
        /* <DEDUP_REMOVED lines=16> */
[----:B------:R-:W-:Y:S01]  /*ff50*/  ULDC.64 UR8, c[0x0][0xb40] ;  /* 0x0002d00000087ab9 */ /* 0x000fe20000000a00 */
[----:B------:R-:W-:-:S05]  /*ff60*/  ULDC.64 UR10, c[0x0][0x208] ;  /* 0x00008200000a7ab9 */ /* 0x000fca0000000a00 */
[----:B------:R-:W5:Y:S01]  /*ff70*/  LDC.64 R10, c[0x0][0xb78] ;  /* 0x0002de00ff0a7b82 */ /* 0x000f620000000a00 */
[C---:B----4-:R-:W-:Y:S02]  /*ff80*/  IMAD R0, R4.reuse, UR6, RZ ;  /* 0x0000000604007c24 */ /* 0x050fe4000f8e02ff */
[----:B------:R-:W-:-:S04]  /*ff90*/  IMAD.WIDE.U32 R2, R4, UR43, R2 ;  /* 0x0000002b04027c25 */ /* 0x000fc8000f8e0002 */
[----:B------:R-:W-:Y:S02]  /*ffa0*/  IMAD R5, R5, UR43, R0 ;  /* 0x0000002b05057c24 */ /* 0x000fe4000f8e0200 */
[----:B-----5:R-:W-:-:S03]  /*ffb0*/  IMAD R0, R10, UR7, RZ ;  /* 0x000000070a007c24 */ /* 0x020fc6000f8e02ff */
[----:B------:R-:W-:Y:S01]  /*ffc0*/  IADD3 R3, R3, R5, RZ ;  /* 0x0000000503037210 */ /* 0x000fe20007ffe0ff */
[----:B------:R-:W-:Y:S02]  /*ffd0*/  IMAD R5, R11, UR44, R0 ;  /* 0x0000002c0b057c24 */ /* 0x000fe4000f8e0200 */
[----:B------:R-:W-:-:S04]  /*ffe0*/  IMAD.WIDE.U32 R2, R10, UR44, R2 ;  /* 0x0000002c0a027c25 */ /* 0x000fc8000f8e0002 */
[----:B------:R-:W-:Y:S01]  /*fff0*/  IMAD.IADD R3, R3, 0x1, R5 ;  /* 0x0000000103037824 */ /* 0x000fe200078e0205 */
[----:B------:R-:W-:-:S04]  /*10000*/  LEA R4, P0, R2, UR8, 0x2 ;  /* 0x0000000802047c11 */ /* 0x000fc8000f8010ff */
[----:B------:R-:W-:Y:S01]  /*10010*/  LEA.HI.X R5, R2, UR9, R3, 0x2, P0 ;  /* 0x0000000902057c11 */ /* 0x000fe200080f1403 */
[----:B------:R-:W-:-:S05]  /*10020*/  IMAD.MOV.U32 R3, RZ, RZ, -0x800000 ;  /* 0xff800000ff037424 */ /* 0x000fca00078e00ff */
[----:B------:R4:W-:Y:S03]  /*10030*/  STG.E desc[UR10][R4.64], R3 ;  /* 0x0000000304007986 */ /* 0x0009e6000c10190a */
.L_x_1894:
[----:B------:R-:W-:Y:S05]  /*10040*/  BSYNC B0 ;  /* 0x0000000000007941 */ /* 0x000fea0003800000 */
.L_x_1893:
        /* <DEDUP_REMOVED lines=12> */
[----:B------:R-:W-:Y:S02]  /*10110*/  IADD3 R3, R3, R5, RZ ;  /* 0x0000000503037210 */ /* 0x000fe40007ffe0ff */
        /* <DEDUP_REMOVED lines=31> */
.L_x_1896:
[----:B------:R-:W-:Y:S05]  /*10310*/  BSYNC B0 ;  /* 0x0000000000007941 */ /* 0x000fea0003800000 */
.L_x_1895:
[----:B------:R-:W-:Y:S04]  /*10320*/  BSSY B0, `(.L_x_1897) ;  /* 0x0000018000007945 */ /* 0x000fe80003800000 */
[----:B------:R-:W-:Y:S05]  /*10330*/  @P0 BRA `(.L_x_1898) ;  /* 0x0000000000580947 */ /* 0x000fea0003800000 */
[----:B-1----:R-:W-:Y:S01]  /*10340*/  IADD3 R9, P0, R4, 0x20, RZ ;  /* 0x0000002004097810 */ /* 0x002fe20007f1e0ff */
[----:B------:R-:W-:Y:S01]  /*10350*/  VIADD R2, R22, 0x40 ;  /* 0x0000004016027836 */ /* 0x000fe20000000000 */
[----:B------:R-:W-:Y:S01]  /*10360*/  ULDC UR5, c[0x0][0xa8c] ;  /* 0x0002a30000057ab9 */ /* 0x000fe20000000800 */
[----:B------:R-:W-:Y:S01]  /*10370*/  ULDC.64 UR6, c[0x0][0xad8] ;  /* 0x0002b60000067ab9 */ /* 0x000fe20000000a00 */
[----:B------:R-:W-:Y:S01]  /*10380*/  MOV R3, R11 ;  /* 0x0000000b00037202 */ /* 0x000fe20000000f00 */
[----:B------:R-:W-:Y:S01]  /*10390*/  IMAD.X R0, RZ, RZ, R5, P0 ;  /* 0x000000ffff007224 */ /* 0x000fe200000e0605 */
        /* <DEDUP_REMOVED lines=16> */
.L_x_1898:
[----:B------:R-:W-:Y:S05]  /*104a0*/  BSYNC B0 ;  /* 0x0000000000007941 */ /* 0x000fea0003800000 */
.L_x_1897:
[----:B------:R-:W-:Y:S04]  /*104b0*/  BSSY B0, `(.L_x_1899) ;  /* 0x0000018000007945 */ /* 0x000fe80003800000 */
[----:B------:R-:W-:Y:S05]  /*104c0*/  @P1 BRA `(.L_x_1900) ;  /* 0x0000000000581947 */ /* 0x000fea0003800000 */
[----:B-12---:R-:W-:Y:S01]  /*104d0*/  IADD3 R9, P0, R4, 0x40, RZ ;  /* 0x0000004004097810 */ /* 0x006fe20007f1e0ff */
        /* <DEDUP_REMOVED lines=21> */
.L_x_1900:
[----:B------:R-:W-:Y:S05]  /*10630*/  BSYNC B0 ;  /* 0x0000000000007941 */ /* 0x000fea0003800000 */
.L_x_1899:
[----:B------:R-:W-:Y:S04]  /*10640*/  BSSY B0, `(.L_x_1890) ;  /* 0x0000018000007945 */ /* 0x000fe80003800000 */
[----:B------:R-:W-:Y:S05]  /*10650*/  @P2 BRA `(.L_x_1901) ;  /* 0x0000000000582947 */ /* 0x000fea0003800000 */
[----:B------:R-:W-:Y:S01]  /*10660*/  IADD3 R7, P0, R4, 0x60, RZ ;  /* 0x0000006004077810 */ /* 0x000fe20007f1e0ff */
[C---:B------:R-:W-:Y:S01]  /*10670*/  VIADD R0, R22.reuse, 0x40 ;  /* 0x0000004016007836 */ /* 0x040fe20000000000 */
[----:B------:R-:W-:Y:S01]  /*10680*/  ULDC.64 UR6, c[0x0][0xad8] ;  /* 0x0002b60000067ab9 */ /* 0x000fe20000000a00 */
[----:B------:R-:W-:Y:S01]  /*10690*/  ULDC UR5, c[0x0][0xa8c] ;  /* 0x0002a30000057ab9 */ /* 0x000fe20000000800 */
[----:B------:R-:W-:Y:S01]  /*106a0*/  IMAD.MOV.U32 R2, RZ, RZ, R6 ;  /* 0x000000ffff027224 */ /* 0x000fe200078e0006 */
[----:B------:R-:W-:Y:S01]  /*106b0*/  ISETP.GE.AND P1, PT, R22, UR5, PT ;  /* 0x0000000516007c0c */ /* 0x000fe2000bf26270 */
        /* <DEDUP_REMOVED lines=16> */
.L_x_1901:
[----:B------:R-:W-:Y:S05]  /*107c0*/  BSYNC B0 ;  /* 0x0000000000007941 */ /* 0x000fea0003800000 */
.L_x_1890:
[----:B------:R-:W5:Y:S02]  /*107d0*/  LDC R0, c[0x0][0xda8] ;  /* 0x00036a00ff007b82 */ /* 0x000f640000000800 */
[----:B-----5:R-:W-:-:S13]  /*107e0*/  ISETP.LE.AND P0, PT, R0, UR4, PT ;  /* 0x0000000400007c0c */ /* 0x020fda000bf03270 */
[----:B------:R-:W-:Y:S05]  /*107f0*/  @!P0 BRA `(.L_x_1902) ;  /* 0xffffff0400688947 */ /* 0x000fea000383ffff */
[----:B------:R-:W-:Y:S05]  /*10800*/  EXIT ;  /* 0x000000000000794d */ /* 0x000fea0003800000 */
.L_x_1854:
[----:B------:R-:W-:-:S08]  /*10810*/  NOP ;  /* 0x0000000000007918 */ /* 0x000fd00000000000 */
[----:B-1----:R-:W1:-:S00]  /*10820*/  USETMAXREG.DEALLOC.CTAPOOL 0x18 ;  /* 0x00000018000079c8 */ /* 0x002e4000080e0500 */
[----:B-1----:R-:W-:-:S06]  /*10830*/  LOP3.LUT R0, R0, 0x3, RZ, 0xc0, !PT ;  /* 0x0000000300007812 */ /* 0x002fcc00078ec0ff */
[----:B------:R-:W1:Y:S02]  /*10840*/  SHFL.IDX PT, R0, R0, RZ, 0x1f ;  /* 0x00001fff00007589 */ /* 0x000e6400000e0000 */
[----:B-1----:R-:W-:-:S13]  /*10850*/  ISETP.NE.AND P0, PT, R0, RZ, PT ;  /* 0x000000ff0000720c */ /* 0x002fda0003f05270 */
[----:B--2---:R-:W-:Y:S05]  /*10860*/  @P0 EXIT ;  /* 0x000000000000094d */ /* 0x004fea0003800000 */
[----:B------:R-:W1:Y:S01]  /*10870*/  S2UR UR4, SR_CTAID.X ;  /* 0x00000000000479c3 */ /* 0x000e620000002500 */
[----:B------:R2:W-:Y:S01]  /*10880*/  STL [R1+0x4], RZ ;  /* 0x000004ff01007387 */ /* 0x0005e20000100800 */
[----:B------:R-:W-:Y:S02]  /*10890*/  IMAD.MOV.U32 R17, RZ, RZ, 0x1 ;  /* 0x00000001ff117424 */ /* 0x000fe400078e00ff */
[----:B------:R-:W-:-:S04]  /*108a0*/  IMAD.MOV.U32 R16, RZ, RZ, RZ ;  /* 0x000000ffff107224 */ /* 0x000fc800078e00ff */
[----:B------:R-:W1:Y:S02]  /*108b0*/  LDC R0, c[0x0][0xda8] ;  /* 0x00036a00ff007b82 */ /* 0x000e640000000800 */
[----:B-1----:R-:W-:-:S13]  /*108c0*/  ISETP.LE.AND P0, PT, R0, UR4, PT ;  /* 0x0000000400007c0c */ /* 0x002fda000bf03270 */
[----:B--2---:R-:W-:Y:S05]  /*108d0*/  @P0 BRA `(.L_x_1903) ;  /* 0x0000002c00980947 */ /* 0x004fea0003800000 */
[----:B------:R-:W-:Y:S01]  /*108e0*/  IMAD.U32 R0, RZ, RZ, UR4 ;  /* 0x00000004ff007e24 */ /* 0x000fe2000f8e00ff */
[----:B------:R-:W-:Y:S01]  /*108f0*/  MOV R17, 0x1 ;  /* 0x0000000100117802 */ /* 0x000fe20000000f00 */
[----:B------:R-:W-:Y:S01]  /*10900*/  IMAD.MOV.U32 R16, RZ, RZ, RZ ;  /* 0x000000ffff107224 */ /* 0x000fe200078e00ff */
[----:B------:R-:W-:Y:S01]  /*10910*/  ULDC UR44, c[0x0][0xc] ;  /* 0x00000300002c7ab9 */ /* 0x000fe20000000800 */
[----:B------:R-:W-:Y:S01]  /*10920*/  ULDC.64 UR38, c[0x0][0x198] ;  /* 0x0000660000267ab9 */ /* 0x000fe20000000a00 */
[----:B------:R1:W-:Y:S04]  /*10930*/  STL [R1], R0 ;  /* 0x0000000001007387 */ /* 0x0003e80000100800 */
[----:B------:R1:W-:Y:S02]  /*10940*/  STL [R1+0x4], RZ ;  /* 0x000004ff01007387 */ /* 0x0003e40000100800 */
.L_x_1951:
[----:B------:R-:W2:Y:S01]  /*10950*/  LDL R6, [R1] ;  /* 0x0000000001067983 */ /* 0x000ea20000100800 */
[----:B------:R-:W-:Y:S01]  /*10960*/  ULDC UR8, c[0x0][0xdd0] ;  /* 0x0003740000087ab9 */ /* 0x000fe20000000800 */
[----:B-1----:R-:W1:Y:S01]  /*10970*/  LDC R0, c[0x0][0xde8] ;  /* 0x00037a00ff007b82 */ /* 0x002e620000000800 */
[----:B------:R-:W-:-:S11]  /*10980*/  UISETP.NE.AND UP0, UPT, UR8, 0x1, UPT ;  /* 0x000000010800788c */ /* 0x000fd6000bf05270 */
[----:B------:R-:W-:Y:S01]  /*10990*/  @UP0 ULDC UR4, c[0x0][0xdd4] ;  /* 0x0003750000040ab9 */ /* 0x000fe20000000800 */
[----:B------:R-:W-:Y:S01]  /*109a0*/  @UP0 ULDC UR9, c[0x0][0xdd8] ;  /* 0x0003760000090ab9 */ /* 0x000fe20000000800 */
[C---:B--2---:R-:W-:Y:S02]  /*109b0*/  R2UR UR6, R6.reuse ;  /* 0x00000000060672ca */ /* 0x044fe400000e0000 */
[----:B------:R-:W-:-:S11]  /*109c0*/  R2UR UR7, R6 ;  /* 0x00000000060772ca */ /* 0x000fd600000e0000 */
        /* <DEDUP_REMOVED lines=14> */
.L_x_1904:
[----:B------:R-:W-:Y:S01]  /*10ab0*/  ULDC UR9, c[0x0][0xdc4] ;  /* 0x0003710000097ab9 */ /* 0x000fe20000000800 */
[----:B------:R-:W-:Y:S01]  /*10ac0*/  UMOV UR7, UR8 ;  /* 0x0000000800077c82 */ /* 0x000fe20008000000 */
[----:B------:R-:W-:-:S11]  /*10ad0*/  UISETP.NE.AND UP0, UPT, UR9, 0x1, UPT ;  /* 0x000000010900788c */ /* 0x000fd6000bf05270 */
[----:B------:R-:W-:Y:S02]  /*10ae0*/  @UP0 ULDC.64 UR10, c[0x0][0xdc8] ;  /* 0x00037200000a0ab9 */ /* 0x000fe40000000a00 */
[----:B------:R-:W-:-:S04]  /*10af0*/  UIMAD.WIDE.U32 UR4, UR8, UR10, URZ ;  /* 0x0000000a080472a5 */ /* 0x000fc8000f8e003f */
[----:B------:R-:W-:-:S04]  /*10b00*/  @UP0 USHF.R.U32.HI UR7, URZ, UR11, UR5 ;  /* 0x0000000b3f070299 */ /* 0x000fc80008011605 */
[----:B------:R-:W-:-:S12]  /*10b10*/  UIMAD UR4, UR7, UR9, URZ ;  /* 0x00000009070472a4 */ /* 0x000fd8000f8e023f */
.L_x_1905:
[----:B------:R-:W1:Y:S01]  /*10b20*/  LDC R0, c[0x0][0x404] ;  /* 0x00010100ff007b82 */ /* 0x000e620000000800 */
[----:B------:R-:W-:Y:S01]  /*10b30*/  ULOP3.LUT UR5, URZ, UR7, URZ, 0x33, !UPT ;  /* 0x000000073f057292 */ /* 0x000fe2000f8e333f */
[----:B------:R-:W-:Y:S01]  /*10b40*/  BSSY B6, `(.L_x_1906) ;  /* 0x00002ad000067945 */ /* 0x000fe20003800000 */
[----:B------:R-:W-:Y:S01]  /*10b50*/  ULDC.64 UR10, c[0x0][0x3f8] ;  /* 0x0000fe00000a7ab9 */ /* 0x000fe20000000a00 */
[----:B------:R-:W-:Y:S01]  /*10b60*/  ULDC UR7, c[0x0][0xdac] ;  /* 0x00036b0000077ab9 */ /* 0x000fe20000000800 */
[----:B------:R-:W-:Y:S01]  /*10b70*/  ISETP.NE.U32.AND P0, PT, RZ, UR10, PT ;  /* 0x0000000aff007c0c */ /* 0x000fe2000bf05070 */
[----:B------:R-:W-:Y:S02]  /*10b80*/  UIADD3 UR5, UR5, UR7, URZ ;  /* 0x0000000705057290 */ /* 0x000fe4000fffe03f */
[----:B------:R-:W2:Y:S01]  /*10b90*/  LDC R2, c[0x0][0x288] ;  /* 0x0000a200ff027b82 */ /* 0x000ea20000000800 */
[----:B------:R-:W-:Y:S01]  /*10ba0*/  ISETP.NE.AND.EX P0, PT, RZ, UR11, PT, P0 ;  /* 0x0000000bff007c0c */ /* 0x000fe2000bf05300 */
[----:B------:R-:W-:Y:S01]  /*10bb0*/  USHF.L.U32 UR41, UR5, 0x7, URZ ;  /* 0x0000000705297899 */ /* 0x000fe2000800063f */
[----:B------:R-:W-:Y:S01]  /*10bc0*/  ULDC UR7, c[0x0][0xdb8] ;  /* 0x00036e0000077ab9 */ /* 0x000fe20000000800 */
[----:B------:R-:W-:-:S02]  /*10bd0*/  UIADD3 UR4, UR8, -UR4, URZ ;  /* 0x8000000408047290 */ /* 0x000fc4000fffe03f */
[----:B------:R-:W-:Y:S02]  /*10be0*/  UISETP.NE.AND UP0, UPT, UR7, 0x1, UPT ;  /* 0x000000010700788c */ /* 0x000fe4000bf05270 */
[----:B------:R-:W3:Y:S01]  /*10bf0*/  LDC R4, c[0x0][0x2e0] ;  /* 0x0000b800ff047b82 */ /* 0x000ee20000000800 */
[----:B------:R-:W-:Y:S01]  /*10c00*/  IMAD.U32 R5, RZ, RZ, UR41 ;  /* 0x00000029ff057e24 */ /* 0x000fe2000f8e00ff */
[----:B------:R-:W-:Y:S02]  /*10c10*/  ULDC UR5, c[0x0][0xdc4] ;  /* 0x0003710000057ab9 */ /* 0x000fe40000000800 */
[----:B------:R-:W-:Y:S01]  /*10c20*/  UIMAD UR6, UR6, UR5, UR4 ;  /* 0x00000005060672a4 */ /* 0x000fe2000f8e0204 */
[----:B-1----:R-:W-:-:S04]  /*10c30*/  SEL R3, R0, 0x1, P0 ;  /* 0x0000000100037807 */ /* 0x002fc80000000000 */
[----:B------:R-:W-:Y:S01]  /*10c40*/  @UP0 ULDC UR4, c[0x0][0xdbc] ;  /* 0x00036f0000040ab9 */ /* 0x000fe20000000800 */
[----:B------:R-:W-:Y:S01]  /*10c50*/  @UP0 ULDC UR8, c[0x0][0xdc0] ;  /* 0x0003700000080ab9 */ /* 0x000fe20000000800 */
[----:B------:R-:W-:Y:S02]  /*10c60*/  UIMAD.WIDE.U32 UR4, UR6, UR4, URZ ;  /* 0x00000004060472a5 */ /* 0x000fe4000f8e003f */
[----:B------:R-:W-:Y:S01]  /*10c70*/  UMOV UR43, UR6 ;  /* 0x00000006002b7c82 */ /* 0x000fe20008000000 */
[----:B--2---:R-:W-:Y:S01]  /*10c80*/  IADD3 R2, R5, 0xef, -R2 ;  /* 0x000000ef05027810 */ /* 0x004fe20007ffe802 */
[----:B------:R-:W-:-:S04]  /*10c90*/  @UP0 USHF.R.U32.HI UR43, URZ, UR8, UR5 ;  /* 0x000000083f2b0299 */ /* 0x000fc80008011605 */
[----:B------:R-:W-:Y:S01]  /*10ca0*/  UIADD3 UR42, -UR43, URZ, URZ ;  /* 0x0000003f2b2a7290 */ /* 0x000fe2000fffe13f */
[----:B---3--:R-:W-:-:S03]  /*10cb0*/  IMAD R5, R3, R4, 0x6f ;  /* 0x0000006f03057424 */ /* 0x008fc600078e0204 */
[----:B------:R-:W-:Y:S01]  /*10cc0*/  UIMAD UR42, UR7, UR42, UR6 ;  /* 0x0000002a072a72a4 */ /* 0x000fe2000f8e0206 */
[----:B------:R-:W-:Y:S02]  /*10cd0*/  IMAD R3, R3, R4, R2 ;  /* 0x0000000403037224 */ /* 0x000fe400078e0202 */
[----:B------:R-:W-:Y:S02]  /*10ce0*/  IMAD.MOV.U32 R4, RZ, RZ, RZ ;  /* 0x000000ffff047224 */ /* 0x000fe400078e00ff */
[----:B------:R-:W-:Y:S02]  /*10cf0*/  IMAD.MOV.U32 R2, RZ, RZ, RZ ;  /* 0x000000ffff027224 */ /* 0x000fe400078e00ff */
[----:B------:R-:W-:-:S04]  /*10d00*/  IMAD.HI R4, R5, -0x6db6db6d, R4 ;  /* 0x9249249305047827 */ /* 0x000fc800078e0204 */
[----:B------:R-:W-:Y:S01]  /*10d10*/  IMAD.HI R2, R3, -0x6db6db6d, R2 ;  /* 0x9249249303027827 */ /* 0x000fe200078e0202 */
[----:B------:R-:W-:-:S04]  /*10d20*/  SHF.R.U32.HI R3, RZ, 0x1f, R4 ;  /* 0x0000001fff037819 */ /* 0x000fc80000011604 */
[----:B------:R-:W-:Y:S02]  /*10d30*/  SHF.R.U32.HI R5, RZ, 0x1f, R2 ;  /* 0x0000001fff057819 */ /* 0x000fe40000011602 */
[----:B------:R-:W-:Y:S02]  /*10d40*/  LEA.HI.SX32 R3, R4, R3, 0x1a ;  /* 0x0000000304037211 */ /* 0x000fe400078fd2ff */
[----:B------:R-:W-:-:S04]  /*10d50*/  LEA.HI.SX32 R2, R2, R5, 0x1a ;  /* 0x0000000502027211 */ /* 0x000fc800078fd2ff */
[----:B------:R-:W-:-:S04]  /*10d60*/  VIMNMX R19, R3, R2, PT ;  /* 0x0000000203137248 */ /* 0x000fc80003fe0100 */
[----:B------:R-:W-:-:S13]  /*10d70*/  ISETP.GT.AND P0, PT, R19, RZ, PT ;  /* 0x000000ff1300720c */ /* 0x000fda0003f04270 */
        /* <DEDUP_REMOVED lines=9> */
[----:B------:R-:W1:Y:S01]  /*10e10*/  FLO.U32 R0, UR4 ;  /* 0x0000000400007d00 */ /* 0x000e6200080e0000 */
[----:B------:R-:W-:Y:S01]  /*10e20*/  ULDC.64 UR6, c[0x0][0x208] ;  /* 0x0000820000067ab9 */ /* 0x000fe20000000a00 */
        /* <DEDUP_REMOVED lines=9> */
.L_x_1907:
[----:B------:R-:W1:Y:S01]  /*10ec0*/  S2R R3, SR_CgaCtaId ;  /* 0x0000000000037919 */ /* 0x000e620000008800 */
[----:B------:R-:W-:-:S04]  /*10ed0*/  MOV R18, 0x400 ;  /* 0x0000040000127802 */ /* 0x000fc80000000f00 */
[----:B-1----:R-:W-:-:S05]  /*10ee0*/  LEA R18, R3, R18, 0x18 ;  /* 0x0000001203127211 */ /* 0x002fca00078ec0ff */
[----:B------:R-:W-:-:S05]  /*10ef0*/  VIADD R0, R18, 0x21400 ;  /* 0x0002140012007836 */ /* 0x000fca0000000000 */
[----:B------:R-:W-:-:S13]  /*10f00*/  LOP3.LUT P0, RZ, R0, 0x3ff, RZ, 0xc0, !PT ;  /* 0x000003ff00ff7812 */ /* 0x000fda000780c0ff */
[----:B------:R-:W-:Y:S05]  /*10f10*/  @!P0 BRA `(.L_x_1909) ;  /* 0x0000000000408947 */ /* 0x000fea0003800000 */
        /* <DEDUP_REMOVED lines=15> */
[----:B-1----:R-:W-:Y:S05]  /*11010*/  CALL.ABS.NOINC R2 ;  /* 0x0000000002007343 */ /* 0x002fea0003c00000 */
.L_x_1909:
[----:B------:R-:W-:-:S05]  /*11020*/  VIADD R0, R18, 0x400 ;  /* 0x0000040012007836 */ /* 0x000fca0000000000 */
        /* <DEDUP_REMOVED lines=10> */
[----:B------:R-:W-:Y:S01]  /*110d0*/  MOV R13, RZ ;  /* 0x000000ff000d7202 */ /* 0x000fe20000000f00 */
[----:B------:R-:W-:Y:S02]  /*110e0*/  IMAD.U32 R7, RZ, RZ, UR9 ;  /* 0x00000009ff077e24 */ /* 0x000fe4000f8e00ff */
[----:B------:R-:W-:-:S02]  /*110f0*/  IMAD.U32 R10, RZ, RZ, UR4 ;  /* 0x00000004ff0a7e24 */ /* 0x000fc4000f8e00ff */
[----:B------:R-:W-:Y:S02]  /*11100*/  IMAD.U32 R11, RZ, RZ, UR5 ;  /* 0x00000005ff0b7e24 */ /* 0x000fe4000f8e00ff */
[----:B------:R-:W-:Y:S02]  /*11110*/  IMAD.MOV.U32 R8, RZ, RZ, 0x70 ;  /* 0x00000070ff087424 */ /* 0x000fe400078e00ff */
[----:B-1----:R-:W-:-:S07]  /*11120*/  IMAD.MOV.U32 R12, RZ, RZ, 0x1 ;  /* 0x00000001ff0c7424 */ /* 0x002fce00078e00ff */
[----:B------:R-:W-:-:S07]  /*11130*/  LEPC R20, `(.L_x_1911) ;  /* 0x000000001014794e */ /* 0x000fce0000000000 */
[----:B--2---:R-:W-:Y:S05]  /*11140*/  CALL.ABS.NOINC R2 ;  /* 0x0000000002007343 */ /* 0x004fea0003c00000 */
.L_x_1911:
[----:B------:R-:W-:Y:S01]  /*11150*/  MOV R2, 0x0 ;  /* 0x0000000000027802 */ /* 0x000fe20000000f00 */
[----:B------:R-:W-:Y:S01]  /*11160*/  ULDC.64 UR6, c[0x4][0xa8] ;  /* 0x01002a0000067ab9 */ /* 0x000fe20000000a00 */
[----:B------:R-:W-:Y:S01]  /*11170*/  ULDC.64 UR8, c[0x4][0xb0] ;  /* 0x01002c0000087ab9 */ /* 0x000fe20000000a00 */
[----:B------:R-:W-:Y:S01]  /*11180*/  ULDC.64 UR4, c[0x4][0x18] ;  /* 0x0100060000047ab9 */ /* 0x000fe20000000a00 */
[----:B------:R-:W-:Y:S01]  /*11190*/  IMAD.U32 R4, RZ, RZ, UR6 ;  /* 0x00000006ff047e24 */ /* 0x000fe2000f8e00ff */
        /* <DEDUP_REMOVED lines=11> */
.L_x_1910:
[----:B------:R-:W-:Y:S01]  /*11250*/  ULDC.64 UR4, c[0x0][0x9f8] ;  /* 0x00027e0000047ab9 */ /* 0x000fe20000000a00 */
[----:B------:R-:W-:Y:S01]  /*11260*/  IMAD.U32 R5, RZ, RZ, UR43 ;  /* 0x0000002bff057e24 */ /* 0x000fe2000f8e00ff */
[----:B------:R-:W-:Y:S01]  /*11270*/  ISETP.NE.U32.AND P0, PT, RZ, UR4, PT ;  /* 0x00000004ff007c0c */ /* 0x000fe2000bf05070 */
[----:B------:R-:W-:Y:S01]  /*11280*/  IMAD.U32 R0, RZ, RZ, UR43 ;  /* 0x0000002bff007e24 */ /* 0x000fe2000f8e00ff */
[----:B------:R-:W-:Y:S01]  /*11290*/  ULDC.64 UR6, c[0x0][0x208] ;  /* 0x0000820000067ab9 */ /* 0x000fe20000000a00 */
[----:B------:R-:W1:Y:S01]  /*112a0*/  LDC R4, c[0x0][0x428] ;  /* 0x00010a00ff047b82 */ /* 0x000e620000000800 */
[----:B------:R-:W-:Y:S01]  /*112b0*/  ISETP.NE.AND.EX P0, PT, RZ, UR5, PT, P0 ;  /* 0x00000005ff007c0c */ /* 0x000fe2000bf05300 */
[----:B------:R-:W2:-:S12]  /*112c0*/  S2R R6, SR_TID.X ;  /* 0x0000000000067919 */ /* 0x000e980000002100 */
[----:B------:R-:W3:Y:S02]  /*112d0*/  @P0 LDC.64 R2, c[0x0][0x9f8] ;  /* 0x00027e00ff020b82 */ /* 0x000ee40000000a00 */
[----:B---3--:R-:W-:-:S05]  /*112e0*/  @P0 IMAD.WIDE R2, R5, 0x4, R2 ;  /* 0x0000000405020825 */ /* 0x008fca00078e0202 */
[----:B------:R3:W4:Y:S01]  /*112f0*/  @P0 LDG.E R0, desc[UR6][R2.64] ;  /* 0x0000000602000981 */ /* 0x000722000c1e1900 */
[----:B-1----:R-:W-:Y:S01]  /*11300*/  ISETP.NE.AND P0, PT, R4, 0x1, PT ;  /* 0x000000010400780c */ /* 0x002fe20003f05270 */
[----:B------:R-:W-:Y:S01]  /*11310*/  UMOV UR40, URZ ;  /* 0x0000003f00287c82 */ /* 0x000fe20008000000 */
[----:B--2---:R-:W-:Y:S01]  /*11320*/  LOP3.LUT R7, R6, 0x1f, RZ, 0xc0, !PT ;  /* 0x0000001f06077812 */ /* 0x004fe200078ec0ff */
[----:B------:R-:W-:Y:S01]  /*11330*/  UMOV UR8, 0x40 ;  /* 0x0000004000087882 */ /* 0x000fe20000000000 */
[----:B------:R-:W-:Y:S01]  /*11340*/  MOV R4, UR42 ;  /* 0x0000002a00047c02 */ /* 0x000fe20008000f00 */
        /* <DEDUP_REMOVED lines=19> */
[----:B------:R-:W-:Y:S01]  /*11480*/  VIADD R5, R19, 0xffffffff ;  /* 0xffffffff13057836 */ /* 0x000fe20000000000 */
[----:B-1----:R-:W-:Y:S01]  /*11490*/  ISETP.NE.U32.AND P0, PT, R2, RZ, PT ;  /* 0x000000ff0200720c */ /* 0x002fe20003f05070 */
[----:B------:R2:W-:Y:S03]  /*114a0*/  @!UP1 UTMAPF.L2.4D [UR12], [UR4] ;  /* 0x0000000c040095b8 */ /* 0x0005e60008018000 */
[----:B------:R-:W-:-:S04]  /*114b0*/  ISETP.NE.AND.EX P0, PT, R3, RZ, PT, P0 ;  /* 0x000000ff0300720c */ /* 0x000fc80003f05300 */
[----:B----4-:R-:W-:Y:S01]  /*114c0*/  SEL R6, R0, RZ, !P0 ;  /* 0x000000ff00067207 */ /* 0x010fe20004000000 */
[----:B--2---:R-:W-:Y:S08]  /*114d0*/  BRA.DIV UR6, `(.L_x_1912) ;  /* 0x0000002a06107947 */ /* 0x004ff0000b800000 */
.L_x_1963:
[----:B------:R-:W-:Y:S01]  /*114e0*/  UMOV UR4, 0xffffffff ;  /* 0xffffffff00047882 */ /* 0x000fe20000000000 */
[----:B------:R-:W-:Y:S02]  /*114f0*/  SHF.R.S32.HI R12, RZ, 0x1f, R0 ;  /* 0x0000001fff0c7819 */ /* 0x000fe40000011400 */
[----:B------:R-:W-:Y:S05]  /*11500*/  BRA.DIV UR4, `(.L_x_1913) ;  /* 0x0000002a04307947 */ /* 0x000fea000b800000 */
[----:B------:R-:W-:-:S13]  /*11510*/  ELECT P6, URZ, PT ;  /* 0x00000000003f782f */ /* 0x000fda00038c0000 */
.L_x_1966:
[----:B------:R-:W-:Y:S05]  /*11520*/  @!P6 BRA `(.L_x_1914) ;  /* 0x0000000000f8e947 */ /* 0x000fea0003800000 */
        /* <DEDUP_REMOVED lines=14> */
[----:B------:R-:W-:-:S03]  /*11610*/  SHF.R.S32.HI R7, RZ, 0x1f, R6 ;  /* 0x0000001fff077819 */ /* 0x000fc60000011406 */
[----:B------:R-:W-:-:S04]  /*11620*/  IMAD.WIDE.U32 R6, R0, UR4, R6 ;  /* 0x0000000400067c25 */ /* 0x000fc8000f8e0006 */
[----:B------:R-:W-:Y:S01]  /*11630*/  IMAD.IADD R9, R7, 0x1, R9 ;  /* 0x0000000107097824 */ /* 0x000fe200078e0209 */
[----:B------:R-:W-:-:S04]  /*11640*/  LEA R8, P2, R6, R2, 0x2 ;  /* 0x0000000206087211 */ /* 0x000fc800078410ff */
[----:B------:R-:W-:-:S05]  /*11650*/  LEA.HI.X R9, R6, R3, R9, 0x2, P2 ;  /* 0x0000000306097211 */ /* 0x000fca00010f1409 */
[----:B------:R1:W5:Y:S04]  /*11660*/  LDG.E R6, desc[UR6][R8.64] ;  /* 0x0000000608067981 */ /* 0x000368000c1e1900 */
.L_x_1915:
[----:B-1----:R-:W-:Y:S02]  /*11670*/  LEA R8, R16, R18, 0x3 ;  /* 0x0000001210087211 */ /* 0x002fe400078e18ff */
[----:B------:R-:W-:-:S04]  /*11680*/  SHF.L.U32 R7, R17, 0x1f, RZ ;  /* 0x0000001f11077819 */ /* 0x000fc800000006ff */
[----:B------:R-:W1:Y:S02]  /*11690*/  SYNCS.PHASECHK.TRANS64.TRYWAIT P2, [R8+URZ+0x36840], R7 ;  /* 0x03684007080075a7 */ /* 0x000e64000804017f */
[----:B-1----:R-:W-:Y:S05]  /*116a0*/  @!P2 BRA `(.L_x_1916) ;  /* 0x0000002400e8a947 */ /* 0x002fea0003800000 */
.L_x_1967:
        /* <DEDUP_REMOVED lines=11> */
.L_x_1917:
[----:B-1----:R-:W-:Y:S01]  /*11760*/  IMAD R7, R16, 0xa800, R18 ;  /* 0x0000a80010077824 */ /* 0x002fe200078e0212 */
        /* <DEDUP_REMOVED lines=26> */
.L_x_1914:
[----:B------:R-:W-:Y:S05]  /*11910*/  WARPSYNC.ALL ;  /* 0x0000000000007948 */ /* 0x000fea0003800000 */
[----:B------:R-:W2:Y:S01]  /*11920*/  LDL.LU R8, [R1+0x4] ;  /* 0x0000040001087983 */ /* 0x000ea20000300800 */
[----:B------:R-:W-:Y:S02]  /*11930*/  ELECT P2, URZ, PT ;  /* 0x00000000003f782f */ /* 0x000fe40003840000 */
[----:B------:R-:W-:Y:S01]  /*11940*/  ISETP.GE.AND P3, PT, R19, 0x2, PT ;  /* 0x000000021300780c */ /* 0x000fe20003f66270 */
[----:B------:R-:W-:Y:S01]  /*11950*/  UIADD3 UR4, UP0, UR38, 0x270, URZ ;  /* 0x0000027026047890 */ /* 0x000fe2000ff1e03f */
[----:B------:R-:W-:Y:S01]  /*11960*/  UMOV UR11, UR41 ;  /* 0x00000029000b7c82 */ /* 0x000fe20008000000 */
[----:B------:R-:W-:-:S02]  /*11970*/  UMOV UR12, UR42 ;  /* 0x0000002a000c7c82 */ /* 0x000fc40008000000 */
[----:B------:R-:W-:Y:S01]  /*11980*/  UIADD3.X UR5, URZ, UR39, URZ, UP0, !UPT ;  /* 0x000000273f057290 */ /* 0x000fe200087fe43f */
[----:B------:R-:W-:Y:S01]  /*11990*/  UMOV UR13, UR43 ;  /* 0x0000002b000d7c82 */ /* 0x000fe20008000000 */
[----:B------:R-:W-:Y:S01]  /*119a0*/  UMOV UR6, 0x0 ;  /* 0x0000000000067882 */ /* 0x000fe20000000000 */
[----:B------:R-:W-:Y:S01]  /*119b0*/  UMOV UR7, 0x12f00000 ;  /* 0x12f0000000077882 */ /* 0x000fe20000000000 */
[----:B------:R-:W-:Y:S01]  /*119c0*/  UMOV UR10, URZ ;  /* 0x0000003f000a7c82 */ /* 0x000fe20008000000 */
[----:B------:R-:W-:Y:S01]  /*119d0*/  UMOV UR27, UR41 ;  /* 0x00000029001b7c82 */ /* 0x000fe20008000000 */
[----:B------:R-:W-:Y:S01]  /*119e0*/  @P2 IMAD.MOV.U32 R7, RZ, RZ, 0xc000 ;  /* 0x0000c000ff072424 */ /* 0x000fe200078e00ff */
[----:B------:R-:W-:Y:S06]  /*119f0*/  BAR.SYNC.DEFER_BLOCKING 0x8, 0x120 ;  /* 0x0204800000007b1d */ /* 0x000fec0000010000 */
[----:B------:R-:W-:Y:S01]  /*11a00*/  UMOV UR28, UR42 ;  /* 0x0000002a001c7c82 */ /* 0x000fe20008000000 */
[----:B------:R-:W-:Y:S01]  /*11a10*/  UMOV UR29, UR43 ;  /* 0x0000002b001d7c82 */ /* 0x000fe20008000000 */
[----:B------:R-:W-:Y:S01]  /*11a20*/  UMOV UR26, 0x40 ;  /* 0x00000040001a7882 */ /* 0x000fe20000000000 */
[----:B------:R-:W-:Y:S01]  /*11a30*/  UMOV UR19, UR41 ;  /* 0x0000002900137c82 */ /* 0x000fe20008000000 */
[----:B------:R-:W-:Y:S01]  /*11a40*/  UMOV UR20, UR42 ;  /* 0x0000002a00147c82 */ /* 0x000fe20008000000 */
[----:B------:R-:W-:Y:S01]  /*11a50*/  UMOV UR21, UR43 ;  /* 0x0000002b00157c82 */ /* 0x000fe20008000000 */
[----:B------:R-:W-:Y:S01]  /*11a60*/  UMOV UR18, 0x80 ;  /* 0x0000008000127882 */ /* 0x000fe20000000000 */
[----:B------:R1:W-:Y:S02]  /*11a70*/  @P2 SYNCS.ARRIVE.TRANS64 RZ, [R18+URZ+0x36800], R7 ;  /* 0x0368000712ff29a7 */ /* 0x0003e4000800003f */
[----:B-1----:R-:W-:-:S05]  /*11a80*/  @P2 VIADD R7, R18, 0x15400 ;  /* 0x0001540012072836 */ /* 0x002fca0000000000 */
[----:B------:R-:W-:Y:S01]  /*11a90*/  @P2 R2UR UR8, R7 ;  /* 0x00000000070822ca */ /* 0x000fe200000e0000 */
[----:B------:R-:W-:-:S05]  /*11aa0*/  @P2 VIADD R7, R18, 0x36800 ;  /* 0x0003680012072836 */ /* 0x000fca0000000000 */
[----:B------:R-:W-:Y:S01]  /*11ab0*/  @P2 R2UR UR9, R7 ;  /* 0x00000000070922ca */ /* 0x000fe200000e0000 */
[----:B------:R-:W-:-:S05]  /*11ac0*/  @P2 VIADD R7, R18, 0x19400 ;  /* 0x0001940012072836 */ /* 0x000fca0000000000 */
[----:B------:R-:W-:Y:S02]  /*11ad0*/  @P2 R2UR UR24, R7 ;  /* 0x00000000071822ca */ /* 0x000fe400000e0000 */
[----:B------:R-:W-:-:S04]  /*11ae0*/  @P2 IADD3 R7, R18, 0x1d400, RZ ;  /* 0x0001d40012072810 */ /* 0x000fc80007ffe0ff */
[----:B------:R-:W-:Y:S01]  /*11af0*/  @P2 R2UR UR16, R7 ;  /* 0x00000000071022ca */ /* 0x000fe200000e0000 */
[----:B------:R-:W-:Y:S01]  /*11b00*/  UMOV UR25, UR9 ;  /* 0x0000000900197c82 */ /* 0x000fe20008000000 */
[----:B------:R1:W-:Y:S01]  /*11b10*/  UTMALDG.4D [UR8], [UR4], desc[UR6] ;  /* 0x00000608040075b4 */ /* 0x0003e20008019000 */
[----:B------:R-:W-:-:S04]  /*11b20*/  UMOV UR17, UR9 ;  /* 0x0000000900117c82 */ /* 0x000fc80008000000 */
[----:B------:R1:W-:Y:S06]  /*11b30*/  UTMALDG.4D [UR24], [UR4], desc[UR6] ;  /* 0x00000618040075b4 */ /* 0x0003ec0008019000 */
[----:B------:R1:W-:Y:S01]  /*11b40*/  UTMALDG.4D [UR16], [UR4], desc[UR6] ;  /* 0x00000610040075b4 */ /* 0x0003e20008019000 */
[----:B--2---:R-:W-:-:S05]  /*11b50*/  VIADD R8, R8, 0x1 ;  /* 0x0000000108087836 */ /* 0x004fca0000000000 */
[----:B------:R-:W-:Y:S01]  /*11b60*/  LEA.HI R7, R8, R8, RZ, 0x1 ;  /* 0x0000000808077211 */ /* 0x000fe200078f08ff */
[----:B------:R1:W-:Y:S03]  /*11b70*/  STL [R1+0x4], R8 ;  /* 0x0000040801007387 */ /* 0x0003e60000100800 */
[----:B------:R-:W-:-:S05]  /*11b80*/  LOP3.LUT R7, R7, 0xfffffffe, RZ, 0xc0, !PT ;  /* 0xfffffffe07077812 */ /* 0x000fca00078ec0ff */
[----:B------:R-:W-:-:S05]  /*11b90*/  IMAD.IADD R7, R8, 0x1, -R7 ;  /* 0x0000000108077824 */ /* 0x000fca00078e0a07 */
[----:B------:R-:W-:-:S04]  /*11ba0*/  SHF.L.U32 R7, R7, 0x1f, RZ ;  /* 0x0000001f07077819 */ /* 0x000fc800000006ff */
[----:B------:R-:W2:Y:S02]  /*11bb0*/  SYNCS.PHASECHK.TRANS64.TRYWAIT P2, [R18+URZ+0x36820], R7 ;  /* 0x03682007120075a7 */ /* 0x000ea4000804017f */
[----:B-12---:R-:W-:Y:S05]  /*11bc0*/  @!P2 BRA `(.L_x_1918) ;  /* 0x0000002000b4a947 */ /* 0x006fea0003800000 */
.L_x_1968:
[----:B------:R-:W-:Y:S05]  /*11bd0*/  @!P3 BRA `(.L_x_1919) ;  /* 0x00000014007cb947 */ /* 0x000fea0003800000 */
[C---:B-1----:R-:W-:Y:S01]  /*11be0*/  LOP3.LUT R7, R19.reuse, 0x1, RZ, 0xc0, !PT ;  /* 0x0000000113077812 */ /* 0x042fe200078ec0ff */
[----:B------:R-:W-:Y:S01]  /*11bf0*/  VIADD R10, R19, 0xfffffffe ;  /* 0xfffffffe130a7836 */ /* 0x000fe20000000000 */
[----:B------:R-:W-:Y:S02]  /*11c00*/  ULDC.64 UR36, c[0x0][0x408] ;  /* 0x0001020000247ab9 */ /* 0x000fe40000000a00 */
[----:B------:R-:W-:Y:S01]  /*11c10*/  ISETP.NE.U32.AND P2, PT, R7, 0x1, PT ;  /* 0x000000010700780c */ /* 0x000fe20003f45070 */
[----:B------:R-:W-:-:S12]  /*11c20*/  IMAD.MOV.U32 R7, RZ, RZ, R10 ;  /* 0x000000ffff077224 */ /* 0x000fd800078e000a */
[----:B------:R-:W-:Y:S05]  /*11c30*/  @!P2 BRA `(.L_x_1920) ;  /* 0x0000000400cca947 */ /* 0x000fea0003800000 */
[----:B------:R-:W-:Y:S01]  /*11c40*/  VIADD R11, R16, 0x1 ;  /* 0x00000001100b7836 */ /* 0x000fe20000000000 */
[----:B------:R-:W-:Y:S04]  /*11c50*/  BSSY B0, `(.L_x_1921) ;  /* 0x000006e000007945 */ /* 0x000fe80003800000 */
[----:B------:R-:W-:-:S04]  /*11c60*/  ISETP.NE.AND P2, PT, R11, 0x2, PT ;  /* 0x000000020b00780c */ /* 0x000fc80003f45270 */
[----:B------:R-:W-:Y:S02]  /*11c70*/  SEL R8, RZ, 0x1, P2 ;  /* 0x00000001ff087807 */ /* 0x000fe40001000000 */
[----:B------:R-:W-:Y:S02]  /*11c80*/  SEL R11, R11, RZ, P2 ;  /* 0x000000ff0b0b7207 */ /* 0x000fe40001000000 */
[----:B------:R-:W-:Y:S01]  /*11c90*/  LOP3.LUT R13, R17, R8, RZ, 0x3c, !PT ;  /* 0x00000008110d7212 */ /* 0x000fe200078e3cff */
[----:B------:R-:W-:Y:S06]  /*11ca0*/  @!P6 BRA `(.L_x_1922) ;  /* 0x0000000400a0e947 */ /* 0x000fec0003800000 */
[----:B------:R-:W-:Y:S01]  /*11cb0*/  MOV R8, R6 ;  /* 0x0000000600087202 */ /* 0x000fe20000000f00 */
        /* <DEDUP_REMOVED lines=20> */
.L_x_1923:
[----:B-1----:R-:W-:Y:S01]  /*11e00*/  IMAD R3, R11, 0x8, R18 ;  /* 0x000000080b037824 */ /* 0x002fe200078e0212 */
[----:B------:R-:W-:-:S04]  /*11e10*/  SHF.L.U32 R2, R13, 0x1f, RZ ;  /* 0x0000001f0d027819 */ /* 0x000fc800000006ff */
[----:B------:R-:W1:Y:S02]  /*11e20*/  SYNCS.PHASECHK.TRANS64.TRYWAIT P2, [R3+URZ+0x36840], R2 ;  /* 0x03684002030075a7 */ /* 0x000e64000804017f */
[----:B-1----:R-:W-:Y:S05]  /*11e30*/  @!P2 BRA `(.L_x_1924) ;  /* 0x00000020002ca947 */ /* 0x002fea0003800000 */
.L_x_1969:
        /* <DEDUP_REMOVED lines=11> */
.L_x_1925:
        /* <DEDUP_REMOVED lines=12> */
[----:B------:R-:W-:Y:S01]  /*11fb0*/  VIADD R3, R18, 0x36800 ;  /* 0x0003680012037836 */ /* 0x000fe20000000000 */
[----:B------:R-:W-:Y:S01]  /*11fc0*/  UMOV UR17, 0x80 ;  /* 0x0000008000117882 */ /* 0x000fe20000000000 */
[----:B------:R-:W-:Y:S01]  /*11fd0*/  UIADD3 UR9, UR9, 0x36830, URZ ;  /* 0x0003683009097890 */ /* 0x000fe2000fffe03f */
[----:B------:R-:W-:Y:S01]  /*11fe0*/  SHF.L.U32 R2, R17, 0x1f, RZ ;  /* 0x0000001f11027819 */ /* 0x000fe200000006ff */
[----:B------:R-:W-:Y:S01]  /*11ff0*/  UIMAD UR11, UR11, 0x70, URZ ;  /* 0x000000700b0b78a4 */ /* 0x000fe2000f8e023f */
[----:B------:R-:W-:Y:S01]  /*12000*/  IMAD R3, R16, 0x8, R3 ;  /* 0x0000000810037824 */ /* 0x000fe200078e0203 */
[----:B------:R-:W-:-:S02]  /*12010*/  UIADD3 UR8, UR14, 0x21400, URZ ;  /* 0x000214000e087890 */ /* 0x000fc4000fffe03f */
        /* <DEDUP_REMOVED lines=11> */
.L_x_1970:
[----:B------:R-:W-:Y:S05]  /*120d0*/  @P3 BRA `(.L_x_1927) ;  /* 0x0000000000203947 */ /* 0x000fea0003800000 */
[----:B------:R-:W2:Y:S01]  /*120e0*/  S2R R9, SR_TID.X ;  /* 0x0000000000097919 */ /* 0x000ea20000002100 */
[----:B-1----:R-:W-:Y:S02]  /*120f0*/  IMAD R2, R16, 0x8, R18 ;  /* 0x0000000810027824 */ /* 0x002fe400078e0212 */
[----:B------:R-:W-:-:S04]  /*12100*/  IMAD.MOV.U32 R3, RZ, RZ, 0xa800 ;  /* 0x0000a800ff037424 */ /* 0x000fc800078e00ff */
[----:B------:R3:W-:Y:S01]  /*12110*/  SYNCS.ARRIVE.TRANS64 RZ, [R2+URZ+0x36850], R3 ;  /* 0x0368500302ff79a7 */ /* 0x0007e2000800003f */
[----:B--2---:R-:W-:-:S04]  /*12120*/  LOP3.LUT R9, R9, 0x1f, RZ, 0xc0, !PT ;  /* 0x0000001f09097812 */ /* 0x004fc800078ec0ff */
[----:B------:R-:W-:-:S13]  /*12130*/  ISETP.NE.AND P2, PT, R9, RZ, PT ;  /* 0x000000ff0900720c */ /* 0x000fda0003f45270 */
[----:B---3--:R-:W-:Y:S05]  /*12140*/  @!P2 BRA `(.L_x_1927) ;  /* 0x000000000004a947 */ /* 0x008fea0003800000 */
[----:B------:R-:W-:Y:S01]  /*12150*/  BPT.TRAP 0x1 ;  /* 0x000000040000795c */ /* 0x000fe20000300000 */
.L_x_1927:
[--C-:B-1----:R-:W-:Y:S01]  /*12160*/  IMAD R2, R16, 0x8, R18.reuse ;  /* 0x0000000810027824 */ /* 0x102fe200078e0212 */
[----:B------:R-:W-:Y:S01]  /*12170*/  R2UR UR11, R5 ;  /* 0x00000000050b72ca */ /* 0x000fe200000e0000 */
[----:B------:R-:W-:Y:S01]  /*12180*/  UIADD3 UR4, UP0, UR38, 0x470, URZ ;  /* 0x0000047026047890 */ /* 0x000fe2000ff1e03f */
[----:B------:R-:W-:Y:S01]  /*12190*/  R2UR UR13, R6 ;  /* 0x00000000060d72ca */ /* 0x000fe200000e0000 */
[----:B------:R-:W-:Y:S01]  /*121a0*/  UMOV UR10, URZ ;  /* 0x0000003f000a7c82 */ /* 0x000fe20008000000 */
[----:B------:R-:W-:Y:S01]  /*121b0*/  R2UR UR9, R2 ;  /* 0x00000000020972ca */ /* 0x000fe200000e0000 */
[----:B------:R-:W-:Y:S01]  /*121c0*/  IMAD R2, R16, 0xa800, R18 ;  /* 0x0000a80010027824 */ /* 0x000fe200078e0212 */
[----:B------:R-:W-:Y:S01]  /*121d0*/  R2UR UR12, R4 ;  /* 0x00000000040c72ca */ /* 0x000fe200000e0000 */
[----:B------:R-:W-:Y:S01]  /*121e0*/  UIADD3.X UR5, URZ, UR39, URZ, UP0, !UPT ;  /* 0x000000273f057290 */ /* 0x000fe200087fe43f */
[----:B------:R-:W-:Y:S01]  /*121f0*/  MOV R6, R8 ;  /* 0x0000000800067202 */ /* 0x000fe20000000f00 */
[----:B------:R-:W-:Y:S01]  /*12200*/  UMOV UR6, 0x0 ;  /* 0x0000000000067882 */ /* 0x000fe20000000000 */
[----:B------:R-:W-:Y:S01]  /*12210*/  R2UR UR15, R2 ;  /* 0x00000000020f72ca */ /* 0x000fe200000e0000 */
[----:B------:R-:W-:Y:S01]  /*12220*/  UMOV UR7, 0x14f00000 ;  /* 0x14f0000000077882 */ /* 0x000fe20000000000 */
[----:B------:R-:W-:Y:S01]  /*12230*/  UMOV UR16, 0x40 ;  /* 0x0000004000107882 */ /* 0x000fe20000000000 */
[----:B------:R-:W-:Y:S01]  /*12240*/  UIMAD UR11, UR11, 0x70, URZ ;  /* 0x000000700b0b78a4 */ /* 0x000fe2000f8e023f */
[----:B------:R-:W-:-:S03]  /*12250*/  IMAD.MOV.U32 R5, RZ, RZ, R7 ;  /* 0x000000ffff057224 */ /* 0x000fc600078e0007 */
        /* <DEDUP_REMOVED lines=13> */
.L_x_1922:
[----:B------:R-:W-:Y:S05]  /*12330*/  BSYNC B0 ;  /* 0x0000000000007941 */ /* 0x000fea0003800000 */
.L_x_1921:
[----:B------:R-:W-:Y:S02]  /*12340*/  VIADD R7, R19, 0xfffffffd ;  /* 0xfffffffd13077836 */ /* 0x000fe40000000000 */
[----:B------:R-:W-:Y:S02]  /*12350*/  IMAD.MOV.U32 R16, RZ, RZ, R11 ;  /* 0x000000ffff107224 */ /* 0x000fe400078e000b */
[----:B------:R-:W-:-:S07]  /*12360*/  IMAD.MOV.U32 R17, RZ, RZ, R13 ;  /* 0x000000ffff117224 */ /* 0x000fce00078e000d */
.L_x_1920:
[----:B------:R-:W-:Y:S01]  /*12370*/  ISETP.NE.AND P2, PT, R10, RZ, PT ;  /* 0x000000ff0a00720c */ /* 0x000fe20003f45270 */
[----:B------:R-:W-:-:S12]  /*12380*/  BSSY B0, `(.L_x_1919) ;  /* 0x00000e4000007945 */ /* 0x000fd80003800000 */
[----:B------:R-:W-:Y:S05]  /*12390*/  @!P2 BRA `(.L_x_1928) ;  /* 0x0000000c0088a947 */ /* 0x000fea0003800000 */
[----:B------:R-:W-:-:S07]  /*123a0*/  IMAD.MOV.U32 R8, RZ, RZ, R6 ;  /* 0x000000ffff087224 */ /* 0x000fce00078e0006 */
.L_x_1943:
[----:B------:R-:W-:Y:S01]  /*123b0*/  IADD3 R10, R16, 0x1, RZ ;  /* 0x00000001100a7810 */ /* 0x000fe20007ffe0ff */
        /* <DEDUP_REMOVED lines=15> */
[----:B------:R-:W-:Y:S01]  /*124b0*/  @P2 SHF.R.U32.HI R2, RZ, R3, R14 ;  /* 0x00000003ff022219 */ /* 0x000fe2000001160e */
[----:B------:R-:W-:-:S03]  /*124c0*/  IMAD R14, R12, UR36, RZ ;  /* 0x000000240c0e7c24 */ /* 0x000fc6000f8e02ff */
[--C-:B------:R-:W-:Y:S01]  /*124d0*/  SHF.R.S32.HI R3, RZ, 0x1f, R2.reuse ;  /* 0x0000001fff037819 */ /* 0x100fe20000011402 */
[----:B------:R-:W-:Y:S02]  /*124e0*/  IMAD.MOV R13, RZ, RZ, -R2 ;  /* 0x000000ffff0d7224 */ /* 0x000fe400078e0a02 */
[----:B------:R-:W-:Y:S02]  /*124f0*/  IMAD R14, R0, UR37, R14 ;  /* 0x00000025000e7c24 */ /* 0x000fe4000f8e020e */
[----:B------:R-:W-:Y:S02]  /*12500*/  IMAD R13, R8, R13, R7 ;  /* 0x0000000d080d7224 */ /* 0x000fe400078e0207 */
[----:B------:R-:W1:Y:S01]  /*12510*/  LDC.64 R8, c[0x0][0x3f8] ;  /* 0x0000fe00ff087b82 */ /* 0x000e620000000a00 */
[----:B------:R-:W-:-:S04]  /*12520*/  IMAD.WIDE.U32 R2, R0, UR36, R2 ;  /* 0x0000002400027c25 */ /* 0x000fc8000f8e0002 */
[----:B------:R-:W-:Y:S01]  /*12530*/  IMAD.IADD R14, R14, 0x1, R3 ;  /* 0x000000010e0e7824 */ /* 0x000fe200078e0203 */
[----:B-1----:R-:W-:-:S04]  /*12540*/  LEA R8, P2, R2, R8, 0x2 ;  /* 0x0000000802087211 */ /* 0x002fc800078410ff */
[----:B------:R-:W-:-:S05]  /*12550*/  LEA.HI.X R9, R2, R9, R14, 0x2, P2 ;  /* 0x0000000902097211 */ /* 0x000fca00010f140e */
[----:B------:R1:W5:Y:S04]  /*12560*/  LDG.E R8, desc[UR4][R8.64] ;  /* 0x0000000408087981 */ /* 0x000368000c1e1900 */
.L_x_1931:
[----:B------:R-:W-:Y:S01]  /*12570*/  IMAD R2, R10, 0x8, R18 ;  /* 0x000000080a027824 */ /* 0x000fe200078e0212 */
[----:B------:R-:W-:-:S04]  /*12580*/  SHF.L.U32 R3, R11, 0x1f, RZ ;  /* 0x0000001f0b037819 */ /* 0x000fc800000006ff */
[----:B------:R-:W2:Y:S02]  /*12590*/  SYNCS.PHASECHK.TRANS64.TRYWAIT P2, [R2+URZ+0x36840], R3 ;  /* 0x03684003020075a7 */ /* 0x000ea4000804017f */
[----:B--2---:R-:W-:Y:S05]  /*125a0*/  @!P2 BRA `(.L_x_1932) ;  /* 0x000000180078a947 */ /* 0x004fea0003800000 */
.L_x_1971:
[----:B-1----:R-:W1:Y:S02]  /*125b0*/  S2R R9, SR_TID.X ;  /* 0x0000000000097919 */ /* 0x002e640000002100 */
[----:B-1----:R-:W-:-:S04]  /*125c0*/  LOP3.LUT R9, R9, 0x7f, RZ, 0xc0, !PT ;  /* 0x0000007f09097812 */ /* 0x002fc800078ec0ff */
[----:B------:R-:W-:-:S13]  /*125d0*/  ISETP.NE.AND P3, PT, R9, RZ, PT ;  /* 0x000000ff0900720c */ /* 0x000fda0003f65270 */
[----:B------:R-:W-:Y:S05]  /*125e0*/  @P3 BRA `(.L_x_1933) ;  /* 0x00000000001c3947 */ /* 0x000fea0003800000 */
[----:B------:R-:W1:Y:S01]  /*125f0*/  S2R R9, SR_TID.X ;  /* 0x0000000000097919 */ /* 0x000e620000002100 */
[----:B--2---:R-:W-:-:S04]  /*12600*/  MOV R3, 0xa800 ;  /* 0x0000a80000037802 */ /* 0x004fc80000000f00 */
[----:B------:R3:W-:Y:S01]  /*12610*/  SYNCS.ARRIVE.TRANS64 RZ, [R2+URZ+0x36830], R3 ;  /* 0x0368300302ff79a7 */ /* 0x0007e2000800003f */
[----:B-1----:R-:W-:-:S04]  /*12620*/  LOP3.LUT R9, R9, 0x1f, RZ, 0xc0, !PT ;  /* 0x0000001f09097812 */ /* 0x002fc800078ec0ff */
[----:B------:R-:W-:-:S13]  /*12630*/  ISETP.NE.AND P2, PT, R9, RZ, PT ;  /* 0x000000ff0900720c */ /* 0x000fda0003f45270 */
[----:B---3--:R-:W-:Y:S05]  /*12640*/  @!P2 BRA `(.L_x_1933) ;  /* 0x000000000004a947 */ /* 0x008fea0003800000 */
[----:B------:R-:W-:Y:S01]  /*12650*/  BPT.TRAP 0x1 ;  /* 0x000000040000795c */ /* 0x000fe20000300000 */
.L_x_1933:
[----:B------:R-:W-:Y:S01]  /*12660*/  R2UR UR9, R2 ;  /* 0x00000000020972ca */ /* 0x000fe200000e0000 */
[----:B--2---:R-:W-:Y:S01]  /*12670*/  IMAD R2, R10, 0xa800, R18 ;  /* 0x0000a8000a027824 */ /* 0x004fe200078e0212 */
[----:B------:R-:W-:Y:S01]  /*12680*/  R2UR UR11, R13 ;  /* 0x000000000d0b72ca */ /* 0x000fe200000e0000 */
        /* <DEDUP_REMOVED lines=9> */
[----:B------:R-:W-:Y:S01]  /*12720*/  VIADD R3, R18, 0x36800 ;  /* 0x0003680012037836 */ /* 0x000fe20000000000 */
[----:B------:R-:W-:Y:S01]  /*12730*/  UIADD3 UR9, UR9, 0x36830, URZ ;  /* 0x0003683009097890 */ /* 0x000fe2000fffe03f */
[----:B------:R-:W-:Y:S01]  /*12740*/  SHF.L.U32 R17, R17, 0x1f, RZ ;  /* 0x0000001f11117819 */ /* 0x000fe200000006ff */
[----:B------:R-:W-:Y:S01]  /*12750*/  UIMAD UR11, UR11, 0x70, URZ ;  /* 0x000000700b0b78a4 */ /* 0x000fe2000f8e023f */
[----:B------:R-:W-:Y:S01]  /*12760*/  IMAD R2, R16, 0x8, R3 ;  /* 0x0000000810027824 */ /* 0x000fe200078e0203 */
[----:B------:R-:W-:-:S02]  /*12770*/  UMOV UR17, 0x80 ;  /* 0x0000008000117882 */ /* 0x000fc40000000000 */
        /* <DEDUP_REMOVED lines=12> */
.L_x_1972:
        /* <DEDUP_REMOVED lines=8> */
.L_x_1935:
[----:B------:R-:W-:Y:S01]  /*128c0*/  IMAD R16, R16, 0xa800, R18 ;  /* 0x0000a80010107824 */ /* 0x000fe200078e0212 */
        /* <DEDUP_REMOVED lines=12> */
[----:B------:R-:W-:Y:S01]  /*12990*/  UIMAD UR11, UR11, 0x70, URZ ;  /* 0x000000700b0b78a4 */ /* 0x000fe2000f8e023f */
[----:B------:R-:W-:Y:S01]  /*129a0*/  IMAD.MOV.U32 R6, RZ, RZ, R8 ;  /* 0x000000ffff067224 */ /* 0x000fe200078e0008 */
        /* <DEDUP_REMOVED lines=14> */
.L_x_1930:
[----:B------:R-:W-:Y:S05]  /*12a90*/  BSYNC B1 ;  /* 0x0000000000017941 */ /* 0x000fea0003800000 */
.L_x_1929:
[----:B------:R-:W-:Y:S01]  /*12aa0*/  IADD3 R16, R10, 0x1, RZ ;  /* 0x000000010a107810 */ /* 0x000fe20007ffe0ff */
[----:B------:R-:W-:Y:S03]  /*12ab0*/  BSSY B1, `(.L_x_1936) ;  /* 0x000006d000017945 */ /* 0x000fe60003800000 */
        /* <DEDUP_REMOVED lines=8> */
[----:B------:R-:W-:Y:S01]  /*12b40*/  IMAD R14, R12, UR36, RZ ;  /* 0x000000240c0e7c24 */ /* 0x000fe2000f8e02ff */
[----:B------:R-:W-:-:S03]  /*12b50*/  ULDC.64 UR4, c[0x0][0x208] ;  /* 0x0000820000047ab9 */ /* 0x000fc60000000a00 */
        /* <DEDUP_REMOVED lines=15> */
.L_x_1938:
[----:B------:R-:W-:Y:S01]  /*12c50*/  IMAD R2, R16, 0x8, R18 ;  /* 0x0000000810027824 */ /* 0x000fe200078e0212 */
[----:B------:R-:W-:-:S04]  /*12c60*/  SHF.L.U32 R3, R17, 0x1f, RZ ;  /* 0x0000001f11037819 */ /* 0x000fc800000006ff */
[----:B------:R-:W2:Y:S02]  /*12c70*/  SYNCS.PHASECHK.TRANS64.TRYWAIT P2, [R2+URZ+0x36840], R3 ;  /* 0x03684003020075a7 */ /* 0x000ea4000804017f */
[----:B--2---:R-:W-:Y:S05]  /*12c80*/  @!P2 BRA `(.L_x_1939) ;  /* 0x0000001000e8a947 */ /* 0x004fea0003800000 */
.L_x_1973:
        /* <DEDUP_REMOVED lines=11> */
.L_x_1940:
[----:B--2---:R-:W-:Y:S01]  /*12d40*/  VIADD R3, R18, 0x36800 ;  /* 0x0003680012037836 */ /* 0x004fe20000000000 */
[----:B------:R-:W-:Y:S01]  /*12d50*/  R2UR UR11, R13 ;  /* 0x000000000d0b72ca */ /* 0x000fe200000e0000 */
[----:B------:R-:W-:Y:S01]  /*12d60*/  UIADD3 UR4, UP0, UR38, 0x370, URZ ;  /* 0x0000037026047890 */ /* 0x000fe2000ff1e03f */
[----:B------:R-:W-:Y:S01]  /*12d70*/  R2UR UR12, R4 ;  /* 0x00000000040c72ca */ /* 0x000fe200000e0000 */
[--C-:B------:R-:W-:Y:S01]  /*12d80*/  IMAD R2, R16, 0x8, R3.reuse ;  /* 0x0000000810027824 */ /* 0x100fe200078e0203 */
[----:B-----5:R-:W-:Y:S01]  /*12d90*/  R2UR UR13, R8 ;  /* 0x00000000080d72ca */ /* 0x020fe200000e0000 */
[----:B------:R-:W-:Y:S01]  /*12da0*/  UIADD3.X UR5, URZ, UR39, URZ, UP0, !UPT ;  /* 0x000000273f057290 */ /* 0x000fe200087fe43f */
[----:B------:R-:W-:Y:S01]  /*12db0*/  SHF.L.U32 R11, R11, 0x1f, RZ ;  /* 0x0000001f0b0b7819 */ /* 0x000fe200000006ff */
[----:B------:R-:W-:Y:S01]  /*12dc0*/  UMOV UR10, URZ ;  /* 0x0000003f000a7c82 */ /* 0x000fe20008000000 */
[----:B------:R-:W-:Y:S01]  /*12dd0*/  R2UR UR9, R2 ;  /* 0x00000000020972ca */ /* 0x000fe200000e0000 */
[----:B------:R-:W-:Y:S01]  /*12de0*/  IMAD R2, R16, 0xa800, R18 ;  /* 0x0000a80010027824 */ /* 0x000fe200078e0212 */
[----:B------:R-:W-:Y:S01]  /*12df0*/  UMOV UR6, 0x0 ;  /* 0x0000000000067882 */ /* 0x000fe20000000000 */
[----:B------:R-:W-:Y:S01]  /*12e00*/  UMOV UR7, 0x14f00000 ;  /* 0x14f0000000077882 */ /* 0x000fe20000000000 */
[----:B------:R-:W-:Y:S01]  /*12e10*/  UMOV UR17, 0x40 ;  /* 0x0000004000117882 */ /* 0x000fe20000000000 */
[----:B------:R-:W-:Y:S01]  /*12e20*/  UIMAD UR11, UR11, 0x70, URZ ;  /* 0x000000700b0b78a4 */ /* 0x000fe2000f8e023f */
[----:B------:R-:W-:Y:S01]  /*12e30*/  R2UR UR8, R2 ;  /* 0x00000000020872ca */ /* 0x000fe200000e0000 */
[----:B------:R-:W-:Y:S01]  /*12e40*/  UMOV UR18, 0x80 ;  /* 0x0000008000127882 */ /* 0x000fe20000000000 */
[----:B------:R-:W-:-:S05]  /*12e50*/  IMAD R2, R10, 0x8, R3 ;  /* 0x000000080a027824 */ /* 0x000fca00078e0203 */
        /* <DEDUP_REMOVED lines=14> */
.L_x_1974:
        /* <DEDUP_REMOVED lines=8> */
.L_x_1942:
        /* <DEDUP_REMOVED lines=13> */
[----:B------:R-:W-:Y:S01]  /*13090*/  MOV R6, R8 ;  /* 0x0000000800067202 */ /* 0x000fe20000000f00 */
[----:B------:R-:W-:-:S02]  /*130a0*/  UIMAD UR11, UR11, 0x70, URZ ;  /* 0x000000700b0b78a4 */ /* 0x000fc4000f8e023f */
        /* <DEDUP_REMOVED lines=13> */
.L_x_1937:
[----:B------:R-:W-:Y:S05]  /*13180*/  BSYNC B1 ;  /* 0x0000000000017941 */ /* 0x000fea0003800000 */
.L_x_1936:
[C---:B------:R-:W-:Y:S01]  /*13190*/  ISETP.GT.AND P2, PT, R7.reuse, 0x1, PT ;  /* 0x000000010700780c */ /* 0x040fe20003f44270 */
[----:B------:R-:W-:-:S12]  /*131a0*/  VIADD R7, R7, 0xfffffffe ;  /* 0xfffffffe07077836 */ /* 0x000fd80000000000 */
[----:B------:R-:W-:Y:S05]  /*131b0*/  @P2 BRA `(.L_x_1943) ;  /* 0xfffffff0007c2947 */ /* 0x000fea000383ffff */
.L_x_1928:
[----:B------:R-:W-:Y:S05]  /*131c0*/  BSYNC B0 ;  /* 0x0000000000007941 */ /* 0x000fea0003800000 */
.L_x_1919:
[----:B------:R-:W-:Y:S04]  /*131d0*/  BSSY B0, `(.L_x_1944) ;  /* 0x0000010000007945 */ /* 0x000fe80003800000 */
[----:B------:R-:W-:Y:S05]  /*131e0*/  @P1 BRA `(.L_x_1945) ;  /* 0x0000000000381947 */ /* 0x000fea0003800000 */
[----:B-1----:R-:W1:Y:S01]  /*131f0*/  S2R R7, SR_LANEID ;  /* 0x0000000000077919 */ /* 0x002e620000000000 */
        /* <DEDUP_REMOVED lines=11> */
[----:B-1----:R-:W-:-:S05]  /*132b0*/  IADD3 R0, R0, UR44, R9 ;  /* 0x0000002c00007c10 */ /* 0x002fca000fffe009 */
[----:B------:R2:W-:Y:S02]  /*132c0*/  STL [R1], R0 ;  /* 0x0000000001007387 */ /* 0x0005e40000100800 */
.L_x_1945:
[----:B------:R-:W-:Y:S05]  /*132d0*/  BSYNC B0 ;  /* 0x0000000000007941 */ /* 0x000fea0003800000 */
.L_x_1944:
[----:B------:R-:W-:Y:S04]  /*132e0*/  BSSY B0, `(.L_x_1946) ;  /* 0x000002c000007945 */ /* 0x000fe80003800000 */
[----:B------:R-:W-:Y:S05]  /*132f0*/  @!P6 BRA `(.L_x_1947) ;  /* 0x0000000000a8e947 */ /* 0x000fea0003800000 */
[----:B--2---:R-:W1:Y:S01]  /*13300*/  S2R R0, SR_TID.X ;  /* 0x0000000000007919 */ /* 0x004e620000002100 */
[----:B------:R-:W-:Y:S01]  /*13310*/  IMAD R3, R16, 0x8, R18 ;  /* 0x0000000810037824 */ /* 0x000fe200078e0212 */
[----:B-1----:R-:W-:Y:S02]  /*13320*/  LOP3.LUT R2, R0, 0x7f, RZ, 0xc0, !PT ;  /* 0x0000007f00027812 */ /* 0x002fe400078ec0ff */
[----:B------:R-:W-:Y:S02]  /*13330*/  SHF.L.U32 R0, R17, 0x1f, RZ ;  /* 0x0000001f11007819 */ /* 0x000fe400000006ff */
[----:B------:R-:W-:Y:S02]  /*13340*/  ISETP.NE.AND P1, PT, R2, RZ, PT ;  /* 0x000000ff0200720c */ /* 0x000fe40003f25270 */
[----:B------:R-:W1:Y:S02]  /*13350*/  SYNCS.PHASECHK.TRANS64.TRYWAIT P0, [R3+URZ+0x36860], R0 ;  /* 0x03686000030075a7 */ /* 0x000e64000800017f */
[----:B-1----:R-:W-:Y:S09]  /*13360*/  @!P0 BRA `(.L_x_1948) ;  /* 0x0000000c00588947 */ /* 0x002ff20003800000 */
.L_x_1975:
        /* <DEDUP_REMOVED lines=8> */
.L_x_1949:
        /* <DEDUP_REMOVED lines=26> */
[----:B---3--:R-:W-:Y:S01]  /*13590*/  NOP ;  /* 0x0000000000007918 */ /* 0x008fe20000000000 */
.L_x_1947:
[----:B------:R-:W-:Y:S05]  /*135a0*/  BSYNC B0 ;  /* 0x0000000000007941 */ /* 0x000fea0003800000 */
.L_x_1946:
[----:B------:R3:W5:Y:S01]  /*135b0*/  LDL.LU R13, [R1] ;  /* 0x00000000010d7983 */ /* 0x0007620000300800 */
[----:B------:R-:W-:-:S05]  /*135c0*/  VIADD R16, R16, 0x1 ;  /* 0x0000000110107836 */ /* 0x000fca0000000000 */
[----:B------:R-:W-:-:S04]  /*135d0*/  ISETP.NE.AND P0, PT, R16, 0x2, PT ;  /* 0x000000021000780c */ /* 0x000fc80003f05270 */
[----:B-12---:R-:W-:Y:S02]  /*135e0*/  SEL R0, RZ, 0x1, P0 ;  /* 0x00000001ff007807 */ /* 0x006fe40000000000 */
[----:B------:R-:W-:Y:S02]  /*135f0*/  SEL R16, R16, RZ, P0 ;  /* 0x000000ff10107207 */ /* 0x000fe40000000000 */
[----:B---3--:R-:W-:-:S07]  /*13600*/  LOP3.LUT R17, R17, R0, RZ, 0x3c, !PT ;  /* 0x0000000011117212 */ /* 0x008fce00078e3cff */
.L_x_1908:
[----:B------:R-:W-:Y:S05]  /*13610*/  BSYNC B6 ;  /* 0x0000000000067941 */ /* 0x000fea0003800000 */
.L_x_1906:
[----:B------:R-:W-:-:S03]  /*13620*/  UMOV UR4, 0xffffffff ;  /* 0xffffffff00047882 */ /* 0x000fc60000000000 */
[----:B------:R-:W-:Y:S05]  /*13630*/  BRA.DIV UR4, `(.L_x_1950) ;  /* 0x0000000a04b87947 */ /* 0x000fea000b800000 */
[----:B-----5:R1:W2:Y:S02]  /*13640*/  SHFL.IDX PT, R14, R13, RZ, 0x1f ;  /* 0x00001fff0d0e7589 */ /* 0x0202a400000e0000 */
.L_x_1978:
[----:B------:R-:W3:Y:S01]  /*13650*/  S2R R0, SR_TID.X ;  /* 0x0000000000007919 */ /* 0x000ee20000002100 */
[----:B------:R-:W-:Y:S05]  /*13660*/  WARPSYNC.ALL ;  /* 0x0000000000007948 */ /* 0x000fea0003800000 */
[----:B------:R-:W-:Y:S01]  /*13670*/  BAR.SYNC.DEFER_BLOCKING 0x4, 0x120 ;  /* 0x0104800000007b1d */ /* 0x000fe20000010000 */
[----:B--2---:R-:W-:-:S05]  /*13680*/  IMAD.MOV.U32 R2, RZ, RZ, R14 ;  /* 0x000000ffff027224 */ /* 0x004fca00078e000e */
[----:B------:R-:W-:Y:S01]  /*13690*/  ULDC UR4, c[0x0][0xda8] ;  /* 0x00036a0000047ab9 */ /* 0x000fe20000000800 */
[----:B------:R2:W-:Y:S01]  /*136a0*/  STL [R1], R2 ;  /* 0x0000000201007387 */ /* 0x0005e20000100800 */
[----:B---3--:R-:W-:-:S04]  /*136b0*/  LOP3.LUT R0, R0, 0x1f, RZ, 0xc0, !PT ;  /* 0x0000001f00007812 */ /* 0x008fc800078ec0ff */
[----:B------:R-:W-:-:S13]  /*136c0*/  ISETP.NE.AND P0, PT, R0, RZ, PT ;  /* 0x000000ff0000720c */ /* 0x000fda0003f05270 */
[----:B------:R-:W3:Y:S01]  /*136d0*/  @!P0 S2R R3, SR_CgaCtaId ;  /* 0x0000000000038919 */ /* 0x000ee20000008800 */
[----:B------:R-:W-:-:S04]  /*136e0*/  @!P0 MOV R0, 0x400 ;  /* 0x0000040000008802 */ /* 0x000fc80000000f00 */
[----:B---3--:R-:W-:-:S05]  /*136f0*/  @!P0 LEA R0, R3, R0, 0x18 ;  /* 0x0000000003008211 */ /* 0x008fca00078ec0ff */
[----:B------:R2:W-:Y:S01]  /*13700*/  @!P0 STS [R0+0x368d0], R13 ;  /* 0x0368d00d00008388 */ /* 0x0005e20000000800 */
[----:B------:R-:W-:Y:S06]  /*13710*/  BAR.ARV 0x5, 0x120 ;  /* 0x0144800000007b1d */ /* 0x000fec0000002000 */
[----:B------:R-:W-:-:S13]  /*13720*/  ISETP.GE.AND P0, PT, R2, UR4, PT ;  /* 0x0000000402007c0c */ /* 0x000fda000bf06270 */
[----:B--2---:R-:W-:Y:S05]  /*13730*/  @!P0 BRA `(.L_x_1951) ;  /* 0xffffffd000848947 */ /* 0x004fea000383ffff */
.L_x_1903:
[----:B------:R-:W2:Y:S01]  /*13740*/  LDL.LU R0, [R1+0x4] ;  /* 0x0000040001007983 */ /* 0x000ea20000300800 */
[----:B------:R-:W3:Y:S01]  /*13750*/  S2R R5, SR_CgaCtaId ;  /* 0x0000000000057919 */ /* 0x000ee20000008800 */
[----:B--2---:R-:W-:-:S04]  /*13760*/  IADD3 R0, R0, 0x1, RZ ;  /* 0x0000000100007810 */ /* 0x004fc80007ffe0ff */
[----:B------:R-:W-:-:S04]  /*13770*/  LEA.HI R2, R0, R0, RZ, 0x1 ;  /* 0x0000000000027211 */ /* 0x000fc800078f08ff */
[----:B------:R-:W-:Y:S02]  /*13780*/  LOP3.LUT R3, R2, 0xfffffffe, RZ, 0xc0, !PT ;  /* 0xfffffffe02037812 */ /* 0x000fe400078ec0ff */
[----:B------:R-:W-:-:S03]  /*13790*/  MOV R2, 0x400 ;  /* 0x0000040000027802 */ /* 0x000fc60000000f00 */
[----:B------:R-:W-:Y:S01]  /*137a0*/  IMAD.IADD R0, R0, 0x1, -R3 ;  /* 0x0000000100007824 */ /* 0x000fe200078e0a03 */
[----:B---3--:R-:W-:-:S04]  /*137b0*/  LEA R7, R5, R2, 0x18 ;  /* 0x0000000205077211 */ /* 0x008fc800078ec0ff */
[----:B------:R-:W-:-:S04]  /*137c0*/  SHF.L.U32 R0, R0, 0x1f, RZ ;  /* 0x0000001f00007819 */ /* 0x000fc800000006ff */
[----:B------:R-:W2:Y:S02]  /*137d0*/  SYNCS.PHASECHK.TRANS64.TRYWAIT P0, [R7+URZ+0x36820], R0 ;  /* 0x03682000070075a7 */ /* 0x000ea4000800017f */
[----:B--2---:R-:W-:Y:S05]  /*137e0*/  @!P0 BRA `(.L_x_1952) ;  /* 0x0000000800708947 */ /* 0x004fea0003800000 */
.L_x_1979:
        /* <DEDUP_REMOVED lines=9> */
[----:B------:R-:W2:Y:S02]  /*13880*/  LDL.LU R2, [R1+0x8] ;  /* 0x0000080001027983 */ /* 0x000ea40000300800 */
[----:B--2---:R-:W-:-:S04]  /*13890*/  LOP3.LUT R0, R2, 0x2, RZ, 0xfc, !PT ;  /* 0x0000000202007812 */ /* 0x004fc800078efcff */
[----:B------:R-:W-:-:S13]  /*138a0*/  ISETP.NE.AND P2, PT, R0, 0x3, PT ;  /* 0x000000030000780c */ /* 0x000fda0003f45270 */
[----:B------:R-:W-:Y:S05]  /*138b0*/  @!P2 BRA `(.L_x_1955) ;  /* 0x000000000004a947 */ /* 0x000fea0003800000 */
[----:B------:R-:W-:Y:S01]  /*138c0*/  BPT.TRAP 0x1 ;  /* 0x000000040000795c */ /* 0x000fe20000300000 */
.L_x_1955:
        /* <DEDUP_REMOVED lines=12> */
.L_x_1980:
[----:B------:R-:W3:Y:S02]  /*13990*/  SYNCS.PHASECHK.TRANS64.TRYWAIT P0, [R3+URZ], R0 ;  /* 0x00000000030075a7 */ /* 0x000ee4000800017f */
[----:B---3--:R-:W-:Y:S05]  /*139a0*/  @!P0 BRA `(.L_x_1957) ;  /* 0x0000000800288947 */ /* 0x008fea0003800000 */
.L_x_1981:
[----:B------:R-:W-:Y:S05]  /*139b0*/  @!P2 BRA `(.L_x_1958) ;  /* 0x000000000004a947 */ /* 0x000fea0003800000 */
[----:B------:R-:W-:Y:S01]  /*139c0*/  BPT.TRAP 0x1 ;  /* 0x000000040000795c */ /* 0x000fe20000300000 */
.L_x_1958:
[----:B---3--:R-:W-:-:S05]  /*139d0*/  IADD3 R3, R7, 0x36860, RZ ;  /* 0x0003686007037810 */ /* 0x008fca0007ffe0ff */
[----:B--2---:R-:W-:-:S04]  /*139e0*/  IMAD R5, R16, 0x8, R3 ;  /* 0x0000000810057824 */ /* 0x004fc800078e0203 */
[----:B------:R-:W2:Y:S02]  /*139f0*/  SYNCS.PHASECHK.TRANS64.TRYWAIT P0, [R5+URZ], R4 ;  /* 0x00000004050075a7 */ /* 0x000ea4000800017f */
[----:B--2---:R-:W-:Y:S05]  /*13a00*/  @!P0 BRA `(.L_x_1959) ;  /* 0x0000000800248947 */ /* 0x004fea0003800000 */
.L_x_1982:
[----:B------:R-:W-:-:S07]  /*13a10*/  IMAD R3, R2, 0x8, R3 ;  /* 0x0000000802037824 */ /* 0x000fce00078e0203 */
.L_x_1960:
[----:B---3--:R3:W4:Y:S02]  /*13a20*/  SYNCS.PHASECHK.TRANS64.TRYWAIT P0, [R3+URZ], R0 ;  /* 0x00000000030075a7 */ /* 0x008724000800017f */
[----:B----4-:R-:W-:Y:S05]  /*13a30*/  @!P0 NANOSLEEP.SYNCS 0x989680 ;  /* 0x009896800000895d */ /* 0x010fea0003900000 */
[----:B------:R-:W4:Y:S02]  /*13a40*/  @!P0 SYNCS.PHASECHK.TRANS64 P0, [R3+URZ], R0 ;  /* 0x00000000030085a7 */ /* 0x000f24000800007f */
[----:B----4-:R-:W-:Y:S05]  /*13a50*/  @!P0 BRA `(.L_x_1960) ;  /* 0xfffffffc00f08947 */ /* 0x010fea000383ffff */
.L_x_1954:
[----:B------:R-:W-:Y:S05]  /*13a60*/  BSYNC B0 ;  /* 0x0000000000007941 */ /* 0x000fea0003800000 */
.L_x_1953:
[----:B------:R-:W-:Y:S05]  /*13a70*/  EXIT ;  /* 0x000000000000794d */ /* 0x000fea0003800000 */
.L_x_1860:
[----:B------:R-:W-:-:S13]  /*13a80*/  R2UR UR4, R16 ;  /* 0x00000000100472ca */ /* 0x000fda00000e0000 */
[----:B-1----:R-:W-:-:S04]  /*13a90*/  IMAD.U32 R3, RZ, RZ, UR4 ;  /* 0x00000004ff037e24 */ /* 0x002fc8000f8e00ff */
[----:B------:R1:W2:Y:S03]  /*13aa0*/  SYNCS.PHASECHK.TRANS64.TRYWAIT P1, [R3+URZ+0x36800], R0 ;  /* 0x03680000030075a7 */ /* 0x0002a6000802017f */
[----:B--2---:R-:W-:Y:S05]  /*13ab0*/  @!P1 NANOSLEEP.SYNCS 0x989680 ;  /* 0x009896800000995d */ /* 0x004fea0003900000 */
[----:B------:R-:W2:Y:S02]  /*13ac0*/  @!P1 SYNCS.PHASECHK.TRANS64 P1, [R3+URZ+0x36800], R0 ;  /* 0x03680000030095a7 */ /* 0x000ea4000802007f */
[----:B--2---:R-:W-:Y:S05]  /*13ad0*/  @!P1 BRA `(.L_x_1860) ;  /* 0xfffffffc00e89947 */ /* 0x004fea000383ffff */
[----:B------:R-:W-:Y:S05]  /*13ae0*/  BRA `(.L_x_1961) ;  /* 0xfffffedc002c7947 */ /* 0x000fea000383ffff */
.L_x_1864:
[----:B--2---:R2:W3:Y:S02]  /*13af0*/  SYNCS.PHASECHK.TRANS64.TRYWAIT P2, [R2+URZ+0x36830], R3 ;  /* 0x03683003020075a7 */ /* 0x0044e4000804017f */
[----:B---3--:R-:W-:Y:S05]  /*13b00*/  @!P2 NANOSLEEP.SYNCS 0x989680 ;  /* 0x009896800000a95d */ /* 0x008fea0003900000 */
[----:B------:R-:W3:Y:S02]  /*13b10*/  @!P2 SYNCS.PHASECHK.TRANS64 P2, [R2+URZ+0x36830], R3 ;  /* 0x036830030200a5a7 */ /* 0x000ee4000804007f */
[----:B---3--:R-:W-:Y:S05]  /*13b20*/  @!P2 BRA `(.L_x_1864) ;  /* 0xfffffffc00f0a947 */ /* 0x008fea000383ffff */
[----:B------:R-:W-:Y:S05]  /*13b30*/  BRA `(.L_x_1863) ;  /* 0xfffffedc005c7947 */ /* 0x000fea000383ffff */
.L_x_1869:
[----:B--2---:R-:W-:-:S04]  /*13b40*/  IMAD.U32 R5, RZ, RZ, UR47 ;  /* 0x0000002fff057e24 */ /* 0x004fc8000f8e00ff */
[----:B------:R2:W3:Y:S03]  /*13b50*/  SYNCS.PHASECHK.TRANS64.TRYWAIT P2, [R5+URZ+0x36830], R0 ;  /* 0x03683000050075a7 */ /* 0x0004e6000804017f */
[----:B---3--:R-:W-:Y:S05]  /*13b60*/  @!P2 NANOSLEEP.SYNCS 0x989680 ;  /* 0x009896800000a95d */ /* 0x008fea0003900000 */
[----:B------:R-:W3:Y:S02]  /*13b70*/  @!P2 SYNCS.PHASECHK.TRANS64 P2, [R5+URZ+0x36830], R0 ;  /* 0x036830000500a5a7 */ /* 0x000ee4000804007f */
[----:B---3--:R-:W-:Y:S05]  /*13b80*/  @!P2 BRA `(.L_x_1869) ;  /* 0xfffffffc00eca947 */ /* 0x008fea000383ffff */
[----:B------:R-:W-:Y:S05]  /*13b90*/  BRA `(.L_x_1868) ;  /* 0xffffff2000ac7947 */ /* 0x000fea000383ffff */
.L_x_1873:
[----:B--2---:R-:W-:-:S04]  /*13ba0*/  IMAD.U32 R3, RZ, RZ, UR6 ;  /* 0x00000006ff037e24 */ /* 0x004fc8000f8e00ff */
[----:B------:R2:W3:Y:S03]  /*13bb0*/  SYNCS.PHASECHK.TRANS64.TRYWAIT P2, [R3+URZ+0x36850], R0 ;  /* 0x03685000030075a7 */ /* 0x0004e6000804017f */
[----:B---3--:R-:W-:Y:S05]  /*13bc0*/  @!P2 NANOSLEEP.SYNCS 0x989680 ;  /* 0x009896800000a95d */ /* 0x008fea0003900000 */
[----:B------:R-:W3:Y:S02]  /*13bd0*/  @!P2 SYNCS.PHASECHK.TRANS64 P2, [R3+URZ+0x36850], R0 ;  /* 0x036850000300a5a7 */ /* 0x000ee4000804007f */
[----:B---3--:R-:W-:Y:S05]  /*13be0*/  @!P2 BRA `(.L_x_1873) ;  /* 0xfffffffc00eca947 */ /* 0x008fea000383ffff */
[----:B------:R-:W-:Y:S05]  /*13bf0*/  BRA `(.L_x_1872) ;  /* 0xffffff4800647947 */ /* 0x000fea000383ffff */
.L_x_1879:
[----:B--2---:R-:W-:-:S04]  /*13c00*/  MOV R5, UR6 ;  /* 0x0000000600057c02 */ /* 0x004fc80008000f00 */
[----:B------:R2:W3:Y:S03]  /*13c10*/  SYNCS.PHASECHK.TRANS64.TRYWAIT P2, [R5+URZ+0x36830], R0 ;  /* 0x03683000050075a7 */ /* 0x0004e6000804017f */
[----:B---3--:R-:W-:Y:S05]  /*13c20*/  @!P2 NANOSLEEP.SYNCS 0x989680 ;  /* 0x009896800000a95d */ /* 0x008fea0003900000 */
[----:B------:R-:W3:Y:S02]  /*13c30*/  @!P2 SYNCS.PHASECHK.TRANS64 P2, [R5+URZ+0x36830], R0 ;  /* 0x036830000500a5a7 */ /* 0x000ee4000804007f */
[----:B---3--:R-:W-:Y:S05]  /*13c40*/  @!P2 BRA `(.L_x_1879) ;  /* 0xfffffffc00eca947 */ /* 0x008fea000383ffff */
[----:B------:R-:W-:Y:S05]  /*13c50*/  BRA `(.L_x_1878) ;  /* 0xffffff6400dc7947 */ /* 0x000fea000383ffff */
.L_x_1883:
[----:B--2---:R-:W-:-:S04]  /*13c60*/  IMAD.U32 R3, RZ, RZ, UR7 ;  /* 0x00000007ff037e24 */ /* 0x004fc8000f8e00ff */
[----:B------:R2:W3:Y:S03]  /*13c70*/  SYNCS.PHASECHK.TRANS64.TRYWAIT P2, [R3+URZ+0x36850], R0 ;  /* 0x03685000030075a7 */ /* 0x0004e6000804017f */
[----:B---3--:R-:W-:Y:S05]  /*13c80*/  @!P2 NANOSLEEP.SYNCS 0x989680 ;  /* 0x009896800000a95d */ /* 0x008fea0003900000 */
[----:B------:R-:W3:Y:S02]  /*13c90*/  @!P2 SYNCS.PHASECHK.TRANS64 P2, [R3+URZ+0x36850], R0 ;  /* 0x036850000300a5a7 */ /* 0x000ee4000804007f */
[----:B---3--:R-:W-:Y:S05]  /*13ca0*/  @!P2 BRA `(.L_x_1883) ;  /* 0xfffffffc00eca947 */ /* 0x008fea000383ffff */
[----:B------:R-:W-:Y:S05]  /*13cb0*/  BRA `(.L_x_1882) ;  /* 0xffffff8c00907947 */ /* 0x000fea000383ffff */
.L_x_1888:
[----:B--2---:R-:W-:-:S04]  /*13cc0*/  IMAD.U32 R3, RZ, RZ, UR5 ;  /* 0x00000005ff037e24 */ /* 0x004fc8000f8e00ff */
[----:B------:R2:W3:Y:S03]  /*13cd0*/  SYNCS.PHASECHK.TRANS64.TRYWAIT P0, [R3+URZ+0x36850], R2 ;  /* 0x03685002030075a7 */ /* 0x0004e6000800017f */
[----:B---3--:R-:W-:Y:S05]  /*13ce0*/  @!P0 NANOSLEEP.SYNCS 0x989680 ;  /* 0x009896800000895d */ /* 0x008fea0003900000 */
[----:B------:R-:W3:Y:S02]  /*13cf0*/  @!P0 SYNCS.PHASECHK.TRANS64 P0, [R3+URZ+0x36850], R2 ;  /* 0x03685002030085a7 */ /* 0x000ee4000800007f */
[----:B---3--:R-:W-:Y:S05]  /*13d00*/  @!P0 BRA `(.L_x_1888) ;  /* 0xfffffffc00ec8947 */ /* 0x008fea000383ffff */
[----:B------:R-:W-:Y:S05]  /*13d10*/  BRA `(.L_x_1887) ;  /* 0xffffffa800507947 */ /* 0x000fea000383ffff */
.L_x_1912:
[----:B------:R-:W1:Y:S01]  /*13d20*/  S2R R7, SR_TID.X ;  /* 0x0000000000077919 */ /* 0x000e620000002100 */
[----:B------:R-:W-:Y:S01]  /*13d30*/  IMAD.MOV.U32 R12, RZ, RZ, RZ ;  /* 0x000000ffff0c7224 */ /* 0x000fe200078e00ff */
[----:B------:R-:W-:Y:S01]  /*13d40*/  MOV R15, 0xffffffff ;  /* 0xffffffff000f7802 */ /* 0x000fe20000000f00 */
[----:B------:R-:W-:Y:S01]  /*13d50*/  IMAD.MOV.U32 R11, RZ, RZ, 0x1f ;  /* 0x0000001fff0b7424 */ /* 0x000fe200078e00ff */
[----:B-1----:R-:W-:-:S04]  /*13d60*/  SHF.R.U32.HI R7, RZ, 0x5, R7 ;  /* 0x00000005ff077819 */ /* 0x002fc80000011607 */
[----:B------:R-:W-:-:S05]  /*13d70*/  LOP3.LUT R7, R7, 0x3, RZ, 0xc0, !PT ;  /* 0x0000000307077812 */ /* 0x000fca00078ec0ff */
[----:B------:R-:W-:-:S07]  /*13d80*/  IMAD.MOV.U32 R13, RZ, RZ, R7 ;  /* 0x000000ffff0d7224 */ /* 0x000fce00078e0007 */
[----:B------:R-:W-:Y:S05]  /*13d90*/  WARPSYNC.COLLECTIVE R15, `(.L_x_1962) ;  /* 0x000000000f087348 */ /* 0x000fea0003c00000 */
[----:B------:R1:W2:Y:S02]  /*13da0*/  SHFL.IDX P6, R14, R13, R12, R11 ;  /* 0x0000000c0d0e7389 */ /* 0x0002a400000c000b */
[----:B-12---:R-:W-:Y:S01]  /*13db0*/  ENDCOLLECTIVE ;  /* 0x000000000000791b */ /* 0x006fe20003800000 */
.L_x_1962:
[----:B------:R-:W-:Y:S05]  /*13dc0*/  BRA `(.L_x_1963) ;  /* 0xffffffd400c47947 */ /* 0x000fea000383ffff */
.L_x_1913:
[----:B------:R-:W-:Y:S01]  /*13dd0*/  BSSY B0, `(.L_x_1964) ;  /* 0x0000006000007945 */ /* 0x000fe20003800000 */
[----:B------:R-:W-:-:S07]  /*13de0*/  IMAD.MOV.U32 R15, RZ, RZ, -0x1 ;  /* 0xffffffffff0f7424 */ /* 0x000fce00078e00ff */
[----:B------:R-:W-:Y:S05]  /*13df0*/  WARPSYNC.COLLECTIVE R15, `(.L_x_1965) ;  /* 0x000000000f0c7348 */ /* 0x000fea0003c00000 */
[----:B------:R-:W-:Y:S02]  /*13e00*/  ELECT P6, UR62, PT ;  /* 0x00000000003e782f */ /* 0x000fe400038c0000 */
[----:B------:R-:W-:Y:S01]  /*13e10*/  MOV R14, UR62 ;  /* 0x0000003e000e7c02 */ /* 0x000fe20008000f00 */
[----:B------:R-:W-:Y:S10]  /*13e20*/  ENDCOLLECTIVE ;  /* 0x000000000000791b */ /* 0x000ff40003800000 */
.L_x_1965:
[----:B------:R-:W-:Y:S05]  /*13e30*/  BSYNC B0 ;  /* 0x0000000000007941 */ /* 0x000fea0003800000 */
.L_x_1964:
[----:B------:R-:W-:Y:S05]  /*13e40*/  BRA `(.L_x_1966) ;  /* 0xffffffd400b47947 */ /* 0x000fea000383ffff */
.L_x_1916:
[----:B-1----:R1:W2:Y:S02]  /*13e50*/  SYNCS.PHASECHK.TRANS64.TRYWAIT P2, [R8+URZ+0x36840], R7 ;  /* 0x03684007080075a7 */ /* 0x0022a4000804017f */
[----:B--2---:R-:W-:Y:S05]  /*13e60*/  @!P2 NANOSLEEP.SYNCS 0x989680 ;  /* 0x009896800000a95d */ /* 0x004fea0003900000 */
[----:B------:R-:W2:Y:S02]  /*13e70*/  @!P2 SYNCS.PHASECHK.TRANS64 P2, [R8+URZ+0x36840], R7 ;  /* 0x036840070800a5a7 */ /* 0x000ea4000804007f */
[----:B--2---:R-:W-:Y:S05]  /*13e80*/  @!P2 BRA `(.L_x_1916) ;  /* 0xfffffffc00f0a947 */ /* 0x004fea000383ffff */
[----:B------:R-:W-:Y:S05]  /*13e90*/  BRA `(.L_x_1967) ;  /* 0xffffffd800047947 */ /* 0x000fea000383ffff */
.L_x_1918:
[----:B-1----:R1:W2:Y:S02]  /*13ea0*/  SYNCS.PHASECHK.TRANS64.TRYWAIT P2, [R18+URZ+0x36820], R7 ;  /* 0x03682007120075a7 */ /* 0x0022a4000804017f */
[----:B--2---:R-:W-:Y:S05]  /*13eb0*/  @!P2 NANOSLEEP.SYNCS 0x989680 ;  /* 0x009896800000a95d */ /* 0x004fea0003900000 */
[----:B------:R-:W2:Y:S02]  /*13ec0*/  @!P2 SYNCS.PHASECHK.TRANS64 P2, [R18+URZ+0x36820], R7 ;  /* 0x036820071200a5a7 */ /* 0x000ea4000804007f */
[----:B--2---:R-:W-:Y:S05]  /*13ed0*/  @!P2 BRA `(.L_x_1918) ;  /* 0xfffffffc00f0a947 */ /* 0x004fea000383ffff */
[----:B------:R-:W-:Y:S05]  /*13ee0*/  BRA `(.L_x_1968) ;  /* 0xffffffdc00387947 */ /* 0x000fea000383ffff */
.L_x_1924:
[----:B-1----:R1:W2:Y:S02]  /*13ef0*/  SYNCS.PHASECHK.TRANS64.TRYWAIT P2, [R3+URZ+0x36840], R2 ;  /* 0x03684002030075a7 */ /* 0x0022a4000804017f */
[----:B--2---:R-:W-:Y:S05]  /*13f00*/  @!P2 NANOSLEEP.SYNCS 0x989680 ;  /* 0x009896800000a95d */ /* 0x004fea0003900000 */
[----:B------:R-:W2:Y:S02]  /*13f10*/  @!P2 SYNCS.PHASECHK.TRANS64 P2, [R3+URZ+0x36840], R2 ;  /* 0x036840020300a5a7 */ /* 0x000ea4000804007f */
[----:B--2---:R-:W-:Y:S05]  /*13f20*/  @!P2 BRA `(.L_x_1924) ;  /* 0xfffffffc00f0a947 */ /* 0x004fea000383ffff */
[----:B------:R-:W-:Y:S05]  /*13f30*/  BRA `(.L_x_1969) ;  /* 0xffffffdc00c07947 */ /* 0x000fea000383ffff */
.L_x_1926:
[----:B-1----:R1:W2:Y:S02]  /*13f40*/  SYNCS.PHASECHK.TRANS64.TRYWAIT P2, [R3+URZ+0x60], R2 ;  /* 0x00006002030075a7 */ /* 0x0022a4000804017f */
[----:B--2---:R-:W-:Y:S05]  /*13f50*/  @!P2 NANOSLEEP.SYNCS 0x989680 ;  /* 0x009896800000a95d */ /* 0x004fea0003900000 */
[----:B------:R-:W2:Y:S02]  /*13f60*/  @!P2 SYNCS.PHASECHK.TRANS64 P2, [R3+URZ+0x60], R2 ;  /* 0x000060020300a5a7 */ /* 0x000ea4000804007f */
[----:B--2---:R-:W-:Y:S05]  /*13f70*/  @!P2 BRA `(.L_x_1926) ;  /* 0xfffffffc00f0a947 */ /* 0x004fea000383ffff */
[----:B------:R-:W-:Y:S05]  /*13f80*/  BRA `(.L_x_1970) ;  /* 0xffffffe000507947 */ /* 0x000fea000383ffff */
.L_x_1932:
[----:B--2---:R2:W3:Y:S02]  /*13f90*/  SYNCS.PHASECHK.TRANS64.TRYWAIT P2, [R2+URZ+0x36840], R3 ;  /* 0x03684003020075a7 */ /* 0x0044e4000804017f */
[----:B---3--:R-:W-:Y:S05]  /*13fa0*/  @!P2 NANOSLEEP.SYNCS 0x989680 ;  /* 0x009896800000a95d */ /* 0x008fea0003900000 */
[----:B------:R-:W3:Y:S02]  /*13fb0*/  @!P2 SYNCS.PHASECHK.TRANS64 P2, [R2+URZ+0x36840], R3 ;  /* 0x036840030200a5a7 */ /* 0x000ee4000804007f */
[----:B---3--:R-:W-:Y:S05]  /*13fc0*/  @!P2 BRA `(.L_x_1932) ;  /* 0xfffffffc00f0a947 */ /* 0x008fea000383ffff */
[----:B------:R-:W-:Y:S05]  /*13fd0*/  BRA `(.L_x_1971) ;  /* 0xffffffe400747947 */ /* 0x000fea000383ffff */
.L_x_1934:
[----:B-1----:R1:W2:Y:S02]  /*13fe0*/  SYNCS.PHASECHK.TRANS64.TRYWAIT P2, [R2+URZ+0x60], R17 ;  /* 0x00006011020075a7 */ /* 0x0022a4000804017f */
[----:B--2---:R-:W-:Y:S05]  /*13ff0*/  @!P2 NANOSLEEP.SYNCS 0x989680 ;  /* 0x009896800000a95d */ /* 0x004fea0003900000 */
[----:B------:R-:W2:Y:S02]  /*14000*/  @!P2 SYNCS.PHASECHK.TRANS64 P2, [R2+URZ+0x60], R17 ;  /* 0x000060110200a5a7 */ /* 0x000ea4000804007f */
[----:B--2---:R-:W-:Y:S05]  /*14010*/  @!P2 BRA `(.L_x_1934) ;  /* 0xfffffffc00f0a947 */ /* 0x004fea000383ffff */
[----:B------:R-:W-:Y:S05]  /*14020*/  BRA `(.L_x_1972) ;  /* 0xffffffe800047947 */ /* 0x000fea000383ffff */
.L_x_1939:
[----:B--2---:R2:W3:Y:S02]  /*14030*/  SYNCS.PHASECHK.TRANS64.TRYWAIT P2, [R2+URZ+0x36840], R3 ;  /* 0x03684003020075a7 */ /* 0x0044e4000804017f */
[----:B---3--:R-:W-:Y:S05]  /*14040*/  @!P2 NANOSLEEP.SYNCS 0x989680 ;  /* 0x009896800000a95d */ /* 0x008fea0003900000 */
[----:B------:R-:W3:Y:S02]  /*14050*/  @!P2 SYNCS.PHASECHK.TRANS64 P2, [R2+URZ+0x36840], R3 ;  /* 0x036840030200a5a7 */ /* 0x000ee4000804007f */
[----:B---3--:R-:W-:Y:S05]  /*14060*/  @!P2 BRA `(.L_x_1939) ;  /* 0xfffffffc00f0a947 */ /* 0x008fea000383ffff */
[----:B------:R-:W-:Y:S05]  /*14070*/  BRA `(.L_x_1973) ;  /* 0xffffffec00047947 */ /* 0x000fea000383ffff */
.L_x_1941:
[----:B-1----:R1:W2:Y:S02]  /*14080*/  SYNCS.PHASECHK.TRANS64.TRYWAIT P2, [R2+URZ+0x60], R11 ;  /* 0x0000600b020075a7 */ /* 0x0022a4000804017f */
[----:B--2---:R-:W-:Y:S05]  /*14090*/  @!P2 NANOSLEEP.SYNCS 0x989680 ;  /* 0x009896800000a95d */ /* 0x004fea0003900000 */
[----:B------:R-:W2:Y:S02]  /*140a0*/  @!P2 SYNCS.PHASECHK.TRANS64 P2, [R2+URZ+0x60], R11 ;  /* 0x0000600b0200a5a7 */ /* 0x000ea4000804007f */
[----:B--2---:R-:W-:Y:S05]  /*140b0*/  @!P2 BRA `(.L_x_1941) ;  /* 0xfffffffc00f0a947 */ /* 0x004fea000383ffff */
[----:B------:R-:W-:Y:S05]  /*140c0*/  BRA `(.L_x_1974) ;  /* 0xffffffec009c7947 */ /* 0x000fea000383ffff */
.L_x_1948:
[----:B-1----:R1:W2:Y:S02]  /*140d0*/  SYNCS.PHASECHK.TRANS64.TRYWAIT P0, [R3+URZ+0x36860], R0 ;  /* 0x03686000030075a7 */ /* 0x0022a4000800017f */
[----:B--2---:R-:W-:Y:S05]  /*140e0*/  @!P0 NANOSLEEP.SYNCS 0x989680 ;  /* 0x009896800000895d */ /* 0x004fea0003900000 */
[----:B------:R-:W2:Y:S02]  /*140f0*/  @!P0 SYNCS.PHASECHK.TRANS64 P0, [R3+URZ+0x36860], R0 ;  /* 0x03686000030085a7 */ /* 0x000ea4000800007f */
[----:B--2---:R-:W-:Y:S05]  /*14100*/  @!P0 BRA `(.L_x_1948) ;  /* 0xfffffffc00f08947 */ /* 0x004fea000383ffff */
[----:B------:R-:W-:Y:S05]  /*14110*/  BRA `(.L_x_1975) ;  /* 0xfffffff000947947 */ /* 0x000fea000383ffff */
.L_x_1950:
[----:B------:R-:W-:Y:S01]  /*14120*/  BSSY B0, `(.L_x_1976) ;  /* 0x0000007000007945 */ /* 0x000fe20003800000 */
[----:B------:R-:W-:Y:S02]  /*14130*/  IMAD.MOV.U32 R12, RZ, RZ, RZ ;  /* 0x000000ffff0c7224 */ /* 0x000fe400078e00ff */
[----:B------:R-:W-:Y:S02]  /*14140*/  IMAD.MOV.U32 R11, RZ, RZ, 0x1f ;  /* 0x0000001fff0b7424 */ /* 0x000fe400078e00ff */
[----:B------:R-:W-:-:S07]  /*14150*/  IMAD.MOV.U32 R15, RZ, RZ, -0x1 ;  /* 0xffffffffff0f7424 */ /* 0x000fce00078e00ff */
[----:B-----5:R-:W-:Y:S05]  /*14160*/  WARPSYNC.COLLECTIVE R15, `(.L_x_1977) ;  /* 0x000000000f087348 */ /* 0x020fea0003c00000 */
[----:B-----5:R1:W2:Y:S02]  /*14170*/  SHFL.IDX P6, R14, R13, R12, R11 ;  /* 0x0000000c0d0e7389 */ /* 0x0202a400000c000b */
[----:B-12---:R-:W-:Y:S01]  /*14180*/  ENDCOLLECTIVE ;  /* 0x000000000000791b */ /* 0x006fe20003800000 */
.L_x_1977:
[----:B------:R-:W-:Y:S05]  /*14190*/  BSYNC B0 ;  /* 0x0000000000007941 */ /* 0x000fea0003800000 */
.L_x_1976:
[----:B------:R-:W-:Y:S05]  /*141a0*/  BRA `(.L_x_1978) ;  /* 0xfffffff400287947 */ /* 0x000fea000383ffff */
.L_x_1952:
[----:B--2---:R2:W3:Y:S02]  /*141b0*/  SYNCS.PHASECHK.TRANS64.TRYWAIT P0, [R7+URZ+0x36820], R0 ;  /* 0x03682000070075a7 */ /* 0x0044e4000800017f */
[----:B---3--:R-:W-:Y:S05]  /*141c0*/  @!P0 NANOSLEEP.SYNCS 0x989680 ;  /* 0x009896800000895d */ /* 0x008fea0003900000 */
[----:B------:R-:W3:Y:S02]  /*141d0*/  @!P0 SYNCS.PHASECHK.TRANS64 P0, [R7+URZ+0x36820], R0 ;  /* 0x03682000070085a7 */ /* 0x000ee4000800007f */
[----:B---3--:R-:W-:Y:S05]  /*141e0*/  @!P0 BRA `(.L_x_1952) ;  /* 0xfffffffc00f08947 */ /* 0x008fea000383ffff */
[----:B------:R-:W-:Y:S05]  /*141f0*/  BRA `(.L_x_1979) ;  /* 0xfffffff4007c7947 */ /* 0x000fea000383ffff */
.L_x_1956:
[----:B--2---:R2:W3:Y:S02]  /*14200*/  SYNCS.PHASECHK.TRANS64.TRYWAIT P0, [R5+URZ], R4 ;  /* 0x00000004050075a7 */ /* 0x0044e4000800017f */
[----:B---3--:R-:W-:Y:S05]  /*14210*/  @!P0 NANOSLEEP.SYNCS 0x989680 ;  /* 0x009896800000895d */ /* 0x008fea0003900000 */
[----:B------:R-:W3:Y:S02]  /*14220*/  @!P0 SYNCS.PHASECHK.TRANS64 P0, [R5+URZ], R4 ;  /* 0x00000004050085a7 */ /* 0x000ee4000800007f */
[----:B---3--:R-:W-:Y:S05]  /*14230*/  @!P0 BRA `(.L_x_1956) ;  /* 0xfffffffc00f08947 */ /* 0x008fea000383ffff */
[----:B------:R-:W-:Y:S05]  /*14240*/  BRA `(.L_x_1980) ;  /* 0xfffffff400d07947 */ /* 0x000fea000383ffff */
.L_x_1957:
[----:B---3--:R3:W4:Y:S02]  /*14250*/  SYNCS.PHASECHK.TRANS64.TRYWAIT P0, [R3+URZ], R0 ;  /* 0x00000000030075a7 */ /* 0x008724000800017f */
[----:B----4-:R-:W-:Y:S05]  /*14260*/  @!P0 NANOSLEEP.SYNCS 0x989680 ;  /* 0x009896800000895d */ /* 0x010fea0003900000 */
[----:B------:R-:W4:Y:S02]  /*14270*/  @!P0 SYNCS.PHASECHK.TRANS64 P0, [R3+URZ], R0 ;  /* 0x00000000030085a7 */ /* 0x000f24000800007f */
[----:B----4-:R-:W-:Y:S05]  /*14280*/  @!P0 BRA `(.L_x_1957) ;  /* 0xfffffffc00f08947 */ /* 0x010fea000383ffff */
[----:B------:R-:W-:Y:S05]  /*14290*/  BRA `(.L_x_1981) ;  /* 0xfffffff400c47947 */ /* 0x000fea000383ffff */
.L_x_1959:
[----:B--2---:R2:W3:Y:S02]  /*142a0*/  SYNCS.PHASECHK.TRANS64.TRYWAIT P0, [R5+URZ], R4 ;  /* 0x00000004050075a7 */ /* 0x0044e4000800017f */
[----:B---3--:R-:W-:Y:S05]  /*142b0*/  @!P0 NANOSLEEP.SYNCS 0x989680 ;  /* 0x009896800000895d */ /* 0x008fea0003900000 */
[----:B------:R-:W3:Y:S02]  /*142c0*/  @!P0 SYNCS.PHASECHK.TRANS64 P0, [R5+URZ], R4 ;  /* 0x00000004050085a7 */ /* 0x000ee4000800007f */
[----:B---3--:R-:W-:Y:S05]  /*142d0*/  @!P0 BRA `(.L_x_1959) ;  /* 0xfffffffc00f08947 */ /* 0x008fea000383ffff */
[----:B------:R-:W-:Y:S05]  /*142e0*/  BRA `(.L_x_1982) ;  /* 0xfffffff400c87947 */ /* 0x000fea000383ffff */
.L_x_1983:
        /* <DEDUP_REMOVED lines=9> */
.L_x_2662:


//--------------------- .text._ZN7cutlass13device_kernelIN5flash11enable_sm90INS1_16FlashAttnFwdSm90INS1_25CollectiveMainloopFwdSm90ILi2EN4cute5tupleIJNS5_1CILi1EEES8_S8_EEENS6_IJNS7_ILi128EEENS7_ILi112EEENS7_ILi192EEEEEELi192ENS_6half_tEfNS_4arch4Sm90ELb1ELb0ELb0ELb1ELb0ELb0ELb0ELb1ELb1ELb0ELb0ELb0EEENS1_21CollectiveEpilogueFwdINS6_IJSA_SC_SB_EEES9_SE_SG_Li256ELb1ELb0ELb0ELb0EEENS1_36VarlenDynamicPersistentTileSchedulerILi128ELi112ELi256ELi32ELb0ELb0ELb1ELb1ELb1ELb1EEEEEEEEEvNT_6ParamsE --------------------------
	.section	.text._ZN7cutlass13device_kernelIN5flash11enable_sm90INS1_16FlashAttnFwdSm90INS1_25CollectiveMainloopFwdSm90ILi2EN4cute5tupleIJNS5_1CILi1EEES8_S8_EEENS6_IJNS7_ILi128EEENS7_ILi112EEENS7_ILi192EEEEEELi192ENS_6half_tEfNS_4arch4Sm90ELb1ELb0ELb0ELb1ELb0ELb0ELb0ELb1ELb1ELb0ELb0ELb0EEENS1_21CollectiveEpilogueFwdINS6_IJSA_SC_SB_EEES9_SE_SG_Li256ELb1ELb0ELb0ELb0EEENS1_36VarlenDynamicPersistentTileSchedulerILi128ELi112ELi256ELi32ELb0ELb0ELb1ELb1ELb1ELb1EEEEEEEEEvNT_6ParamsE,"ax",@progbits
	.align	128
.text._ZN7cutlass13device_kernelIN5flash11enable_sm90INS1_16FlashAttnFwdSm90INS1_25CollectiveMainloopFwdSm90ILi2EN4cute5tupleIJNS5_1CILi1EEES8_S8_EEENS6_IJNS7_ILi128EEENS7_ILi112EEENS7_ILi192EEEEEELi192ENS_6half_tEfNS_4arch4Sm90ELb1ELb0ELb0ELb1ELb0ELb0ELb0ELb1ELb1ELb0ELb0ELb0EEENS1_21CollectiveEpilogueFwdINS6_IJSA_SC_SB_EEES9_SE_SG_Li256ELb1ELb0ELb0ELb0EEENS1_36VarlenDynamicPersistentTileSchedulerILi128ELi112ELi256ELi32ELb0ELb0ELb1ELb1ELb1ELb1EEEEEEEEEvNT_6ParamsE:
        .type           _ZN7cutlass13device_kernelIN5flash11enable_sm90INS1_16FlashAttnFwdSm90INS1_25CollectiveMainloopFwdSm90ILi2EN4cute5tupleIJNS5_1CILi1EEES8_S8_EEENS6_IJNS7_ILi128EEENS7_ILi112EEENS7_ILi192EEEEEELi192ENS_6half_tEfNS_4arch4Sm90ELb1ELb0ELb0ELb1ELb0ELb0ELb0ELb1ELb1ELb0ELb0ELb0EEENS1_21CollectiveEpilogueFwdINS6_IJSA_SC_SB_EEES9_SE_SG_Li256ELb1ELb0ELb0ELb0EEENS1_36VarlenDynamicPersistentTileSchedulerILi128ELi112ELi256ELi32ELb0ELb0ELb1ELb1ELb1ELb1EEEEEEEEEvNT_6ParamsE,@function
        .size           _ZN7cutlass13device_kernelIN5flash11enable_sm90INS1_16FlashAttnFwdSm90INS1_25CollectiveMainloopFwdSm90ILi2EN4cute5tupleIJNS5_1CILi1EEES8_S8_EEENS6_IJNS7_ILi128EEENS7_ILi112EEENS7_ILi192EEEEEELi192ENS_6half_tEfNS_4arch4Sm90ELb1ELb0ELb0ELb1ELb0ELb0ELb0ELb1ELb1ELb0ELb0ELb0EEENS1_21CollectiveEpilogueFwdINS6_IJSA_SC_SB_EEES9_SE_SG_Li256ELb1ELb0ELb0ELb0EEENS1_36VarlenDynamicPersistentTileSchedulerILi128ELi112ELi256ELi32ELb0ELb0ELb1ELb1ELb1ELb1EEEEEEEEEvNT_6ParamsE,(.L_x_2663 - _ZN7cutlass13device_kernelIN5flash11enable_sm90INS1_16FlashAttnFwdSm90INS1_25CollectiveMainloopFwdSm90ILi2EN4cute5tupleIJNS5_1CILi1EEES8_S8_EEENS6_IJNS7_ILi128EEENS7_ILi112EEENS7_ILi192EEEEEELi192ENS_6half_tEfNS_4arch4Sm90ELb1ELb0ELb0ELb1ELb0ELb0ELb0ELb1ELb1ELb0ELb0ELb0EEENS1_21CollectiveEpilogueFwdINS6_IJSA_SC_SB_EEES9_SE_SG_Li256ELb1ELb0ELb0ELb0EEENS1_36VarlenDynamicPersistentTileSchedulerILi128ELi112ELi256ELi32ELb0ELb0ELb1ELb1ELb1ELb1EEEEEEEEEvNT_6ParamsE)
        .other          _ZN7cutlass13device_kernelIN5flash11enable_sm90INS1_16FlashAttnFwdSm90INS1_25CollectiveMainloopFwdSm90ILi2EN4cute5tupleIJNS5_1CILi1EEES8_S8_EEENS6_IJNS7_ILi128EEENS7_ILi112EEENS7_ILi192EEEEEELi192ENS_6half_tEfNS_4arch4Sm90ELb1ELb0ELb0ELb1ELb0ELb0ELb0ELb1ELb1ELb0ELb0ELb0EEENS1_21CollectiveEpilogueFwdINS6_IJSA_SC_SB_EEES9_SE_SG_Li256ELb1ELb0ELb0ELb0EEENS1_36VarlenDynamicPersistentTileSchedulerILi128ELi112ELi256ELi32ELb0ELb0ELb1ELb1ELb1ELb1EEEEEEEEEvNT_6ParamsE,@"STO_CUDA_ENTRY STV_DEFAULT"
_ZN7cutlass13device_kernelIN5flash11enable_sm90INS1_16FlashAttnFwdSm90INS1_25CollectiveMainloopFwdSm90ILi2EN4cute5tupleIJNS5_1CILi1EEES8_S8_EEENS6_IJNS7_ILi128EEENS7_ILi112EEENS7_ILi192EEEEEELi192ENS_6half_tEfNS_4arch4Sm90ELb1ELb0ELb0ELb1ELb0ELb0ELb0ELb1ELb1ELb0ELb0ELb0EEENS1_21CollectiveEpilogueFwdINS6_IJSA_SC_SB_EEES9_SE_SG_Li256ELb1ELb0ELb0ELb0EEENS1_36VarlenDynamicPersistentTileSchedulerILi128ELi112ELi256ELi32ELb0ELb0ELb1ELb1ELb1ELb1EEEEEEEEEvNT_6ParamsE:
        /* <DEDUP_REMOVED lines=21> */
.L_x_1985:
[----:B------:R-:W-:Y:S05]  /*0150*/  BSYNC B0 ;  /* 0x0000000000007941 */ /* 0x000fea0003800000 */
.L_x_1984:
        /* <DEDUP_REMOVED lines=41> */
.L_x_1986:
        /* <DEDUP_REMOVED lines=22> */
.L_x_1987:
        /* <DEDUP_REMOVED lines=18> */
.L_x_1988:
        /* <DEDUP_REMOVED lines=22> */
.L_x_1989:
        /* <DEDUP_REMOVED lines=22> */
.L_x_1990:
[----:B0-----:R-:W-:Y:S01]  /*0930*/  UMOV UR4, 0x1 ;  /* 0x0000000100047882 */ /* 0x001fe20000000000 */
[----:B------:R-:W-:Y:S01]  /*0940*/  PLOP3.LUT P0, PT, PT, PT, UP0, 0x80, 0x0 ;  /* 0x000000000000781c */ /* 0x000fe20003f0f008 */
[----:B------:R-:W-:Y:S01]  /*0950*/  USEL UR4, UR4, 0x2, !UP0 ;  /* 0x0000000204047887 */ /* 0x000fe2000c000000 */
[----:B------:R-:W-:-:S05]  /*0960*/  NOP ;  /* 0x0000000000007918 */ /* 0x000fca0000000000 */
[----:B------:R-:W-:-:S05]  /*0970*/  IMAD.U32 R2, RZ, RZ, UR4 ;  /* 0x00000004ff027e24 */ /* 0x000fca000f8e00ff */
[----:B------:R0:W-:Y:S01]  /*0980*/  STL [R1+0x28], R2 ;  /* 0x0000280201007387 */ /* 0x0001e20000100800 */
[----:B-12-4-:R-:W-:Y:S06]  /*0990*/  BAR.SYNC.DEFER_BLOCKING 0x0 ;  /* 0x0000000000007b1d */ /* 0x016fec0000010000 */
[----:B------:R-:W-:Y:S05]  /*09a0*/  @!P0 BRA `(.L_x_1991) ;  /* 0x0000010c00688947 */ /* 0x000fea0003800000 */
.L_x_1992:
        /* <DEDUP_REMOVED lines=17> */
[----:B------:R-:W-:Y:S01]  /*0ac0*/  UMOV UR36, URZ ;  /* 0x0000003f00247c82 */ /* 0x000fe20008000000 */
[----:B------:R-:W0:Y:S10]  /*0ad0*/  S2R R0, SR_TID.X ;  /* 0x0000000000007919 */ /* 0x000e340000002100 */
[----:B------:R-:W-:Y:S01]  /*0ae0*/  IMAD.U32 R17, RZ, RZ, UR5 ;  /* 0x00000005ff117e24 */ /* 0x000fe2000f8e00ff */
[----:B------:R-:W-:Y:S01]  /*0af0*/  R2UR UR5, R82 ;  /* 0x00000000520572ca */ /* 0x000fe200000e0000 */
[----:B0-----:R-:W-:-:S05]  /*0b00*/  VIADD R215, R0, 0xffffff80 ;  /* 0xffffff8000d77836 */ /* 0x001fca0000000000 */
[----:B------:R-:W-:-:S04]  /*0b10*/  SHF.R.S32.HI R0, RZ, 0x1f, R215 ;  /* 0x0000001fff007819 */ /* 0x000fc800000114d7 */
[CC--:B------:R-:W-:Y:S02]  /*0b20*/  LEA.HI R3, R0.reuse, R215.reuse, RZ, 0x7 ;  /* 0x000000d700037211 */ /* 0x0c0fe400078f38ff */
[----:B------:R-:W-:Y:S02]  /*0b30*/  LEA.HI R4, R0, R215, RZ, 0x5 ;  /* 0x000000d700047211 */ /* 0x000fe400078f28ff */
[----:B------:R-:W-:Y:S02]  /*0b40*/  SHF.R.S32.HI R212, RZ, 0x7, R3 ;  /* 0x00000007ffd47819 */ /* 0x000fe40000011403 */
[----:B--2---:R-:W-:Y:S02]  /*0b50*/  R2UR UR4, R2 ;  /* 0x00000000020472ca */ /* 0x004fe400000e0000 */
[C---:B------:R-:W-:Y:S02]  /*0b60*/  LOP3.LUT R2, R3.reuse, 0xffffff80, RZ, 0xc0, !PT ;  /* 0xffffff8003027812 */ /* 0x040fe400078ec0ff */
[----:B------:R-:W-:-:S03]  /*0b70*/  LEA.HI R3, R3, R212, RZ, 0x1 ;  /* 0x000000d403037211 */ /* 0x000fc600078f08ff */
[----:B------:R-:W-:Y:S01]  /*0b80*/  IMAD.IADD R211, R215, 0x1, -R2 ;  /* 0x00000001d7d37824 */ /* 0x000fe200078e0a02 */
[----:B------:R-:W-:-:S04]  /*0b90*/  LOP3.LUT R3, R3, 0x3fffffe, RZ, 0xc0, !PT ;  /* 0x03fffffe03037812 */ /* 0x000fc800078ec0ff */
[----:B------:R-:W-:Y:S01]  /*0ba0*/  SHF.R.S32.HI R8, RZ, 0x1f, R211 ;  /* 0x0000001fff087819 */ /* 0x000fe200000114d3 */
[----:B------:R-:W-:Y:S01]  /*0bb0*/  ULOP3.LUT UR4, UR4, 0x1, URZ, 0xfc, !UPT ;  /* 0x0000000104047892 */ /* 0x000fe2000f8efc3f */
[----:B------:R-:W-:Y:S02]  /*0bc0*/  IMAD.IADD R3, R212, 0x1, -R3 ;  /* 0x00000001d4037824 */ /* 0x000fe400078e0a03 */
[CC--:B------:R-:W-:Y:S02]  /*0bd0*/  LEA.HI R9, R8.reuse, R211.reuse, RZ, 0x2 ;  /* 0x000000d308097211 */ /* 0x0c0fe400078f10ff */
[----:B------:R-:W-:Y:S01]  /*0be0*/  LEA.HI R8, R8, R211, RZ, 0x5 ;  /* 0x000000d308087211 */ /* 0x000fe200078f28ff */
[----:B------:R-:W-:Y:S01]  /*0bf0*/  IMAD.U32 R214, RZ, RZ, UR4 ;  /* 0x00000004ffd67e24 */ /* 0x000fe2000f8e00ff */
[--C-:B------:R-:W-:Y:S01]  /*0c00*/  SHF.R.S32.HI R5, RZ, 0x2, R9.reuse ;  /* 0x00000002ff057819 */ /* 0x100fe20000011409 */
[----:B------:R-:W-:Y:S01]  /*0c10*/  UMOV UR4, URZ ;  /* 0x0000003f00047c82 */ /* 0x000fe20008000000 */
[----:B------:R-:W-:Y:S01]  /*0c20*/  SHF.R.S32.HI R2, RZ, 0x1f, R9 ;  /* 0x0000001fff027819 */ /* 0x000fe20000011409 */
[----:B------:R-:W-:Y:S01]  /*0c30*/  IMAD.U32 R210, RZ, RZ, UR4 ;  /* 0x00000004ffd27e24 */ /* 0x000fe2000f8e00ff */
[----:B------:R-:W-:-:S02]  /*0c40*/  SHF.R.S32.HI R8, RZ, 0x5, R8 ;  /* 0x00000005ff087819 */ /* 0x000fc40000011408 */
[----:B------:R-:W-:Y:S02]  /*0c50*/  LEA.HI R2, R2, R5, RZ, 0x3 ;  /* 0x0000000502027211 */ /* 0x000fe400078f18ff */
[----:B------:R-:W-:Y:S02]  /*0c60*/  LOP3.LUT R204, R9, 0x7ffffffc, RZ, 0xc0, !PT ;  /* 0x7ffffffc09cc7812 */ /* 0x000fe400078ec0ff */
[----:B------:R-:W-:Y:S02]  /*0c70*/  LOP3.LUT R6, R2, 0xfffffff8, RZ, 0xc0, !PT ;  /* 0xfffffff802067812 */ /* 0x000fe400078ec0ff */
[CC--:B------:R-:W-:Y:S01]  /*0c80*/  LEA.HI R2, R0.reuse, R215.reuse, RZ, 0x4 ;  /* 0x000000d700027211 */ /* 0x0c0fe200078f20ff */
[----:B------:R-:W-:Y:S01]  /*0c90*/  IMAD.IADD R204, R211, 0x1, -R204 ;  /* 0x00000001d3cc7824 */ /* 0x000fe200078e0acc */
[----:B------:R-:W-:Y:S01]  /*0ca0*/  LEA.HI R0, R0, R215, RZ, 0x3 ;  /* 0x000000d700007211 */ /* 0x000fe200078f18ff */
[----:B------:R-:W-:Y:S01]  /*0cb0*/  IMAD.IADD R11, R5, 0x1, -R6 ;  /* 0x00000001050b7824 */ /* 0x000fe200078e0a06 */
[----:B------:R-:W-:Y:S01]  /*0cc0*/  SHF.R.S32.HI R5, RZ, 0x4, R2 ;  /* 0x00000004ff057819 */ /* 0x000fe20000011402 */
[----:B------:R-:W-:Y:S01]  /*0cd0*/  IMAD.SHL.U32 R6, R4, 0x20, RZ ;  /* 0x0000002004067824 */ /* 0x000fe200078e00ff */
[----:B------:R-:W-:Y:S01]  /*0ce0*/  LOP3.LUT R4, R2, 0x3fffff0, RZ, 0xc0, !PT ;  /* 0x03fffff002047812 */ /* 0x000fe200078ec0ff */
[----:B------:R-:W-:Y:S01]  /*0cf0*/  IMAD R8, R8, 0x10, R11 ;  /* 0x0000001008087824 */ /* 0x000fe200078e020b */
[----:B------:R-:W-:-:S02]  /*0d00*/  LEA.HI R2, R2, R5, RZ, 0x1 ;  /* 0x0000000502027211 */ /* 0x000fc400078f08ff */
[----:B------:R-:W-:Y:S01]  /*0d10*/  LOP3.LUT R7, R6, 0xfffffc00, RZ, 0xc0, !PT ;  /* 0xfffffc0006077812 */ /* 0x000fe200078ec0ff */
[----:B------:R-:W-:Y:S01]  /*0d20*/  IMAD.IADD R4, R215, 0x1, -R4 ;  /* 0x00000001d7047824 */ /* 0x000fe200078e0a04 */
[----:B------:R-:W-:Y:S01]  /*0d30*/  LOP3.LUT R2, R2, 0x1ffffffe, RZ, 0xc0, !PT ;  /* 0x1ffffffe02027812 */ /* 0x000fe200078ec0ff */
[----:B------:R-:W-:Y:S01]  /*0d40*/  IMAD R205, R3, 0x40, R8 ;  /* 0x0000004003cd7824 */ /* 0x000fe200078e0208 */
[----:B------:R-:W-:Y:S01]  /*0d50*/  SHF.R.S32.HI R22, RZ, 0x3, R0 ;  /* 0x00000003ff167819 */ /* 0x000fe20000011400 */
[----:B------:R-:W-:Y:S02]  /*0d60*/  IMAD R7, R4, 0x40, R7 ;  /* 0x0000004004077824 */ /* 0x000fe400078e0207 */
[----:B------:R-:W-:-:S04]  /*0d70*/  IMAD.IADD R2, R5, 0x1, -R2 ;  /* 0x0000000105027824 */ /* 0x000fc800078e0a02 */
[----:B------:R-:W-:Y:S01]  /*0d80*/  IMAD R213, R2, 0x8, R7 ;  /* 0x0000000802d57824 */ /* 0x000fe200078e0207 */
[----:B------:R-:W-:-:S05]  /*0d90*/  LOP3.LUT R2, R0, 0x1ffffff8, RZ, 0xc0, !PT ;  /* 0x1ffffff800027812 */ /* 0x000fca00078ec0ff */
[----:B------:R-:W-:-:S04]  /*0da0*/  IMAD.IADD R2, R215, 0x1, -R2 ;  /* 0x00000001d7027824 */ /* 0x000fc800078e0a02 */
[----:B------:R-:W-:-:S07]  /*0db0*/  IMAD.SHL.U32 R16, R2, 0x8, RZ ;  /* 0x0000000802107824 */ /* 0x000fce00078e00ff */
.L_x_2046:
[----:B0-----:R-:W0:Y:S01]  /*0dc0*/  LDC.64 R2, c[0x0][0xc60] ;  /* 0x00031800ff027b82 */ /* 0x001e220000000a00 */
[----:B------:R-:W-:Y:S01]  /*0dd0*/  ULDC.64 UR10, c[0x0][0x208] ;  /* 0x00008200000a7ab9 */ /* 0x000fe20000000a00 */
[----:B------:R-:W-:Y:S01]  /*0de0*/  ULDC.64 UR6, c[0x0][0xa28] ;  /* 0x00028a0000067ab9 */ /* 0x000fe20000000a00 */
[----:B------:R-:W-:Y:S01]  /*0df0*/  ULDC.64 UR8, c[0x0][0xa18] ;  /* 0x0002860000087ab9 */ /* 0x000fe20000000a00 */
[----:B0-----:R-:W-:-:S06]  /*0e00*/  IMAD.WIDE R2, R83, 0x4, R2 ;  /* 0x0000000453027825 */ /* 0x001fcc00078e0202 */
[----:B--2---:R-:W2:Y:S01]  /*0e10*/  LDG.E R2, desc[UR10][R2.64] ;  /* 0x0000000a02027981 */ /* 0x004ea2000c1e1900 */
[----:B------:R-:W-:Y:S02]  /*0e20*/  UISETP.NE.U32.AND UP0, UPT, UR6, URZ, UPT ;  /* 0x0000003f0600728c */ /* 0x000fe4000bf05070 */
[----:B------:R-:W-:Y:S02]  /*0e30*/  UISETP.NE.U32.AND UP1, UPT, UR8, URZ, UPT ;  /* 0x0000003f0800728c */ /* 0x000fe4000bf25070 */
[----:B------:R-:W-:Y:S02]  /*0e40*/  UISETP.NE.AND.EX UP0, UPT, UR7, URZ, UPT, UP0 ;  /* 0x0000003f0700728c */ /* 0x000fe4000bf05300 */
[----:B------:R-:W-:-:S04]  /*0e50*/  UISETP.NE.AND.EX UP1, UPT, UR9, URZ, UPT, UP1 ;  /* 0x0000003f0900728c */ /* 0x000fc8000bf25310 */
[----:B------:R-:W-:Y:S02]  /*0e60*/  PLOP3.LUT P0, PT, PT, PT, UP0, 0x80, 0x0 ;  /* 0x000000000000781c */ /* 0x000fe40003f0f008 */
[----:B------:R-:W-:Y:S02]  /*0e70*/  PLOP3.LUT P2, PT, PT, PT, UP1, 0x80, 0x0 ;  /* 0x000000000000781c */ /* 0x000fe40003f4f018 */
[----:B--2---:R-:W-:-:S13]  /*0e80*/  R2UR UR4, R2 ;  /* 0x00000000020472ca */ /* 0x004fda00000e0000 */
[----:B------:R-:W-:Y:S02]  /*0e90*/  USHF.R.S32.HI UR12, URZ, 0x1f, UR4 ;  /* 0x0000001f3f0c7899 */ /* 0x000fe40008011404 */
[----:B------:R-:W-:Y:S01]  /*0ea0*/  MOV R206, UR4 ;  /* 0x0000000400ce7c02 */ /* 0x000fe20008000f00 */
[----:B------:R-:W-:-:S04]  /*0eb0*/  @UP0 ULEA UR6, UP2, UR4, UR6, 0x2 ;  /* 0x0000000604060291 */ /* 0x000fc8000f84103f */
[----:B------:R-:W-:Y:S02]  /*0ec0*/  @UP0 ULEA.HI.X UR7, UR4, UR7, UR12, 0x2, UP2 ;  /* 0x0000000704070291 */ /* 0x000fe400090f140c */
[----:B------:R-:W-:Y:S01]  /*0ed0*/  IMAD.U32 R208, RZ, RZ, UR12 ;  /* 0x0000000cffd07e24 */ /* 0x000fe2000f8e00ff */
[----:B------:R-:W-:Y:S01]  /*0ee0*/  @UP1 ULEA UR8, UP0, UR4, UR8, 0x2 ;  /* 0x0000000804081291 */ /* 0x000fe2000f80103f */
[----:B------:R-:W-:-:S03]  /*0ef0*/  IMAD.U32 R2, RZ, RZ, UR6 ;  /* 0x00000006ff027e24 */ /* 0x000fc6000f8e00ff */
[----:B------:R-:W-:Y:S01]  /*0f00*/  @UP1 ULEA.HI.X UR9, UR4, UR9, UR12, 0x2, UP0 ;  /* 0x0000000904091291 */ /* 0x000fe200080f140c */
[----:B------:R-:W-:Y:S01]  /*0f10*/  IMAD.U32 R3, RZ, RZ, UR7 ;  /* 0x00000007ff037e24 */ /* 0x000fe2000f8e00ff */
[----:B------:R-:W-:Y:S01]  /*0f20*/  ULDC.64 UR6, c[0x0][0x3f8] ;  /* 0x0000fe0000067ab9 */ /* 0x000fe20000000a00 */
[----:B---3-5:R-:W-:-:S03]  /*0f30*/  IMAD.U32 R4, RZ, RZ, UR8 ;  /* 0x00000008ff047e24 */ /* 0x028fc6000f8e00ff */
[----:B------:R-:W-:Y:S01]  /*0f40*/  IMAD.U32 R5, RZ, RZ, UR9 ;  /* 0x00000009ff057e24 */ /* 0x000fe2000f8e00ff */
[----:B------:R-:W2:Y:S01]  /*0f50*/  @P0 LDG.E R2, desc[UR10][R2.64] ;  /* 0x0000000a02020981 */ /* 0x000ea2000c1e1900 */
[----:B------:R-:W-:Y:S01]  /*0f60*/  UISETP.NE.U32.AND UP0, UPT, UR6, URZ, UPT ;  /* 0x0000003f0600728c */ /* 0x000fe2000bf05070 */
[----:B------:R-:W-:Y:S02]  /*0f70*/  ULDC UR8, c[0x0][0x2e0] ;  /* 0x0000b80000087ab9 */ /* 0x000fe40000000800 */
[----:B------:R-:W3:Y:S01]  /*0f80*/  @P2 LDG.E R4, desc[UR10][R4.64] ;  /* 0x0000000a04042981 */ /* 0x000ee2000c1e1900 */
[----:B------:R-:W-:Y:S01]  /*0f90*/  ULDC UR9, c[0x0][0x288] ;  /* 0x0000a20000097ab9 */ /* 0x000fe20000000800 */
[----:B------:R-:W-:Y:S01]  /*0fa0*/  UISETP.NE.AND.EX UP0, UPT, UR7, URZ, UPT, UP0 ;  /* 0x0000003f0700728c */ /* 0x000fe2000bf05300 */
[----:B------:R-:W-:Y:S01]  /*0fb0*/  IMAD.U32 R207, RZ, RZ, UR5 ;  /* 0x00000005ffcf7e24 */ /* 0x000fe2000f8e00ff */
[----:B------:R-:W-:Y:S01]  /*0fc0*/  ULDC UR6, c[0x0][0x404] ;  /* 0x0001010000067ab9 */ /* 0x000fe20000000800 */
[----:B------:R-:W-:Y:S01]  /*0fd0*/  ULDC.64 UR10, c[0x0][0xa20] ;  /* 0x00028800000a7ab9 */ /* 0x000fe20000000a00 */
[----:B------:R-:W-:Y:S01]  /*0fe0*/  USEL UR6, UR6, 0x1, UP0 ;  /* 0x0000000106067887 */ /* 0x000fe20008000000 */
[----:B------:R-:W-:Y:S01]  /*0ff0*/  ISETP.NE.U32.AND P1, PT, RZ, UR10, PT ;  /* 0x0000000aff007c0c */ /* 0x000fe2000bf25070 */
[----:B------:R-:W-:-:S02]  /*1000*/  UMOV UR4, URZ ;  /* 0x0000003f00047c82 */ /* 0x000fc40008000000 */
[----:B------:R-:W-:Y:S01]  /*1010*/  UIMAD UR8, UR6, UR8, URZ ;  /* 0x00000008060872a4 */ /* 0x000fe2000f8e023f */
[----:B------:R-:W-:Y:S02]  /*1020*/  ISETP.NE.AND.EX P1, PT, RZ, UR11, PT, P1 ;  /* 0x0000000bff007c0c */ /* 0x000fe4000bf25310 */
[----:B--2---:R-:W-:Y:S02]  /*1030*/  @P0 R2UR UR4, R2 ;  /* 0x00000000020402ca */ /* 0x004fe400000e0000 */
[----:B---3--:R-:W-:-:S13]  /*1040*/  @P2 R2UR UR9, R4 ;  /* 0x00000000040922ca */ /* 0x008fda00000e0000 */
[----:B------:R-:W-:Y:S01]  /*1050*/  IMAD.U32 R18, RZ, RZ, UR9 ;  /* 0x00000009ff127e24 */ /* 0x000fe2000f8e00ff */
[----:B-1--4-:R-:W-:Y:S06]  /*1060*/  @P2 BRA `(.L_x_1993) ;  /* 0x0000000000402947 */ /* 0x012fec0003800000 */
[----:B------:R-:W-:Y:S02]  /*1070*/  ULDC.64 UR6, c[0x0][0xa00] ;  /* 0x0002800000067ab9 */ /* 0x000fe40000000a00 */
[----:B------:R-:W-:-:S04]  /*1080*/  ISETP.NE.U32.AND P0, PT, RZ, UR6, PT ;  /* 0x00000006ff007c0c */ /* 0x000fc8000bf05070 */
[----:B------:R-:W-:-:S13]  /*1090*/  ISETP.NE.AND.EX P0, PT, RZ, UR7, PT, P0 ;  /* 0x00000007ff007c0c */ /* 0x000fda000bf05300 */
[----:B------:R-:W-:Y:S05]  /*10a0*/  @!P0 BRA `(.L_x_1993) ;  /* 0x0000000000308947 */ /* 0x000fea0003800000 */
[----:B------:R-:W-:Y:S01]  /*10b0*/  R2UR UR5, R206 ;  /* 0x00000000ce0572ca */ /* 0x000fe200000e0000 */
[----:B------:R-:W-:Y:S01]  /*10c0*/  ULDC.64 UR6, c[0x0][0xa00] ;  /* 0x0002800000067ab9 */ /* 0x000fe20000000a00 */
[----:B------:R-:W-:-:S11]  /*10d0*/  ULDC.64 UR12, c[0x0][0x208] ;  /* 0x00008200000c7ab9 */ /* 0x000fd60000000a00 */
[----:B------:R-:W-:-:S06]  /*10e0*/  UIMAD.WIDE UR6, UR5, 0x4, UR6 ;  /* 0x00000004050678a5 */ /* 0x000fcc000f8e0206 */
[----:B------:R-:W-:Y:S02]  /*10f0*/  IMAD.U32 R2, RZ, RZ, UR6 ;  /* 0x00000006ff027e24 */ /* 0x000fe4000f8e00ff */
[----:B------:R-:W-:-:S05]  /*1100*/  IMAD.U32 R3, RZ, RZ, UR7 ;  /* 0x00000007ff037e24 */ /* 0x000fca000f8e00ff */
[----:B------:R-:W2:Y:S04]  /*1110*/  LDG.E R4, desc[UR12][R2.64] ;  /* 0x0000000c02047981 */ /* 0x000ea8000c1e1900 */
[----:B------:R-:W3:Y:S01]  /*1120*/  LDG.E R0, desc[UR12][R2.64+0x4] ;  /* 0x0000040c02007981 */ /* 0x000ee2000c1e1900 */
[----:B--2---:R-:W-:Y:S02]  /*1130*/  R2UR UR5, R4 ;  /* 0x00000000040572ca */ /* 0x004fe400000e0000 */
[----:B---3--:R-:W-:-:S13]  /*1140*/  R2UR UR6, R0 ;  /* 0x00000000000672ca */ /* 0x008fda00000e0000 */
[----:B------:R-:W-:-:S06]  /*1150*/  UIADD3 UR5, -UR5, UR6, URZ ;  /* 0x0000000605057290 */ /* 0x000fcc000fffe13f */
[----:B------:R-:W-:-:S07]  /*1160*/  IMAD.U32 R18, RZ, RZ, UR5 ;  /* 0x00000005ff127e24 */ /* 0x000fce000f8e00ff */
.L_x_1993:
[----:B------:R-:W-:-:S13]  /*1170*/  R2UR UR5, R17 ;  /* 0x00000000110572ca */ /* 0x000fda00000e0000 */
[----:B------:R-:W-:Y:S01]  /*1180*/  IMAD.U32 R209, RZ, RZ, UR5 ;  /* 0x00000005ffd17e24 */ /* 0x000fe2000f8e00ff */
[----:B------:R-:W-:Y:S06]  /*1190*/  @!P1 BRA `(.L_x_1994) ;  /* 0x0000000000289947 */ /* 0x000fec0003800000 */
[----:B------:R-:W-:Y:S01]  /*11a0*/  R2UR UR6, R206 ;  /* 0x00000000ce0672ca */ /* 0x000fe200000e0000 */
[----:B------:R-:W-:Y:S01]  /*11b0*/  ULDC.64 UR8, c[0x0][0x208] ;  /* 0x0000820000087ab9 */ /* 0x000fe20000000a00 */
[----:B------:R-:W-:-:S11]  /*11c0*/  R2UR UR7, R208 ;  /* 0x00000000d00772ca */ /* 0x000fd600000e0000 */
[----:B------:R-:W-:-:S04]  /*11d0*/  ULEA UR5, UP0, UR6, UR10, 0x2 ;  /* 0x0000000a06057291 */ /* 0x000fc8000f80103f */
[----:B------:R-:W-:Y:S02]  /*11e0*/  ULEA.HI.X UR6, UR6, UR11, UR7, 0x2, UP0 ;  /* 0x0000000b06067291 */ /* 0x000fe400080f1407 */
[----:B------:R-:W-:-:S04]  /*11f0*/  IMAD.U32 R2, RZ, RZ, UR5 ;  /* 0x00000005ff027e24 */ /* 0x000fc8000f8e00ff */
[----:B------:R-:W-:-:S05]  /*1200*/  IMAD.U32 R3, RZ, RZ, UR6 ;  /* 0x00000006ff037e24 */ /* 0x000fca000f8e00ff */
[----:B------:R-:W2:Y:S02]  /*1210*/  LDG.E R2, desc[UR8][R2.64] ;  /* 0x0000000802027981 */ /* 0x000ea4000c1e1900 */
[----:B--2---:R-:W-:Y:S01]  /*1220*/  R2UR UR8, R2 ;  /* 0x00000000020872ca */ /* 0x004fe200000e0000 */
[----:B------:R-:W-:-:S14]  /*1230*/  BRA `(.L_x_1995) ;  /* 0x00000000003c7947 */ /* 0x000fdc0003800000 */
.L_x_1994:
        /* <DEDUP_REMOVED lines=14> */
[----:B------:R-:W-:-:S12]  /*1320*/  UIADD3 UR8, -UR8, UR5, URZ ;  /* 0x0000000508087290 */ /* 0x000fd8000fffe13f */
.L_x_1995:
[----:B------:R-:W-:Y:S01]  /*1330*/  R2UR UR5, R17 ;  /* 0x00000000110572ca */ /* 0x000fe200000e0000 */
[----:B------:R-:W-:Y:S01]  /*1340*/  UIADD3 UR7, -UR4, UR8, URZ ;  /* 0x0000000804077290 */ /* 0x000fe2000fffe13f */
[----:B------:R-:W-:Y:S02]  /*1350*/  R2UR UR8, R18 ;  /* 0x00000000120872ca */ /* 0x000fe400000e0000 */
[----:B------:R-:W-:Y:S01]  /*1360*/  CS2R R2, SRZ ;  /* 0x0000000000027805 */ /* 0x000fe2000001ff00 */
[----:B------:R-:W-:Y:S01]  /*1370*/  UMOV UR4, URZ ;  /* 0x0000003f00047c82 */ /* 0x000fe20008000000 */
[----:B------:R-:W-:Y:S02]  /*1380*/  PLOP3.LUT P0, PT, PT, PT, PT, 0x80, 0x0 ;  /* 0x000000000000781c */ /* 0x000fe40003f0f070 */
[----:B------:R-:W-:Y:S01]  /*1390*/  CS2R R118, SRZ ;  /* 0x0000000000767805 */ /* 0x000fe2000001ff00 */
[----:B------:R-:W-:Y:S01]  /*13a0*/  IMAD.U32 R19, RZ, RZ, UR7 ;  /* 0x00000007ff137e24 */ /* 0x000fe2000f8e00ff */
[----:B------:R-:W-:-:S02]  /*13b0*/  CS2R R116, SRZ ;  /* 0x0000000000747805 */ /* 0x000fc4000001ff00 */
[----:B------:R-:W-:Y:S02]  /*13c0*/  CS2R R114, SRZ ;  /* 0x0000000000727805 */ /* 0x000fe4000001ff00 */
[----:B------:R-:W-:Y:S02]  /*13d0*/  CS2R R112, SRZ ;  /* 0x0000000000707805 */ /* 0x000fe4000001ff00 */
[----:B------:R-:W-:Y:S02]  /*13e0*/  CS2R R110, SRZ ;  /* 0x00000000006e7805 */ /* 0x000fe4000001ff00 */
[----:B------:R-:W-:Y:S01]  /*13f0*/  CS2R R108, SRZ ;  /* 0x00000000006c7805 */ /* 0x000fe2000001ff00 */
[----:B------:R-:W-:Y:S01]  /*1400*/  ULEA UR6, UR5, 0xef, 0x7 ;  /* 0x000000ef05067891 */ /* 0x000fe2000f8e383f */
[----:B------:R-:W-:Y:S01]  /*1410*/  CS2R R106, SRZ ;  /* 0x00000000006a7805 */ /* 0x000fe2000001ff00 */
[----:B------:R-:W-:Y:S01]  /*1420*/  UIADD3 UR5, UR7, 0x6f, URZ ;  /* 0x0000006f07057890 */ /* 0x000fe2000fffe03f */
[----:B------:R-:W-:Y:S01]  /*1430*/  CS2R R104, SRZ ;  /* 0x0000000000687805 */ /* 0x000fe2000001ff00 */
[----:B------:R-:W-:Y:S01]  /*1440*/  UIADD3 UR7, UR7, UR6, -UR8 ;  /* 0x0000000607077290 */ /* 0x000fe2000fffe808 */
[----:B------:R-:W-:Y:S01]  /*1450*/  CS2R R102, SRZ ;  /* 0x0000000000667805 */ /* 0x000fe2000001ff00 */
[----:B------:R-:W-:Y:S01]  /*1460*/  UIMAD.WIDE UR4, UR5, -0x6db6db6d, UR4 ;  /* 0x92492493050478a5 */ /* 0x000fe2000f8e0204 */
[----:B------:R-:W-:Y:S01]  /*1470*/  CS2R R100, SRZ ;  /* 0x0000000000647805 */ /* 0x000fe2000001ff00 */
[----:B------:R-:W-:Y:S01]  /*1480*/  UMOV UR6, URZ ;  /* 0x0000003f00067c82 */ /* 0x000fe20008000000 */
[----:B------:R-:W-:Y:S01]  /*1490*/  CS2R R98, SRZ ;  /* 0x0000000000627805 */ /* 0x000fe2000001ff00 */
[----:B------:R-:W-:Y:S01]  /*14a0*/  UIMAD.WIDE UR6, UR7, -0x6db6db6d, UR6 ;  /* 0x92492493070678a5 */ /* 0x000fe2000f8e0206 */
[----:B------:R-:W-:Y:S01]  /*14b0*/  CS2R R96, SRZ ;  /* 0x0000000000607805 */ /* 0x000fe2000001ff00 */
[----:B------:R-:W-:Y:S01]  /*14c0*/  USHF.R.U32.HI UR4, URZ, 0x1f, UR5 ;  /* 0x0000001f3f047899 */ /* 0x000fe20008011605 */
[----:B------:R-:W-:Y:S01]  /*14d0*/  IMAD.MOV.U32 R86, RZ, RZ, RZ ;  /* 0x000000ffff567224 */ /* 0x000fe200078e00ff */
[----:B------:R-:W-:Y:S01]  /*14e0*/  USHF.R.U32.HI UR6, URZ, 0x1f, UR7 ;  /* 0x0000001f3f067899 */ /* 0x000fe20008011607 */
[----:B------:R-:W-:Y:S01]  /*14f0*/  CS2R R90, SRZ ;  /* 0x00000000005a7805 */ /* 0x000fe2000001ff00 */
[----:B------:R-:W-:Y:S01]  /*1500*/  ULEA.HI.SX32 UR4, UR5, UR4, 0x1a ;  /* 0x0000000405047291 */ /* 0x000fe2000f8fd23f */
[----:B------:R-:W-:Y:S01]  /*1510*/  CS2R R92, SRZ ;  /* 0x00000000005c7805 */ /* 0x000fe2000001ff00 */
[----:B------:R-:W-:Y:S01]  /*1520*/  ULEA.HI.SX32 UR6, UR7, UR6, 0x1a ;  /* 0x0000000607067291 */ /* 0x000fe2000f8fd23f */
[----:B------:R-:W-:Y:S01]  /*1530*/  IMAD.MOV.U32 R43, RZ, RZ, RZ ;  /* 0x000000ffff2b7224 */ /* 0x000fe200078e00ff */
[----:B------:R-:W-:-:S02]  /*1540*/  CS2R R88, SRZ ;  /* 0x0000000000587805 */ /* 0x000fc4000001ff00 */
[----:B------:R-:W-:Y:S01]  /*1550*/  CS2R R128, SRZ ;  /* 0x0000000000807805 */ /* 0x000fe2000001ff00 */
[----:B------:R-:W-:Y:S01]  /*1560*/  UISETP.LT.AND UP0, UPT, UR4, UR6, UPT ;  /* 0x000000060400728c */ /* 0x000fe2000bf01270 */
[----:B------:R-:W-:Y:S02]  /*1570*/  CS2R R38, SRZ ;  /* 0x0000000000267805 */ /* 0x000fe4000001ff00 */
[----:B------:R-:W-:Y:S02]  /*1580*/  CS2R R84, SRZ ;  /* 0x0000000000547805 */ /* 0x000fe4000001ff00 */
[----:B------:R-:W-:Y:S01]  /*1590*/  CS2R R46, SRZ ;  /* 0x00000000002e7805 */ /* 0x000fe2000001ff00 */
[----:B------:R-:W-:Y:S01]  /*15a0*/  USEL UR38, UR4, UR6, UP0 ;  /* 0x0000000604267287 */ /* 0x000fe20008000000 */
[----:B------:R-:W-:Y:S02]  /*15b0*/  CS2R R36, SRZ ;  /* 0x0000000000247805 */ /* 0x000fe4000001ff00 */
[----:B------:R-:W-:-:S02]  /*15c0*/  CS2R R78, SRZ ;  /* 0x00000000004e7805 */ /* 0x000fc4000001ff00 */
[----:B------:R-:W-:Y:S01]  /*15d0*/  CS2R R76, SRZ ;  /* 0x00000000004c7805 */ /* 0x000fe2000001ff00 */
[----:B------:R-:W-:Y:S01]  /*15e0*/  UISETP.GE.AND UP0, UPT, UR38, 0x1, UPT ;  /* 0x000000012600788c */ /* 0x000fe2000bf06270 */
[----:B------:R-:W-:Y:S02]  /*15f0*/  CS2R R74, SRZ ;  /* 0x00000000004a7805 */ /* 0x000fe4000001ff00 */
[----:B------:R-:W-:Y:S02]  /*1600*/  CS2R R72, SRZ ;  /* 0x0000000000487805 */ /* 0x000fe4000001ff00 */
[----:B------:R-:W-:Y:S02]  /*1610*/  CS2R R70, SRZ ;  /* 0x0000000000467805 */ /* 0x000fe4000001ff00 */
[----:B------:R-:W-:Y:S02]  /*1620*/  CS2R R68, SRZ ;  /* 0x0000000000447805 */ /* 0x000fe4000001ff00 */
[----:B------:R-:W-:-:S02]  /*1630*/  CS2R R66, SRZ ;  /* 0x0000000000427805 */ /* 0x000fc4000001ff00 */
[----:B------:R-:W-:Y:S02]  /*1640*/  PLOP3.LUT P1, PT, PT, PT, UP0, 0x80, 0x0 ;  /* 0x000000000000781c */ /* 0x000fe40003f2f008 */
        /* <DEDUP_REMOVED lines=13> */
[----:B------:R-:W-:Y:S02]  /*1720*/  MOV R133, RZ ;  /* 0x000000ff00857202 */ /* 0x000fe40000000f00 */
        /* <DEDUP_REMOVED lines=41> */
.L_x_1997:
        /* <DEDUP_REMOVED lines=11> */
.L_x_2134:
[----:B------:R-:W-:Y:S05]  /*1a70*/  @!P0 BRA `(.L_x_1999) ;  /* 0x0000000000048947 */ /* 0x000fea0003800000 */
[----:B------:R-:W-:Y:S01]  /*1a80*/  BPT.TRAP 0x1 ;  /* 0x000000040000795c */ /* 0x000fe20000300000 */
.L_x_1999:
[----:B------:R-:W-:Y:S02]  /*1a90*/  IMAD.U32 R2, RZ, RZ, UR36 ;  /* 0x00000024ff027e24 */ /* 0x000fe4000f8e00ff */
[----:B0-----:R-:W-:-:S03]  /*1aa0*/  IMAD.U32 R3, RZ, RZ, UR61 ;  /* 0x0000003dff037e24 */ /* 0x001fc6000f8e00ff */
[----:B------:R-:W-:Y:S02]  /*1ab0*/  LEA R2, R2, UR60, 0x3 ;  /* 0x0000003c02027c11 */ /* 0x000fe4000f8e18ff */
[----:B------:R-:W-:-:S04]  /*1ac0*/  SHF.L.U32 R3, R3, 0x1f, RZ ;  /* 0x0000001f03037819 */ /* 0x000fc800000006ff */
[----:B------:R0:W1:Y:S01]  /*1ad0*/  SYNCS.PHASECHK.TRANS64.TRYWAIT P2, [R2+URZ+0x36830], R3 ;  /* 0x03683003020075a7 */ /* 0x000062000804017f */
[----:B------:R-:W-:Y:S05]  /*1ae0*/  @!P0 BRA `(.L_x_2000) ;  /* 0x0000000000048947 */ /* 0x000fea0003800000 */
[----:B------:R-:W-:Y:S01]  /*1af0*/  BPT.TRAP 0x1 ;  /* 0x000000040000795c */ /* 0x000fe20000300000 */
.L_x_2000:
[----:B------:R-:W2:Y:S01]  /*1b00*/  S2R R0, SR_TID.X ;  /* 0x0000000000007919 */ /* 0x000ea20000002100 */
[----:B------:R-:W-:Y:S02]  /*1b10*/  MOV R119, RZ ;  /* 0x000000ff00777202 */ /* 0x000fe40000000f00 */
[----:B--2---:R-:W-:Y:S01]  /*1b20*/  LOP3.LUT P1, RZ, R0, 0x7f, RZ, 0xc0, !PT ;  /* 0x0000007f00ff7812 */ /* 0x004fe2000782c0ff */
[----:B-1----:R-:W-:-:S12]  /*1b30*/  @P2 BRA `(.L_x_2001) ;  /* 0x0000000000082947 */ /* 0x002fd80003800000 */
[----:B------:R-:W1:Y:S02]  /*1b40*/  SYNCS.PHASECHK.TRANS64.TRYWAIT P2, [R2+URZ+0x36830], R3 ;  /* 0x03683003020075a7 */ /* 0x000e64000804017f */
[----:B-1----:R-:W-:Y:S05]  /*1b50*/  @!P2 BRA `(.L_x_2002) ;  /* 0x000001500020a947 */ /* 0x002fea0003800000 */
.L_x_2001:
[----:B------:R-:W-:Y:S05]  /*1b60*/  WARPSYNC.ALL ;  /* 0x0000000000007948 */ /* 0x000fea0003800000 */
[----:B------:R-:W-:Y:S01]  /*1b70*/  UIADD3 UR4, UR60, 0x21400, URZ ;  /* 0x000214003c047890 */ /* 0x000fe2000fffe03f */
[----:B------:R-:W-:Y:S01]  /*1b80*/  WARPGROUP.ARRIVE ;  /* 0x00000000000079c5 */ /* 0x000fe20000000000 */
[----:B------:R-:W-:Y:S01]  /*1b90*/  UMOV UR7, 0x40000040 ;  /* 0x4000004000077882 */ /* 0x000fe20000000000 */
[----:B------:R-:W-:Y:S01]  /*1ba0*/  UMOV UR11, 0x40000040 ;  /* 0x40000040000b7882 */ /* 0x000fe20000000000 */
[----:B------:R-:W-:Y:S01]  /*1bb0*/  USHF.R.U32.HI UR4, URZ, 0x4, UR4 ;  /* 0x000000043f047899 */ /* 0x000fe20008011604 */
[----:B------:R-:W-:Y:S01]  /*1bc0*/  R2UR UR39, R19 ;  /* 0x00000000132772ca */ /* 0x000fe200000e0000 */
[----:B------:R-:W-:Y:S01]  /*1bd0*/  UMOV UR15, 0x40000040 ;  /* 0x40000040000f7882 */ /* 0x000fe20000000000 */
[----:B------:R-:W-:Y:S01]  /*1be0*/  UMOV UR19, 0x40000040 ;  /* 0x4000004000137882 */ /* 0x000fe20000000000 */
[----:B------:R-:W-:Y:S01]  /*1bf0*/  ULOP3.LUT UR4, UR4, 0x3fff, URZ, 0xc0, !UPT ;  /* 0x00003fff04047892 */ /* 0x000fe2000f8ec03f */
[----:B01----:R-:W-:Y:S01]  /*1c00*/  @!P1 VIADD R2, R2, 0x36840 ;  /* 0x0003684002029836 */ /* 0x003fe20000000000 */
[----:B------:R-:W-:Y:S01]  /*1c10*/  UMOV UR23, 0x40000040 ;  /* 0x4000004000177882 */ /* 0x000fe20000000000 */
[----:B------:R-:W-:Y:S01]  /*1c20*/  UMOV UR27, 0x40000040 ;  /* 0x40000040001b7882 */ /* 0x000fe20000000000 */
[----:B------:R-:W-:Y:S01]  /*1c30*/  ULOP3.LUT UR5, UR4, 0x10000, URZ, 0xfc, !UPT ;  /* 0x0001000004057892 */ /* 0x000fe2000f8efc3f */
[--C-:B------:R-:W-:Y:S01]  /*1c40*/  IMAD.MOV.U32 R118, RZ, RZ, R119.reuse ;  /* 0x000000ffff767224 */ /* 0x100fe200078e0077 */
[----:B------:R-:W-:Y:S01]  /*1c50*/  ULOP3.LUT UR4, UR37, 0x10000, URZ, 0xfc, !UPT ;  /* 0x0001000025047892 */ /* 0x000fe2000f8efc3f */
[----:B------:R-:W-:Y:S01]  /*1c60*/  R2UR UR37, R17 ;  /* 0x00000000112572ca */ /* 0x000fe200000e0000 */
[----:B------:R-:W-:Y:S01]  /*1c70*/  UIMAD UR6, UR36, 0xa80, UR5 ;  /* 0x00000a80240678a4 */ /* 0x000fe2000f8e0205 */
[----:B------:R-:W-:Y:S01]  /*1c80*/  @!P1 PRMT R2, RZ, 0x654, R2 ;  /* 0x00000654ff029816 */ /* 0x000fe20000000002 */
[----:B------:R-:W-:Y:S01]  /*1c90*/  IMAD.U32 R8, RZ, RZ, UR5 ;  /* 0x00000005ff087e24 */ /* 0x000fe2000f8e00ff */
[----:B------:R-:W-:Y:S01]  /*1ca0*/  UMOV UR5, 0x40000040 ;  /* 0x4000004000057882 */ /* 0x000fe20000000000 */
[----:B------:R-:W-:Y:S01]  /*1cb0*/  UIADD3 UR10, UR6, 0x80, URZ ;  /* 0x00000080060a7890 */ /* 0x000fe2000fffe03f */
[----:B------:R-:W-:Y:S01]  /*1cc0*/  IMAD.MOV.U32 R117, RZ, RZ, R119 ;  /* 0x000000ffff757224 */ /* 0x000fe200078e0077 */
[----:B------:R-:W-:Y:S01]  /*1cd0*/  UMOV UR8, UR4 ;  /* 0x0000000400087c82 */ /* 0x000fe20008000000 */
[----:B------:R-:W-:Y:S01]  /*1ce0*/  UMOV UR9, UR5 ;  /* 0x0000000500097c82 */ /* 0x000fe20008000000 */
[----:B------:R-:W-:-:S02]  /*1cf0*/  UIADD3 UR14, UR6, 0x200, URZ ;  /* 0x00000200060e7890 */ /* 0x000fc4000fffe03f */
[----:B------:R-:W-:Y:S01]  /*1d00*/  HGMMA.64x16x16.F32 R72, gdesc[UR4], RZ, !UPT, gsb0 ;  /* 0x00200000044879f0 */ /* 0x000fe2000c0008ff */
[----:B------:R-:W-:Y:S01]  /*1d10*/  UMOV UR12, UR4 ;  /* 0x00000004000c7c82 */ /* 0x000fe20008000000 */
[----:B------:R-:W-:Y:S01]  /*1d20*/  UMOV UR13, UR5 ;  /* 0x00000005000d7c82 */ /* 0x000fe20008000000 */
[----:B------:R-:W-:Y:S01]  /*1d30*/  UIADD3 UR18, UR6, 0x280, URZ ;  /* 0x0000028006127890 */ /* 0x000fe2000fffe03f */
[----:B------:R-:W-:Y:S01]  /*1d40*/  IMAD.U32 R0, RZ, RZ, UR37 ;  /* 0x00000025ff007e24 */ /* 0x000fe2000f8e00ff */
[----:B------:R-:W-:Y:S01]  /*1d50*/  UMOV UR16, UR4 ;  /* 0x0000000400107c82 */ /* 0x000fe20008000000 */
        /* <DEDUP_REMOVED lines=36> */
[----:B------:R-:W-:Y:S01]  /*1fa0*/  IMAD.MOV.U32 R80, RZ, RZ, R119 ;  /* 0x000000ffff507224 */ /* 0x000fe200078e0077 */
[----:B------:R-:W-:-:S02]  /*1fb0*/  WARPGROUP.DEPBAR.LE gsb0, 0x0 ;  /* 0x00008000000079c5 */ /* 0x000fc40000010000 */
        /* <DEDUP_REMOVED lines=83> */
[----:B------:R-:W-:Y:S02]  /*24f0*/  R2UR UR11, R18 ;  /* 0x00000000120b72ca */ /* 0x000fe400000e0000 */
        /* <DEDUP_REMOVED lines=347> */
[----:B------:R-:W-:Y:S02]  /*3ab0*/  UIMAD UR7, UR38, -0x70, UR39 ;  /* 0xffffff90260778a4 */ /* 0x000fe4000f8e0227 */
[----:B------:R-:W-:Y:S02]  /*3ac0*/  UIADD3 UR38, UR38, -0x2, URZ ;  /* 0xfffffffe26267890 */ /* 0x000fe4000fffe03f */
[----:B------:R-:W-:Y:S02]  /*3ad0*/  UIADD3 UR10, -UR11, 0x71, UR7 ;  /* 0x000000710b0a7890 */ /* 0x000fe4000fffe107 */
[----:B------:R-:W-:-:S04]  /*3ae0*/  UIADD3 UR7, UR7, 0x70, URZ ;  /* 0x0000007007077890 */ /* 0x000fc8000fffe03f */
[----:B------:R-:W-:Y:S02]  /*3af0*/  IMAD.U32 R5, RZ, RZ, UR10 ;  /* 0x0000000aff057e24 */ /* 0x000fe4000f8e00ff */
[----:B------:R-:W-:Y:S02]  /*3b00*/  IMAD.U32 R3, RZ, RZ, UR7 ;  /* 0x00000007ff037e24 */ /* 0x000fe4000f8e00ff */
[----:B------:R-:W-:Y:S02]  /*3b10*/  IMAD R6, R204, -0x2, R5 ;  /* 0xfffffffecc067824 */ /* 0x000fe400078e0205 */
[----:B------:R-:W-:Y:S02]  /*3b20*/  IMAD R5, R0, 0x80, R205 ;  /* 0x0000008000057824 */ /* 0x000fe400078e02cd */
        /* <DEDUP_REMOVED lines=23> */
[----:B------:R-:W-:Y:S01]  /*3ca0*/  ISETP.GT.AND P2, PT, R0, 0x9, PT ;  /* 0x000000090000780c */ /* 0x000fe20003f44270 */
[----:B------:R-:W-:Y:S01]  /*3cb0*/  HGMMA.64x16x16.F32 R64, gdesc[UR52], R64, gsb0 ;  /* 0x00200000344079f0 */ /* 0x000fe20008000840 */
[----:B------:R-:W-:Y:S01]  /*3cc0*/  UIADD3 UR54, UR6, 0x806, URZ ;  /* 0x0000080606367890 */ /* 0x000fe2000fffe03f */
[----:B------:R-:W-:Y:S01]  /*3cd0*/  FSEL R13, R78, -INF , P4 ;  /* 0xff8000004e0d7808 */ /* 0x000fe20002000000 */
[----:B------:R-:W-:Y:S01]  /*3ce0*/  UMOV UR55, 0x40000040 ;  /* 0x4000004000377882 */ /* 0x000fe20000000000 */
[----:B------:R-:W-:Y:S01]  /*3cf0*/  FMNMX.FTZ R4, R7, R75, !PT ;  /* 0x0000004b07047209 */ /* 0x000fe20007810000 */
[----:B------:R-:W-:Y:S01]  /*3d00*/  IMAD.MOV.U32 R78, RZ, RZ, R119 ;  /* 0x000000ffff4e7224 */ /* 0x000fe200078e0077 */
        /* <DEDUP_REMOVED lines=15> */
[----:B------:R-:W-:Y:S01]  /*3e00*/  UMOV UR55, 0x40000040 ;  /* 0x4000004000377882 */ /* 0x000fe20000000000 */
[----:B------:R-:W-:Y:S02]  /*3e10*/  ISETP.GT.AND P2, PT, R0, 0x19, PT ;  /* 0x000000190000780c */ /* 0x000fe40003f44270 */
[----:B------:R-:W-:Y:S01]  /*3e20*/  FSEL R81, R70, -INF , P3 ;  /* 0xff80000046517808 */ /* 0x000fe20001800000 */
[----:B------:R-:W-:Y:S01]  /*3e30*/  IMAD.MOV.U32 R70, RZ, RZ, R119 ;  /* 0x000000ffff467224 */ /* 0x000fe200078e0077 */
[----:B------:R-:W-:Y:S02]  /*3e40*/  FMNMX.FTZ R4, R67, R4, !PT ;  /* 0x0000000443047209 */ /* 0x000fe40007810000 */
        /* <DEDUP_REMOVED lines=14> */
[----:B------:R-:W-:Y:S01]  /*3f30*/  UMOV UR55, 0x40000040 ;  /* 0x4000004000377882 */ /* 0x000fe20000000000 */
[----:B------:R-:W-:Y:S01]  /*3f40*/  FSEL R85, R62, -INF , P3 ;  /* 0xff8000003e557808 */ /* 0x000fe20001800000 */
[----:B------:R-:W-:Y:S01]  /*3f50*/  IMAD.MOV.U32 R62, RZ, RZ, R119 ;  /* 0x000000ffff3e7224 */ /* 0x000fe200078e0077 */
[----:B------:R-:W-:Y:S02]  /*3f60*/  FMNMX.FTZ R4, R59, R4, !PT ;  /* 0x000000043b047209 */ /* 0x000fe40007810000 */
        /* <DEDUP_REMOVED lines=33> */
[----:B------:R-:W-:Y:S01]  /*4180*/  UMOV UR55, 0x40000040 ;  /* 0x4000004000377882 */ /* 0x000fe20000000000 */
[----:B------:R-:W-:Y:S01]  /*4190*/  ISETP.GT.AND P2, PT, R0, 0x49, PT ;  /* 0x000000490000780c */ /* 0x000fe20003f44270 */
[----:B------:R-:W-:Y:S01]  /*41a0*/  ULDC UR6, c[0x0][0x988] ;  /* 0x0002620000067ab9 */ /* 0x000fe20000000800 */
[----:B------:R-:W-:Y:S02]  /*41b0*/  FSEL R97, R46, -INF , P3 ;  /* 0xff8000002e617808 */ /* 0x000fe40001800000 */
[----:B------:R-:W-:-:S02]  /*41c0*/  FMNMX.FTZ R4, R95, R4, !PT ;  /* 0x000000045f047209 */ /* 0x000fc40007810000 */
[C---:B------:R-:W-:Y:S02]  /*41d0*/  ISETP.GT.AND P3, PT, R0.reuse, 0x50, PT ;  /* 0x000000500000780c */ /* 0x040fe40003f64270 */
[----:B------:R-:W-:Y:S02]  /*41e0*/  FSEL R99, R47, -INF , P2 ;  /* 0xff8000002f637808 */ /* 0x000fe40001000000 */
[----:B------:R-:W-:Y:S02]  /*41f0*/  FMNMX.FTZ R4, R97, R4, !PT ;  /* 0x0000000461047209 */ /* 0x000fe40007810000 */
[----:B------:R-:W-:Y:S02]  /*4200*/  ISETP.GT.AND P2, PT, R0, 0x51, PT ;  /* 0x000000510000780c */ /* 0x000fe40003f44270 */
[----:B------:R-:W-:Y:S01]  /*4210*/  FMNMX.FTZ R4, R99, R4, !PT ;  /* 0x0000000463047209 */ /* 0x000fe20007810000 */
[----:B------:R-:W-:Y:S02]  /*4220*/  WARPGROUP.DEPBAR.LE gsb0, 0x0 ;  /* 0x00008000000079c5 */ /* 0x000fe40000010000 */
[----:B------:R-:W-:Y:S01]  /*4230*/  WARPGROUP.ARRIVE ;  /* 0x00000000000079c5 */ /* 0x000fe20000000000 */
[----:B------:R-:W-:-:S02]  /*4240*/  FSEL R101, R34, -INF , P3 ;  /* 0xff80000022657808 */ /* 0x000fc40001800000 */
[C---:B------:R-:W-:Y:S02]  /*4250*/  ISETP.GT.AND P3, PT, R0.reuse, 0x58, PT ;  /* 0x000000580000780c */ /* 0x040fe40003f64270 */
[----:B------:R-:W-:Y:S01]  /*4260*/  FSEL R103, R35, -INF , P2 ;  /* 0xff80000023677808 */ /* 0x000fe20001000000 */
[----:B------:R-:W-:Y:S01]  /*4270*/  HGMMA.64x16x16.F32 R24, gdesc[UR52], R24, gsb0 ;  /* 0x00200000341879f0 */ /* 0x000fe20008000818 */
[----:B------:R-:W-:Y:S02]  /*4280*/  FMNMX.FTZ R4, R101, R4, !PT ;  /* 0x0000000465047209 */ /* 0x000fe40007810000 */
[----:B------:R-:W-:Y:S02]  /*4290*/  ISETP.GT.AND P2, PT, R0, 0x59, PT ;  /* 0x000000590000780c */ /* 0x000fe40003f44270 */
        /* <DEDUP_REMOVED lines=8> */
[----:B------:R-:W-:Y:S01]  /*4320*/  FSEL R109, R26, -INF , P3 ;  /* 0xff8000001a6d7808 */ /* 0x000fe20001800000 */
[----:B------:R0:W-:Y:S01]  /*4330*/  @!P1 SYNCS.ARRIVE.TRANS64.RED.A1T0 RZ, [R2+URZ], RZ ;  /* 0x000000ff02ff99a7 */ /* 0x0001e2000810043f */
[----:B------:R-:W-:-:S02]  /*4340*/  ISETP.GT.AND P3, PT, R0, 0x68, PT ;  /* 0x000000680000780c */ /* 0x000fc40003f64270 */
[----:B------:R-:W-:Y:S02]  /*4350*/  FSEL R111, R27, -INF , P2 ;  /* 0xff8000001b6f7808 */ /* 0x000fe40001000000 */
[----:B------:R-:W-:Y:S02]  /*4360*/  FMNMX.FTZ R4, R109, R4, !PT ;  /* 0x000000046d047209 */ /* 0x000fe40007810000 */
[----:B------:R-:W-:Y:S02]  /*4370*/  ISETP.GT.AND P2, PT, R0, 0x69, PT ;  /* 0x000000690000780c */ /* 0x000fe40003f44270 */
[----:B------:R-:W-:Y:S02]  /*4380*/  FSEL R113, R30, -INF , P3 ;  /* 0xff8000001e717808 */ /* 0x000fe40001800000 */
[----:B------:R-:W-:Y:S02]  /*4390*/  FMNMX.FTZ R4, R111, R4, !PT ;  /* 0x000000046f047209 */ /* 0x000fe40007810000 */
[----:B------:R-:W-:-:S02]  /*43a0*/  FSEL R115, R31, -INF , P2 ;  /* 0xff8000001f737808 */ /* 0x000fc40001000000 */
[----:B------:R-:W-:Y:S02]  /*43b0*/  FMNMX.FTZ R4, R113, R4, !PT ;  /* 0x0000000471047209 */ /* 0x000fe40007810000 */
[----:B------:R-:W-:Y:S02]  /*43c0*/  ISETP.GT.AND P3, PT, R3, 0x1, PT ;  /* 0x000000010300780c */ /* 0x000fe40003f64270 */
[----:B------:R-:W-:Y:S02]  /*43d0*/  FMNMX.FTZ R9, R115, R4, !PT ;  /* 0x0000000473097209 */ /* 0x000fe40007810000 */
[----:B------:R-:W-:Y:S02]  /*43e0*/  FSEL R73, R73, -INF , P3 ;  /* 0xff80000049497808 */ /* 0x000fe40001800000 */
[----:B------:R-:W-:Y:S01]  /*43f0*/  ISETP.GT.AND P3, PT, R3, 0x11, PT ;  /* 0x000000110300780c */ /* 0x000fe20003f64270 */
[----:B------:R-:W1:Y:S03]  /*4400*/  SHFL.BFLY PT, R0, R9, 0x2, 0x1f ;  /* 0x0c401f0009007f89 */ /* 0x000e6600000e0000 */
        /* <DEDUP_REMOVED lines=8> */
[----:B-1----:R-:W-:Y:S01]  /*4490*/  FMNMX.FTZ R10, R9, R0, !PT ;  /* 0x00000000090a7209 */ /* 0x002fe20007810000 */
[----:B------:R-:W-:Y:S01]  /*44a0*/  IMAD.U32 R0, RZ, RZ, UR6 ;  /* 0x00000006ff007e24 */ /* 0x000fe2000f8e00ff */
[----:B------:R-:W-:Y:S01]  /*44b0*/  FSEL R9, R76, -INF , P4 ;  /* 0xff8000004c097808 */ /* 0x000fe20002000000 */
[----:B------:R-:W-:Y:S01]  /*44c0*/  UIADD3 UR6, UR39, -UR11, URZ ;  /* 0x8000000b27067290 */ /* 0x000fe2000fffe03f */
[----:B------:R-:W-:Y:S01]  /*44d0*/  FSEL R49, R49, -INF , P3 ;  /* 0xff80000031317808 */ /* 0x000fe20001800000 */
[----:B------:R-:W1:Y:S01]  /*44e0*/  SHFL.BFLY PT, R11, R10, 0x1, 0x1f ;  /* 0x0c201f000a0b7f89 */ /* 0x000e6200000e0000 */
[----:B------:R-:W-:Y:S01]  /*44f0*/  ISETP.GT.AND P3, PT, R3, 0x39, PT ;  /* 0x000000390300780c */ /* 0x000fe20003f64270 */
[----:B------:R-:W-:Y:S01]  /*4500*/  ULEA UR7, UR37, UR6, 0x7 ;  /* 0x0000000625077291 */ /* 0x000fe2000f8e383f */
[----:B------:R-:W-:-:S02]  /*4510*/  IMAD.MOV.U32 R76, RZ, RZ, R119 ;  /* 0x000000ffff4c7224 */ /* 0x000fc400078e0077 */
[----:B------:R-:W-:Y:S01]  /*4520*/  FSEL R53, R53, -INF , P3 ;  /* 0xff80000035357808 */ /* 0x000fe20001800000 */
[----:B------:R-:W-:Y:S01]  /*4530*/  UMOV UR6, URZ ;  /* 0x0000003f00067c82 */ /* 0x000fe20008000000 */
[----:B------:R-:W-:Y:S01]  /*4540*/  ISETP.GT.AND P3, PT, R3, 0x41, PT ;  /* 0x000000410300780c */ /* 0x000fe20003f64270 */
[----:B------:R-:W-:-:S03]  /*4550*/  UIMAD.WIDE UR6, UR7, -0x6db6db6d, UR6 ;  /* 0x92492493070678a5 */ /* 0x000fc6000f8e0206 */
[----:B------:R-:W-:Y:S01]  /*4560*/  FSEL R41, R41, -INF , P3 ;  /* 0xff80000029297808 */ /* 0x000fe20001800000 */
[----:B------:R-:W-:Y:S01]  /*4570*/  USHF.R.U32.HI UR6, URZ, 0x1f, UR7 ;  /* 0x0000001f3f067899 */ /* 0x000fe20008011607 */
[----:B------:R-:W-:-:S03]  /*4580*/  ISETP.GT.AND P3, PT, R3, 0x49, PT ;  /* 0x000000490300780c */ /* 0x000fc60003f64270 */
[----:B------:R-:W-:Y:S01]  /*4590*/  ULEA.HI.SX32 UR6, UR7, UR6, 0x1a ;  /* 0x0000000607067291 */ /* 0x000fe2000f8fd23f */
[----:B------:R-:W-:Y:S02]  /*45a0*/  FSEL R45, R45, -INF , P3 ;  /* 0xff8000002d2d7808 */ /* 0x000fe40001800000 */
[----:B------:R-:W-:Y:S01]  /*45b0*/  ISETP.GT.AND P3, PT, R3, 0x51, PT ;  /* 0x000000510300780c */ /* 0x000fe20003f64270 */
[----:B------:R-:W-:-:S03]  /*45c0*/  UISETP.LT.AND UP0, UPT, URZ, UR6, UPT ;  /* 0x000000063f00728c */ /* 0x000fc6000bf01270 */
[----:B------:R-:W-:Y:S01]  /*45d0*/  FSEL R33, R33, -INF , P3 ;  /* 0xff80000021217808 */ /* 0x000fe20001800000 */
[----:B------:R-:W-:Y:S01]  /*45e0*/  USEL UR10, URZ, UR6, !UP0 ;  /* 0x000000063f0a7287 */ /* 0x000fe2000c000000 */
[----:B-1----:R-:W-:Y:S02]  /*45f0*/  FMNMX.FTZ R4, R10, R11, !PT ;  /* 0x0000000b0a047209 */ /* 0x002fe40007810000 */
[----:B------:R-:W-:Y:S01]  /*4600*/  ISETP.GT.AND P3, PT, R3, 0x59, PT ;  /* 0x000000590300780c */ /* 0x000fe20003f64270 */
[----:B------:R-:W-:Y:S01]  /*4610*/  UISETP.GE.AND UP0, UPT, UR38, UR10, UPT ;  /* 0x0000000a2600728c */ /* 0x000fe2000bf06270 */
[C---:B------:R-:W-:Y:S01]  /*4620*/  FSETP.NEU.FTZ.AND P2, PT, R4.reuse, -INF , PT ;  /* 0xff8000000400780b */ /* 0x040fe20003f5d000 */
[----:B------:R-:W-:Y:S01]  /*4630*/  FMUL.FTZ R11, R4, R0 ;  /* 0x00000000040b7220 */ /* 0x000fe20000410000 */
[----:B------:R-:W-:Y:S02]  /*4640*/  FSEL R37, R37, -INF , P3 ;  /* 0xff80000025257808 */ /* 0x000fe40001800000 */
[----:B------:R-:W-:-:S02]  /*4650*/  ISETP.GT.AND P3, PT, R3, 0x61, PT ;  /* 0x000000610300780c */ /* 0x000fc40003f64270 */
        /* <DEDUP_REMOVED lines=8> */
[----:B------:R-:W-:Y:S01]  /*46e0*/  FMNMX.FTZ R10, R7, R73, !PT ;  /* 0x00000049070a7209 */ /* 0x000fe20007810000 */
[-CC-:B------:R-:W-:Y:S01]  /*46f0*/  FFMA.FTZ R6, R75, R0.reuse, -R30.reuse ;  /* 0x000000004b067223 */ /* 0x180fe2000001081e */
[----:B------:R-:W-:Y:S01]  /*4700*/  FSEL R77, R77, -INF , P2 ;  /* 0xff8000004d4d7808 */ /* 0x000fe20001000000 */
[----:B------:R-:W-:Y:S01]  /*4710*/  MUFU.EX2 R201, R201 ;  /* 0x000000c900c97308 */ /* 0x000fe20000000800 */
[----:B------:R-:W-:Y:S01]  /*4720*/  ISETP.GT.AND P2, PT, R3, 0x10, PT ;  /* 0x000000100300780c */ /* 0x000fe20003f44270 */
[--C-:B------:R-:W-:Y:S01]  /*4730*/  FFMA.FTZ R79, R79, R0, -R30.reuse ;  /* 0x000000004f4f7223 */ /* 0x100fe2000001081e */
[----:B------:R-:W-:Y:S01]  /*4740*/  FMNMX.FTZ R10, R9, R10, !PT ;  /* 0x0000000a090a7209 */ /* 0x000fe20007810000 */
[-CC-:B------:R-:W-:Y:S01]  /*4750*/  FFMA.FTZ R67, R67, R0.reuse, -R30.reuse ;  /* 0x0000000043437223 */ /* 0x180fe2000001081e */
[----:B------:R-:W-:Y:S01]  /*4760*/  FSEL R11, R64, -INF , P2 ;  /* 0xff800000400b7808 */ /* 0x000fe20001000000 */
[--C-:B------:R-:W-:Y:S01]  /*4770*/  FFMA.FTZ R199, R81, R0, -R30.reuse ;  /* 0x0000000051c77223 */ /* 0x100fe2000001081e */
[----:B------:R-:W-:Y:S01]  /*4780*/  FMNMX.FTZ R10, R77, R10, !PT ;  /* 0x0000000a4d0a7209 */ /* 0x000fe20007810000 */
[----:B------:R-:W1:Y:S01]  /*4790*/  MUFU.EX2 R6, R6 ;  /* 0x0000000600067308 */ /* 0x000e620000000800 */
[----:B------:R-:W-:Y:S01]  /*47a0*/  ISETP.GT.AND P2, PT, R3, 0x18, PT ;  /* 0x000000180300780c */ /* 0x000fe20003f44270 */
[--C-:B------:R-:W-:Y:S01]  /*47b0*/  FFMA.FTZ R55, R55, R0, -R30.reuse ;  /* 0x0000000037377223 */ /* 0x100fe2000001081e */
[----:B------:R-:W-:Y:S01]  /*47c0*/  FMNMX.FTZ R10, R11, R10, !PT ;  /* 0x0000000a0b0a7209 */ /* 0x000fe20007810000 */
[-CC-:B------:R-:W-:Y:S01]  /*47d0*/  FFMA.FTZ R71, R71, R0.reuse, -R30.reuse ;  /* 0x0000000047477223 */ /* 0x180fe2000001081e */
[----:B------:R-:W-:Y:S01]  /*47e0*/  FSEL R13, R68, -INF , P2 ;  /* 0xff800000440d7808 */ /* 0x000fe20001000000 */
[--C-:B------:R-:W-:Y:S01]  /*47f0*/  FFMA.FTZ R193, R83, R0, -R30.reuse ;  /* 0x0000000053c17223 */ /* 0x100fe2000001081e */
[----:B------:R-:W-:Y:S01]  /*4800*/  FMNMX.FTZ R12, R65, R10, !PT ;  /* 0x0000000a410c7209 */ /* 0x000fe20007810000 */
[----:B------:R-:W2:Y:S01]  /*4810*/  MUFU.EX2 R203, R203 ;  /* 0x000000cb00cb7308 */ /* 0x000ea20000000800 */
[----:B------:R-:W-:Y:S01]  /*4820*/  ISETP.GT.AND P2, PT, R3, 0x20, PT ;  /* 0x000000200300780c */ /* 0x000fe20003f44270 */
[--C-:B------:R-:W-:Y:S01]  /*4830*/  FFMA.FTZ R59, R59, R0, -R30.reuse ;  /* 0x000000003b3b7223 */ /* 0x100fe2000001081e */
[----:B------:R-:W-:Y:S01]  /*4840*/  FMNMX.FTZ R12, R13, R12, !PT ;  /* 0x0000000c0d0c7209 */ /* 0x000fe20007810000 */
[-CC-:B------:R-:W-:Y:S01]  /*4850*/  FFMA.FTZ R85, R85, R0.reuse, -R30.reuse ;  /* 0x0000000055557223 */ /* 0x180fe2000001081e */
[----:B------:R-:W-:Y:S01]  /*4860*/  FSEL R15, R56, -INF , P2 ;  /* 0xff800000380f7808 */ /* 0x000fe20001000000 */
[--C-:B------:R-:W-:Y:S01]  /*4870*/  FFMA.FTZ R63, R63, R0, -R30.reuse ;  /* 0x000000003f3f7223 */ /* 0x100fe2000001081e */
[----:B------:R-:W-:Y:S01]  /*4880*/  FMNMX.FTZ R12, R69, R12, !PT ;  /* 0x0000000c450c7209 */ /* 0x000fe20007810000 */
[----:B------:R-:W3:Y:S01]  /*4890*/  MUFU.EX2 R10, R79 ;  /* 0x0000004f000a7308 */ /* 0x000ee20000000800 */
[----:B------:R-:W-:Y:S01]  /*48a0*/  ISETP.GT.AND P2, PT, R3, 0x28, PT ;  /* 0x000000280300780c */ /* 0x000fe20003f44270 */
[--C-:B------:R-:W-:Y:S01]  /*48b0*/  FFMA.FTZ R87, R87, R0, -R30.reuse ;  /* 0x0000000057577223 */ /* 0x100fe2000001081e */
[----:B------:R-:W-:Y:S01]  /*48c0*/  FMNMX.FTZ R12, R15, R12, !PT ;  /* 0x0000000c0f0c7209 */ /* 0x000fe20007810000 */
[-CC-:B------:R-:W-:Y:S01]  /*48d0*/  FFMA.FTZ R89, R89, R0.reuse, -R30.reuse ;  /* 0x0000000059597223 */ /* 0x180fe2000001081e */
[----:B------:R-:W-:Y:S01]  /*48e0*/  FSEL R21, R60, -INF , P2 ;  /* 0xff8000003c157808 */ /* 0x000fe20001000000 */
[--C-:B------:R-:W-:Y:S01]  /*48f0*/  FFMA.FTZ R91, R91, R0, -R30.reuse ;  /* 0x000000005b5b7223 */ /* 0x100fe2000001081e */
[----:B------:R-:W-:Y:S01]  /*4900*/  FMNMX.FTZ R14, R57, R12, !PT ;  /* 0x0000000c390e7209 */ /* 0x000fe20007810000 */
[----:B------:R-:W4:Y:S01]  /*4910*/  MUFU.EX2 R197, R197 ;  /* 0x000000c500c57308 */ /* 0x000f220000000800 */
[----:B------:R-:W-:Y:S01]  /*4920*/  ISETP.GT.AND P2, PT, R3, 0x30, PT ;  /* 0x000000300300780c */ /* 0x000fe20003f44270 */
[--C-:B------:R-:W-:Y:S01]  /*4930*/  FFMA.FTZ R93, R93, R0, -R30.reuse ;  /* 0x000000005d5d7223 */ /* 0x100fe2000001081e */
[----:B------:R-:W-:Y:S01]  /*4940*/  FMNMX.FTZ R14, R21, R14, !PT ;  /* 0x0000000e150e7209 */ /* 0x000fe20007810000 */
[-CC-:B------:R-:W-:Y:S01]  /*4950*/  FFMA.FTZ R95, R95, R0.reuse, -R30.reuse ;  /* 0x000000005f5f7223 */ /* 0x180fe2000001081e */
[----:B------:R-:W-:Y:S01]  /*4960*/  FSEL R27, R48, -INF , P2 ;  /* 0xff800000301b7808 */ /* 0x000fe20001000000 */
[--C-:B------:R-:W-:Y:S01]  /*4970*/  FFMA.FTZ R97, R97, R0, -R30.reuse ;  /* 0x0000000061617223 */ /* 0x100fe2000001081e */
[----:B------:R-:W-:Y:S01]  /*4980*/  FMNMX.FTZ R14, R61, R14, !PT ;  /* 0x0000000e3d0e7209 */ /* 0x000fe20007810000 */
[----:B------:R-:W5:Y:S01]  /*4990*/  MUFU.EX2 R12, R67 ;  /* 0x00000043000c7308 */ /* 0x000f620000000800 */
[----:B------:R-:W-:Y:S01]  /*49a0*/  ISETP.GT.AND P2, PT, R3, 0x38, PT ;  /* 0x000000380300780c */ /* 0x000fe20003f44270 */
[--C-:B------:R-:W-:Y:S01]  /*49b0*/  FFMA.FTZ R99, R99, R0, -R30.reuse ;  /* 0x0000000063637223 */ /* 0x100fe2000001081e */
[----:B------:R-:W-:Y:S01]  /*49c0*/  FMNMX.FTZ R14, R27, R14, !PT ;  /* 0x0000000e1b0e7209 */ /* 0x000fe20007810000 */
[-CC-:B------:R-:W-:Y:S01]  /*49d0*/  FFMA.FTZ R101, R101, R0.reuse, -R30.reuse ;  /* 0x0000000065657223 */ /* 0x180fe2000001081e */
[----:B------:R-:W-:Y:S01]  /*49e0*/  FSEL R31, R52, -INF , P2 ;  /* 0xff800000341f7808 */ /* 0x000fe20001000000 */
[--C-:B------:R-:W-:Y:S01]  /*49f0*/  FFMA.FTZ R103, R103, R0, -R30.reuse ;  /* 0x0000000067677223 */ /* 0x100fe2000001081e */
[----:B------:R-:W-:Y:S01]  /*4a00*/  FMNMX.FTZ R20, R49, R14, !PT ;  /* 0x0000000e31147209 */ /* 0x000fe20007810000 */
        /* <DEDUP_REMOVED lines=8> */
[----:B------:R2:W-:Y:S01]  /*4a90*/  MUFU.EX2 R34, R55 ;  /* 0x0000003700227308 */ /* 0x0005e20000000800 */
[----:B------:R-:W-:Y:S01]  /*4aa0*/  ISETP.GT.AND P2, PT, R3, 0x48, PT ;  /* 0x000000480300780c */ /* 0x000fe20003f44270 */
[--C-:B------:R-:W-:Y:S01]  /*4ab0*/  FFMA.FTZ R111, R111, R0, -R30.reuse ;  /* 0x000000006f6f7223 */ /* 0x100fe2000001081e */
[----:B------:R-:W-:Y:S01]  /*4ac0*/  FMNMX.FTZ R20, R35, R20, !PT ;  /* 0x0000001423147209 */ /* 0x000fe20007810000 */
[----:B------:R-:W-:Y:S01]  /*4ad0*/  FFMA.FTZ R113, R113, R0, -R30 ;  /* 0x0000000071717223 */ /* 0x000fe2000001081e */
[----:B------:R-:W-:Y:S01]  /*4ae0*/  FSEL R39, R44, -INF , P2 ;  /* 0xff8000002c277808 */ /* 0x000fe20001000000 */
[----:B-1----:R-:W-:Y:S01]  /*4af0*/  FADD.FTZ R44, R201, R6 ;  /* 0x00000006c92c7221 */ /* 0x002fe20000010000 */
[----:B------:R-:W-:Y:S01]  /*4b00*/  FMNMX.FTZ R26, R41, R20, !PT ;  /* 0x00000014291a7209 */ /* 0x000fe20007810000 */
[----:B------:R-:W-:Y:S01]  /*4b10*/  MUFU.EX2 R14, R71 ;  /* 0x00000047000e7308 */ /* 0x000fe20000000800 */
[----:B------:R-:W-:Y:S01]  /*4b20*/  ISETP.GT.AND P2, PT, R3, 0x50, PT ;  /* 0x000000500300780c */ /* 0x000fe20003f44270 */
[----:B--2---:R-:W-:Y:S01]  /*4b30*/  FADD.FTZ R55, R203, R44 ;  /* 0x0000002ccb377221 */ /* 0x004fe20000010000 */
[----:B------:R-:W-:Y:S01]  /*4b40*/  FMNMX.FTZ R26, R39, R26, !PT ;  /* 0x0000001a271a7209 */ /* 0x000fe20007810000 */
[----:B------:R-:W-:Y:S01]  /*4b50*/  FFMA.FTZ R30, R115, R0, -R30 ;  /* 0x00000000731e7223 */ /* 0x000fe2000001081e */
[----:B------:R-:W-:Y:S01]  /*4b60*/  FSEL R43, R32, -INF , P2 ;  /* 0xff800000202b7808 */ /* 0x000fe20001000000 */
[----:B---3--:R-:W-:Y:S01]  /*4b70*/  FADD.FTZ R44, R10, R55 ;  /* 0x000000370a2c7221 */ /* 0x008fe20000010000 */
[----:B------:R-:W-:Y:S01]  /*4b80*/  FMNMX.FTZ R26, R45, R26, !PT ;  /* 0x0000001a2d1a7209 */ /* 0x000fe20007810000 */
[----:B------:R-:W-:Y:S01]  /*4b90*/  MUFU.EX2 R193, R193 ;  /* 0x000000c100c17308 */ /* 0x000fe20000000800 */
[----:B------:R-:W-:Y:S01]  /*4ba0*/  ISETP.GT.AND P2, PT, R3, 0x58, PT ;  /* 0x000000580300780c */ /* 0x000fe20003f44270 */
[----:B----4-:R-:W-:Y:S01]  /*4bb0*/  FADD.FTZ R55, R197, R44 ;  /* 0x0000002cc5377221 */ /* 0x010fe20000010000 */
[----:B------:R-:W-:Y:S01]  /*4bc0*/  FMNMX.FTZ R26, R43, R26, !PT ;  /* 0x0000001a2b1a7209 */ /* 0x000fe20007810000 */
[----:B------:R-:W-:Y:S01]  /*4bd0*/  IMAD.MOV.U32 R115, RZ, RZ, R119 ;  /* 0x000000ffff737224 */ /* 0x000fe200078e0077 */
[----:B------:R-:W-:Y:S01]  /*4be0*/  FSEL R47, R36, -INF , P2 ;  /* 0xff800000242f7808 */ /* 0x000fe20001000000 */
[----:B-----5:R-:W-:Y:S01]  /*4bf0*/  FADD.FTZ R44, R12, R55 ;  /* 0x000000370c2c7221 */ /* 0x020fe20000010000 */
[----:B------:R-:W-:Y:S01]  /*4c00*/  FMNMX.FTZ R26, R33, R26, !PT ;  /* 0x0000001a211a7209 */ /* 0x000fe20007810000 */
[----:B------:R-:W-:Y:S01]  /*4c10*/  MUFU.EX2 R20, R59 ;  /* 0x0000003b00147308 */ /* 0x000fe20000000800 */
[----:B------:R-:W-:Y:S01]  /*4c20*/  ISETP.GT.AND P2, PT, R3, 0x60, PT ;  /* 0x000000600300780c */ /* 0x000fe20003f44270 */
[--C-:B------:R-:W-:Y:S01]  /*4c30*/  IMAD.MOV.U32 R83, RZ, RZ, R119.reuse ;  /* 0x000000ffff537224 */ /* 0x100fe200078e0077 */
[----:B------:R-:W-:Y:S01]  /*4c40*/  FMNMX.FTZ R26, R47, R26, !PT ;  /* 0x0000001a2f1a7209 */ /* 0x000fe20007810000 */
[--C-:B------:R-:W-:Y:S01]  /*4c50*/  IMAD.MOV.U32 R81, RZ, RZ, R119.reuse ;  /* 0x000000ffff517224 */ /* 0x100fe200078e0077 */
[----:B------:R-:W-:Y:S01]  /*4c60*/  FSEL R51, R24, -INF , P2 ;  /* 0xff80000018337808 */ /* 0x000fe20001000000 */
[--C-:B------:R-:W-:Y:S01]  /*4c70*/  IMAD.MOV.U32 R79, RZ, RZ, R119.reuse ;  /* 0x000000ffff4f7224 */ /* 0x100fe200078e0077 */
[----:B------:R-:W-:Y:S01]  /*4c80*/  FMNMX.FTZ R26, R37, R26, !PT ;  /* 0x0000001a251a7209 */ /* 0x000fe20007810000 */
[----:B------:R-:W-:Y:S01]  /*4c90*/  MUFU.EX2 R85, R85 ;  /* 0x0000005500557308 */ /* 0x000fe20000000800 */
[----:B------:R-:W-:Y:S01]  /*4ca0*/  ISETP.GT.AND P2, PT, R3, 0x68, PT ;  /* 0x000000680300780c */ /* 0x000fe20003f44270 */
[--C-:B------:R-:W-:Y:S01]  /*4cb0*/  IMAD.MOV.U32 R75, RZ, RZ, R119.reuse ;  /* 0x000000ffff4b7224 */ /* 0x100fe200078e0077 */
[----:B------:R-:W-:Y:S01]  /*4cc0*/  FMNMX.FTZ R26, R51, R26, !PT ;  /* 0x0000001a331a7209 */ /* 0x000fe20007810000 */
[--C-:B------:R-:W-:Y:S01]  /*4cd0*/  IMAD.MOV.U32 R72, RZ, RZ, R119.reuse ;  /* 0x000000ffff487224 */ /* 0x100fe200078e0077 */
[----:B------:R-:W-:Y:S01]  /*4ce0*/  ISETP.GT.AND P3, PT, R3, 0x69, PT ;  /* 0x000000690300780c */ /* 0x000fe20003f64270 */
[--C-:B------:R-:W-:Y:S01]  /*4cf0*/  IMAD.MOV.U32 R68, RZ, RZ, R119.reuse ;  /* 0x000000ffff447224 */ /* 0x100fe200078e0077 */
[----:B------:R-:W-:Y:S01]  /*4d00*/  FSEL R3, R28, -INF , P2 ;  /* 0xff8000001c037808 */ /* 0x000fe20001000000 */
[----:B------:R1:W2:Y:S01]  /*4d10*/  MUFU.EX2 R32, R63 ;  /* 0x0000003f00207308 */ /* 0x0002a20000000800 */
[----:B------:R-:W-:Y:S01]  /*4d20*/  FMNMX.FTZ R26, R25, R26, !PT ;  /* 0x0000001a191a7209 */ /* 0x000fe20007810000 */
[--C-:B------:R-:W-:Y:S01]  /*4d30*/  IMAD.MOV.U32 R67, RZ, RZ, R119.reuse ;  /* 0x000000ffff437224 */ /* 0x100fe200078e0077 */
[----:B------:R-:W-:Y:S01]  /*4d40*/  FSEL R29, R29, -INF , P3 ;  /* 0xff8000001d1d7808 */ /* 0x000fe20001800000 */
[--C-:B------:R-:W-:Y:S01]  /*4d50*/  IMAD.MOV.U32 R64, RZ, RZ, R119.reuse ;  /* 0x000000ffff407224 */ /* 0x100fe200078e0077 */
[----:B------:R-:W-:Y:S01]  /*4d60*/  FMNMX.FTZ R26, R3, R26, !PT ;  /* 0x0000001a031a7209 */ /* 0x000fe20007810000 */
[--C-:B------:R-:W-:Y:S01]  /*4d70*/  IMAD.MOV.U32 R60, RZ, RZ, R119.reuse ;  /* 0x000000ffff3c7224 */ /* 0x100fe200078e0077 */
[----:B------:R-:W-:Y:S01]  /*4d80*/  F2FP.F16.F32.PACK_AB R201, R6, R201 ;  /* 0x000000c906c9723e */ /* 0x000fe200000000ff */
[----:B------:R-:W-:Y:S01]  /*4d90*/  MUFU.EX2 R87, R87 ;  /* 0x0000005700577308 */ /* 0x000fe20000000800 */
[----:B------:R-:W-:Y:S01]  /*4da0*/  FMNMX.FTZ R26, R29, R26, !PT ;  /* 0x0000001a1d1a7209 */ /* 0x000fe20007810000 */
[--C-:B-1----:R-:W-:Y:S01]  /*4db0*/  IMAD.MOV.U32 R63, RZ, RZ, R119.reuse ;  /* 0x000000ffff3f7224 */ /* 0x102fe200078e0077 */
[----:B------:R-:W-:Y:S01]  /*4dc0*/  F2FP.F16.F32.PACK_AB R197, R12, R197 ;  /* 0x000000c50cc5723e */ /* 0x000fe200000000ff */
[----:B------:R-:W-:Y:S01]  /*4dd0*/  IMAD.U32 R12, RZ, RZ, UR10 ;  /* 0x0000000aff0c7e24 */ /* 0x000fe2000f8e00ff */
[----:B------:R-:W-:Y:S01]  /*4de0*/  F2FP.F16.F32.PACK_AB R203, R10, R203 ;  /* 0x000000cb0acb723e */ /* 0x000fe200000000ff */
[----:B------:R-:W1:Y:S01]  /*4df0*/  SHFL.BFLY PT, R5, R26, 0x2, 0x1f ;  /* 0x0c401f001a057f89 */ /* 0x000e6200000e0000 */
[----:B------:R-:W-:Y:S01]  /*4e00*/  MOV R71, R119 ;  /* 0x0000007700477202 */ /* 0x000fe20000000f00 */
[----:B------:R3:W4:Y:S01]  /*4e10*/  MUFU.EX2 R28, R89 ;  /* 0x00000059001c7308 */ /* 0x0007220000000800 */
[----:B--2---:R-:W-:Y:S01]  /*4e20*/  F2FP.F16.F32.PACK_AB R195, R32, R85 ;  /* 0x0000005520c3723e */ /* 0x004fe200000000ff */
[--C-:B------:R-:W-:Y:S01]  /*4e30*/  IMAD.MOV.U32 R59, RZ, RZ, R119.reuse ;  /* 0x000000ffff3b7224 */ /* 0x100fe200078e0077 */
[----:B------:R-:W-:Y:S01]  /*4e40*/  MOV R52, R119 ;  /* 0x0000007700347202 */ /* 0x000fe20000000f00 */
[----:B------:R-:W-:-:S02]  /*4e50*/  IMAD.MOV.U32 R56, RZ, RZ, R119 ;  /* 0x000000ffff387224 */ /* 0x000fc400078e0077 */
[--C-:B------:R-:W-:Y:S02]  /*4e60*/  IMAD.MOV.U32 R48, RZ, RZ, R119.reuse ;  /* 0x000000ffff307224 */ /* 0x100fe400078e0077 */
[----:B------:R-:W2:Y:S01]  /*4e70*/  MUFU.EX2 R91, R91 ;  /* 0x0000005b005b7308 */ /* 0x000ea20000000800 */
[----:B---3--:R-:W-:-:S07]  /*4e80*/  IMAD.MOV.U32 R89, RZ, RZ, R119 ;  /* 0x000000ffff597224 */ /* 0x008fce00078e0077 */
[----:B------:R-:W-:Y:S01]  /*4e90*/  MUFU.EX2 R93, R93 ;  /* 0x0000005d005d7308 */ /* 0x000fe20000000800 */
[----:B----4-:R-:W-:Y:S02]  /*4ea0*/  F2FP.F16.F32.PACK_AB R189, R28, R87 ;  /* 0x000000571cbd723e */ /* 0x010fe400000000ff */
[----:B-1----:R-:W-:-:S05]  /*4eb0*/  FMNMX.FTZ R24, R26, R5, !PT ;  /* 0x000000051a187209 */ /* 0x002fca0007810000 */
[----:B------:R1:W3:Y:S01]  /*4ec0*/  MUFU.EX2 R36, R95 ;  /* 0x0000005f00247308 */ /* 0x0002e20000000800 */
[----:B--2---:R-:W-:Y:S01]  /*4ed0*/  F2FP.F16.F32.PACK_AB R191, R34, R91 ;  /* 0x0000005b22bf723e */ /* 0x004fe200000000ff */
[----:B------:R-:W2:Y:S06]  /*4ee0*/  SHFL.BFLY PT, R5, R24, 0x1, 0x1f ;  /* 0x0c201f0018057f89 */ /* 0x000eac00000e0000 */
[----:B------:R-:W-:Y:S01]  /*4ef0*/  MUFU.EX2 R97, R97 ;  /* 0x0000006100617308 */ /* 0x000fe20000000800 */
[----:B-1----:R-:W-:-:S07]  /*4f00*/  IMAD.MOV.U32 R95, RZ, RZ, R119 ;  /* 0x000000ffff5f7224 */ /* 0x002fce00078e0077 */
[----:B------:R1:W4:Y:S01]  /*4f10*/  MUFU.EX2 R38, R99 ;  /* 0x0000006300267308 */ /* 0x0003220000000800 */
[----:B---3--:R-:W-:-:S07]  /*4f20*/  F2FP.F16.F32.PACK_AB R185, R36, R93 ;  /* 0x0000005d24b9723e */ /* 0x008fce00000000ff */
[----:B------:R-:W-:Y:S01]  /*4f30*/  MUFU.EX2 R101, R101 ;  /* 0x0000006500657308 */ /* 0x000fe20000000800 */
[----:B-1----:R-:W-:Y:S01]  /*4f40*/  IMAD.MOV.U32 R99, RZ, RZ, R119 ;  /* 0x000000ffff637224 */ /* 0x002fe200078e0077 */
[----:B--2---:R-:W-:-:S04]  /*4f50*/  FMNMX.FTZ R5, R24, R5, !PT ;  /* 0x0000000518057209 */ /* 0x004fc80007810000 */
[C---:B------:R-:W-:Y:S01]  /*4f60*/  FSETP.NEU.FTZ.AND P2, PT, R5.reuse, -INF , PT ;  /* 0xff8000000500780b */ /* 0x040fe20003f5d000 */
[----:B------:R-:W-:Y:S01]  /*4f70*/  FMUL.FTZ R24, R5, R0 ;  /* 0x0000000005187220 */ /* 0x000fe20000410000 */
[----:B------:R-:W1:Y:S01]  /*4f80*/  MUFU.EX2 R26, R103 ;  /* 0x00000067001a7308 */ /* 0x000e620000000800 */
[----:B----4-:R-:W-:-:S03]  /*4f90*/  F2FP.F16.F32.PACK_AB R187, R38, R97 ;  /* 0x0000006126bb723e */ /* 0x010fc600000000ff */
        /* <DEDUP_REMOVED lines=25> */
[-CC-:B------:R-:W-:Y:S01]  /*5130*/  FFMA.FTZ R43, R43, R0.reuse, -R24.reuse ;  /* 0x000000002b2b7223 */ /* 0x180fe20000010818 */
[----:B------:R-:W4:Y:S01]  /*5140*/  MUFU.EX2 R9, R9 ;  /* 0x0000000900097308 */ /* 0x000f220000000800 */
[-CC-:B------:R-:W-:Y:S01]  /*5150*/  FFMA.FTZ R33, R33, R0.reuse, -R24.reuse ;  /* 0x0000000021217223 */ /* 0x180fe20000010818 */
[-CC-:B------:R-:W-:Y:S01]  /*5160*/  FFMA.FTZ R47, R47, R0.reuse, -R24.reuse ;  /* 0x000000002f2f7223 */ /* 0x180fe20000010818 */
[-CC-:B------:R-:W-:Y:S01]  /*5170*/  FFMA.FTZ R37, R37, R0.reuse, -R24.reuse ;  /* 0x0000000025257223 */ /* 0x180fe20000010818 */
[-CC-:B------:R-:W-:Y:S01]  /*5180*/  FFMA.FTZ R51, R51, R0.reuse, -R24.reuse ;  /* 0x0000000033337223 */ /* 0x180fe20000010818 */
[-CC-:B------:R-:W-:Y:S01]  /*5190*/  FFMA.FTZ R25, R25, R0.reuse, -R24.reuse ;  /* 0x0000000019197223 */ /* 0x180fe20000010818 */
[-CC-:B------:R-:W-:Y:S01]  /*51a0*/  FFMA.FTZ R3, R3, R0.reuse, -R24.reuse ;  /* 0x0000000003037223 */ /* 0x180fe20000010818 */
[----:B------:R-:W-:Y:S01]  /*51b0*/  FFMA.FTZ R24, R29, R0, -R24 ;  /* 0x000000001d187223 */ /* 0x000fe20000010818 */
[----:B------:R5:W0:Y:S01]  /*51c0*/  MUFU.EX2 R202, R77 ;  /* 0x0000004d00ca7308 */ /* 0x000a220000000800 */
[----:B-1----:R-:W-:Y:S01]  /*51d0*/  F2FP.F16.F32.PACK_AB R181, R26, R101 ;  /* 0x000000651ab5723e */ /* 0x002fe200000000ff */
[----:B------:R-:W-:-:S02]  /*51e0*/  IMAD.MOV.U32 R103, RZ, RZ, R119 ;  /* 0x000000ffff677224 */ /* 0x000fc400078e0077 */
[----:B--2---:R-:W-:-:S04]  /*51f0*/  IMAD.MOV.U32 R73, RZ, RZ, R119 ;  /* 0x000000ffff497224 */ /* 0x004fc800078e0077 */
[----:B------:R-:W1:Y:S01]  /*5200*/  MUFU.EX2 R11, R11 ;  /* 0x0000000b000b7308 */ /* 0x000e620000000800 */
[----:B-----5:R-:W-:-:S07]  /*5210*/  IMAD.MOV.U32 R77, RZ, RZ, R119 ;  /* 0x000000ffff4d7224 */ /* 0x020fce00078e0077 */
[----:B------:R2:W-:Y:S08]  /*5220*/  MUFU.EX2 R188, R49 ;  /* 0x0000003100bc7308 */ /* 0x0005f00000000800 */
[----:B------:R5:W1:Y:S01]  /*5230*/  MUFU.EX2 R196, R65 ;  /* 0x0000004100c47308 */ /* 0x000a620000000800 */
[----:B--2---:R-:W-:Y:S01]  /*5240*/  FADD.FTZ R49, R199, R44 ;  /* 0x0000002cc7317221 */ /* 0x004fe20000010000 */
[----:B---3--:R-:W-:Y:S01]  /*5250*/  FADD.FTZ R44, R7, R200 ;  /* 0x000000c8072c7221 */ /* 0x008fe20000010000 */
[----:B------:R-:W-:-:S02]  /*5260*/  F2FP.F16.F32.PACK_AB R200, R200, R7 ;  /* 0x00000007c8c8723e */ /* 0x000fc400000000ff */
[C---:B------:R-:W-:Y:S01]  /*5270*/  FADD.FTZ R46, R14.reuse, R49 ;  /* 0x000000310e2e7221 */ /* 0x040fe20000010000 */
[----:B----4-:R-:W-:Y:S01]  /*5280*/  FADD.FTZ R49, R9, R44 ;  /* 0x0000002c09317221 */ /* 0x010fe20000010000 */
[----:B------:R-:W-:Y:S01]  /*5290*/  F2FP.F16.F32.PACK_AB R199, R14, R199 ;  /* 0x000000c70ec7723e */ /* 0x000fe200000000ff */
[----:B------:R-:W2:Y:S01]  /*52a0*/  MUFU.EX2 R13, R13 ;  /* 0x0000000d000d7308 */ /* 0x000ea20000000800 */
[----:B------:R-:W-:Y:S01]  /*52b0*/  FADD.FTZ R55, R193, R46 ;  /* 0x0000002ec1377221 */ /* 0x000fe20000010000 */
[----:B0-----:R-:W-:Y:S01]  /*52c0*/  FADD.FTZ R44, R202, R49 ;  /* 0x00000031ca2c7221 */ /* 0x001fe20000010000 */
[C---:B------:R-:W-:Y:S01]  /*52d0*/  F2FP.F16.F32.PACK_AB R193, R20.reuse, R193 ;  /* 0x000000c114c1723e */ /* 0x040fe200000000ff */
[----:B-----5:R-:W-:Y:S02]  /*52e0*/  IMAD.MOV.U32 R65, RZ, RZ, R119 ;  /* 0x000000ffff417224 */ /* 0x020fe400078e0077 */
[----:B------:R-:W-:Y:S01]  /*52f0*/  FADD.FTZ R46, R20, R55 ;  /* 0x00000037142e7221 */ /* 0x000fe20000010000 */
[----:B-1----:R-:W-:Y:S01]  /*5300*/  FADD.FTZ R49, R11, R44 ;  /* 0x0000002c0b317221 */ /* 0x002fe20000010000 */
[----:B------:R-:W-:Y:S01]  /*5310*/  F2FP.F16.F32.PACK_AB R202, R202, R9 ;  /* 0x00000009caca723e */ /* 0x000fe200000000ff */
[----:B------:R0:W1:Y:S01]  /*5320*/  MUFU.EX2 R198, R69 ;  /* 0x0000004500c67308 */ /* 0x0000620000000800 */
[----:B------:R-:W-:-:S02]  /*5330*/  IMAD.MOV.U32 R55, RZ, RZ, R119 ;  /* 0x000000ffff377224 */ /* 0x000fc400078e0077 */
[C---:B------:R-:W-:Y:S01]  /*5340*/  FADD.FTZ R44, R196.reuse, R49 ;  /* 0x00000031c42c7221 */ /* 0x040fe20000010000 */
[----:B------:R-:W-:-:S04]  /*5350*/  F2FP.F16.F32.PACK_AB R196, R196, R11 ;  /* 0x0000000bc4c4723e */ /* 0x000fc800000000ff */
[----:B------:R-:W3:Y:S01]  /*5360*/  MUFU.EX2 R15, R15 ;  /* 0x0000000f000f7308 */ /* 0x000ee20000000800 */
[----:B0-----:R-:W-:-:S07]  /*5370*/  IMAD.MOV.U32 R69, RZ, RZ, R119 ;  /* 0x000000ffff457224 */ /* 0x001fce00078e0077 */
[----:B------:R0:W-:Y:S08]  /*5380*/  MUFU.EX2 R190, R53 ;  /* 0x0000003500be7308 */ /* 0x0001f00000000800 */
[----:B------:R4:W5:Y:S01]  /*5390*/  MUFU.EX2 R192, R57 ;  /* 0x0000003900c07308 */ /* 0x0009620000000800 */
[----:B0-----:R-:W-:Y:S01]  /*53a0*/  FADD.FTZ R53, R85, R46 ;  /* 0x0000002e55357221 */ /* 0x001fe20000010000 */
[----:B------:R-:W-:-:S03]  /*53b0*/  IMAD.MOV.U32 R85, RZ, RZ, R119 ;  /* 0x000000ffff557224 */ /* 0x000fc600078e0077 */
[----:B------:R-:W-:Y:S01]  /*53c0*/  FADD.FTZ R46, R32, R53 ;  /* 0x00000035202e7221 */ /* 0x000fe20000010000 */
[--C-:B------:R-:W-:Y:S02]  /*53d0*/  IMAD.MOV.U32 R53, RZ, RZ, R119.reuse ;  /* 0x000000ffff357224 */ /* 0x100fe400078e0077 */
[----:B------:R-:W0:Y:S01]  /*53e0*/  MUFU.EX2 R21, R21 ;  /* 0x0000001500157308 */ /* 0x000e220000000800 */
[----:B------:R-:W-:Y:S01]  /*53f0*/  FADD.FTZ R49, R87, R46 ;  /* 0x0000002e57317221 */ /* 0x000fe20000010000 */
[--C-:B------:R-:W-:Y:S02]  /*5400*/  IMAD.MOV.U32 R87, RZ, RZ, R119.reuse ;  /* 0x000000ffff577224 */ /* 0x100fe400078e0077 */
[----:B----4-:R-:W-:Y:S02]  /*5410*/  IMAD.MOV.U32 R57, RZ, RZ, R119 ;  /* 0x000000ffff397224 */ /* 0x010fe400078e0077 */
[----:B------:R-:W-:Y:S01]  /*5420*/  FADD.FTZ R2, R28, R49 ;  /* 0x000000311c027221 */ /* 0x000fe20000010000 */
[--C-:B------:R-:W-:Y:S01]  /*5430*/  IMAD.MOV.U32 R46, RZ, RZ, R119.reuse ;  /* 0x000000ffff2e7224 */ /* 0x100fe200078e0077 */
[----:B------:R2:W-:Y:S02]  /*5440*/  MUFU.EX2 R184, R41 ;  /* 0x0000002900b87308 */ /* 0x0005e40000000800 */
[----:B------:R-:W-:Y:S01]  /*5450*/  FADD.FTZ R49, R91, R2 ;  /* 0x000000025b317221 */ /* 0x000fe20000010000 */
[----:B------:R-:W-:-:S02]  /*5460*/  IMAD.MOV.U32 R91, RZ, RZ, R119 ;  /* 0x000000ffff5b7224 */ /* 0x000fc400078e0077 */
[--C-:B------:R-:W-:Y:S02]  /*5470*/  IMAD.MOV.U32 R32, RZ, RZ, R119.reuse ;  /* 0x000000ffff207224 */ /* 0x100fe400078e0077 */
[----:B------:R-:W-:Y:S01]  /*5480*/  IMAD.MOV.U32 R28, RZ, RZ, R119 ;  /* 0x000000ffff1c7224 */ /* 0x000fe200078e0077 */
[----:B------:R4:W0:Y:S01]  /*5490*/  MUFU.EX2 R194, R61 ;  /* 0x0000003d00c27308 */ /* 0x0008220000000800 */
[----:B--2---:R-:W-:-:S04]  /*54a0*/  FADD.FTZ R41, R13, R44 ;  /* 0x0000002c0d297221 */ /* 0x004fc80000010000 */
[C---:B-1----:R-:W-:Y:S01]  /*54b0*/  FADD.FTZ R44, R198.reuse, R41 ;  /* 0x00000029c62c7221 */ /* 0x042fe20000010000 */
[----:B------:R-:W-:Y:S02]  /*54c0*/  F2FP.F16.F32.PACK_AB R198, R198, R13 ;  /* 0x0000000dc6c6723e */ /* 0x000fe400000000ff */
[----:B------:R-:W1:Y:S01]  /*54d0*/  MUFU.EX2 R27, R27 ;  /* 0x0000001b001b7308 */ /* 0x000e620000000800 */
[----:B---3--:R-:W-:Y:S01]  /*54e0*/  FADD.FTZ R41, R15, R44 ;  /* 0x0000002c0f297221 */ /* 0x008fe20000010000 */
[----:B------:R-:W-:Y:S01]  /*54f0*/  FADD.FTZ R44, R34, R49 ;  /* 0x00000031222c7221 */ /* 0x000fe20000010000 */
[----:B----4-:R-:W-:Y:S01]  /*5500*/  IMAD.MOV.U32 R61, RZ, RZ, R119 ;  /* 0x000000ffff3d7224 */ /* 0x010fe200078e0077 */
[----:B------:R-:W-:Y:S01]  /*5510*/  MOV R34, R119 ;  /* 0x0000007700227202 */ /* 0x000fe20000000f00 */
[C---:B-----5:R-:W-:Y:S01]  /*5520*/  FADD.FTZ R2, R192.reuse, R41 ;  /* 0x00000029c0027221 */ /* 0x060fe20000010000 */
[----:B------:R-:W-:Y:S01]  /*5530*/  F2FP.F16.F32.PACK_AB R192, R192, R15 ;  /* 0x0000000fc0c0723e */ /* 0x000fe200000000ff */
[----:B------:R-:W-:Y:S01]  /*5540*/  IMAD.MOV.U32 R49, RZ, RZ, R119 ;  /* 0x000000ffff317224 */ /* 0x000fe200078e0077 */
[----:B------:R-:W2:Y:S01]  /*5550*/  MUFU.EX2 R31, R31 ;  /* 0x0000001f001f7308 */ /* 0x000ea20000000800 */
[----:B0-----:R-:W-:-:S04]  /*5560*/  FADD.FTZ R41, R21, R2 ;  /* 0x0000000215297221 */ /* 0x001fc80000010000 */
[C---:B------:R-:W-:Y:S01]  /*5570*/  FADD.FTZ R2, R194.reuse, R41 ;  /* 0x00000029c2027221 */ /* 0x040fe20000010000 */
[----:B------:R-:W-:Y:S02]  /*5580*/  F2FP.F16.F32.PACK_AB R194, R194, R21 ;  /* 0x00000015c2c2723e */ /* 0x000fe400000000ff */
[----:B------:R0:W-:Y:S01]  /*5590*/  MUFU.EX2 R186, R45 ;  /* 0x0000002d00ba7308 */ /* 0x0001e20000000800 */
[----:B-1----:R-:W-:-:S04]  /*55a0*/  FADD.FTZ R41, R27, R2 ;  /* 0x000000021b297221 */ /* 0x002fc80000010000 */
[C---:B------:R-:W-:Y:S01]  /*55b0*/  FADD.FTZ R2, R188.reuse, R41 ;  /* 0x00000029bc027221 */ /* 0x040fe20000010000 */
[----:B------:R-:W-:Y:S01]  /*55c0*/  F2FP.F16.F32.PACK_AB R188, R188, R27 ;  /* 0x0000001bbcbc723e */ /* 0x000fe200000000ff */
[--C-:B------:R-:W-:Y:S01]  /*55d0*/  IMAD.MOV.U32 R41, RZ, RZ, R119.reuse ;  /* 0x000000ffff297224 */ /* 0x100fe200078e0077 */
[----:B------:R-:W1:Y:S01]  /*55e0*/  MUFU.EX2 R35, R35 ;  /* 0x0000002300237308 */ /* 0x000e620000000800 */
[----:B0-----:R-:W-:Y:S01]  /*55f0*/  FADD.FTZ R45, R93, R44 ;  /* 0x0000002c5d2d7221 */ /* 0x001fe20000010000 */
[--C-:B------:R-:W-:Y:S02]  /*5600*/  IMAD.MOV.U32 R93, RZ, RZ, R119.reuse ;  /* 0x000000ffff5d7224 */ /* 0x100fe400078e0077 */
[----:B------:R-:W-:Y:S02]  /*5610*/  IMAD.MOV.U32 R27, RZ, RZ, R119 ;  /* 0x000000ffff1b7224 */ /* 0x000fe400078e0077 */
[----:B------:R-:W-:Y:S01]  /*5620*/  FADD.FTZ R44, R36, R45 ;  /* 0x0000002d242c7221 */ /* 0x000fe20000010000 */
[--C-:B------:R-:W-:Y:S01]  /*5630*/  IMAD.MOV.U32 R45, RZ, RZ, R119.reuse ;  /* 0x000000ffff2d7224 */ /* 0x100fe200078e0077 */
[----:B------:R-:W0:Y:S02]  /*5640*/  MUFU.EX2 R39, R39 ;  /* 0x0000002700277308 */ /* 0x000e240000000800 */
[----:B------:R-:W-:Y:S01]  /*5650*/  FADD.FTZ R29, R97, R44 ;  /* 0x0000002c611d7221 */ /* 0x000fe20000010000 */
[----:B------:R-:W-:-:S02]  /*5660*/  IMAD.MOV.U32 R97, RZ, RZ, R119 ;  /* 0x000000ffff617224 */ /* 0x000fc400078e0077 */
[----:B------:R-:W-:Y:S02]  /*5670*/  IMAD.MOV.U32 R44, RZ, RZ, R119 ;  /* 0x000000ffff2c7224 */ /* 0x000fe400078e0077 */
[----:B------:R-:W-:Y:S01]  /*5680*/  FADD.FTZ R6, R38, R29 ;  /* 0x0000001d26067221 */ /* 0x000fe20000010000 */
[----:B--2---:R-:W-:Y:S01]  /*5690*/  FADD.FTZ R29, R31, R2 ;  /* 0x000000021f1d7221 */ /* 0x004fe20000010000 */
[--C-:B------:R-:W-:Y:S01]  /*56a0*/  IMAD.MOV.U32 R38, RZ, RZ, R119.reuse ;  /* 0x000000ffff267224 */ /* 0x100fe200078e0077 */
[----:B------:R-:W2:Y:S01]  /*56b0*/  MUFU.EX2 R43, R43 ;  /* 0x0000002b002b7308 */ /* 0x000ea20000000800 */
[----:B------:R-:W-:Y:S02]  /*56c0*/  IMAD.MOV.U32 R36, RZ, RZ, R119 ;  /* 0x000000ffff247224 */ /* 0x000fe400078e0077 */
[C---:B------:R-:W-:Y:S01]  /*56d0*/  FADD.FTZ R2, R190.reuse, R29 ;  /* 0x0000001dbe027221 */ /* 0x040fe20000010000 */
[----:B------:R-:W-:Y:S01]  /*56e0*/  F2FP.F16.F32.PACK_AB R190, R190, R31 ;  /* 0x0000001fbebe723e */ /* 0x000fe200000000ff */
[----:B------:R-:W-:-:S02]  /*56f0*/  IMAD.MOV.U32 R31, RZ, RZ, R119 ;  /* 0x000000ffff1f7224 */ /* 0x000fc400078e0077 */
[----:B-1----:R-:W-:Y:S01]  /*5700*/  FADD.FTZ R29, R35, R2 ;  /* 0x00000002231d7221 */ /* 0x002fe20000010000 */
[----:B------:R1:W3:Y:S03]  /*5710*/  MUFU.EX2 R180, R33 ;  /* 0x0000002100b47308 */ /* 0x0002e60000000800 */
[C---:B------:R-:W-:Y:S01]  /*5720*/  FADD.FTZ R2, R184.reuse, R29 ;  /* 0x0000001db8027221 */ /* 0x040fe20000010000 */
[----:B------:R-:W-:Y:S01]  /*5730*/  F2FP.F16.F32.PACK_AB R184, R184, R35 ;  /* 0x00000023b8b8723e */ /* 0x000fe200000000ff */
[----:B------:R-:W-:Y:S02]  /*5740*/  IMAD.MOV.U32 R35, RZ, RZ, R119 ;  /* 0x000000ffff237224 */ /* 0x000fe400078e0077 */
[----:B0-----:R-:W-:Y:S01]  /*5750*/  FADD.FTZ R29, R39, R2 ;  /* 0x00000002271d7221 */ /* 0x001fe20000010000 */
[----:B------:R-:W-:Y:S01]  /*5760*/  MUFU.EX2 R47, R47 ;  /* 0x0000002f002f7308 */ /* 0x000fe20000000800 */
[----:B-1----:R-:W-:-:S02]  /*5770*/  FADD.FTZ R33, R101, R6 ;  /* 0x0000000665217221 */ /* 0x002fc40000010000 */
[C---:B------:R-:W-:Y:S01]  /*5780*/  FADD.FTZ R2, R186.reuse, R29 ;  /* 0x0000001dba027221 */ /* 0x040fe20000010000 */
[----:B------:R-:W-:Y:S01]  /*5790*/  F2FP.F16.F32.PACK_AB R186, R186, R39 ;  /* 0x00000027baba723e */ /* 0x000fe200000000ff */
[----:B------:R-:W-:Y:S02]  /*57a0*/  IMAD.MOV.U32 R101, RZ, RZ, R119 ;  /* 0x000000ffff657224 */ /* 0x000fe400078e0077 */
[----:B------:R-:W-:Y:S01]  /*57b0*/  FADD.FTZ R6, R26, R33 ;  /* 0x000000211a067221 */ /* 0x000fe20000010000 */
[----:B--2---:R-:W-:Y:S01]  /*57c0*/  FADD.FTZ R29, R43, R2 ;  /* 0x000000022b1d7221 */ /* 0x004fe20000010000 */
[----:B------:R-:W-:Y:S01]  /*57d0*/  IMAD.MOV.U32 R39, RZ, RZ, R119 ;  /* 0x000000ffff277224 */ /* 0x000fe200078e0077 */
[----:B------:R0:W1:Y:S01]  /*57e0*/  MUFU.EX2 R40, R107 ;  /* 0x0000006b00287308 */ /* 0x0000620000000800 */
[----:B------:R-:W-:Y:S01]  /*57f0*/  FADD.FTZ R33, R105, R6 ;  /* 0x0000000669217221 */ /* 0x000fe20000010000 */
[C---:B---3--:R-:W-:Y:S01]  /*5800*/  FADD.FTZ R2, R180.reuse, R29 ;  /* 0x0000001db4027221 */ /* 0x048fe20000010000 */
[----:B------:R-:W-:Y:S01]  /*5810*/  F2FP.F16.F32.PACK_AB R180, R180, R43 ;  /* 0x0000002bb4b4723e */ /* 0x000fe200000000ff */
[----:B------:R-:W-:-:S02]  /*5820*/  IMAD.MOV.U32 R43, RZ, RZ, R119 ;  /* 0x000000ffff2b7224 */ /* 0x000fc400078e0077 */
[--C-:B------:R-:W-:Y:S02]  /*5830*/  IMAD.MOV.U32 R29, RZ, RZ, R119.reuse ;  /* 0x000000ffff1d7224 */ /* 0x100fe400078e0077 */
[----:B------:R2:W-:Y:S01]  /*5840*/  MUFU.EX2 R182, R37 ;  /* 0x0000002500b67308 */ /* 0x0005e20000000800 */
[--C-:B0-----:R-:W-:Y:S02]  /*5850*/  IMAD.MOV.U32 R107, RZ, RZ, R119.reuse ;  /* 0x000000ffff6b7224 */ /* 0x101fe400078e0077 */
[----:B------:R-:W-:-:S05]  /*5860*/  IMAD.MOV.U32 R26, RZ, RZ, R119 ;  /* 0x000000ffff1a7224 */ /* 0x000fca00078e0077 */
[----:B------:R-:W0:Y:S01]  /*5870*/  MUFU.EX2 R109, R109 ;  /* 0x0000006d006d7308 */ /* 0x000e220000000800 */
[C---:B-1----:R-:W-:Y:S01]  /*5880*/  FADD.FTZ R6, R40.reuse, R33 ;  /* 0x0000002128067221 */ /* 0x042fe20000010000 */
[----:B------:R-:W-:Y:S01]  /*5890*/  F2FP.F16.F32.PACK_AB R183, R40, R105 ;  /* 0x0000006928b7723e */ /* 0x000fe200000000ff */
[--C-:B------:R-:W-:Y:S02]  /*58a0*/  IMAD.MOV.U32 R105, RZ, RZ, R119.reuse ;  /* 0x000000ffff697224 */ /* 0x100fe400078e0077 */
[--C-:B------:R-:W-:Y:S02]  /*58b0*/  IMAD.MOV.U32 R40, RZ, RZ, R119.reuse ;  /* 0x000000ffff287224 */ /* 0x100fe400078e0077 */
[----:B--2---:R-:W-:Y:S01]  /*58c0*/  IMAD.MOV.U32 R37, RZ, RZ, R119 ;  /* 0x000000ffff257224 */ /* 0x004fe200078e0077 */
[----:B------:R-:W-:Y:S08]  /*58d0*/  MUFU.EX2 R51, R51 ;  /* 0x0000003300337308 */ /* 0x000ff00000000800 */
[----:B------:R1:W2:Y:S01]  /*58e0*/  MUFU.EX2 R42, R111 ;  /* 0x0000006f002a7308 */ /* 0x0002a20000000800 */
[----:B0-----:R-:W-:-:S07]  /*58f0*/  FADD.FTZ R33, R109, R6 ;  /* 0x000000066d217221 */ /* 0x001fce0000010000 */
[----:B------:R0:W3:Y:S01]  /*5900*/  MUFU.EX2 R176, R25 ;  /* 0x0000001900b07308 */ /* 0x0000e20000000800 */
[----:B-1----:R-:W-:-:S07]  /*5910*/  IMAD.MOV.U32 R111, RZ, RZ, R119 ;  /* 0x000000ffff6f7224 */ /* 0x002fce00078e0077 */
[----:B------:R-:W1:Y:S01]  /*5920*/  MUFU.EX2 R113, R113 ;  /* 0x0000007100717308 */ /* 0x000e620000000800 */
[----:B0-----:R-:W-:Y:S01]  /*5930*/  FADD.FTZ R25, R47, R2 ;  /* 0x000000022f197221 */ /* 0x001fe20000010000 */
[C---:B--2---:R-:W-:Y:S01]  /*5940*/  FADD.FTZ R6, R42.reuse, R33 ;  /* 0x000000212a067221 */ /* 0x044fe20000010000 */
[----:B------:R-:W-:Y:S01]  /*5950*/  F2FP.F16.F32.PACK_AB R177, R42, R109 ;  /* 0x0000006d2ab1723e */ /* 0x000fe200000000ff */
[----:B------:R-:W-:Y:S02]  /*5960*/  IMAD.MOV.U32 R42, RZ, RZ, R119 ;  /* 0x000000ffff2a7224 */ /* 0x000fe400078e0077 */
[C---:B------:R-:W-:Y:S01]  /*5970*/  FADD.FTZ R2, R182.reuse, R25 ;  /* 0x00000019b6027221 */ /* 0x040fe20000010000 */
[----:B------:R-:W-:Y:S01]  /*5980*/  F2FP.F16.F32.PACK_AB R182, R182, R47 ;  /* 0x0000002fb6b6723e */ /* 0x000fe200000000ff */
[--C-:B------:R-:W-:Y:S01]  /*5990*/  IMAD.MOV.U32 R47, RZ, RZ, R119.reuse ;  /* 0x000000ffff2f7224 */ /* 0x100fe200078e0077 */
[----:B------:R-:W0:Y:S01]  /*59a0*/  MUFU.EX2 R3, R3 ;  /* 0x0000000300037308 */ /* 0x000e220000000800 */
[----:B------:R-:W-:Y:S01]  /*59b0*/  FADD.FTZ R7, R51, R2 ;  /* 0x0000000233077221 */ /* 0x000fe20000010000 */
[----:B------:R-:W-:Y:S01]  /*59c0*/  MOV R109, R119 ;  /* 0x00000077006d7202 */ /* 0x000fe20000000f00 */
[----:B------:R-:W-:-:S02]  /*59d0*/  IMAD.MOV.U32 R25, RZ, RZ, R119 ;  /* 0x000000ffff197224 */ /* 0x000fc400078e0077 */
[C---:B---3--:R-:W-:Y:S01]  /*59e0*/  FADD.FTZ R2, R176.reuse, R7 ;  /* 0x00000007b0027221 */ /* 0x048fe20000010000 */
[----:B------:R-:W-:Y:S01]  /*59f0*/  F2FP.F16.F32.PACK_AB R176, R176, R51 ;  /* 0x00000033b0b0723e */ /* 0x000fe200000000ff */
[----:B------:R-:W-:Y:S01]  /*5a00*/  IMAD.MOV.U32 R51, RZ, RZ, R119 ;  /* 0x000000ffff337224 */ /* 0x000fe200078e0077 */
[----:B------:R-:W2:Y:S01]  /*5a10*/  MUFU.EX2 R30, R30 ;  /* 0x0000001e001e7308 */ /* 0x000ea20000000800 */
[----:B-1----:R-:W-:-:S07]  /*5a20*/  FADD.FTZ R33, R113, R6 ;  /* 0x0000000671217221 */ /* 0x002fce0000010000 */
[----:B------:R-:W1:Y:S01]  /*5a30*/  MUFU.EX2 R24, R24 ;  /* 0x0000001800187308 */ /* 0x000e620000000800 */
[----:B0-----:R-:W-:Y:S01]  /*5a40*/  FADD.FTZ R7, R3, R2 ;  /* 0x0000000203077221 */ /* 0x001fe20000010000 */
[----:B------:R-:W-:Y:S02]  /*5a50*/  IMAD.MOV.U32 R2, RZ, RZ, 0x3f800000 ;  /* 0x3f800000ff027424 */ /* 0x000fe400078e00ff */
[C---:B--2---:R-:W-:Y:S01]  /*5a60*/  FADD.FTZ R6, R30.reuse, R33 ;  /* 0x000000211e067221 */ /* 0x044fe20000010000 */
[----:B------:R-:W-:Y:S01]  /*5a70*/  F2FP.F16.F32.PACK_AB R179, R30, R113 ;  /* 0x000000711eb3723e */ /* 0x000fe200000000ff */
[--C-:B------:R-:W-:Y:S02]  /*5a80*/  IMAD.MOV.U32 R113, RZ, RZ, R119.reuse ;  /* 0x000000ffff717224 */ /* 0x100fe400078e0077 */
[--C-:B------:R-:W-:Y:S02]  /*5a90*/  IMAD.MOV.U32 R33, RZ, RZ, R119.reuse ;  /* 0x000000ffff217224 */ /* 0x100fe400078e0077 */
[----:B------:R-:W-:-:S02]  /*5aa0*/  IMAD.MOV.U32 R30, RZ, RZ, R119 ;  /* 0x000000ffff1e7224 */ /* 0x000fc400078e0077 */
[C---:B-1----:R-:W-:Y:S01]  /*5ab0*/  FADD.FTZ R7, R24.reuse, R7 ;  /* 0x0000000718077221 */ /* 0x042fe20000010000 */
[----:B------:R-:W-:Y:S01]  /*5ac0*/  F2FP.F16.F32.PACK_AB R178, R24, R3 ;  /* 0x0000000318b2723e */ /* 0x000fe200000000ff */
[----:B------:R-:W-:Y:S02]  /*5ad0*/  IMAD.MOV.U32 R3, RZ, RZ, 0x3f800000 ;  /* 0x3f800000ff037424 */ /* 0x000fe400078e00ff */
[----:B------:R-:W-:Y:S01]  /*5ae0*/  IMAD.MOV.U32 R24, RZ, RZ, R119 ;  /* 0x000000ffff187224 */ /* 0x000fe200078e0077 */
[----:B------:R-:W-:Y:S06]  /*5af0*/  @!P2 BRA `(.L_x_2003) ;  /* 0x0000004400c4a947 */ /* 0x000fec0003800000 */
[----:B------:R-:W-:Y:S01]  /*5b00*/  IMAD.MOV.U32 R9, RZ, RZ, R4 ;  /* 0x000000ffff097224 */ /* 0x000fe200078e0004 */
[----:B------:R-:W-:Y:S01]  /*5b10*/  CS2R R118, SRZ ;  /* 0x0000000000767805 */ /* 0x000fe2000001ff00 */
[----:B------:R-:W-:Y:S01]  /*5b20*/  IMAD.MOV.U32 R10, RZ, RZ, R5 ;  /* 0x000000ffff0a7224 */ /* 0x000fe200078e0005 */
[----:B------:R-:W-:Y:S01]  /*5b30*/  CS2R R114, SRZ ;  /* 0x0000000000727805 */ /* 0x000fe2000001ff00 */
        /* <DEDUP_REMOVED lines=47> */
[----:B------:R-:W-:Y:S01]  /*5e30*/  IMAD.U32 R11, RZ, RZ, UR61 ;  /* 0x0000003dff0b7e24 */ /* 0x000fe2000f8e00ff */
[----:B------:R-:W-:-:S06]  /*5e40*/  UMOV UR37, UR36 ;  /* 0x0000002400257c82 */ /* 0x000fcc0008000000 */
.L_x_2012:
[----:B------:R-:W-:Y:S01]  /*5e50*/  R2UR UR7, R11 ;  /* 0x000000000b0772ca */ /* 0x000fe200000e0000 */
[----:B------:R-:W-:-:S04]  /*5e60*/  UIADD3 UR6, UR37, 0x1, URZ ;  /* 0x0000000125067890 */ /* 0x000fc8000fffe03f */
[----:B------:R-:W-:-:S04]  /*5e70*/  UISETP.NE.AND UP0, UPT, UR6, 0x2, UPT ;  /* 0x000000020600788c */ /* 0x000fc8000bf05270 */
[----:B------:R-:W-:Y:S02]  /*5e80*/  USEL UR61, URZ, 0x1, UP0 ;  /* 0x000000013f3d7887 */ /* 0x000fe40008000000 */
[----:B------:R-:W-:Y:S02]  /*5e90*/  USEL UR36, UR6, URZ, UP0 ;  /* 0x0000003f06247287 */ /* 0x000fe40008000000 */
[----:B------:R-:W-:Y:S01]  /*5ea0*/  ULOP3.LUT UR61, UR7, UR61, URZ, 0x3c, !UPT ;  /* 0x0000003d073d7292 */ /* 0x000fe2000f8e3c3f */
[----:B------:R-:W-:Y:S11]  /*5eb0*/  @!P0 BRA `(.L_x_2004) ;  /* 0x0000000000048947 */ /* 0x000ff60003800000 */
[----:B------:R-:W-:Y:S01]  /*5ec0*/  BPT.TRAP 0x1 ;  /* 0x000000040000795c */ /* 0x000fe20000300000 */
.L_x_2004:
[----:B------:R-:W-:Y:S01]  /*5ed0*/  ULEA UR39, UR36, UR60, 0x3 ;  /* 0x0000003c24277291 */ /* 0x000fe2000f8e183f */
[----:B------:R-:W-:-:S05]  /*5ee0*/  IMAD.U32 R0, RZ, RZ, UR61 ;  /* 0x0000003dff007e24 */ /* 0x000fca000f8e00ff */
[----:B------:R-:W-:-:S04]  /*5ef0*/  SHF.L.U32 R0, R0, 0x1f, RZ ;  /* 0x0000001f00007819 */ /* 0x000fc800000006ff */
[----:B------:R0:W1:Y:S01]  /*5f00*/  SYNCS.PHASECHK.TRANS64.TRYWAIT P2, [UR39+0x36830], R0 ;  /* 0x03683000ff0075a7 */ /* 0x0000620008040167 */
[----:B------:R-:W-:Y:S05]  /*5f10*/  @!P0 BRA `(.L_x_2005) ;  /* 0x0000000000048947 */ /* 0x000fea0003800000 */
[----:B------:R-:W-:Y:S01]  /*5f20*/  BPT.TRAP 0x1 ;  /* 0x000000040000795c */ /* 0x000fe20000300000 */
.L_x_2005:
[----:B-1----:R-:W-:Y:S05]  /*5f30*/  @P2 BRA `(.L_x_2006) ;  /* 0x0000000000082947 */ /* 0x002fea0003800000 */
[----:B------:R-:W1:Y:S02]  /*5f40*/  SYNCS.PHASECHK.TRANS64.TRYWAIT P2, [UR39+0x36830], R0 ;  /* 0x03683000ff0075a7 */ /* 0x000e640008040167 */
[----:B-1----:R-:W-:Y:S05]  /*5f50*/  @!P2 BRA `(.L_x_2007) ;  /* 0x0000010c0034a947 */ /* 0x002fea0003800000 */
.L_x_2006:
[----:B------:R-:W-:Y:S01]  /*5f60*/  R2UR UR6, R8 ;  /* 0x00000000080672ca */ /* 0x000fe200000e0000 */
[----:B------:R-:W-:Y:S01]  /*5f70*/  WARPGROUP.ARRIVE ;  /* 0x00000000000079c5 */ /* 0x000fe20000000000 */
[----:B------:R-:W-:Y:S01]  /*5f80*/  UMOV UR7, 0x40000040 ;  /* 0x4000004000077882 */ /* 0x000fe20000000000 */
[----:B------:R-:W-:Y:S01]  /*5f90*/  UMOV UR56, UR4 ;  /* 0x0000000400387c82 */ /* 0x000fe20008000000 */
[----:B------:R-:W-:Y:S01]  /*5fa0*/  UMOV UR57, UR5 ;  /* 0x0000000500397c82 */ /* 0x000fe20008000000 */
        /* <DEDUP_REMOVED lines=15> */
[----:B------:R-:W-:Y:S01]  /*60a0*/  FMUL.FTZ R28, R28, R2 ;  /* 0x000000021c1c7220 */ /* 0x000fe20000410000 */
[----:B------:R-:W-:-:S02]  /*60b0*/  UIADD3 UR14, UR6, 0x102, URZ ;  /* 0x00000102060e7890 */ /* 0x000fc4000fffe03f */
[----:B------:R-:W-:Y:S01]  /*60c0*/  HGMMA.64x16x16.F32 R168, gdesc[UR4], RZ, !UPT, gsb0 ;  /* 0x0020000004a879f0 */ /* 0x000fe2000c0008ff */
        /* <DEDUP_REMOVED lines=114> */
[----:B------:R-:W-:-:S03]  /*67f0*/  FMUL.FTZ R119, R119, R3 ;  /* 0x0000000377777220 */ /* 0x000fc60000410000 */
        /* <DEDUP_REMOVED lines=464> */
.L_x_2008:
[----:B------:R-:W-:Y:S01]  /*8500*/  R2UR UR6, R11 ;  /* 0x000000000b0672ca */ /* 0x000fe200000e0000 */
[----:B------:R-:W-:-:S12]  /*8510*/  ULEA UR10, UR37, UR60, 0x3 ;  /* 0x0000003c250a7291 */ /* 0x000fd8000f8e183f */
[----:B01----:R-:W-:-:S05]  /*8520*/  IMAD.U32 R0, RZ, RZ, UR6 ;  /* 0x00000006ff007e24 */ /* 0x003fca000f8e00ff */
[----:B------:R-:W-:-:S04]  /*8530*/  SHF.L.U32 R0, R0, 0x1f, RZ ;  /* 0x0000001f00007819 */ /* 0x000fc800000006ff */
[----:B------:R0:W1:Y:S01]  /*8540*/  SYNCS.PHASECHK.TRANS64.TRYWAIT P2, [UR10+0x36850], R0 ;  /* 0x03685000ff0075a7 */ /* 0x000062000804014a */
[----:B------:R-:W-:Y:S05]  /*8550*/  @!P0 BRA `(.L_x_2009) ;  /* 0x0000000000048947 */ /* 0x000fea0003800000 */
[----:B------:R-:W-:Y:S01]  /*8560*/  BPT.TRAP 0x1 ;  /* 0x000000040000795c */ /* 0x000fe20000300000 */
.L_x_2009:
[----:B-1----:R-:W-:Y:S05]  /*8570*/  @P2 BRA `(.L_x_2010) ;  /* 0x0000000000082947 */ /* 0x002fea0003800000 */
[----:B------:R-:W1:Y:S02]  /*8580*/  SYNCS.PHASECHK.TRANS64.TRYWAIT P2, [UR10+0x36850], R0 ;  /* 0x03685000ff0075a7 */ /* 0x000e64000804014a */
[----:B-1----:R-:W-:Y:S05]  /*8590*/  @!P2 BRA `(.L_x_2011) ;  /* 0x000000e400bca947 */ /* 0x002fea0003800000 */
.L_x_2010:
[----:B------:R-:W-:Y:S01]  /*85a0*/  UIADD3 UR6, UR60, 0x400, URZ ;  /* 0x000004003c067890 */ /* 0x000fe2000fffe03f */
[----:B------:R-:W-:Y:S01]  /*85b0*/  WARPGROUP.ARRIVE ;  /* 0x00000000000079c5 */ /* 0x000fe20000000000 */
[----:B------:R-:W-:Y:S01]  /*85c0*/  UMOV UR7, 0x40000040 ;  /* 0x4000004000077882 */ /* 0x000fe20000000000 */
[----:B------:R-:W-:Y:S01]  /*85d0*/  R2UR UR18, R17 ;  /* 0x00000000111272ca */ /* 0x000fe200000e0000 */
[----:B------:R-:W-:Y:S01]  /*85e0*/  USHF.R.U32.HI UR6, URZ, 0x4, UR6 ;  /* 0x000000043f067899 */ /* 0x000fe20008011606 */
[----:B------:R-:W-:Y:S02]  /*85f0*/  R2UR UR15, R19 ;  /* 0x00000000130f72ca */ /* 0x000fe400000e0000 */
[----:B------:R-:W-:Y:S01]  /*8600*/  R2UR UR14, R18 ;  /* 0x00000000120e72ca */ /* 0x000fe200000e0000 */
        /* <DEDUP_REMOVED lines=16> */
[----:B------:R-:W-:Y:S01]  /*8710*/  USHF.L.U32 UR6, UR18, 0x7, URZ ;  /* 0x0000000712067899 */ /* 0x000fe2000800063f */
[----:B------:R-:W-:-:S03]  /*8720*/  UMOV UR7, 0x40000040 ;  /* 0x4000004000077882 */ /* 0x000fc60000000000 */
[----:B------:R-:W-:-:S04]  /*8730*/  UIMAD UR6, UR38, -0x70, UR6 ;  /* 0xffffff90260678a4 */ /* 0x000fc8000f8e0206 */
[----:B------:R-:W-:-:S04]  /*8740*/  UIADD3 UR6, UR6, 0x1, UR15 ;  /* 0x0000000106067890 */ /* 0x000fc8000fffe00f */
[----:B------:R-:W-:Y:S01]  /*8750*/  UIADD3 UR6, UR6, -UR14, URZ ;  /* 0x8000000e06067290 */ /* 0x000fe2000fffe03f */
[----:B------:R-:W-:-:S05]  /*8760*/  R2UR UR14, R12 ;  /* 0x000000000c0e72ca */ /* 0x000fca00000e0000 */
[----:B-1----:R-:W-:Y:S01]  /*8770*/  IMAD.U32 R3, RZ, RZ, UR6 ;  /* 0x00000006ff037e24 */ /* 0x002fe2000f8e00ff */
[----:B------:R-:W-:-:S03]  /*8780*/  UIADD3 UR6, UR11, 0x180, URZ ;  /* 0x000001800b067890 */ /* 0x000fc6000fffe03f */
[----:B------:R-:W-:-:S04]  /*8790*/  IMAD R4, R204, -0x2, R3 ;  /* 0xfffffffecc047824 */ /* 0x000fc800078e0203 */
[----:B------:R-:W-:Y:S01]  /*87a0*/  IMAD.IADD R4, R205, 0x1, R4 ;  /* 0x00000001cd047824 */ /* 0x000fe200078e0204 */
[----:B------:R-:W-:Y:S02]  /*87b0*/  UISETP.GT.AND UP0, UPT, UR38, UR14, UPT ;  /* 0x0000000e2600728c */ /* 0x000fe4000bf04270 */
[----:B------:R-:W-:Y:S02]  /*87c0*/  UIADD3 UR38, UR38, -0x1, URZ ;  /* 0xffffffff26267890 */ /* 0x000fe4000fffe03f */
[C---:B------:R-:W-:Y:S02]  /*87d0*/  ISETP.GT.AND P2, PT, R4.reuse, RZ, PT ;  /* 0x000000ff0400720c */ /* 0x040fe40003f44270 */
[----:B------:R-:W-:Y:S02]  /*87e0*/  ISETP.GT.AND P3, PT, R4, 0x1, PT ;  /* 0x000000010400780c */ /* 0x000fe40003f64270 */
[----:B------:R-:W-:Y:S02]  /*87f0*/  FSEL R219, R168, -INF , P2 ;  /* 0xff800000a8db7808 */ /* 0x000fe40001000000 */
[----:B------:R-:W-:-:S02]  /*8800*/  ISETP.GT.AND P2, PT, R4, 0x8, PT ;  /* 0x000000080400780c */ /* 0x000fc40003f44270 */
[----:B------:R-:W-:Y:S02]  /*8810*/  FSEL R217, R169, -INF , P3 ;  /* 0xff800000a9d97808 */ /* 0x000fe40001800000 */
[----:B0-----:R-:W-:Y:S02]  /*8820*/  FMNMX.FTZ R0, R219, R10, !PT ;  /* 0x0000000adb007209 */ /* 0x001fe40007810000 */
[----:B------:R-:W-:Y:S02]  /*8830*/  ISETP.GT.AND P3, PT, R4, 0x9, PT ;  /* 0x000000090400780c */ /* 0x000fe40003f64270 */
[----:B------:R-:W-:Y:S02]  /*8840*/  FSEL R199, R172, -INF , P2 ;  /* 0xff800000acc77808 */ /* 0x000fe40001000000 */
[----:B------:R-:W-:Y:S02]  /*8850*/  FMNMX.FTZ R0, R217, R0, !PT ;  /* 0x00000000d9007209 */ /* 0x000fe40007810000 */
[----:B------:R-:W-:-:S02]  /*8860*/  ISETP.GT.AND P2, PT, R4, 0x10, PT ;  /* 0x000000100400780c */ /* 0x000fc40003f44270 */
[----:B------:R-:W-:Y:S02]  /*8870*/  FMNMX.FTZ R0, R199, R0, !PT ;  /* 0x00000000c7007209 */ /* 0x000fe40007810000 */
[----:B------:R-:W-:Y:S02]  /*8880*/  FSEL R197, R160, -INF , P2 ;  /* 0xff800000a0c57808 */ /* 0x000fe40001000000 */
[----:B------:R-:W-:-:S04]  /*8890*/  ISETP.GT.AND P2, PT, R4, 0x18, PT ;  /* 0x000000180400780c */ /* 0x000fc80003f44270 */
[----:B------:R-:W-:Y:S02]  /*88a0*/  FSEL R203, R164, -INF , P2 ;  /* 0xff800000a4cb7808 */ /* 0x000fe40001000000 */
[C---:B------:R-:W-:Y:S01]  /*88b0*/  ISETP.GT.AND P2, PT, R4.reuse, 0x20, PT ;  /* 0x000000200400780c */ /* 0x040fe20003f44270 */
[----:B------:R-:W-:Y:S02]  /*88c0*/  WARPGROUP.DEPBAR.LE gsb0, 0x0 ;  /* 0x00008000000079c5 */ /* 0x000fe40000010000 */
[----:B------:R-:W-:Y:S01]  /*88d0*/  WARPGROUP.ARRIVE ;  /* 0x00000000000079c5 */ /* 0x000fe20000000000 */
[----:B------:R-:W-:Y:S02]  /*88e0*/  FSEL R195, R173, -INF , P3 ;  /* 0xff800000adc37808 */ /* 0x000fe40001800000 */
[----:B------:R-:W-:Y:S02]  /*88f0*/  ISETP.GT.AND P3, PT, R4, 0x11, PT ;  /* 0x000000110400780c */ /* 0x000fe40003f64270 */
[----:B------:R-:W-:Y:S01]  /*8900*/  FMNMX.FTZ R0, R195, R0, !PT ;  /* 0x00000000c3007209 */ /* 0x000fe20007810000 */
[----:B------:R-:W-:Y:S01]  /*8910*/  HGMMA.64x192x16.F32 R24, R188, gdesc[UR4].tnspB, R24, gsb0 ;  /* 0x42e00004bc187df0 */ /* 0x000fe20008000818 */
[----:B------:R-:W-:Y:S01]  /*8920*/  UIADD3 UR6, UR11, 0x200, URZ ;  /* 0x000002000b067890 */ /* 0x000fe2000fffe03f */
[----:B------:R-:W-:Y:S01]  /*8930*/  FSEL R201, R161, -INF , P3 ;  /* 0xff800000a1c97808 */ /* 0x000fe20001800000 */
[----:B------:R-:W-:Y:S01]  /*8940*/  UMOV UR7, 0x40000040 ;  /* 0x4000004000077882 */ /* 0x000fe20000000000 */
[----:B------:R-:W-:-:S02]  /*8950*/  FMNMX.FTZ R0, R197, R0, !PT ;  /* 0x00000000c5007209 */ /* 0x000fc40007810000 */
[C---:B------:R-:W-:Y:S02]  /*8960*/  ISETP.GT.AND P3, PT, R4.reuse, 0x19, PT ;  /* 0x000000190400780c */ /* 0x040fe40003f64270 */
[----:B------:R-:W-:Y:S02]  /*8970*/  FMNMX.FTZ R0, R201, R0, !PT ;  /* 0x00000000c9007209 */ /* 0x000fe40007810000 */
[----:B------:R-:W-:Y:S02]  /*8980*/  FSEL R169, R165, -INF , P3 ;  /* 0xff800000a5a97808 */ /* 0x000fe40001800000 */
        /* <DEDUP_REMOVED lines=56> */
[----:B------:R-:W-:Y:S01]  /*8d10*/  HGMMA.64x192x16.F32 R24, R184, gdesc[UR4].tnspB, R24, gsb0 ;  /* 0x42e00004b8187df0 */ /* 0x000fe20008000818 */
[----:B------:R-:W-:Y:S01]  /*8d20*/  FMNMX.FTZ R0, R189, R0, !PT ;  /* 0x00000000bd007209 */ /* 0x000fe20007810000 */
[----:B------:R-:W-:Y:S01]  /*8d30*/  UIADD3 UR6, UR11, 0x280, URZ ;  /* 0x000002800b067890 */ /* 0x000fe2000fffe03f */
[----:B------:R-:W-:Y:S01]  /*8d40*/  ISETP.GT.AND P3, PT, R4, 0x69, PT ;  /* 0x000000690400780c */ /* 0x000fe20003f64270 */
[----:B------:R-:W-:Y:S01]  /*8d50*/  UMOV UR7, 0x40000040 ;  /* 0x4000004000077882 */ /* 0x000fe20000000000 */
[----:B------:R-:W-:-:S02]  /*8d60*/  FSEL R193, R124, -INF , P2 ;  /* 0xff8000007cc17808 */ /* 0x000fc40001000000 */
[----:B------:R-:W-:Y:S02]  /*8d70*/  FMNMX.FTZ R0, R191, R0, !PT ;  /* 0x00000000bf007209 */ /* 0x000fe40007810000 */
[----:B------:R-:W-:Y:S02]  /*8d80*/  FSEL R125, R125, -INF , P3 ;  /* 0xff8000007d7d7808 */ /* 0x000fe40001800000 */
[----:B------:R-:W-:Y:S02]  /*8d90*/  FMNMX.FTZ R0, R193, R0, !PT ;  /* 0x00000000c1007209 */ /* 0x000fe40007810000 */
[----:B------:R-:W-:Y:S02]  /*8da0*/  IADD3 R4, R4, 0x8, RZ ;  /* 0x0000000804047810 */ /* 0x000fe40007ffe0ff */
[----:B------:R-:W-:Y:S02]  /*8db0*/  FMNMX.FTZ R14, R125, R0, !PT ;  /* 0x000000007d0e7209 */ /* 0x000fe40007810000 */
[----:B------:R-:W0:Y:S01]  /*8dc0*/  LDC R0, c[0x0][0x988] ;  /* 0x00026200ff007b82 */ /* 0x000e220000000800 */
[----:B------:R-:W-:-:S02]  /*8dd0*/  ISETP.GT.AND P3, PT, R4, RZ, PT ;  /* 0x000000ff0400720c */ /* 0x000fc40003f64270 */
[----:B------:R-:W1:Y:S01]  /*8de0*/  SHFL.BFLY PT, R5, R14, 0x2, 0x1f ;  /* 0x0c401f000e057f89 */ /* 0x000e6200000e0000 */
[----:B------:R-:W-:Y:S02]  /*8df0*/  ISETP.GT.AND P4, PT, R4, 0x1, PT ;  /* 0x000000010400780c */ /* 0x000fe40003f84270 */
[----:B------:R-:W-:Y:S02]  /*8e00*/  FSEL R170, R170, -INF , P3 ;  /* 0xff800000aaaa7808 */ /* 0x000fe40001800000 */
[C---:B------:R-:W-:Y:S02]  /*8e10*/  ISETP.GT.AND P3, PT, R4.reuse, 0x8, PT ;  /* 0x000000080400780c */ /* 0x040fe40003f64270 */
[----:B------:R-:W-:Y:S02]  /*8e20*/  FSEL R171, R171, -INF , P4 ;  /* 0xff800000abab7808 */ /* 0x000fe40002000000 */
[----:B------:R-:W-:Y:S02]  /*8e30*/  ISETP.GT.AND P4, PT, R4, 0x9, PT ;  /* 0x000000090400780c */ /* 0x000fe40003f84270 */
[----:B-1----:R-:W-:-:S02]  /*8e40*/  FMNMX.FTZ R20, R14, R5, !PT ;  /* 0x000000050e147209 */ /* 0x002fc40007810000 */
[----:B------:R-:W-:-:S03]  /*8e50*/  FMNMX.FTZ R14, R170, R9, !PT ;  /* 0x00000009aa0e7209 */ /* 0x000fc60007810000 */
[----:B------:R-:W1:Y:S01]  /*8e60*/  SHFL.BFLY PT, R5, R20, 0x1, 0x1f ;  /* 0x0c201f0014057f89 */ /* 0x000e6200000e0000 */
[----:B------:R-:W-:Y:S02]  /*8e70*/  FMNMX.FTZ R14, R171, R14, !PT ;  /* 0x0000000eab0e7209 */ /* 0x000fe40007810000 */
[----:B-1----:R-:W-:-:S04]  /*8e80*/  FMNMX.FTZ R5, R20, R5, !PT ;  /* 0x0000000514057209 */ /* 0x002fc80007810000 */
[C---:B------:R-:W-:Y:S01]  /*8e90*/  FSETP.NEU.FTZ.AND P2, PT, R5.reuse, -INF , PT ;  /* 0xff8000000500780b */ /* 0x040fe20003f5d000 */
[----:B0-----:R-:W-:-:S05]  /*8ea0*/  FMUL.FTZ R2, R5, R0 ;  /* 0x0000000005027220 */ /* 0x001fca0000410000 */
        /* <DEDUP_REMOVED lines=101> */
[----:B------:R-:W-:Y:S01]  /*9500*/  FSEL R221, R142, -INF , P3 ;  /* 0xff8000008edd7808 */ /* 0x000fe20001800000 */
[----:B------:R-:W-:Y:S01]  /*9510*/  IMAD.U32 R142, RZ, RZ, UR10 ;  /* 0x0000000aff8e7e24 */ /* 0x000fe2000f8e00ff */
[----:B------:R-:W-:-:S02]  /*9520*/  FMNMX.FTZ R14, R139, R14, !PT ;  /* 0x0000000e8b0e7209 */ /* 0x000fc40007810000 */
[----:B------:R-:W-:Y:S01]  /*9530*/  FSEL R143, R143, -INF , P4 ;  /* 0xff8000008f8f7808 */ /* 0x000fe20002000000 */
[----:B------:R-:W-:Y:S01]  /*9540*/  @!P1 VIADD R142, R142, 0x36860 ;  /* 0x000368608e8e9836 */ /* 0x000fe20000000000 */
[C---:B------:R-:W-:Y:S01]  /*9550*/  ISETP.GT.AND P3, PT, R4.reuse, 0x50, PT ;  /* 0x000000500400780c */ /* 0x040fe20003f64270 */
[----:B------:R-:W-:Y:S01]  /*9560*/  MUFU.EX2 R120, R120 ;  /* 0x0000007800787308 */ /* 0x000fe20000000800 */
[----:B------:R-:W-:Y:S02]  /*9570*/  FMNMX.FTZ R14, R221, R14, !PT ;  /* 0x0000000edd0e7209 */ /* 0x000fe40007810000 */
[----:B------:R-:W-:Y:S02]  /*9580*/  ISETP.GT.AND P4, PT, R4, 0x51, PT ;  /* 0x000000510400780c */ /* 0x000fe40003f84270 */
[----:B------:R-:W-:Y:S02]  /*9590*/  FSEL R157, R130, -INF , P3 ;  /* 0xff800000829d7808 */ /* 0x000fe40001800000 */
[----:B------:R-:W-:Y:S01]  /*95a0*/  FMNMX.FTZ R14, R143, R14, !PT ;  /* 0x0000000e8f0e7209 */ /* 0x000fe20007810000 */
[----:B------:R-:W-:Y:S01]  /*95b0*/  MUFU.EX2 R125, R125 ;  /* 0x0000007d007d7308 */ /* 0x000fe20000000800 */
[----:B------:R-:W-:-:S02]  /*95c0*/  ISETP.GT.AND P3, PT, R4, 0x58, PT ;  /* 0x000000580400780c */ /* 0x000fc40003f64270 */
[----:B------:R-:W-:Y:S02]  /*95d0*/  FSEL R131, R131, -INF , P4 ;  /* 0xff80000083837808 */ /* 0x000fe40002000000 */
[----:B------:R-:W-:Y:S02]  /*95e0*/  FMNMX.FTZ R14, R157, R14, !PT ;  /* 0x0000000e9d0e7209 */ /* 0x000fe40007810000 */
[----:B------:R-:W-:Y:S02]  /*95f0*/  ISETP.GT.AND P4, PT, R4, 0x59, PT ;  /* 0x000000590400780c */ /* 0x000fe40003f84270 */
[----:B------:R-:W-:Y:S02]  /*9600*/  FSEL R223, R134, -INF , P3 ;  /* 0xff80000086df7808 */ /* 0x000fe40001800000 */
[----:B------:R-:W-:Y:S02]  /*9610*/  FMNMX.FTZ R14, R131, R14, !PT ;  /* 0x0000000e830e7209 */ /* 0x000fe40007810000 */
[----:B------:R-:W-:-:S02]  /*9620*/  FSEL R135, R135, -INF , P4 ;  /* 0xff80000087877808 */ /* 0x000fc40002000000 */
[C---:B------:R-:W-:Y:S02]  /*9630*/  ISETP.GT.AND P3, PT, R4.reuse, 0x60, PT ;  /* 0x000000600400780c */ /* 0x040fe40003f64270 */
[----:B------:R-:W-:Y:S02]  /*9640*/  FMNMX.FTZ R14, R223, R14, !PT ;  /* 0x0000000edf0e7209 */ /* 0x000fe40007810000 */
[----:B------:R-:W-:Y:S02]  /*9650*/  ISETP.GT.AND P4, PT, R4, 0x61, PT ;  /* 0x000000610400780c */ /* 0x000fe40003f84270 */
[----:B------:R-:W-:Y:S02]  /*9660*/  FSEL R145, R122, -INF , P3 ;  /* 0xff8000007a917808 */ /* 0x000fe40001800000 */
[----:B------:R-:W-:Y:S02]  /*9670*/  FMNMX.FTZ R14, R135, R14, !PT ;  /* 0x0000000e870e7209 */ /* 0x000fe40007810000 */
[----:B------:R-:W-:-:S02]  /*9680*/  ISETP.GT.AND P3, PT, R4, 0x68, PT ;  /* 0x000000680400780c */ /* 0x000fc40003f64270 */
[----:B------:R-:W-:Y:S02]  /*9690*/  FSEL R123, R123, -INF , P4 ;  /* 0xff8000007b7b7808 */ /* 0x000fe40002000000 */
[----:B------:R-:W-:Y:S02]  /*96a0*/  FMNMX.FTZ R14, R145, R14, !PT ;  /* 0x0000000e910e7209 */ /* 0x000fe40007810000 */
[----:B------:R-:W-:Y:S02]  /*96b0*/  ISETP.GT.AND P4, PT, R4, 0x69, PT ;  /* 0x000000690400780c */ /* 0x000fe40003f84270 */
[----:B------:R-:W-:Y:S02]  /*96c0*/  FSEL R225, R126, -INF , P3 ;  /* 0xff8000007ee17808 */ /* 0x000fe40001800000 */
[----:B------:R-:W-:Y:S02]  /*96d0*/  FMNMX.FTZ R14, R123, R14, !PT ;  /* 0x0000000e7b0e7209 */ /* 0x000fe40007810000 */
[----:B------:R-:W-:Y:S01]  /*96e0*/  FSEL R227, R127, -INF , P4 ;  /* 0xff8000007fe37808 */ /* 0x000fe20002000000 */
[----:B------:R-:W-:Y:S01]  /*96f0*/  FFMA.FTZ R127, R149, R0, -R2 ;  /* 0x00000000957f7223 */ /* 0x000fe20000010802 */
[----:B------:R-:W-:-:S02]  /*9700*/  FMNMX.FTZ R14, R225, R14, !PT ;  /* 0x0000000ee10e7209 */ /* 0x000fc40007810000 */
[----:B------:R-:W-:Y:S02]  /*9710*/  @!P1 PRMT R142, RZ, 0x654, R142 ;  /* 0x00000654ff8e9816 */ /* 0x000fe4000000008e */
[----:B------:R-:W-:Y:S01]  /*9720*/  FMNMX.FTZ R3, R227, R14, !PT ;  /* 0x0000000ee3037209 */ /* 0x000fe20007810000 */
[----:B------:R-:W-:Y:S01]  /*9730*/  FFMA.FTZ R14, R165, R0, -R2 ;  /* 0x00000000a50e7223 */ /* 0x000fe20000010802 */
[----:B------:R-:W-:Y:S03]  /*9740*/  MUFU.EX2 R127, R127 ;  /* 0x0000007f007f7308 */ /* 0x000fe60000000800 */
[----:B------:R-:W0:Y:S05]  /*9750*/  SHFL.BFLY PT, R4, R3, 0x2, 0x1f ;  /* 0x0c401f0003047f89 */ /* 0x000e2a00000e0000 */
[----:B------:R-:W1:Y:S01]  /*9760*/  MUFU.EX2 R14, R14 ;  /* 0x0000000e000e7308 */ /* 0x000e620000000800 */
[----:B0-----:R-:W-:-:S05]  /*9770*/  FMNMX.FTZ R3, R3, R4, !PT ;  /* 0x0000000403037209 */ /* 0x001fca0007810000 */
[----:B------:R-:W0:Y:S02]  /*9780*/  SHFL.BFLY PT, R4, R3, 0x1, 0x1f ;  /* 0x0c201f0003047f89 */ /* 0x000e2400000e0000 */
[----:B0-----:R-:W-:Y:S01]  /*9790*/  FMNMX.FTZ R4, R3, R4, !PT ;  /* 0x0000000403047209 */ /* 0x001fe20007810000 */
[----:B------:R-:W-:Y:S02]  /*97a0*/  WARPGROUP.DEPBAR.LE gsb0, 0x0 ;  /* 0x00008000000079c5 */ /* 0x000fe40000010000 */
[----:B------:R-:W-:Y:S01]  /*97b0*/  WARPGROUP.ARRIVE ;  /* 0x00000000000079c5 */ /* 0x000fe20000000000 */
[----:B------:R-:W-:Y:S01]  /*97c0*/  FSEL R3, R5, RZ, P2 ;  /* 0x000000ff05037208 */ /* 0x000fe20001000000 */
[-C--:B------:R-:W-:Y:S01]  /*97d0*/  FFMA.FTZ R182, R173, R0.reuse, -R2 ;  /* 0x00000000adb67223 */ /* 0x080fe20000010802 */
[C---:B------:R-:W-:Y:S01]  /*97e0*/  FSETP.NEU.FTZ.AND P2, PT, R4.reuse, -INF , PT ;  /* 0xff8000000400780b */ /* 0x040fe20003f5d000 */
[C---:B------:R-:W-:Y:S01]  /*97f0*/  FMUL.FTZ R126, R4.reuse, R0 ;  /* 0x00000000047e7220 */ /* 0x040fe20000410000 */
[----:B-1----:R-:W-:Y:S01]  /*9800*/  F2FP.F16.F32.PACK_AB R180, R129, R14 ;  /* 0x0000000e81b4723e */ /* 0x002fe200000000ff */
[----:B------:R-:W-:Y:S01]  /*9810*/  HGMMA.64x192x16.F32 R24, R176, gdesc[UR4].tnspB, R24, gsb0 ;  /* 0x42e00004b0187df0 */ /* 0x000fe20008000818 */
[----:B------:R-:W-:Y:S01]  /*9820*/  FADD.FTZ R3, -R3, R10 ;  /* 0x0000000a03037221 */ /* 0x000fe20000010100 */
[----:B------:R-:W-:Y:S01]  /*9830*/  FSEL R134, R4, RZ, P2 ;  /* 0x000000ff04867208 */ /* 0x000fe20001000000 */
[----:B------:R-:W-:Y:S01]  /*9840*/  MUFU.EX2 R182, R182 ;  /* 0x000000b600b67308 */ /* 0x000fe20000000800 */
[----:B------:R-:W-:Y:S01]  /*9850*/  FSEL R126, R126, RZ, P2 ;  /* 0x000000ff7e7e7208 */ /* 0x000fe20001000000 */
[----:B------:R-:W-:Y:S01]  /*9860*/  FMUL.FTZ R3, R3, R0 ;  /* 0x0000000003037220 */ /* 0x000fe20000410000 */
[----:B------:R-:W-:-:S03]  /*9870*/  PLOP3.LUT P2, PT, PT, PT, UP0, 0x80, 0x0 ;  /* 0x000000000000781c */ /* 0x000fc60003f4f008 */
[-CC-:B------:R-:W-:Y:S01]  /*9880*/  FFMA.FTZ R10, R170, R0.reuse, -R126.reuse ;  /* 0x00000000aa0a7223 */ /* 0x180fe2000001087e */
[-CC-:B------:R-:W-:Y:S01]  /*9890*/  FFMA.FTZ R141, R171, R0.reuse, -R126.reuse ;  /* 0x00000000ab8d7223 */ /* 0x180fe2000001087e */
[----:B------:R0:W1:Y:S01]  /*98a0*/  MUFU.EX2 R2, R3 ;  /* 0x0000000300027308 */ /* 0x0000620000000800 */
        /* <DEDUP_REMOVED lines=8> */
[----:B0-----:R-:W-:Y:S01]  /*9930*/  FADD.FTZ R3, -R134, R9 ;  /* 0x0000000986037221 */ /* 0x001fe20000010100 */
[----:B------:R-:W-:-:S02]  /*9940*/  IMAD.U32 R9, RZ, RZ, UR39 ;  /* 0x00000027ff097e24 */ /* 0x000fc4000f8e00ff */
[-CC-:B------:R-:W-:Y:S01]  /*9950*/  FFMA.FTZ R130, R155, R0.reuse, -R126.reuse ;  /* 0x000000009b827223 */ /* 0x180fe2000001087e */
[-CC-:B------:R-:W-:Y:S01]  /*9960*/  FFMA.FTZ R195, R203, R0.reuse, -R126.reuse ;  /* 0x00000000cbc37223 */ /* 0x180fe2000001087e */
[-C--:B------:R-:W-:Y:S01]  /*9970*/  FMUL.FTZ R3, R3, R0.reuse ;  /* 0x0000000003037220 */ /* 0x080fe20000410000 */
[-CC-:B------:R-:W-:Y:S01]  /*9980*/  FFMA.FTZ R132, R217, R0.reuse, -R126.reuse ;  /* 0x00000000d9847223 */ /* 0x180fe2000001087e */
[-CC-:B------:R-:W-:Y:S01]  /*9990*/  FFMA.FTZ R189, R169, R0.reuse, -R126.reuse ;  /* 0x00000000a9bd7223 */ /* 0x180fe2000001087e */
[----:B------:R-:W0:Y:S01]  /*99a0*/  MUFU.EX2 R141, R141 ;  /* 0x0000008d008d7308 */ /* 0x000e220000000800 */
[----:B-1----:R-:W-:Y:S01]  /*99b0*/  FFMA.FTZ R7, R2, R7, R121 ;  /* 0x0000000702077223 */ /* 0x002fe20000010079 */
[-CC-:B------:R-:W-:Y:S01]  /*99c0*/  FFMA.FTZ R219, R219, R0.reuse, -R126.reuse ;  /* 0x00000000dbdb7223 */ /* 0x180fe2000001087e */
        /* <DEDUP_REMOVED lines=12> */
[-CC-:B------:R-:W-:Y:S01]  /*9a90*/  FFMA.FTZ R145, R145, R0.reuse, -R126.reuse ;  /* 0x0000000091917223 */ /* 0x180fe2000001087e */
[----:B------:R-:W2:Y:S01]  /*9aa0*/  MUFU.EX2 R122, R122 ;  /* 0x0000007a007a7308 */ /* 0x000ea20000000800 */
[----:B------:R-:W-:Y:S01]  /*9ab0*/  FADD.FTZ R138, R196, R7 ;  /* 0x00000007c48a7221 */ /* 0x000fe20000010000 */
[-CC-:B------:R-:W-:Y:S01]  /*9ac0*/  FFMA.FTZ R123, R123, R0.reuse, -R126.reuse ;  /* 0x000000007b7b7223 */ /* 0x180fe2000001087e */
[----:B------:R-:W-:Y:S01]  /*9ad0*/  FFMA.FTZ R225, R225, R0, -R126 ;  /* 0x00000000e1e17223 */ /* 0x000fe2000001087e */
[----:B0-----:R-:W-:Y:S01]  /*9ae0*/  F2FP.F16.F32.PACK_AB R201, R141, R10 ;  /* 0x0000000a8dc9723e */ /* 0x001fe200000000ff */
[----:B------:R-:W-:Y:S01]  /*9af0*/  FADD.FTZ R7, R167, R138 ;  /* 0x0000008aa7077221 */ /* 0x000fe20000010000 */
[----:B------:R-:W-:-:S02]  /*9b00*/  F2FP.F16.F32.PACK_AB R200, R200, R121 ;  /* 0x00000079c8c8723e */ /* 0x000fc400000000ff */
[----:B------:R-:W0:Y:S01]  /*9b10*/  MUFU.EX2 R149, R149 ;  /* 0x0000009500957308 */ /* 0x000e220000000800 */
[----:B-1----:R-:W-:Y:S01]  /*9b20*/  FFMA.FTZ R138, R3, R6, R10 ;  /* 0x00000006038a7223 */ /* 0x002fe2000001000a */
[----:B------:R-:W-:Y:S01]  /*9b30*/  FADD.FTZ R140, R198, R7 ;  /* 0x00000007c68c7221 */ /* 0x000fe20000010000 */
[----:B------:R-:W-:Y:S01]  /*9b40*/  @!P1 VIADD R6, R9, 0x36840 ;  /* 0x0003684009069836 */ /* 0x000fe20000000000 */
[----:B------:R-:W-:Y:S01]  /*9b50*/  F2FP.F16.F32.PACK_AB R202, R175, R202 ;  /* 0x000000caafca723e */ /* 0x000fe200000000ff */
[----:B------:R-:W-:Y:S01]  /*9b60*/  FADD.FTZ R7, R141, R138 ;  /* 0x0000008a8d077221 */ /* 0x000fe20000010000 */
[----:B------:R-:W-:Y:S01]  /*9b70*/  FADD.FTZ R9, R159, R140 ;  /* 0x0000008c9f097221 */ /* 0x000fe20000010000 */
[----:B------:R-:W-:Y:S01]  /*9b80*/  F2FP.F16.F32.PACK_AB R196, R167, R196 ;  /* 0x000000c4a7c4723e */ /* 0x000fe200000000ff */
[----:B------:R-:W1:Y:S01]  /*9b90*/  MUFU.EX2 R124, R124 ;  /* 0x0000007c007c7308 */ /* 0x000e620000000800 */
[----:B--2---:R-:W-:Y:S01]  /*9ba0*/  FADD.FTZ R138, R122, R7 ;  /* 0x000000077a8a7221 */ /* 0x004fe20000010000 */
[----:B------:R-:W-:Y:S01]  /*9bb0*/  FADD.FTZ R140, R192, R9 ;  /* 0x00000009c08c7221 */ /* 0x000fe20000010000 */
[----:B------:R-:W-:Y:S01]  /*9bc0*/  @!P1 PRMT R6, RZ, 0x654, R6 ;  /* 0x00000654ff069816 */ /* 0x000fe20000000006 */
[----:B------:R-:W-:Y:S01]  /*9bd0*/  IMAD.MOV.U32 R10, RZ, RZ, R5 ;  /* 0x000000ffff0a7224 */ /* 0x000fe200078e0005 */
[----:B------:R-:W-:Y:S01]  /*9be0*/  F2FP.F16.F32.PACK_AB R198, R159, R198 ;  /* 0x000000c69fc6723e */ /* 0x000fe200000000ff */
[C---:B------:R-:W-:Y:S01]  /*9bf0*/  FADD.FTZ R9, R147.reuse, R140 ;  /* 0x0000008c93097221 */ /* 0x040fe20000010000 */
[----:B------:R-:W-:Y:S01]  /*9c00*/  F2FP.F16.F32.PACK_AB R192, R147, R192 ;  /* 0x000000c093c0723e */ /* 0x000fe200000000ff */
[----:B------:R-:W2:Y:S01]  /*9c10*/  MUFU.EX2 R163, R163 ;  /* 0x000000a300a37308 */ /* 0x000ea20000000800 */
[----:B0-----:R-:W-:Y:S01]  /*9c20*/  FADD.FTZ R7, R149, R138 ;  /* 0x0000008a95077221 */ /* 0x001fe20000010000 */
[----:B------:R-:W-:Y:S01]  /*9c30*/  FADD.FTZ R140, R194, R9 ;  /* 0x00000009c28c7221 */ /* 0x000fe20000010000 */
[----:B------:R-:W-:-:S02]  /*9c40*/  F2FP.F16.F32.PACK_AB R194, R15, R194 ;  /* 0x000000c20fc2723e */ /* 0x000fc400000000ff */
[----:B------:R-:W-:Y:S01]  /*9c50*/  F2FP.F16.F32.PACK_AB R203, R149, R122 ;  /* 0x0000007a95cb723e */ /* 0x000fe200000000ff */
[----:B------:R-:W-:Y:S02]  /*9c60*/  FADD.FTZ R9, R15, R140 ;  /* 0x0000008c0f097221 */ /* 0x000fe40000010000 */
[----:B------:R-:W0:Y:S01]  /*9c70*/  MUFU.EX2 R128, R128 ;  /* 0x0000008000807308 */ /* 0x000e220000000800 */
[----:B-1----:R-:W-:Y:S01]  /*9c80*/  FADD.FTZ R138, R124, R7 ;  /* 0x000000077c8a7221 */ /* 0x002fe20000010000 */
[----:B------:R-:W-:Y:S01]  /*9c90*/  FADD.FTZ R144, R188, R9 ;  /* 0x00000009bc907221 */ /* 0x000fe20000010000 */
[----:B------:R-:W-:-:S03]  /*9ca0*/  F2FP.F16.F32.PACK_AB R188, R11, R188 ;  /* 0x000000bc0bbc723e */ /* 0x000fc600000000ff */
[----:B------:R-:W-:Y:S01]  /*9cb0*/  FADD.FTZ R9, R11, R144 ;  /* 0x000000900b097221 */ /* 0x000fe20000010000 */
[----:B------:R-:W-:Y:S01]  /*9cc0*/  IMAD.U32 R11, RZ, RZ, UR61 ;  /* 0x0000003dff0b7e24 */ /* 0x000fe2000f8e00ff */
[----:B------:R-:W-:Y:S01]  /*9cd0*/  MUFU.EX2 R199, R199 ;  /* 0x000000c700c77308 */ /* 0x000fe20000000800 */
[----:B--2---:R-:W-:Y:S01]  /*9ce0*/  FADD.FTZ R7, R163, R138 ;  /* 0x0000008aa3077221 */ /* 0x004fe20000010000 */
[----:B------:R-:W-:Y:S01]  /*9cf0*/  FADD.FTZ R144, R190, R9 ;  /* 0x00000009be907221 */ /* 0x000fe20000010000 */
[----:B------:R-:W-:Y:S01]  /*9d00*/  FFMA.FTZ R138, R143, R0, -R126 ;  /* 0x000000008f8a7223 */ /* 0x000fe2000001087e */
[C---:B------:R-:W-:Y:S02]  /*9d10*/  F2FP.F16.F32.PACK_AB R190, R127.reuse, R190 ;  /* 0x000000be7fbe723e */ /* 0x040fe400000000ff */
[----:B------:R-:W-:Y:S01]  /*9d20*/  FADD.FTZ R9, R127, R144 ;  /* 0x000000907f097221 */ /* 0x000fe20000010000 */
[----:B------:R-:W-:Y:S01]  /*9d30*/  F2FP.F16.F32.PACK_AB R197, R163, R124 ;  /* 0x0000007ca3c5723e */ /* 0x000fe200000000ff */
[----:B------:R-:W-:Y:S01]  /*9d40*/  MUFU.EX2 R193, R193 ;  /* 0x000000c100c17308 */ /* 0x000fe20000000800 */
[----:B0-----:R-:W-:Y:S01]  /*9d50*/  FADD.FTZ R140, R128, R7 ;  /* 0x00000007808c7221 */ /* 0x001fe20000010000 */
        /* <DEDUP_REMOVED lines=18> */
[----:B------:R-:W-:-:S06]  /*9e80*/  FADD.FTZ R14, R120, R9 ;  /* 0x00000009780e7221 */ /* 0x000fcc0000010000 */
        /* <DEDUP_REMOVED lines=8> */
[----:B------:R-:W-:Y:S01]  /*9f10*/  MUFU.EX2 R148, R145 ;  /* 0x0000009100947308 */ /* 0x000fe20000000800 */
[----:B------:R-:W-:-:S02]  /*9f20*/  WARPGROUP.DEPBAR.LE gsb0, 0x0 ;  /* 0x00008000000079c5 */ /* 0x000fc40000010000 */
[----:B------:R1:W-:Y:S01]  /*9f30*/  @!P1 SYNCS.ARRIVE.TRANS64.RED.A1T0 RZ, [R6+URZ], RZ ;  /* 0x000000ff06ff99a7 */ /* 0x0003e2000810043f */
[----:B------:R-:W-:-:S04]  /*9f40*/  F2FP.F16.F32.PACK_AB R176, R137, R20 ;  /* 0x0000001489b0723e */ /* 0x000fc800000000ff */
[----:B------:R-:W2:Y:S01]  /*9f50*/  MUFU.EX2 R123, R123 ;  /* 0x0000007b007b7308 */ /* 0x000ea20000000800 */
[----:B------:R-:W-:Y:S02]  /*9f60*/  F2FP.F16.F32.PACK_AB R178, R125, R120 ;  /* 0x000000787db2723e */ /* 0x000fe400000000ff */
[----:B0-----:R-:W-:Y:S01]  /*9f70*/  F2FP.F16.F32.PACK_AB R183, R135, R146 ;  /* 0x0000009287b7723e */ /* 0x001fe200000000ff */
[----:B------:R0:W-:Y:S04]  /*9f80*/  @!P1 SYNCS.ARRIVE.TRANS64.RED.A1T0 RZ, [R142+URZ], RZ ;  /* 0x000000ff8eff99a7 */ /* 0x0001e8000810043f */
[----:B-1----:R-:W1:Y:S01]  /*9f90*/  MUFU.EX2 R6, R139 ;  /* 0x0000008b00067308 */ /* 0x002e620000000800 */
[----:B0-----:R-:W-:Y:S01]  /*9fa0*/  FADD.FTZ R142, R199, R140 ;  /* 0x0000008cc78e7221 */ /* 0x001fe20000010000 */
[-CC-:B------:R-:W-:Y:S01]  /*9fb0*/  FFMA.FTZ R140, R131, R0.reuse, -R126.reuse ;  /* 0x00000000838c7223 */ /* 0x180fe2000001087e */
[----:B------:R-:W-:-:S05]  /*9fc0*/  FFMA.FTZ R126, R227, R0, -R126 ;  /* 0x00000000e37e7223 */ /* 0x000fca000001087e */
[----:B------:R-:W-:Y:S01]  /*9fd0*/  MUFU.EX2 R20, R225 ;  /* 0x000000e100147308 */ /* 0x000fe20000000800 */
[----:B------:R-:W-:Y:S01]  /*9fe0*/  FADD.FTZ R7, R193, R142 ;  /* 0x0000008ec1077221 */ /* 0x000fe20000010000 */
[----:B------:R-:W-:Y:S02]  /*9ff0*/  F2FP.F16.F32.PACK_AB R199, R199, R128 ;  /* 0x00000080c7c7723e */ /* 0x000fe400000000ff */
[C---:B------:R-:W-:Y:S01]  /*a000*/  F2FP.F16.F32.PACK_AB R193, R130.reuse, R193 ;  /* 0x000000c182c1723e */ /* 0x040fe200000000ff */
[----:B------:R-:W-:Y:S01]  /*a010*/  FADD.FTZ R142, R130, R7 ;  /* 0x00000007828e7221 */ /* 0x000fe20000010000 */
[----:B--2---:R-:W-:Y:S02]  /*a020*/  F2FP.F16.F32.PACK_AB R177, R123, R148 ;  /* 0x000000947bb1723e */ /* 0x004fe400000000ff */
[----:B------:R-:W-:Y:S01]  /*a030*/  MUFU.EX2 R140, R140 ;  /* 0x0000008c008c7308 */ /* 0x000fe20000000800 */
[----:B------:R-:W-:Y:S01]  /*a040*/  FADD.FTZ R7, R195, R142 ;  /* 0x0000008ec3077221 */ /* 0x000fe20000010000 */
[----:B------:R-:W-:-:S03]  /*a050*/  F2FP.F16.F32.PACK_AB R195, R132, R195 ;  /* 0x000000c384c3723e */ /* 0x000fc600000000ff */
[----:B------:R-:W-:-:S03]  /*a060*/  FADD.FTZ R142, R132, R7 ;  /* 0x00000007848e7221 */ /* 0x000fc60000010000 */
[----:B------:R-:W0:Y:S01]  /*a070*/  MUFU.EX2 R126, R126 ;  /* 0x0000007e007e7308 */ /* 0x000e220000000800 */
[----:B------:R-:W-:Y:S01]  /*a080*/  FADD.FTZ R7, R189, R142 ;  /* 0x0000008ebd077221 */ /* 0x000fe20000010000 */
[----:B------:R-:W-:-:S03]  /*a090*/  F2FP.F16.F32.PACK_AB R189, R134, R189 ;  /* 0x000000bd86bd723e */ /* 0x000fc600000000ff */
[----:B------:R-:W-:-:S04]  /*a0a0*/  FADD.FTZ R142, R134, R7 ;  /* 0x00000007868e7221 */ /* 0x000fc80000010000 */
[----:B------:R-:W-:Y:S01]  /*a0b0*/  FADD.FTZ R7, R191, R142 ;  /* 0x0000008ebf077221 */ /* 0x000fe20000010000 */
[----:B------:R-:W-:-:S03]  /*a0c0*/  F2FP.F16.F32.PACK_AB R191, R136, R191 ;  /* 0x000000bf88bf723e */ /* 0x000fc600000000ff */
[----:B------:R-:W-:-:S04]  /*a0d0*/  FADD.FTZ R142, R136, R7 ;  /* 0x00000007888e7221 */ /* 0x000fc80000010000 */
[----:B------:R-:W-:Y:S01]  /*a0e0*/  FADD.FTZ R7, R185, R142 ;  /* 0x0000008eb9077221 */ /* 0x000fe20000010000 */
[----:B-1----:R-:W-:Y:S02]  /*a0f0*/  F2FP.F16.F32.PACK_AB R185, R6, R185 ;  /* 0x000000b906b9723e */ /* 0x002fe400000000ff */
[----:B0-----:R-:W-:Y:S01]  /*a100*/  F2FP.F16.F32.PACK_AB R179, R126, R20 ;  /* 0x000000147eb3723e */ /* 0x001fe200000000ff */
[----:B------:R-:W-:-:S04]  /*a110*/  FADD.FTZ R142, R6, R7 ;  /* 0x00000007068e7221 */ /* 0x000fc80000010000 */
[----:B------:R-:W-:Y:S01]  /*a120*/  FADD.FTZ R7, R187, R142 ;  /* 0x0000008ebb077221 */ /* 0x000fe20000010000 */
[----:B------:R-:W-:-:S03]  /*a130*/  F2FP.F16.F32.PACK_AB R187, R138, R187 ;  /* 0x000000bb8abb723e */ /* 0x000fc600000000ff */
[----:B------:R-:W-:-:S04]  /*a140*/  FADD.FTZ R142, R138, R7 ;  /* 0x000000078a8e7221 */ /* 0x000fc80000010000 */
[----:B------:R-:W-:Y:S01]  /*a150*/  FADD.FTZ R7, R181, R142 ;  /* 0x0000008eb5077221 */ /* 0x000fe20000010000 */
[----:B------:R-:W-:-:S03]  /*a160*/  F2FP.F16.F32.PACK_AB R181, R140, R181 ;  /* 0x000000b58cb5723e */ /* 0x000fc600000000ff */
        /* <DEDUP_REMOVED lines=10> */
.L_x_2003:
[----:B------:R-:W-:-:S13]  /*a210*/  ISETP.LE.AND P2, PT, RZ, UR38, PT ;  /* 0x00000026ff007c0c */ /* 0x000fda000bf43270 */
[----:B------:R-:W-:Y:S05]  /*a220*/  @!P2 BRA `(.L_x_2013) ;  /* 0x0000003800f4a947 */ /* 0x000fea0003800000 */
[----:B------:R-:W-:Y:S01]  /*a230*/  IMAD.MOV.U32 R11, RZ, RZ, R4 ;  /* 0x000000ffff0b7224 */ /* 0x000fe200078e0004 */
[----:B------:R-:W-:Y:S01]  /*a240*/  UMOV UR39, UR61 ;  /* 0x0000003d00277c82 */ /* 0x000fe20008000000 */
[----:B------:R-:W-:Y:S01]  /*a250*/  IMAD.MOV.U32 R9, RZ, RZ, R5 ;  /* 0x000000ffff097224 */ /* 0x000fe200078e0005 */
[----:B------:R-:W-:-:S06]  /*a260*/  UMOV UR37, UR36 ;  /* 0x0000002400257c82 */ /* 0x000fcc0008000000 */
.L_x_2022:
[----:B------:R-:W-:-:S04]  /*a270*/  UIADD3 UR36, UR37, 0x1, URZ ;  /* 0x0000000125247890 */ /* 0x000fc8000fffe03f */
[----:B------:R-:W-:-:S04]  /*a280*/  UISETP.NE.AND UP0, UPT, UR36, 0x2, UPT ;  /* 0x000000022400788c */ /* 0x000fc8000bf05270 */
[----:B------:R-:W-:Y:S02]  /*a290*/  USEL UR61, URZ, 0x1, UP0 ;  /* 0x000000013f3d7887 */ /* 0x000fe40008000000 */
[----:B------:R-:W-:Y:S02]  /*a2a0*/  USEL UR36, UR36, URZ, UP0 ;  /* 0x0000003f24247287 */ /* 0x000fe40008000000 */
[----:B------:R-:W-:Y:S01]  /*a2b0*/  ULOP3.LUT UR61, UR39, UR61, URZ, 0x3c, !UPT ;  /* 0x0000003d273d7292 */ /* 0x000fe2000f8e3c3f */
[----:B------:R-:W-:Y:S11]  /*a2c0*/  @!P0 BRA `(.L_x_2014) ;  /* 0x0000000000048947 */ /* 0x000ff60003800000 */
[----:B------:R-:W-:Y:S01]  /*a2d0*/  BPT.TRAP 0x1 ;  /* 0x000000040000795c */ /* 0x000fe20000300000 */
.L_x_2014:
[----:B------:R-:W-:Y:S01]  /*a2e0*/  ULEA UR6, UR36, UR60, 0x3 ;  /* 0x0000003c24067291 */ /* 0x000fe2000f8e183f */
[----:B------:R-:W-:-:S05]  /*a2f0*/  IMAD.U32 R0, RZ, RZ, UR61 ;  /* 0x0000003dff007e24 */ /* 0x000fca000f8e00ff */
[----:B------:R-:W-:-:S04]  /*a300*/  SHF.L.U32 R0, R0, 0x1f, RZ ;  /* 0x0000001f00007819 */ /* 0x000fc800000006ff */
[----:B------:R0:W1:Y:S01]  /*a310*/  SYNCS.PHASECHK.TRANS64.TRYWAIT P2, [UR6+0x36830], R0 ;  /* 0x03683000ff0075a7 */ /* 0x0000620008040146 */
[----:B------:R-:W-:Y:S05]  /*a320*/  @!P0 BRA `(.L_x_2015) ;  /* 0x0000000000048947 */ /* 0x000fea0003800000 */
[----:B------:R-:W-:Y:S01]  /*a330*/  BPT.TRAP 0x1 ;  /* 0x000000040000795c */ /* 0x000fe20000300000 */
.L_x_2015:
[----:B-1----:R-:W-:Y:S05]  /*a340*/  @P2 BRA `(.L_x_2016) ;  /* 0x0000000000082947 */ /* 0x002fea0003800000 */
[----:B------:R-:W1:Y:S02]  /*a350*/  SYNCS.PHASECHK.TRANS64.TRYWAIT P2, [UR6+0x36830], R0 ;  /* 0x03683000ff0075a7 */ /* 0x000e640008040146 */
[----:B-1----:R-:W-:Y:S05]  /*a360*/  @!P2 BRA `(.L_x_2017) ;  /* 0x000000c80060a947 */ /* 0x002fea0003800000 */
.L_x_2016:
        /* <DEDUP_REMOVED lines=602> */
.L_x_2018:
[----:B------:R-:W-:Y:S01]  /*c910*/  ULEA UR11, UR37, UR60, 0x3 ;  /* 0x0000003c250b7291 */ /* 0x000fe2000f8e183f */
[----:B01----:R-:W-:-:S05]  /*c920*/  IMAD.U32 R0, RZ, RZ, UR39 ;  /* 0x00000027ff007e24 */ /* 0x003fca000f8e00ff */
[----:B------:R-:W-:-:S04]  /*c930*/  SHF.L.U32 R0, R0, 0x1f, RZ ;  /* 0x0000001f00007819 */ /* 0x000fc800000006ff */
[----:B------:R0:W1:Y:S01]  /*c940*/  SYNCS.PHASECHK.TRANS64.TRYWAIT P2, [UR11+0x36850], R0 ;  /* 0x03685000ff0075a7 */ /* 0x000062000804014b */
[----:B------:R-:W-:Y:S05]  /*c950*/  @!P0 BRA `(.L_x_2019) ;  /* 0x0000000000048947 */ /* 0x000fea0003800000 */
[----:B------:R-:W-:Y:S01]  /*c960*/  BPT.TRAP 0x1 ;  /* 0x000000040000795c */ /* 0x000fe20000300000 */
.L_x_2019:
[----:B-1----:R-:W-:Y:S05]  /*c970*/  @P2 BRA `(.L_x_2020) ;  /* 0x0000000000082947 */ /* 0x002fea0003800000 */
[----:B------:R-:W1:Y:S02]  /*c980*/  SYNCS.PHASECHK.TRANS64.TRYWAIT P2, [UR11+0x36850], R0 ;  /* 0x03685000ff0075a7 */ /* 0x000e64000804014b */
[----:B-1----:R-:W-:Y:S05]  /*c990*/  @!P2 BRA `(.L_x_2021) ;  /* 0x000000a000eca947 */ /* 0x002fea0003800000 */
.L_x_2020:
[----:B------:R-:W-:Y:S01]  /*c9a0*/  UIADD3 UR6, UR60, 0x400, URZ ;  /* 0x000004003c067890 */ /* 0x000fe2000fffe03f */
[----:B------:R-:W-:Y:S01]  /*c9b0*/  WARPGROUP.ARRIVE ;  /* 0x00000000000079c5 */ /* 0x000fe20000000000 */
[----:B------:R-:W-:Y:S01]  /*c9c0*/  UMOV UR7, 0x40000040 ;  /* 0x4000004000077882 */ /* 0x000fe20000000000 */
[----:B01----:R-:W-:Y:S01]  /*c9d0*/  FMNMX.FTZ R0, R168, R9, !PT ;  /* 0x00000009a8007209 */ /* 0x003fe20007810000 */
[----:B------:R-:W-:Y:S01]  /*c9e0*/  USHF.R.U32.HI UR6, URZ, 0x4, UR6 ;  /* 0x000000043f067899 */ /* 0x000fe20008011606 */
[----:B------:R-:W-:Y:S01]  /*c9f0*/  ISETP.LT.AND P2, PT, RZ, UR38, PT ;  /* 0x00000026ff007c0c */ /* 0x000fe2000bf41270 */
[----:B------:R-:W-:Y:S01]  /*ca00*/  UMOV UR39, UR61 ;  /* 0x0000003d00277c82 */ /* 0x000fe20008000000 */
[----:B------:R-:W-:Y:S01]  /*ca10*/  FMNMX.FTZ R3, R169, R0, !PT ;  /* 0x00000000a9037209 */ /* 0x000fe20007810000 */
[----:B------:R-:W-:-:S03]  /*ca20*/  ULOP3.LUT UR6, UR6, 0x3fff, URZ, 0xc0, !UPT ;  /* 0x00003fff06067892 */ /* 0x000fc6000f8ec03f */
[----:B------:R-:W-:Y:S01]  /*ca30*/  FMNMX.FTZ R0, R172, R3, !PT ;  /* 0x00000003ac007209 */ /* 0x000fe20007810000 */
[----:B------:R-:W-:-:S03]  /*ca40*/  ULOP3.LUT UR6, UR6, 0x3800000, URZ, 0xfc, !UPT ;  /* 0x0380000006067892 */ /* 0x000fc6000f8efc3f */
[----:B------:R-:W-:Y:S01]  /*ca50*/  FMNMX.FTZ R3, R173, R0, !PT ;  /* 0x00000000ad037209 */ /* 0x000fe20007810000 */
[----:B------:R-:W-:-:S03]  /*ca60*/  UIMAD UR10, UR37, 0xa80, UR6 ;  /* 0x00000a80250a78a4 */ /* 0x000fc6000f8e0206 */
[----:B------:R-:W-:Y:S01]  /*ca70*/  FMNMX.FTZ R0, R160, R3, !PT ;  /* 0x00000003a0007209 */ /* 0x000fe20007810000 */
[----:B------:R-:W-:-:S03]  /*ca80*/  UMOV UR37, UR36 ;  /* 0x0000002400257c82 */ /* 0x000fc60008000000 */
[----:B------:R-:W-:Y:S01]  /*ca90*/  UMOV UR6, UR10 ;  /* 0x0000000a00067c82 */ /* 0x000fe20008000000 */
        /* <DEDUP_REMOVED lines=30> */
[----:B------:R-:W1:Y:S01]  /*cc80*/  SHFL.BFLY PT, R5, R10, 0x1, 0x1f ;  /* 0x0c201f000a057f89 */ /* 0x000e6200000e0000 */
[----:B------:R-:W-:-:S04]  /*cc90*/  FMNMX.FTZ R15, R171, R4, !PT ;  /* 0x00000004ab0f7209 */ /* 0x000fc80007810000 */
[----:B------:R-:W-:-:S04]  /*cca0*/  FMNMX.FTZ R4, R174, R15, !PT ;  /* 0x0000000fae047209 */ /* 0x000fc80007810000 */
[----:B------:R-:W-:-:S04]  /*ccb0*/  FMNMX.FTZ R15, R175, R4, !PT ;  /* 0x00000004af0f7209 */ /* 0x000fc80007810000 */
[----:B------:R-:W-:-:S04]  /*ccc0*/  FMNMX.FTZ R4, R162, R15, !PT ;  /* 0x0000000fa2047209 */ /* 0x000fc80007810000 */
[----:B------:R-:W-:-:S04]  /*ccd0*/  FMNMX.FTZ R17, R163, R4, !PT ;  /* 0x00000004a3117209 */ /* 0x000fc80007810000 */
[----:B------:R-:W-:Y:S02]  /*cce0*/  FMNMX.FTZ R4, R166, R17, !PT ;  /* 0x00000011a6047209 */ /* 0x000fe40007810000 */
[----:B-1----:R-:W-:Y:S02]  /*ccf0*/  FMNMX.FTZ R5, R10, R5, !PT ;  /* 0x000000050a057209 */ /* 0x002fe40007810000 */
[----:B------:R-:W-:-:S03]  /*cd00*/  FMNMX.FTZ R17, R167, R4, !PT ;  /* 0x00000004a7117209 */ /* 0x000fc60007810000 */
[----:B------:R-:W-:Y:S01]  /*cd10*/  FADD.FTZ R3, -R5, R9 ;  /* 0x0000000905037221 */ /* 0x000fe20000010100 */
[----:B------:R-:W-:-:S03]  /*cd20*/  FMNMX.FTZ R4, R154, R17, !PT ;  /* 0x000000119a047209 */ /* 0x000fc60007810000 */
[----:B0-----:R-:W-:Y:S01]  /*cd30*/  FMUL.FTZ R2, R3, R0 ;  /* 0x0000000003027220 */ /* 0x001fe20000410000 */
        /* <DEDUP_REMOVED lines=12> */
[----:B------:R0:W-:Y:S01]  /*ce00*/  MUFU.EX2 R19, R10 ;  /* 0x0000000a00137308 */ /* 0x0001e20000000800 */
        /* <DEDUP_REMOVED lines=8> */
[--C-:B0-----:R-:W-:Y:S01]  /*ce90*/  FFMA.FTZ R10, R120, R0, -R3.reuse ;  /* 0x00000000780a7223 */ /* 0x101fe20000010803 */
[----:B------:R-:W-:Y:S01]  /*cea0*/  FMNMX.FTZ R21, R151, R4, !PT ;  /* 0x0000000497157209 */ /* 0x000fe20007810000 */
[-CC-:B------:R-:W-:Y:S01]  /*ceb0*/  FFMA.FTZ R12, R124, R0.reuse, -R3.reuse ;  /* 0x000000007c0c7223 */ /* 0x180fe20000010803 */
[----:B------:R-:W-:Y:S01]  /*cec0*/  FFMA.FTZ R18, R125, R0, -R3 ;  /* 0x000000007d127223 */ /* 0x000fe20000010803 */
[----:B------:R-:W-:Y:S01]  /*ced0*/  MUFU.EX2 R2, R2 ;  /* 0x0000000200027308 */ /* 0x000fe20000000800 */
[----:B------:R-:W-:-:S04]  /*cee0*/  FMNMX.FTZ R4, R138, R21, !PT ;  /* 0x000000158a047209 */ /* 0x000fc80007810000 */
[----:B------:R-:W-:-:S03]  /*cef0*/  FMNMX.FTZ R153, R139, R4, !PT ;  /* 0x000000048b997209 */ /* 0x000fc60007810000 */
[----:B------:R-:W0:Y:S01]  /*cf00*/  MUFU.EX2 R9, R9 ;  /* 0x0000000900097308 */ /* 0x000e220000000800 */
[----:B------:R-:W-:-:S04]  /*cf10*/  FMNMX.FTZ R4, R142, R153, !PT ;  /* 0x000000998e047209 */ /* 0x000fc80007810000 */
[----:B------:R-:W-:-:S03]  /*cf20*/  FMNMX.FTZ R153, R143, R4, !PT ;  /* 0x000000048f997209 */ /* 0x000fc60007810000 */
[----:B------:R-:W-:Y:S01]  /*cf30*/  MUFU.EX2 R13, R13 ;  /* 0x0000000d000d7308 */ /* 0x000fe20000000800 */
[----:B------:R-:W-:-:S04]  /*cf40*/  FMNMX.FTZ R4, R130, R153, !PT ;  /* 0x0000009982047209 */ /* 0x000fc80007810000 */
[----:B------:R-:W-:Y:S01]  /*cf50*/  FMNMX.FTZ R153, R131, R4, !PT ;  /* 0x0000000483997209 */ /* 0x000fe20007810000 */
[----:B------:R-:W-:Y:S02]  /*cf60*/  WARPGROUP.DEPBAR.LE gsb0, 0x0 ;  /* 0x00008000000079c5 */ /* 0x000fe40000010000 */
[----:B------:R-:W-:Y:S01]  /*cf70*/  WARPGROUP.ARRIVE ;  /* 0x00000000000079c5 */ /* 0x000fe20000000000 */
[----:B------:R-:W-:Y:S01]  /*cf80*/  FMNMX.FTZ R4, R134, R153, !PT ;  /* 0x0000009986047209 */ /* 0x000fe20007810000 */
[-CC-:B------:R-:W-:Y:S01]  /*cf90*/  FFMA.FTZ R200, R169, R0.reuse, -R3.reuse ;  /* 0x00000000a9c87223 */ /* 0x180fe20000010803 */
[----:B------:R-:W-:Y:S01]  /*cfa0*/  FFMA.FTZ R202, R172, R0, -R3 ;  /* 0x00000000acca7223 */ /* 0x000fe20000010803 */
[----:B0-----:R-:W-:Y:S01]  /*cfb0*/  FFMA.FTZ R7, R2, R7, R9 ;  /* 0x0000000702077223 */ /* 0x001fe20000010009 */
[----:B------:R-:W-:Y:S01]  /*cfc0*/  FMNMX.FTZ R153, R135, R4, !PT ;  /* 0x0000000487997209 */ /* 0x000fe20007810000 */
[----:B------:R-:W-:Y:S01]  /*cfd0*/  HGMMA.64x192x16.F32 R24, R196, gdesc[UR4].tnspB, R24, gsb0 ;  /* 0x42e00004c4187df0 */ /* 0x000fe20008000818 */
[----:B------:R-:W-:Y:S01]  /*cfe0*/  UIADD3 UR6, UR10, 0x100, URZ ;  /* 0x000001000a067890 */ /* 0x000fe2000fffe03f */
[----:B------:R-:W0:Y:S01]  /*cff0*/  MUFU.EX2 R200, R200 ;  /* 0x000000c800c87308 */ /* 0x000e220000000800 */
[----:B------:R-:W-:Y:S01]  /*d000*/  UMOV UR7, 0x40000040 ;  /* 0x4000004000077882 */ /* 0x000fe20000000000 */
[----:B------:R-:W-:-:S04]  /*d010*/  FMNMX.FTZ R4, R122, R153, !PT ;  /* 0x000000997a047209 */ /* 0x000fc80007810000 */
[----:B------:R-:W-:Y:S02]  /*d020*/  FMNMX.FTZ R153, R123, R4, !PT ;  /* 0x000000047b997209 */ /* 0x000fe40007810000 */
[----:B------:R-:W-:Y:S02]  /*d030*/  MUFU.EX2 R202, R202 ;  /* 0x000000ca00ca7308 */ /* 0x000fe40000000800 */
[----:B------:R-:W-:-:S04]  /*d040*/  FMNMX.FTZ R4, R126, R153, !PT ;  /* 0x000000997e047209 */ /* 0x000fc80007810000 */
[----:B------:R-:W-:Y:S02]  /*d050*/  FMNMX.FTZ R4, R127, R4, !PT ;  /* 0x000000047f047209 */ /* 0x000fe40007810000 */
[----:B------:R-:W-:Y:S01]  /*d060*/  MUFU.EX2 R15, R161 ;  /* 0x000000a1000f7308 */ /* 0x000fe20000000800 */
[C---:B0-----:R-:W-:Y:S01]  /*d070*/  FADD.FTZ R7, R200.reuse, R7 ;  /* 0x00000007c8077221 */ /* 0x041fe20000010000 */
[----:B------:R-:W-:Y:S01]  /*d080*/  F2FP.F16.F32.PACK_AB R200, R200, R9 ;  /* 0x00000009c8c8723e */ /* 0x000fe200000000ff */
[----:B------:R-:W0:Y:S05]  /*d090*/  SHFL.BFLY PT, R153, R4, 0x2, 0x1f ;  /* 0x0c401f0004997f89 */ /* 0x000e2a00000e0000 */
[----:B------:R-:W-:Y:S08]  /*d0a0*/  MUFU.EX2 R17, R165 ;  /* 0x000000a500117308 */ /* 0x000ff00000000800 */
[----:B------:R-:W-:Y:S08]  /*d0b0*/  MUFU.EX2 R21, R157 ;  /* 0x0000009d00157308 */ /* 0x000ff00000000800 */
[----:B------:R-:W-:Y:S01]  /*d0c0*/  MUFU.EX2 R145, R145 ;  /* 0x0000009100917308 */ /* 0x000fe20000000800 */
[----:B0-----:R-:W-:-:S05]  /*d0d0*/  FMNMX.FTZ R153, R4, R153, !PT ;  /* 0x0000009904997209 */ /* 0x001fca0007810000 */
[----:B------:R-:W0:Y:S02]  /*d0e0*/  SHFL.BFLY PT, R4, R153, 0x1, 0x1f ;  /* 0x0c201f0099047f89 */ /* 0x000e2400000e0000 */
[----:B------:R-:W-:Y:S08]  /*d0f0*/  MUFU.EX2 R149, R149 ;  /* 0x0000009500957308 */ /* 0x000ff00000000800 */
[----:B------:R-:W-:Y:S08]  /*d100*/  MUFU.EX2 R137, R137 ;  /* 0x0000008900897308 */ /* 0x000ff00000000800 */
[----:B------:R-:W-:Y:S01]  /*d110*/  MUFU.EX2 R141, R141 ;  /* 0x0000008d008d7308 */ /* 0x000fe20000000800 */
[----:B0-----:R-:W-:-:S07]  /*d120*/  FMNMX.FTZ R4, R153, R4, !PT ;  /* 0x0000000499047209 */ /* 0x001fce0007810000 */
        /* <DEDUP_REMOVED lines=19> */
[----:B------:R-:W-:-:S05]  /*d260*/  FFMA.FTZ R126, R126, R0, -R125 ;  /* 0x000000007e7e7223 */ /* 0x000fca000001087d */
        /* <DEDUP_REMOVED lines=44> */
[----:B------:R-:W-:Y:S01]  /*d530*/  FFMA.FTZ R191, R150, R0, -R125 ;  /* 0x0000000096bf7223 */ /* 0x000fe2000001087d */
        /* <DEDUP_REMOVED lines=16> */
[----:B------:R-:W-:Y:S01]  /*d640*/  @!P1 LEA R136, R136, UR60, 0x3 ;  /* 0x0000003c88889c11 */ /* 0x000fe2000f8e18ff */
[----:B------:R-:W-:Y:S01]  /*d650*/  UMOV UR7, 0x40000040 ;  /* 0x4000004000077882 */ /* 0x000fe20000000000 */
[----:B------:R-:W-:Y:S03]  /*d660*/  MUFU.EX2 R184, R184 ;  /* 0x000000b800b87308 */ /* 0x000fe60000000800 */
[----:B------:R-:W-:-:S05]  /*d670*/  @!P1 VIADD R136, R136, 0x36840 ;  /* 0x0003684088889836 */ /* 0x000fca0000000000 */
[----:B------:R-:W-:Y:S01]  /*d680*/  @!P1 PRMT R140, RZ, 0x654, R136 ;  /* 0x00000654ff8c9816 */ /* 0x000fe20000000088 */
        /* <DEDUP_REMOVED lines=14> */
[----:B------:R-:W-:-:S04]  /*d770*/  UIADD3 UR6, UR38, -0x1, URZ ;  /* 0xffffffff26067890 */ /* 0x000fc8000fffe03f */
[----:B------:R-:W0:Y:S03]  /*d780*/  MUFU.EX2 R3, R3 ;  /* 0x0000000300037308 */ /* 0x000e260000000800 */
[----:B------:R-:W-:-:S05]  /*d790*/  UMOV UR38, UR6 ;  /* 0x0000000600267c82 */ /* 0x000fca0008000000 */
[----:B------:R-:W1:Y:S08]  /*d7a0*/  MUFU.EX2 R18, R175 ;  /* 0x000000af00127308 */ /* 0x000e700000000800 */
[----:B------:R-:W2:Y:S01]  /*d7b0*/  MUFU.EX2 R128, R128 ;  /* 0x0000008000807308 */ /* 0x000ea20000000800 */
[----:B0-----:R-:W-:-:S04]  /*d7c0*/  FFMA.FTZ R6, R3, R6, R14 ;  /* 0x0000000603067223 */ /* 0x001fc8000001000e */
[----:B------:R-:W-:Y:S01]  /*d7d0*/  FADD.FTZ R138, R201, R6 ;  /* 0x00000006c98a7221 */ /* 0x000fe20000010000 */
[-CC-:B------:R-:W-:Y:S01]  /*d7e0*/  FFMA.FTZ R6, R139, R0.reuse, -R125.reuse ;  /* 0x000000008b067223 */ /* 0x180fe2000001087d */
[----:B------:R-:W-:Y:S01]  /*d7f0*/  FFMA.FTZ R125, R127, R0, -R125 ;  /* 0x000000007f7d7223 */ /* 0x000fe2000001087d */
[----:B------:R-:W0:Y:S01]  /*d800*/  MUFU.EX2 R132, R132 ;  /* 0x0000008400847308 */ /* 0x000e220000000800 */
[----:B------:R-:W-:-:S07]  /*d810*/  F2FP.F16.F32.PACK_AB R201, R201, R14 ;  /* 0x0000000ec9c9723e */ /* 0x000fce00000000ff */
[----:B------:R-:W3:Y:S08]  /*d820*/  MUFU.EX2 R6, R6 ;  /* 0x0000000600067308 */ /* 0x000ef00000000800 */
[----:B------:R-:W4:Y:S08]  /*d830*/  MUFU.EX2 R180, R180 ;  /* 0x000000b400b47308 */ /* 0x000f300000000800 */
[----:B------:R-:W5:Y:S08]  /*d840*/  MUFU.EX2 R181, R130 ;  /* 0x0000008200b57308 */ /* 0x000f700000000800 */
[----:B------:R-:W5:Y:S08]  /*d850*/  MUFU.EX2 R182, R182 ;  /* 0x000000b600b67308 */ /* 0x000f700000000800 */
[----:B------:R-:W5:Y:S08]  /*d860*/  MUFU.EX2 R183, R134 ;  /* 0x0000008600b77308 */ /* 0x000f700000000800 */
[----:B------:R-:W-:Y:S01]  /*d870*/  MUFU.EX2 R125, R125 ;  /* 0x0000007d007d7308 */ /* 0x000fe20000000800 */
[----:B------:R-:W-:-:S02]  /*d880*/  WARPGROUP.DEPBAR.LE gsb0, 0x0 ;  /* 0x00008000000079c5 */ /* 0x000fc40000010000 */
[----:B------:R1:W-:Y:S05]  /*d890*/  @!P1 SYNCS.ARRIVE.TRANS64.RED.A1T0 RZ, [R140+URZ], RZ ;  /* 0x000000ff8cff99a7 */ /* 0x0003ea000810043f */
[----:B------:R-:W5:Y:S01]  /*d8a0*/  MUFU.EX2 R177, R122 ;  /* 0x0000007a00b17308 */ /* 0x000f620000000800 */
[----:B------:R-:W-:Y:S02]  /*d8b0*/  F2FP.F16.F32.PACK_AB R178, R11, R12 ;  /* 0x0000000c0bb2723e */ /* 0x000fe400000000ff */
[----:B------:R-:W-:Y:S01]  /*d8c0*/  F2FP.F16.F32.PACK_AB R176, R121, R10 ;  /* 0x0000000a79b0723e */ /* 0x000fe200000000ff */
[----:B-1----:R-:W-:-:S04]  /*d8d0*/  @!P1 VIADD R140, R144, 0x36860 ;  /* 0x00036860908c9836 */ /* 0x002fc80000000000 */
[----:B------:R-:W1:Y:S01]  /*d8e0*/  MUFU.EX2 R179, R126 ;  /* 0x0000007e00b37308 */ /* 0x000e620000000800 */
[----:B------:R-:W-:-:S04]  /*d8f0*/  @!P1 PRMT R140, RZ, 0x654, R140 ;  /* 0x00000654ff8c9816 */ /* 0x000fc8000000008c */
[----:B------:R2:W-:Y:S02]  /*d900*/  @!P1 SYNCS.ARRIVE.TRANS64.RED.A1T0 RZ, [R140+URZ], RZ ;  /* 0x000000ff8cff99a7 */ /* 0x0005e4000810043f */
[----:B--2---:R-:W-:Y:S01]  /*d910*/  FADD.FTZ R140, R202, R7 ;  /* 0x00000007ca8c7221 */ /* 0x004fe20000010000 */
[----:B------:R-:W-:Y:S01]  /*d920*/  FADD.FTZ R7, R203, R138 ;  /* 0x0000008acb077221 */ /* 0x000fe20000010000 */
[C---:B------:R-:W-:Y:S02]  /*d930*/  F2FP.F16.F32.PACK_AB R203, R18.reuse, R203 ;  /* 0x000000cb12cb723e */ /* 0x040fe400000000ff */
[C---:B------:R-:W-:Y:S01]  /*d940*/  FADD.FTZ R139, R13.reuse, R140 ;  /* 0x0000008c0d8b7221 */ /* 0x040fe20000010000 */
[----:B------:R-:W-:Y:S01]  /*d950*/  FADD.FTZ R138, R18, R7 ;  /* 0x00000007128a7221 */ /* 0x000fe20000010000 */
        /* <DEDUP_REMOVED lines=29> */
[C---:B0-----:R-:W-:Y:S01]  /*db30*/  FADD.FTZ R14, R132.reuse, R7 ;  /* 0x00000007840e7221 */ /* 0x041fe20000010000 */
        /* <DEDUP_REMOVED lines=9> */
[----:B---3--:R-:W-:-:S02]  /*dbd0*/  F2FP.F16.F32.PACK_AB R185, R6, R185 ;  /* 0x000000b906b9723e */ /* 0x008fc400000000ff */
[C---:B------:R-:W-:Y:S01]  /*dbe0*/  FADD.FTZ R9, R137.reuse, R18 ;  /* 0x0000001289097221 */ /* 0x040fe20000010000 */
[----:B------:R-:W-:Y:S01]  /*dbf0*/  FADD.FTZ R14, R6, R7 ;  /* 0x00000007060e7221 */ /* 0x000fe20000010000 */
[----:B------:R-:W-:Y:S02]  /*dc00*/  F2FP.F16.F32.PACK_AB R184, R137, R184 ;  /* 0x000000b889b8723e */ /* 0x000fe400000000ff */
[----:B------:R-:W-:Y:S01]  /*dc10*/  FADD.FTZ R18, R186, R9 ;  /* 0x00000009ba127221 */ /* 0x000fe20000010000 */
[----:B------:R-:W-:Y:S01]  /*dc20*/  FADD.FTZ R14, R187, R14 ;  /* 0x0000000ebb0e7221 */ /* 0x000fe20000010000 */
[C---:B------:R-:W-:Y:S01]  /*dc30*/  F2FP.F16.F32.PACK_AB R186, R141.reuse, R186 ;  /* 0x000000ba8dba723e */ /* 0x040fe200000000ff */
[----:B------:R-:W-:Y:S02]  /*dc40*/  IMAD.MOV.U32 R9, RZ, RZ, R5 ;  /* 0x000000ffff097224 */ /* 0x000fe400078e0005 */
[----:B------:R-:W-:Y:S01]  /*dc50*/  FADD.FTZ R7, R141, R18 ;  /* 0x000000128d077221 */ /* 0x000fe20000010000 */
[C---:B------:R-:W-:Y:S01]  /*dc60*/  FADD.FTZ R14, R143.reuse, R14 ;  /* 0x0000000e8f0e7221 */ /* 0x040fe20000010000 */
[----:B------:R-:W-:-:S02]  /*dc70*/  F2FP.F16.F32.PACK_AB R187, R143, R187 ;  /* 0x000000bb8fbb723e */ /* 0x000fc400000000ff */
[----:B----4-:R-:W-:Y:S01]  /*dc80*/  FADD.FTZ R18, R180, R7 ;  /* 0x00000007b4127221 */ /* 0x010fe20000010000 */
[----:B-----5:R-:W-:Y:S01]  /*dc90*/  FADD.FTZ R14, R181, R14 ;  /* 0x0000000eb50e7221 */ /* 0x020fe20000010000 */
        /* <DEDUP_REMOVED lines=12> */
[----:B------:R-:W-:Y:S02]  /*dd60*/  F2FP.F16.F32.PACK_AB R177, R123, R177 ;  /* 0x000000b17bb1723e */ /* 0x000fe400000000ff */
[----:B------:R-:W-:Y:S01]  /*dd70*/  FADD.FTZ R7, R121, R6 ;  /* 0x0000000679077221 */ /* 0x000fe20000010000 */
[----:B------:R-:W-:-:S03]  /*dd80*/  FADD.FTZ R14, R123, R14 ;  /* 0x0000000e7b0e7221 */ /* 0x000fc60000010000 */
[----:B------:R-:W-:Y:S01]  /*dd90*/  FADD.FTZ R6, R12, R7 ;  /* 0x000000070c067221 */ /* 0x000fe20000010000 */
[----:B-1----:R-:W-:Y:S01]  /*dda0*/  FADD.FTZ R14, R179, R14 ;  /* 0x0000000eb30e7221 */ /* 0x002fe20000010000 */
[----:B------:R-:W-:Y:S02]  /*ddb0*/  F2FP.F16.F32.PACK_AB R179, R125, R179 ;  /* 0x000000b37db3723e */ /* 0x000fe400000000ff */
[----:B------:R-:W-:Y:S01]  /*ddc0*/  FADD.FTZ R7, R11, R6 ;  /* 0x000000060b077221 */ /* 0x000fe20000010000 */
[----:B------:R-:W-:Y:S01]  /*ddd0*/  FADD.FTZ R6, R125, R14 ;  /* 0x0000000e7d067221 */ /* 0x000fe20000010000 */
[----:B------:R-:W-:Y:S01]  /*dde0*/  IMAD.MOV.U32 R11, RZ, RZ, R4 ;  /* 0x000000ffff0b7224 */ /* 0x000fe200078e0004 */
[----:B------:R-:W-:Y:S06]  /*ddf0*/  @P2 BRA `(.L_x_2022) ;  /* 0xffffffc4001c2947 */ /* 0x000fec000383ffff */
.L_x_2013:
        /* <DEDUP_REMOVED lines=99> */
.L_x_2023:
[----:B------:R-:W-:Y:S01]  /*e430*/  ULEA UR5, UR36, UR60, 0x3 ;  /* 0x0000003c24057291 */ /* 0x000fe2000f8e183f */
[----:B------:R-:W-:-:S05]  /*e440*/  IMAD.U32 R2, RZ, RZ, UR61 ;  /* 0x0000003dff027e24 */ /* 0x000fca000f8e00ff */
[----:B------:R-:W-:-:S04]  /*e450*/  SHF.L.U32 R2, R2, 0x1f, RZ ;  /* 0x0000001f02027819 */ /* 0x000fc800000006ff */
[----:B------:R0:W1:Y:S01]  /*e460*/  SYNCS.PHASECHK.TRANS64.TRYWAIT P2, [UR5+0x36850], R2 ;  /* 0x03685002ff0075a7 */ /* 0x0000620008040145 */
[----:B------:R-:W-:Y:S05]  /*e470*/  @!P0 BRA `(.L_x_2024) ;  /* 0x0000000000048947 */ /* 0x000fea0003800000 */
[----:B------:R-:W-:Y:S01]  /*e480*/  BPT.TRAP 0x1 ;  /* 0x000000040000795c */ /* 0x000fe20000300000 */
.L_x_2024:
[----:B-1----:R-:W-:Y:S05]  /*e490*/  @P2 BRA `(.L_x_2025) ;  /* 0x0000000000082947 */ /* 0x002fea0003800000 */
[----:B------:R-:W1:Y:S02]  /*e4a0*/  SYNCS.PHASECHK.TRANS64.TRYWAIT P0, [UR5+0x36850], R2 ;  /* 0x03685002ff0075a7 */ /* 0x000e640008000145 */
[----:B-1----:R-:W-:Y:S05]  /*e4b0*/  @!P0 BRA `(.L_x_2026) ;  /* 0x00000088003c8947 */ /* 0x002fea0003800000 */
.L_x_2025:
[----:B------:R-:W-:Y:S01]  /*e4c0*/  UIADD3 UR60, UR60, 0x400, URZ ;  /* 0x000004003c3c7890 */ /* 0x000fe2000fffe03f */
[----:B------:R-:W-:Y:S01]  /*e4d0*/  WARPGROUP.ARRIVE ;  /* 0x00000000000079c5 */ /* 0x000fe20000000000 */
[----:B------:R-:W-:Y:S01]  /*e4e0*/  UMOV UR7, 0x40000040 ;  /* 0x4000004000077882 */ /* 0x000fe20000000000 */
[----:B-1----:R-:W1:Y:S01]  /*e4f0*/  SHFL.BFLY PT, R3, R6, 0x2, 0x1f ;  /* 0x0c401f0006037f89 */ /* 0x002e6200000e0000 */
[----:B------:R-:W-:Y:S01]  /*e500*/  USHF.R.U32.HI UR60, URZ, 0x4, UR60 ;  /* 0x000000043f3c7899 */ /* 0x000fe2000801163c */
[----:B------:R-:W-:Y:S01]  /*e510*/  IMAD.U32 R17, RZ, RZ, UR5 ;  /* 0x00000005ff117e24 */ /* 0x000fe2000f8e00ff */
[----:B------:R-:W-:Y:S01]  /*e520*/  R2UR UR8, R210 ;  /* 0x00000000d20872ca */ /* 0x000fe200000e0000 */
[----:B0-----:R-:W0:Y:S01]  /*e530*/  SHFL.BFLY PT, R2, R7, 0x2, 0x1f ;  /* 0x0c401f0007027f89 */ /* 0x001e2200000e0000 */
[----:B------:R-:W-:Y:S01]  /*e540*/  ULOP3.LUT UR60, UR60, 0x3fff, URZ, 0xc0, !UPT ;  /* 0x00003fff3c3c7892 */ /* 0x000fe2000f8ec03f */
[----:B------:R-:W-:-:S03]  /*e550*/  IMAD.MOV.U32 R11, RZ, RZ, RZ ;  /* 0x000000ffff0b7224 */ /* 0x000fc600078e00ff */
        /* <DEDUP_REMOVED lines=8> */
[----:B-1----:R-:W-:Y:S01]  /*e5e0*/  FADD.FTZ R8, R3, R6 ;  /* 0x0000000603087221 */ /* 0x002fe20000010000 */
[----:B------:R-:W-:Y:S01]  /*e5f0*/  UMOV UR7, 0x40000040 ;  /* 0x4000004000077882 */ /* 0x000fe20000000000 */
[----:B------:R-:W-:-:S02]  /*e600*/  IMAD.U32 R210, RZ, RZ, UR8 ;  /* 0x00000008ffd27e24 */ /* 0x000fc4000f8e00ff */
[----:B0-----:R-:W-:Y:S01]  /*e610*/  FADD.FTZ R2, R2, R7 ;  /* 0x0000000702027221 */ /* 0x001fe20000010000 */
[----:B------:R-:W-:Y:S01]  /*e620*/  USEL UR36, UR36, URZ, UP0 ;  /* 0x0000003f24247287 */ /* 0x000fe20008000000 */
[----:B------:R-:W0:Y:S04]  /*e630*/  SHFL.BFLY PT, R9, R8, 0x1, 0x1f ;  /* 0x0c201f0008097f89 */ /* 0x000e2800000e0000 */
[----:B------:R-:W1:Y:S01]  /*e640*/  SHFL.BFLY PT, R3, R2, 0x1, 0x1f ;  /* 0x0c201f0002037f89 */ /* 0x000e6200000e0000 */
[----:B0-----:R-:W-:Y:S01]  /*e650*/  FADD.FTZ R15, R8, R9 ;  /* 0x00000009080f7221 */ /* 0x001fe20000010000 */
[----:B------:R-:W-:Y:S01]  /*e660*/  MOV R9, RZ ;  /* 0x000000ff00097202 */ /* 0x000fe20000000f00 */
[----:B-1----:R-:W-:-:S03]  /*e670*/  FADD.FTZ R14, R2, R3 ;  /* 0x00000003020e7221 */ /* 0x002fc60000010000 */
        /* <DEDUP_REMOVED lines=50> */
[-C--:B--2---:R-:W-:Y:S01]  /*e9a0*/  FMUL.FTZ R133, R39, R11.reuse ;  /* 0x0000000b27857220 */ /* 0x084fe20000410000 */
[----:B------:R-:W-:Y:S01]  /*e9b0*/  FMUL.FTZ R129, R43, R11 ;  /* 0x0000000b2b817220 */ /* 0x000fe20000410000 */
[-C--:B0-----:R-:W-:Y:S01]  /*e9c0*/  FMUL.FTZ R120, R32, R9.reuse ;  /* 0x0000000920787220 */ /* 0x081fe20000410000 */
[-C--:B------:R-:W-:Y:S01]  /*e9d0*/  FMUL.FTZ R0, R36, R9.reuse ;  /* 0x0000000924007220 */ /* 0x080fe20000410000 */
[----:B------:R-:W-:Y:S01]  /*e9e0*/  FMUL.FTZ R121, R37, R9 ;  /* 0x0000000925797220 */ /* 0x000fe20000410000 */
        /* <DEDUP_REMOVED lines=91> */
.L_x_1996:
[----:B------:R-:W0:Y:S01]  /*efa0*/  S2R R5, SR_CgaCtaId ;  /* 0x0000000000057919 */ /* 0x000e220000008800 */
[----:B------:R-:W-:Y:S01]  /*efb0*/  MOV R42, 0x400 ;  /* 0x00000400002a7802 */ /* 0x000fe20000000f00 */
[----:B------:R-:W-:Y:S01]  /*efc0*/  BSSY B0, `(.L_x_2027) ;  /* 0x0000274000007945 */ /* 0x000fe20003800000 */
[----:B------:R-:W-:Y:S02]  /*efd0*/  BAR.SYNC.DEFER_BLOCKING 0x5, 0x120 ;  /* 0x0144800000007b1d */ /* 0x000fe40000010000 */
[----:B0-----:R-:W-:-:S05]  /*efe0*/  LEA R42, R5, R42, 0x18 ;  /* 0x0000002a052a7211 */ /* 0x001fca00078ec0ff */
[----:B------:R-:W0:Y:S02]  /*eff0*/  LDS.128 R80, [R42+0x368d0] ;  /* 0x0368d0002a507984 */ /* 0x000e240000000c00 */
[----:B0-----:R-:W-:Y:S02]  /*f000*/  R2UR UR4, R81 ;  /* 0x00000000510472ca */ /* 0x001fe400000e0000 */
[----:B------:R-:W-:-:S11]  /*f010*/  R2UR UR5, R82 ;  /* 0x00000000520572ca */ /* 0x000fd600000e0000 */
[----:B------:R-:W-:Y:S01]  /*f020*/  IMAD.U32 R17, RZ, RZ, UR4 ;  /* 0x00000004ff117e24 */ /* 0x000fe2000f8e00ff */
[----:B------:R-:W-:Y:S06]  /*f030*/  BAR.ARV 0x4, 0x120 ;  /* 0x0104800000007b1d */ /* 0x000fec0000002000 */
[----:B------:R-:W-:Y:S05]  /*f040*/  @P0 BRA `(.L_x_2028) ;  /* 0x0000001800800947 */ /* 0x000fea0003800000 */
[----:B------:R-:W0:Y:S01]  /*f050*/  S2R R5, SR_SWINHI ;  /* 0x0000000000057919 */ /* 0x000e220000002f00 */
[----:B------:R-:W-:Y:S01]  /*f060*/  F2FP.F16.F32.PACK_AB R6, R125, R6 ;  /* 0x000000067d06723e */ /* 0x000fe200000000ff */
[----:B------:R-:W-:Y:S01]  /*f070*/  ULDC.64 UR8, c[0x0][0xbe0] ;  /* 0x0002f80000087ab9 */ /* 0x000fe20000000a00 */
[----:B------:R-:W-:Y:S01]  /*f080*/  R2UR UR6, R208 ;  /* 0x00000000d00672ca */ /* 0x000fe200000e0000 */
[----:B------:R-:W-:Y:S01]  /*f090*/  UISETP.NE.U32.AND UP0, UPT, UR8, URZ, UPT ;  /* 0x0000003f0800728c */ /* 0x000fe2000bf05070 */
[----:B------:R-:W-:Y:S01]  /*f0a0*/  R2UR UR4, R206 ;  /* 0x00000000ce0472ca */ /* 0x000fe200000e0000 */
[----:B------:R-:W-:Y:S01]  /*f0b0*/  ULDC.64 UR12, c[0x0][0x208] ;  /* 0x00008200000c7ab9 */ /* 0x000fe20000000a00 */
[----:B------:R-:W-:Y:S01]  /*f0c0*/  F2FP.F16.F32.PACK_AB R36, R37, R36 ;  /* 0x000000242524723e */ /* 0x000fe200000000ff */
[----:B------:R-:W-:Y:S01]  /*f0d0*/  UISETP.NE.AND.EX UP0, UPT, UR9, URZ, UPT, UP0 ;  /* 0x0000003f0900728c */ /* 0x000fe2000bf05300 */
[----:B------:R-:W-:Y:S02]  /*f0e0*/  F2FP.F16.F32.PACK_AB R37, R47, R38 ;  /* 0x000000262f25723e */ /* 0x000fe400000000ff */
[----:B------:R-:W-:-:S02]  /*f0f0*/  F2FP.F16.F32.PACK_AB R88, R89, R88 ;  /* 0x000000585958723e */ /* 0x000fc400000000ff */
[----:B------:R-:W-:Y:S02]  /*f100*/  F2FP.F16.F32.PACK_AB R38, R85, R84 ;  /* 0x000000545526723e */ /* 0x000fe400000000ff */
[----:B------:R-:W-:Y:S02]  /*f110*/  F2FP.F16.F32.PACK_AB R39, R128, R39 ;  /* 0x000000278027723e */ /* 0x000fe400000000ff */
[----:B------:R-:W-:Y:S01]  /*f120*/  F2FP.F16.F32.PACK_AB R89, R43, R90 ;  /* 0x0000005a2b59723e */ /* 0x000fe200000000ff */
[----:B------:R-:W-:Y:S01]  /*f130*/  USHF.L.U64.HI UR11, UR4, 0x2, UR6 ;  /* 0x00000002040b7899 */ /* 0x000fe20008010206 */
[----:B------:R-:W-:Y:S01]  /*f140*/  F2FP.F16.F32.PACK_AB R96, R97, R96 ;  /* 0x000000606160723e */ /* 0x000fe200000000ff */
[----:B------:R-:W-:Y:S01]  /*f150*/  USHF.L.U32 UR10, UR4, 0x2, URZ ;  /* 0x00000002040a7899 */ /* 0x000fe2000800063f */
[----:B------:R-:W-:Y:S01]  /*f160*/  F2FP.F16.F32.PACK_AB R90, R93, R92 ;  /* 0x0000005c5d5a723e */ /* 0x000fe200000000ff */
[----:B------:R-:W-:Y:S01]  /*f170*/  ULDC.64 UR6, c[0x0][0xbd8] ;  /* 0x0002f60000067ab9 */ /* 0x000fe20000000a00 */
[----:B------:R-:W-:Y:S01]  /*f180*/  F2FP.F16.F32.PACK_AB R91, R86, R91 ;  /* 0x0000005b565b723e */ /* 0x000fe200000000ff */
[----:B------:R-:W-:Y:S01]  /*f190*/  UISETP.NE.U32.AND UP1, UPT, UR6, URZ, UPT ;  /* 0x0000003f0600728c */ /* 0x000fe2000bf25070 */
[----:B------:R-:W-:Y:S01]  /*f1a0*/  F2FP.F16.F32.PACK_AB R97, R99, R98 ;  /* 0x000000626361723e */ /* 0x000fe200000000ff */
[----:B------:R-:W-:Y:S01]  /*f1b0*/  UIADD3 UR4, UP2, UR10, UR6, URZ ;  /* 0x000000060a047290 */ /* 0x000fe2000ff5e03f */
[----:B------:R-:W-:Y:S01]  /*f1c0*/  F2FP.F16.F32.PACK_AB R104, R105, R104 ;  /* 0x000000686968723e */ /* 0x000fe200000000ff */
[----:B------:R-:W-:Y:S01]  /*f1d0*/  UISETP.NE.AND.EX UP1, UPT, UR7, URZ, UPT, UP1 ;  /* 0x0000003f0700728c */ /* 0x000fe2000bf25310 */
[----:B------:R-:W-:Y:S01]  /*f1e0*/  F2FP.F16.F32.PACK_AB R98, R101, R100 ;  /* 0x000000646562723e */ /* 0x000fe200000000ff */
[----:B------:R-:W-:Y:S01]  /*f1f0*/  @UP0 UIADD3 UR6, UP3, UR10, UR8, URZ ;  /* 0x000000080a060290 */ /* 0x000fe2000ff7e03f */
[----:B------:R-:W-:Y:S01]  /*f200*/  F2FP.F16.F32.PACK_AB R99, R103, R102 ;  /* 0x000000666763723e */ /* 0x000fe200000000ff */
[----:B------:R-:W-:Y:S01]  /*f210*/  UIADD3.X UR8, UR11, UR7, URZ, UP2, !UPT ;  /* 0x000000070b087290 */ /* 0x000fe200097fe43f */
[----:B------:R-:W-:-:S02]  /*f220*/  MOV R18, R42 ;  /* 0x0000002a00127202 */ /* 0x000fc40000000f00 */
[----:B0-----:R-:W-:Y:S01]  /*f230*/  MOV R19, R5 ;  /* 0x0000000500137202 */ /* 0x001fe20000000f00 */
[----:B------:R-:W-:Y:S01]  /*f240*/  @UP0 UIADD3.X UR7, UR11, UR9, URZ, UP3, !UPT ;  /* 0x000000090b070290 */ /* 0x000fe20009ffe43f */
[----:B------:R-:W-:Y:S02]  /*f250*/  F2FP.F16.F32.PACK_AB R105, R107, R106 ;  /* 0x0000006a6b69723e */ /* 0x000fe400000000ff */
[----:B------:R-:W-:Y:S01]  /*f260*/  F2FP.F16.F32.PACK_AB R112, R113, R112 ;  /* 0x000000707170723e */ /* 0x000fe200000000ff */
[----:B------:R-:W-:Y:S01]  /*f270*/  IMAD.WIDE R4, R213, 0x2, R18 ;  /* 0x00000002d5047825 */ /* 0x000fe200078e0212 */
[----:B------:R-:W-:Y:S02]  /*f280*/  F2FP.F16.F32.PACK_AB R106, R109, R108 ;  /* 0x0000006c6d6a723e */ /* 0x000fe400000000ff */
[----:B------:R-:W-:Y:S02]  /*f290*/  F2FP.F16.F32.PACK_AB R107, R111, R110 ;  /* 0x0000006e6f6b723e */ /* 0x000fe400000000ff */
[----:B------:R-:W-:-:S02]  /*f2a0*/  LOP3.LUT R29, R4, 0x380, RZ, 0xc0, !PT ;  /* 0x00000380041d7812 */ /* 0x000fc400078ec0ff */
        /* <DEDUP_REMOVED lines=17> */
[C---:B------:R-:W-:Y:S02]  /*f3c0*/  IADD3 R151, P6, R4.reuse, 0x8040, RZ ;  /* 0x0000804004977810 */ /* 0x040fe40007fde0ff */
[----:B------:R-:W-:Y:S01]  /*f3d0*/  IADD3 R153, P5, R4, 0x8060, RZ ;  /* 0x0000806004997810 */ /* 0x000fe20007fbe0ff */
[--C-:B------:R-:W-:Y:S01]  /*f3e0*/  IMAD.X R31, RZ, RZ, R5.reuse, P1 ;  /* 0x000000ffff1f7224 */ /* 0x100fe200008e0605 */
[----:B------:R-:W-:Y:S01]  /*f3f0*/  LOP3.LUT R4, R29, R4, RZ, 0x3c, !PT ;  /* 0x000000041d047212 */ /* 0x000fe200078e3cff */
[--C-:B------:R-:W-:Y:S01]  /*f400*/  IMAD.X R29, RZ, RZ, R5.reuse, P2 ;  /* 0x000000ffff1d7224 */ /* 0x100fe200010e0605 */
[----:B------:R-:W-:Y:S01]  /*f410*/  LOP3.LUT R8, R81, 0x380, RZ, 0xc0, !PT ;  /* 0x0000038051087812 */ /* 0x000fe200078ec0ff */
[--C-:B------:R-:W-:Y:S01]  /*f420*/  IMAD.X R33, RZ, RZ, R5.reuse, P6 ;  /* 0x000000ffff217224 */ /* 0x100fe200030e0605 */
[----:B------:R-:W-:Y:S01]  /*f430*/  LOP3.LUT R10, R87, 0x380, RZ, 0xc0, !PT ;  /* 0x00000380570a7812 */ /* 0x000fe200078ec0ff */
[----:B------:R-:W-:Y:S01]  /*f440*/  IMAD.X R35, RZ, RZ, R5, P5 ;  /* 0x000000ffff237224 */ /* 0x000fe200028e0605 */
[----:B------:R-:W-:-:S02]  /*f450*/  MOV R134, R4 ;  /* 0x0000000400867202 */ /* 0x000fc40000000f00 */
[----:B------:R-:W-:Y:S02]  /*f460*/  LOP3.LUT R12, R95, 0x380, RZ, 0xc0, !PT ;  /* 0x000003805f0c7812 */ /* 0x000fe400078ec0ff */
[----:B------:R-:W-:Y:S02]  /*f470*/  LOP3.LUT R14, R139, 0x380, RZ, 0xc0, !PT ;  /* 0x000003808b0e7812 */ /* 0x000fe400078ec0ff */
[----:B------:R-:W-:Y:S02]  /*f480*/  F2FP.F16.F32.PACK_AB R5, R32, R137 ;  /* 0x000000892005723e */ /* 0x000fe400000000ff */
[----:B------:R-:W-:Y:S02]  /*f490*/  LOP3.LUT R24, R143, 0x380, RZ, 0xc0, !PT ;  /* 0x000003808f187812 */ /* 0x000fe400078ec0ff */
[----:B------:R-:W-:Y:S02]  /*f4a0*/  LOP3.LUT R26, R145, 0x380, RZ, 0xc0, !PT ;  /* 0x00000380911a7812 */ /* 0x000fe400078ec0ff */
[----:B------:R-:W-:-:S02]  /*f4b0*/  LOP3.LUT R32, R149, 0x380, RZ, 0xc0, !PT ;  /* 0x0000038095207812 */ /* 0x000fc400078ec0ff */
[----:B------:R-:W-:Y:S02]  /*f4c0*/  LOP3.LUT R20, R141, 0x380, RZ, 0xc0, !PT ;  /* 0x000003808d147812 */ /* 0x000fe400078ec0ff */
[----:B------:R-:W-:Y:S02]  /*f4d0*/  LOP3.LUT R28, R147, 0x380, RZ, 0xc0, !PT ;  /* 0x00000380931c7812 */ /* 0x000fe400078ec0ff */
[----:B------:R-:W-:Y:S02]  /*f4e0*/  LOP3.LUT R34, R151, 0x380, RZ, 0xc0, !PT ;  /* 0x0000038097227812 */ /* 0x000fe400078ec0ff */
[----:B------:R-:W-:Y:S02]  /*f4f0*/  SHF.R.U64 R8, R8, 0x3, RZ ;  /* 0x0000000308087819 */ /* 0x000fe400000012ff */
[----:B------:R-:W-:Y:S02]  /*f500*/  SHF.R.U64 R10, R10, 0x3, RZ ;  /* 0x000000030a0a7819 */ /* 0x000fe400000012ff */
[----:B------:R-:W-:-:S02]  /*f510*/  LOP3.LUT R80, R153, 0x380, RZ, 0xc0, !PT ;  /* 0x0000038099507812 */ /* 0x000fc400078ec0ff */
[----:B------:R-:W-:Y:S02]  /*f520*/  SHF.R.U64 R12, R12, 0x3, RZ ;  /* 0x000000030c0c7819 */ /* 0x000fe400000012ff */
[----:B------:R-:W-:Y:S02]  /*f530*/  SHF.R.U64 R14, R14, 0x3, RZ ;  /* 0x000000030e0e7819 */ /* 0x000fe400000012ff */
[----:B------:R-:W-:Y:S02]  /*f540*/  F2FP.F16.F32.PACK_AB R4, R122, R7 ;  /* 0x000000077a04723e */ /* 0x000fe400000000ff */
[----:B------:R-:W-:Y:S02]  /*f550*/  SHF.R.U64 R24, R24, 0x3, RZ ;  /* 0x0000000318187819 */ /* 0x000fe400000012ff */
[----:B------:R-:W-:Y:S02]  /*f560*/  SHF.R.U64 R26, R26, 0x3, RZ ;  /* 0x000000031a1a7819 */ /* 0x000fe400000012ff */
[----:B------:R-:W-:-:S02]  /*f570*/  SHF.R.U64 R32, R32, 0x3, RZ ;  /* 0x0000000320207819 */ /* 0x000fc400000012ff */
[----:B------:R-:W-:Y:S01]  /*f580*/  F2FP.F16.F32.PACK_AB R7, R135, R30 ;  /* 0x0000001e8707723e */ /* 0x000fe200000000ff */
[----:B------:R-:W-:Y:S01]  /*f590*/  BAR.SYNC.DEFER_BLOCKING 0x1, 0x100 ;  /* 0x0044000000007b1d */ /* 0x000fe20000010000 */
[----:B------:R-:W-:Y:S02]  /*f5a0*/  SHF.R.U64 R20, R20, 0x3, RZ ;  /* 0x0000000314147819 */ /* 0x000fe400000012ff */
[----:B------:R-:W-:Y:S02]  /*f5b0*/  SHF.R.U64 R28, R28, 0x3, RZ ;  /* 0x000000031c1c7819 */ /* 0x000fe400000012ff */
[----:B------:R-:W-:Y:S02]  /*f5c0*/  SHF.R.U64 R34, R34, 0x3, RZ ;  /* 0x0000000322227819 */ /* 0x000fe400000012ff */
[----:B------:R-:W-:Y:S02]  /*f5d0*/  LOP3.LUT R8, R8, R81, RZ, 0x3c, !PT ;  /* 0x0000005108087212 */ /* 0x000fe400078e3cff */
[----:B------:R-:W-:-:S02]  /*f5e0*/  LOP3.LUT R10, R10, R87, RZ, 0x3c, !PT ;  /* 0x000000570a0a7212 */ /* 0x000fc400078e3cff */
[----:B------:R-:W-:Y:S02]  /*f5f0*/  SHF.R.U64 R80, R80, 0x3, RZ ;  /* 0x0000000350507819 */ /* 0x000fe400000012ff */
[----:B------:R-:W-:Y:S02]  /*f600*/  LOP3.LUT R12, R12, R95, RZ, 0x3c, !PT ;  /* 0x0000005f0c0c7212 */ /* 0x000fe400078e3cff */
[----:B------:R-:W-:Y:S02]  /*f610*/  LOP3.LUT R14, R14, R139, RZ, 0x3c, !PT ;  /* 0x0000008b0e0e7212 */ /* 0x000fe400078e3cff */
[----:B------:R-:W-:Y:S02]  /*f620*/  LOP3.LUT R24, R24, R143, RZ, 0x3c, !PT ;  /* 0x0000008f18187212 */ /* 0x000fe400078e3cff */
[----:B------:R-:W-:Y:S02]  /*f630*/  LOP3.LUT R26, R26, R145, RZ, 0x3c, !PT ;  /* 0x000000911a1a7212 */ /* 0x000fe400078e3cff */
[----:B------:R-:W-:-:S02]  /*f640*/  LOP3.LUT R30, R32, R149, RZ, 0x3c, !PT ;  /* 0x00000095201e7212 */ /* 0x000fc400078e3cff */
[----:B------:R-:W-:Y:S01]  /*f650*/  LOP3.LUT R20, R20, R141, RZ, 0x3c, !PT ;  /* 0x0000008d14147212 */ /* 0x000fe200078e3cff */
[----:B------:R0:W-:Y:S01]  /*f660*/  STSM.16.M88.4 [R134], R4 ;  /* 0x0000000486007844 */ /* 0x0001e20000000200 */
[----:B------:R-:W-:Y:S02]  /*f670*/  LOP3.LUT R28, R28, R147, RZ, 0x3c, !PT ;  /* 0x000000931c1c7212 */ /* 0x000fe400078e3cff */
[----:B------:R-:W-:Y:S02]  /*f680*/  LOP3.LUT R32, R34, R151, RZ, 0x3c, !PT ;  /* 0x0000009722207212 */ /* 0x000fe400078e3cff */
[----:B------:R-:W-:Y:S02]  /*f690*/  LOP3.LUT R34, R80, R153, RZ, 0x3c, !PT ;  /* 0x0000009950227212 */ /* 0x000fe400078e3cff */
[----:B------:R-:W-:Y:S02]  /*f6a0*/  MOV R132, R8 ;  /* 0x0000000800847202 */ /* 0x000fe40000000f00 */
[----:B------:R-:W-:-:S02]  /*f6b0*/  MOV R125, R10 ;  /* 0x0000000a007d7202 */ /* 0x000fc40000000f00 */
[----:B------:R-:W-:Y:S02]  /*f6c0*/  MOV R122, R12 ;  /* 0x0000000c007a7202 */ /* 0x000fe40000000f00 */
[----:B------:R-:W-:Y:S02]  /*f6d0*/  MOV R95, R14 ;  /* 0x0000000e005f7202 */ /* 0x000fe40000000f00 */
[----:B------:R-:W-:Y:S02]  /*f6e0*/  F2FP.F16.F32.PACK_AB R8, R41, R40 ;  /* 0x000000282908723e */ /* 0x000fe400000000ff */
[----:B0-----:R-:W-:Y:S02]  /*f6f0*/  F2FP.F16.F32.PACK_AB R4, R123, R120 ;  /* 0x000000787b04723e */ /* 0x001fe400000000ff */
[----:B------:R-:W-:Y:S02]  /*f700*/  F2FP.F16.F32.PACK_AB R5, R130, R127 ;  /* 0x0000007f8205723e */ /* 0x000fe400000000ff */
[----:B------:R-:W-:-:S02]  /*f710*/  F2FP.F16.F32.PACK_AB R6, R121, R0 ;  /* 0x000000007906723e */ /* 0x000fc400000000ff */
[----:B------:R-:W-:Y:S02]  /*f720*/  F2FP.F16.F32.PACK_AB R7, R133, R126 ;  /* 0x0000007e8507723e */ /* 0x000fe400000000ff */
[----:B------:R-:W-:Y:S02]  /*f730*/  F2FP.F16.F32.PACK_AB R9, R129, R124 ;  /* 0x0000007c8109723e */ /* 0x000fe400000000ff */
[----:B------:R-:W-:Y:S01]  /*f740*/  F2FP.F16.F32.PACK_AB R10, R45, R44 ;  /* 0x0000002c2d0a723e */ /* 0x000fe200000000ff */
[----:B------:R0:W-:Y:S01]  /*f750*/  STSM.16.M88.4 [R132], R4 ;  /* 0x0000000484007844 */ /* 0x0001e20000000200 */
[----:B------:R-:W-:Y:S02]  /*f760*/  F2FP.F16.F32.PACK_AB R11, R131, R46 ;  /* 0x0000002e830b723e */ /* 0x000fe400000000ff */
[----:B------:R-:W-:Y:S02]  /*f770*/  MOV R87, R24 ;  /* 0x0000001800577202 */ /* 0x000fe40000000f00 */
[----:B------:R-:W-:Y:S01]  /*f780*/  MOV R82, R26 ;  /* 0x0000001a00527202 */ /* 0x000fe20000000f00 */
[----:B------:R1:W-:Y:S01]  /*f790*/  STSM.16.M88.4 [R125], R8 ;  /* 0x000000087d007844 */ /* 0x0003e20000000200 */
[----:B------:R-:W-:-:S02]  /*f7a0*/  F2FP.F16.F32.PACK_AB R12, R49, R48 ;  /* 0x00000030310c723e */ /* 0x000fc400000000ff */
[----:B------:R-:W-:Y:S02]  /*f7b0*/  F2FP.F16.F32.PACK_AB R13, R51, R50 ;  /* 0x00000032330d723e */ /* 0x000fe400000000ff */
[----:B------:R-:W-:Y:S02]  /*f7c0*/  F2FP.F16.F32.PACK_AB R14, R53, R52 ;  /* 0x00000034350e723e */ /* 0x000fe400000000ff */
[----:B------:R-:W-:Y:S02]  /*f7d0*/  F2FP.F16.F32.PACK_AB R15, R55, R54 ;  /* 0x00000036370f723e */ /* 0x000fe400000000ff */
[----:B------:R-:W-:Y:S01]  /*f7e0*/  MOV R94, R20 ;  /* 0x00000014005e7202 */ /* 0x000fe20000000f00 */
[----:B0-----:R-:W-:Y:S01]  /*f7f0*/  IMAD.U32 R5, RZ, RZ, UR8 ;  /* 0x00000008ff057e24 */ /* 0x001fe2000f8e00ff */
[----:B------:R-:W-:Y:S01]  /*f800*/  MOV R81, R28 ;  /* 0x0000001c00517202 */ /* 0x000fe20000000f00 */
[----:B------:R-:W-:Y:S01]  /*f810*/  STSM.16.M88.4 [R122], R12 ;  /* 0x0000000c7a007844 */ /* 0x000fe20000000200 */
        /* <DEDUP_REMOVED lines=21> */
[----:B------:R-:W-:Y:S01]  /*f970*/  PLOP3.LUT P0, PT, PT, PT, UP1, 0x80, 0x0 ;  /* 0x000000000000781c */ /* 0x000fe20003f0f018 */
[----:B------:R2:W-:Y:S01]  /*f980*/  STSM.16.M88.4 [R82], R36 ;  /* 0x0000002452007844 */ /* 0x0005e20000000200 */
[----:B------:R-:W-:-:S02]  /*f990*/  PLOP3.LUT P1, PT, PT, PT, UP0, 0x80, 0x0 ;  /* 0x000000000000781c */ /* 0x000fc40003f2f008 */
[----:B------:R-:W-:Y:S01]  /*f9a0*/  MOV R4, UR4 ;  /* 0x0000000400047c02 */ /* 0x000fe20008000f00 */
[----:B------:R2:W-:Y:S04]  /*f9b0*/  STSM.16.M88.4 [R81], R88 ;  /* 0x0000005851007844 */ /* 0x0005e80000000200 */
[----:B------:R2:W-:Y:S04]  /*f9c0*/  STSM.16.M88.4 [R80], R96 ;  /* 0x0000006050007844 */ /* 0x0005e80000000200 */
[----:B------:R2:W-:Y:S04]  /*f9d0*/  STSM.16.M88.4 [R21], R104 ;  /* 0x0000006815007844 */ /* 0x0005e80000000200 */
[----:B------:R2:W-:Y:S01]  /*f9e0*/  STSM.16.M88.4 [R20], R112 ;  /* 0x0000007014007844 */ /* 0x0005e20000000200 */
[----:B------:R-:W-:Y:S01]  /*f9f0*/  BAR.SYNC.DEFER_BLOCKING 0x1, 0x100 ;  /* 0x0044000000007b1d */ /* 0x000fe20000010000 */
[----:B------:R-:W-:-:S02]  /*fa00*/  IMAD.U32 R6, RZ, RZ, UR6 ;  /* 0x00000006ff067e24 */ /* 0x000fc4000f8e00ff */
[----:B------:R-:W-:-:S03]  /*fa10*/  IMAD.U32 R7, RZ, RZ, UR7 ;  /* 0x00000007ff077e24 */ /* 0x000fc6000f8e00ff */
[----:B------:R-:W3:Y:S04]  /*fa20*/  @P0 LDG.E R0, desc[UR12][R4.64] ;  /* 0x0000000c04000981 */ /* 0x000ee8000c1e1900 */
[----:B------:R-:W4:Y:S01]  /*fa30*/  @P1 LDG.E R6, desc[UR12][R6.64] ;  /* 0x0000000c06061981 */ /* 0x000f22000c1e1900 */
[----:B-1----:R-:W-:Y:S01]  /*fa40*/  IMAD R9, R22, 0x40, R16 ;  /* 0x0000004016097824 */ /* 0x002fe200078e0210 */
[----:B------:R-:W-:Y:S01]  /*fa50*/  UMOV UR4, URZ ;  /* 0x0000003f00047c82 */ /* 0x000fe20008000000 */
[----:B------:R-:W-:Y:S02]  /*fa60*/  ULDC UR10, c[0x0][0xa88] ;  /* 0x0002a200000a7ab9 */ /* 0x000fe40000000800 */
[----:B------:R-:W-:-:S03]  /*fa70*/  IMAD.WIDE R18, R9, 0x2, R18 ;  /* 0x0000000209127825 */ /* 0x000fc600078e0212 */
[----:B0-----:R-:W-:Y:S02]  /*fa80*/  IADD3 R33, P5, R18, 0x1000, RZ ;  /* 0x0000100012217810 */ /* 0x001fe40007fbe0ff */
[----:B---3--:R-:W-:Y:S02]  /*fa90*/  @P0 R2UR UR4, R0 ;  /* 0x00000000000402ca */ /* 0x008fe400000e0000 */
[----:B----4-:R-:W-:Y:S01]  /*faa0*/  @P1 R2UR UR10, R6 ;  /* 0x00000000060a12ca */ /* 0x010fe200000e0000 */
[----:B--2---:R-:W-:-:S14]  /*fab0*/  @P1 BRA `(.L_x_2029) ;  /* 0x00000000001c1947 */ /* 0x004fdc0003800000 */
[----:B------:R-:W-:Y:S05]  /*fac0*/  @!P0 BRA `(.L_x_2029) ;  /* 0x0000000000188947 */ /* 0x000fea0003800000 */
[----:B------:R-:W-:Y:S02]  /*fad0*/  ULDC.64 UR6, c[0x0][0x208] ;  /* 0x0000820000067ab9 */ /* 0x000fe40000000a00 */
[----:B------:R-:W2:Y:S04]  /*fae0*/  LDG.E R6, desc[UR6][R4.64] ;  /* 0x0000000604067981 */ /* 0x000ea8000c1e1900 */
[----:B------:R-:W3:Y:S01]  /*faf0*/  LDG.E R0, desc[UR6][R4.64+0x4] ;  /* 0x0000040604007981 */ /* 0x000ee2000c1e1900 */
[----:B--2---:R-:W-:Y:S02]  /*fb00*/  R2UR UR6, R6 ;  /* 0x00000000060672ca */ /* 0x004fe400000e0000 */
[----:B---3--:R-:W-:-:S13]  /*fb10*/  R2UR UR10, R0 ;  /* 0x00000000000a72ca */ /* 0x008fda00000e0000 */
[----:B------:R-:W-:-:S12]  /*fb20*/  UIADD3 UR10, -UR6, UR10, URZ ;  /* 0x0000000a060a7290 */ /* 0x000fd8000fffe13f */
.L_x_2029:
[----:B------:R-:W-:Y:S01]  /*fb30*/  R2UR UR18, R207 ;  /* 0x00000000cf1272ca */ /* 0x000fe200000e0000 */
[----:B------:R-:W-:Y:S01]  /*fb40*/  ULDC.64 UR12, c[0x0][0xb70] ;  /* 0x0002dc00000c7ab9 */ /* 0x000fe20000000a00 */
[----:B------:R-:W-:Y:S01]  /*fb50*/  R2UR UR16, R208 ;  /* 0x00000000d01072ca */ /* 0x000fe200000e0000 */
[----:B------:R-:W-:Y:S01]  /*fb60*/  USHF.R.S32.HI UR9, URZ, 0x1f, UR4 ;  /* 0x0000001f3f097899 */ /* 0x000fe20008011404 */
[----:B------:R-:W-:Y:S01]  /*fb70*/  R2UR UR15, R206 ;  /* 0x00000000ce0f72ca */ /* 0x000fe200000e0000 */
[----:B------:R-:W-:Y:S01]  /*fb80*/  UMOV UR8, UR4 ;  /* 0x0000000400087c82 */ /* 0x000fe20008000000 */
[----:B------:R-:W-:Y:S01]  /*fb90*/  R2UR UR17, R209 ;  /* 0x00000000d11172ca */ /* 0x000fe200000e0000 */
[----:B------:R-:W-:Y:S01]  /*fba0*/  ULDC.64 UR20, c[0x0][0x208] ;  /* 0x0000820000147ab9 */ /* 0x000fe20000000a00 */
[C---:B------:R-:W-:Y:S02]  /*fbb0*/  IADD3 R5, P3, R18.reuse, 0x3000, RZ ;  /* 0x0000300012057810 */ /* 0x040fe40007f7e0ff */
[----:B------:R-:W-:-:S02]  /*fbc0*/  IADD3 R57, P0, R18, 0x4000, RZ ;  /* 0x0000400012397810 */ /* 0x000fc40007f1e0ff */
[----:B------:R-:W-:Y:S01]  /*fbd0*/  LOP3.LUT R4, R5, 0x380, RZ, 0xc0, !PT ;  /* 0x0000038005047812 */ /* 0x000fe200078ec0ff */
[----:B------:R-:W-:Y:S01]  /*fbe0*/  USHF.R.S32.HI UR14, URZ, 0x1f, UR18 ;  /* 0x0000001f3f0e7899 */ /* 0x000fe20008011412 */
[----:B------:R-:W-:Y:S01]  /*fbf0*/  IADD3 R13, P4, R18, 0x2000, RZ ;  /* 0x00002000120d7810 */ /* 0x000fe20007f9e0ff */
[----:B------:R-:W-:Y:S01]  /*fc00*/  USEL UR16, UR16, URZ, !UP1 ;  /* 0x0000003f10107287 */ /* 0x000fe2000c800000 */
[----:B------:R-:W-:Y:S01]  /*fc10*/  SHF.R.U64 R4, R4, 0x3, RZ ;  /* 0x0000000304047819 */ /* 0x000fe200000012ff */
[----:B------:R-:W-:Y:S01]  /*fc20*/  UIMAD UR11, UR14, UR12, URZ ;  /* 0x0000000c0e0b72a4 */ /* 0x000fe2000f8e023f */
[----:B------:R-:W-:Y:S01]  /*fc30*/  IADD3 R45, P1, R18, 0x5000, RZ ;  /* 0x00005000122d7810 */ /* 0x000fe20007f3e0ff */
[----:B------:R-:W-:Y:S01]  /*fc40*/  UIMAD.WIDE.U32 UR6, UR18, UR12, UR8 ;  /* 0x0000000c120672a5 */ /* 0x000fe2000f8e0008 */
[----:B------:R-:W-:Y:S01]  /*fc50*/  IMAD.U32 R6, RZ, RZ, UR17 ;  /* 0x00000011ff067e24 */ /* 0x000fe2000f8e00ff */
[----:B------:R-:W-:Y:S01]  /*fc60*/  UIMAD UR11, UR18, UR13, UR11 ;  /* 0x0000000d120b72a4 */ /* 0x000fe2000f8e020b */
[----:B------:R-:W-:Y:S01]  /*fc70*/  LOP3.LUT R4, R4, R5, RZ, 0x3c, !PT ;  /* 0x0000000504047212 */ /* 0x000fe200078e3cff */
[----:B------:R-:W-:Y:S01]  /*fc80*/  USEL UR15, UR15, URZ, !UP1 ;  /* 0x0000003f0f0f7287 */ /* 0x000fe2000c800000 */
[----:B------:R-:W-:Y:S01]  /*fc90*/  IMAD R6, R6, 0x80, R205 ;  /* 0x0000008006067824 */ /* 0x000fe200078e02cd */
[----:B------:R-:W-:Y:S01]  /*fca0*/  ULDC.64 UR12, c[0x0][0xb78] ;  /* 0x0002de00000c7ab9 */ /* 0x000fe20000000a00 */
[----:B------:R-:W-:Y:S01]  /*fcb0*/  UIADD3 UR7, UR7, UR11, URZ ;  /* 0x0000000b07077290 */ /* 0x000fe2000fffe03f */
[----:B------:R-:W-:Y:S01]  /*fcc0*/  IADD3 R29, P2, R18, 0x6000, RZ ;  /* 0x00006000121d7810 */ /* 0x000fe20007f5e0ff */
[----:B------:R-:W-:Y:S01]  /*fcd0*/  UIMAD UR8, UR16, UR12, URZ ;  /* 0x0000000c100872a4 */ /* 0x000fe2000f8e023f */
[----:B------:R-:W-:Y:S01]  /*fce0*/  SHF.R.S32.HI R0, RZ, 0x1f, R6 ;  /* 0x0000001fff007819 */ /* 0x000fe20000011406 */
[----:B------:R-:W-:Y:S01]  /*fcf0*/  UIMAD.WIDE.U32 UR6, UR15, UR12, UR6 ;  /* 0x0000000c0f0672a5 */ /* 0x000fe2000f8e0006 */
[----:B------:R-:W-:Y:S01]  /*fd00*/  LOP3.LUT R56, R57, 0x380, RZ, 0xc0, !PT ;  /* 0x0000038039387812 */ /* 0x000fe200078ec0ff */
[----:B------:R-:W-:Y:S01]  /*fd10*/  UIMAD UR8, UR15, UR13, UR8 ;  /* 0x0000000d0f0872a4 */ /* 0x000fe2000f8e0208 */
[----:B------:R-:W-:-:S02]  /*fd20*/  LOP3.LUT R32, R33, 0x380, RZ, 0xc0, !PT ;  /* 0x0000038021207812 */ /* 0x000fc400078ec0ff */
[----:B------:R-:W-:Y:S01]  /*fd30*/  LOP3.LUT R12, R13, 0x380, RZ, 0xc0, !PT ;  /* 0x000003800d0c7812 */ /* 0x000fe200078ec0ff */
[----:B------:R-:W-:Y:S01]  /*fd40*/  ULDC.64 UR12, c[0x0][0xaa0] ;  /* 0x0002a800000c7ab9 */ /* 0x000fe20000000a00 */
[----:B------:R-:W-:Y:S01]  /*fd50*/  IADD3 R5, P6, R6, UR6, RZ ;  /* 0x0000000606057c10 */ /* 0x000fe2000ffde0ff */
[----:B------:R-:W-:Y:S01]  /*fd60*/  IMAD.U32 R7, RZ, RZ, UR8 ;  /* 0x00000008ff077e24 */ /* 0x000fe2000f8e00ff */
[----:B------:R-:W-:Y:S02]  /*fd70*/  LOP3.LUT R44, R45, 0x380, RZ, 0xc0, !PT ;  /* 0x000003802d2c7812 */ /* 0x000fe400078ec0ff */
[----:B------:R-:W-:Y:S02]  /*fd80*/  LOP3.LUT R28, R29, 0x380, RZ, 0xc0, !PT ;  /* 0x000003801d1c7812 */ /* 0x000fe400078ec0ff */
[----:B------:R-:W-:Y:S01]  /*fd90*/  IADD3.X R0, R0, UR7, R7, P6, !PT ;  /* 0x0000000700007c10 */ /* 0x000fe2000b7fe407 */
[----:B------:R-:W-:Y:S01]  /*fda0*/  ULDC.64 UR6, c[0x0][0xb40] ;  /* 0x0002d00000067ab9 */ /* 0x000fe20000000a00 */
[----:B------:R-:W-:-:S02]  /*fdb0*/  SHF.R.U64 R56, R56, 0x3, RZ ;  /* 0x0000000338387819 */ /* 0x000fc400000012ff */
[C---:B------:R-:W-:Y:S02]  /*fdc0*/  LEA R20, P6, R5.reuse, UR6, 0x2 ;  /* 0x0000000605147c11 */ /* 0x040fe4000f8c10ff */
[----:B------:R-:W-:Y:S02]  /*fdd0*/  SHF.R.U64 R32, R32, 0x3, RZ ;  /* 0x0000000320207819 */ /* 0x000fe400000012ff */
[----:B------:R-:W-:Y:S02]  /*fde0*/  SHF.R.U64 R12, R12, 0x3, RZ ;  /* 0x000000030c0c7819 */ /* 0x000fe400000012ff */
[----:B------:R-:W-:Y:S02]  /*fdf0*/  SHF.R.U64 R44, R44, 0x3, RZ ;  /* 0x000000032c2c7819 */ /* 0x000fe400000012ff */
[----:B------:R-:W-:Y:S02]  /*fe00*/  SHF.R.U64 R28, R28, 0x3, RZ ;  /* 0x000000031c1c7819 */ /* 0x000fe400000012ff */
[----:B------:R-:W-:Y:S01]  /*fe10*/  LOP3.LUT R56, R56, R57, RZ, 0x3c, !PT ;  /* 0x0000003938387212 */ /* 0x000fe200078e3cff */
[--C-:B------:R-:W-:Y:S01]  /*fe20*/  IMAD.X R57, RZ, RZ, R19.reuse, P0 ;  /* 0x000000ffff397224 */ /* 0x100fe200000e0613 */
[----:B------:R-:W-:Y:S01]  /*fe30*/  LEA.HI.X R21, R5, UR7, R0, 0x2, P6 ;  /* 0x0000000705157c11 */ /* 0x000fe2000b0f1400 */
[----:B------:R-:W-:Y:S01]  /*fe40*/  VIADD R0, R6, 0x8 ;  /* 0x0000000806007836 */ /* 0x000fe20000000000 */
[----:B------:R-:W-:Y:S01]  /*fe50*/  LOP3.LUT P0, RZ, R211, 0x3, RZ, 0xc0, !PT ;  /* 0x00000003d3ff7812 */ /* 0x000fe2000780c0ff */
        /* <DEDUP_REMOVED lines=9> */
[----:B------:R-:W-:-:S02]  /*fef0*/  IADD3 R9, P6, R18, 0x7000, RZ ;  /* 0x0000700012097810 */ /* 0x000fc40007fde0ff */
[C---:B------:R-:W-:Y:S02]  /*ff00*/  IADD3 R61, P5, R18.reuse, 0x8000, RZ ;  /* 0x00008000123d7810 */ /* 0x040fe40007fbe0ff */
[C---:B------:R-:W-:Y:S02]  /*ff10*/  IADD3 R53, P4, R18.reuse, 0x9000, RZ ;  /* 0x0000900012357810 */ /* 0x040fe40007f9e0ff */
[----:B------:R-:W-:Y:S02]  /*ff20*/  IADD3 R37, P3, R18, 0xa000, RZ ;  /* 0x0000a00012257810 */ /* 0x000fe40007f7e0ff */
[----:B------:R-:W-:Y:S02]  /*ff30*/  ISETP.GE.OR P1, PT, R6, UR10, P0 ;  /* 0x0000000a06007c0c */ /* 0x000fe40008726670 */
[----:B------:R-:W-:Y:S02]  /*ff40*/  IADD3 R7, P2, R18, 0xb000, RZ ;  /* 0x0000b00012077810 */ /* 0x000fe40007f5e0ff */
[----:B------:R-:W-:-:S02]  /*ff50*/  ISETP.GE.OR P0, PT, R0, UR10, P0 ;  /* 0x0000000a00007c0c */ /* 0x000fc40008706670 */
[----:B------:R-:W-:Y:S02]  /*ff60*/  LOP3.LUT R11, R18, 0x380, RZ, 0xc0, !PT ;  /* 0x00000380120b7812 */ /* 0x000fe400078ec0ff */
[----:B------:R-:W-:Y:S02]  /*ff70*/  LOP3.LUT R8, R9, 0x380, RZ, 0xc0, !PT ;  /* 0x0000038009087812 */ /* 0x000fe400078ec0ff */
[----:B------:R-:W-:Y:S02]  /*ff80*/  LOP3.LUT R60, R61, 0x380, RZ, 0xc0, !PT ;  /* 0x000003803d3c7812 */ /* 0x000fe400078ec0ff */
[----:B------:R-:W-:Y:S01]  /*ff90*/  LOP3.LUT R52, R53, 0x380, RZ, 0xc0, !PT ;  /* 0x0000038035347812 */ /* 0x000fe200078ec0ff */
[----:B------:R-:W-:Y:S01]  /*ffa0*/  @!P1 STG.E desc[UR20][R20.64], R3 ;  /* 0x0000000314009986 */ /* 0x000fe2000c101914 */
[----:B------:R-:W-:Y:S02]  /*ffb0*/  LOP3.LUT R36, R37, 0x380, RZ, 0xc0, !PT ;  /* 0x0000038025247812 */ /* 0x000fe400078ec0ff */
[----:B------:R-:W-:Y:S01]  /*ffc0*/  LOP3.LUT R0, R7, 0x380, RZ, 0xc0, !PT ;  /* 0x0000038007007812 */ /* 0x000fe200078ec0ff */
[----:B------:R0:W-:Y:S01]  /*ffd0*/  @!P0 STG.E desc[UR20][R20.64+0x20], R2 ;  /* 0x0000200214008986 */ /* 0x0001e2000c101914 */
[----:B------:R-:W-:-:S02]  /*ffe0*/  SHF.R.U64 R11, R11, 0x3, RZ ;  /* 0x000000030b0b7819 */ /* 0x000fc400000012ff */
[----:B------:R-:W-:Y:S01]  /*fff0*/  SHF.R.U64 R8, R8, 0x3, RZ ;  /* 0x0000000308087819 */ /* 0x000fe200000012ff */
[----:B------:R-:W-:Y:S01]  /*10000*/  UIMAD UR6, UR9, UR12, URZ ;  /* 0x0000000c090672a4 */ /* 0x000fe2000f8e023f */
[----:B------:R-:W-:Y:S01]  /*10010*/  SHF.R.U64 R60, R60, 0x3, RZ ;  /* 0x000000033c3c7819 */ /* 0x000fe200000012ff */
[----:B------:R-:W5:Y:S01]  /*10020*/  LD.E.128 R32, desc[UR20][R32.64] ;  /* 0x0000001420207980 */ /* 0x000f62000c101d00 */
[----:B------:R-:W-:Y:S01]  /*10030*/  SHF.R.U64 R52, R52, 0x3, RZ ;  /* 0x0000000334347819 */ /* 0x000fe200000012ff */
[----:B------:R-:W-:Y:S01]  /*10040*/  ULDC.64 UR8, c[0x0][0xae0] ;  /* 0x0002b80000087ab9 */ /* 0x000fe20000000a00 */
[----:B------:R-:W-:Y:S01]  /*10050*/  SHF.R.U64 R36, R36, 0x3, RZ ;  /* 0x0000000324247819 */ /* 0x000fe200000012ff */
[----:B------:R-:W5:Y:S01]  /*10060*/  LD.E.128 R12, desc[UR20][R12.64] ;  /* 0x000000140c0c7980 */ /* 0x000f62000c101d00 */
[----:B------:R-:W-:Y:S02]  /*10070*/  SHF.R.U64 R0, R0, 0x3, RZ ;  /* 0x0000000300007819 */ /* 0x000fe400000012ff */
[----:B------:R-:W-:-:S02]  /*10080*/  LOP3.LUT R18, R11, R18, RZ, 0x3c, !PT ;  /* 0x000000120b127212 */ /* 0x000fc400078e3cff */
[----:B------:R-:W-:Y:S01]  /*10090*/  IADD3.X R25, RZ, R19, RZ, P2, !PT ;  /* 0x00000013ff197210 */ /* 0x000fe200017fe4ff */
[--C-:B0-----:R-:W-:Y:S01]  /*100a0*/  IMAD.MOV.U32 R2, RZ, RZ, R16.reuse ;  /* 0x000000ffff027224 */ /* 0x101fe200078e0010 */
        /* <DEDUP_REMOVED lines=14> */
[----:B0-----:R-:W-:-:S03]  /*10190*/  IMAD.U32 R19, RZ, RZ, UR12 ;  /* 0x0000000cff137e24 */ /* 0x001fc6000f8e00ff */
        /* <DEDUP_REMOVED lines=15> */
[----:B------:R-:W-:Y:S01]  /*10290*/  VIADD R3, R3, UR6 ;  /* 0x0000000603037c36 */ /* 0x000fe20008000000 */
[----:B------:R-:W-:Y:S01]  /*102a0*/  UIMAD UR10, UR17, -0x80, UR10 ;  /* 0xffffff80110a78a4 */ /* 0x000fe2000f8e020a */
[----:B------:R-:W-:Y:S01]  /*102b0*/  IMAD.U32 R19, RZ, RZ, UR8 ;  /* 0x00000008ff137e24 */ /* 0x000fe2000f8e00ff */
[----:B------:R-:W-:Y:S01]  /*102c0*/  UIMAD UR4, UR18, UR9, UR4 ;  /* 0x00000009120472a4 */ /* 0x000fe2000f8e0204 */
[----:B------:R-:W-:-:S02]  /*102d0*/  ULDC.64 UR6, c[0x0][0xae8] ;  /* 0x0002ba0000067ab9 */ /* 0x000fc40000000a00 */
[----:B------:R-:W-:Y:S01]  /*102e0*/  IMAD.WIDE.U32 R2, R19, UR18, R2 ;  /* 0x0000001213027c25 */ /* 0x000fe2000f8e0002 */
[----:B------:R-:W-:-:S03]  /*102f0*/  ISETP.GE.AND P3, PT, R22, UR10, PT ;  /* 0x0000000a16007c0c */ /* 0x000fc6000bf66270 */
[----:B------:R-:W-:Y:S01]  /*10300*/  VIADD R3, R3, UR4 ;  /* 0x0000000403037c36 */ /* 0x000fe20008000000 */
[----:B------:R-:W-:Y:S01]  /*10310*/  UIMAD UR4, UR16, UR6, URZ ;  /* 0x00000006100472a4 */ /* 0x000fe2000f8e023f */
[----:B------:R-:W-:Y:S02]  /*10320*/  VIADD R42, R42, 0x36820 ;  /* 0x000368202a2a7836 */ /* 0x000fe40000000000 */
[----:B------:R-:W-:Y:S01]  /*10330*/  IMAD.U32 R21, RZ, RZ, UR6 ;  /* 0x00000006ff157e24 */ /* 0x000fe2000f8e00ff */
[----:B------:R-:W-:Y:S01]  /*10340*/  UIMAD UR4, UR15, UR7, UR4 ;  /* 0x000000070f0472a4 */ /* 0x000fe2000f8e0204 */
[C---:B------:R-:W-:Y:S01]  /*10350*/  VIADD R19, R22.reuse, 0x60 ;  /* 0x0000006016137836 */ /* 0x040fe20000000000 */
[----:B------:R-:W-:Y:S01]  /*10360*/  PRMT R42, RZ, 0x654, R42 ;  /* 0x00000654ff2a7816 */ /* 0x000fe2000000002a */
[----:B------:R-:W-:Y:S01]  /*10370*/  IMAD.WIDE.U32 R20, R21, UR15, R2 ;  /* 0x0000000f15147c25 */ /* 0x000fe2000f8e0002 */
[----:B------:R-:W-:Y:S02]  /*10380*/  SHF.R.S32.HI R23, RZ, 0x1f, R22 ;  /* 0x0000001fff177819 */ /* 0x000fe40000011416 */
[----:B------:R-:W-:Y:S01]  /*10390*/  ISETP.GE.AND P2, PT, R19, UR10, PT ;  /* 0x0000000a13007c0c */ /* 0x000fe2000bf46270 */
[C---:B------:R-:W-:Y:S01]  /*103a0*/  VIADD R18, R22.reuse, 0x40 ;  /* 0x0000004016127836 */ /* 0x040fe20000000000 */
[----:B0-----:R0:W-:Y:S01]  /*103b0*/  SYNCS.ARRIVE.TRANS64.RED.A1T0 RZ, [R42+URZ], RZ ;  /* 0x000000ff2aff79a7 */ /* 0x0011e2000810043f */
[----:B------:R-:W-:Y:S01]  /*103c0*/  VIADD R0, R22, 0x20 ;  /* 0x0000002016007836 */ /* 0x000fe20000000000 */
[----:B------:R-:W-:Y:S01]  /*103d0*/  BSSY B1, `(.L_x_2030) ;  /* 0x000001b000017945 */ /* 0x000fe20003800000 */
[----:B------:R-:W-:-:S02]  /*103e0*/  IMAD.U32 R19, RZ, RZ, UR17 ;  /* 0x00000011ff137e24 */ /* 0x000fc4000f8e00ff */
[----:B------:R-:W-:Y:S01]  /*103f0*/  VIADD R43, R21, UR4 ;  /* 0x00000004152b7c36 */ /* 0x000fe20008000000 */
[----:B------:R-:W-:Y:S01]  /*10400*/  ISETP.GE.AND P1, PT, R18, UR10, PT ;  /* 0x0000000a12007c0c */ /* 0x000fe2000bf26270 */
[----:B------:R-:W-:Y:S01]  /*10410*/  IMAD.WIDE R18, R19, 0x80, R22 ;  /* 0x0000008013127825 */ /* 0x000fe200078e0216 */
[----:B------:R-:W-:Y:S01]  /*10420*/  ISETP.GE.AND P0, PT, R0, UR10, PT ;  /* 0x0000000a00007c0c */ /* 0x000fe2000bf06270 */
        /* <DEDUP_REMOVED lines=10> */
[----:B------:R-:W-:Y:S01]  /*104d0*/  IMAD.MOV.U32 R3, RZ, RZ, R43 ;  /* 0x000000ffff037224 */ /* 0x000fe200078e002b */
[----:B------:R-:W-:Y:S01]  /*104e0*/  ULDC.64 UR8, c[0x0][0x208] ;  /* 0x0000820000087ab9 */ /* 0x000fe20000000a00 */
        /* <DEDUP_REMOVED lines=9> */
.L_x_2031:
[----:B------:R-:W-:Y:S05]  /*10580*/  BSYNC B1 ;  /* 0x0000000000017941 */ /* 0x000fea0003800000 */
.L_x_2030:
[----:B------:R-:W-:Y:S04]  /*10590*/  BSSY B1, `(.L_x_2032) ;  /* 0x0000018000017945 */ /* 0x000fe80003800000 */
[----:B------:R-:W-:Y:S05]  /*105a0*/  @P0 BRA `(.L_x_2033) ;  /* 0x0000000000580947 */ /* 0x000fea0003800000 */
[----:B0-----:R-:W-:Y:S01]  /*105b0*/  IADD3 R41, P0, R18, 0x20, RZ ;  /* 0x0000002012297810 */ /* 0x001fe20007f1e0ff */
[----:B------:R-:W-:Y:S01]  /*105c0*/  ULDC UR4, c[0x0][0xa8c] ;  /* 0x0002a30000047ab9 */ /* 0x000fe20000000800 */
[C---:B------:R-:W-:Y:S01]  /*105d0*/  IADD3 R2, R16.reuse, 0x40, RZ ;  /* 0x0000004010027810 */ /* 0x040fe20007ffe0ff */
[----:B------:R-:W-:Y:S01]  /*105e0*/  ULDC.64 UR6, c[0x0][0xad8] ;  /* 0x0002b60000067ab9 */ /* 0x000fe20000000a00 */
[----:B------:R-:W-:Y:S01]  /*105f0*/  IMAD.MOV.U32 R3, RZ, RZ, R43 ;  /* 0x000000ffff037224 */ /* 0x000fe200078e002b */
[----:B------:R-:W-:Y:S01]  /*10600*/  ISETP.GE.AND P3, PT, R16, UR4, PT ;  /* 0x0000000410007c0c */ /* 0x000fe2000bf66270 */
        /* <DEDUP_REMOVED lines=16> */
.L_x_2033:
[----:B------:R-:W-:Y:S05]  /*10710*/  BSYNC B1 ;  /* 0x0000000000017941 */ /* 0x000fea0003800000 */
.L_x_2032:
        /* <DEDUP_REMOVED lines=24> */
.L_x_2035:
[----:B------:R-:W-:Y:S05]  /*108a0*/  BSYNC B1 ;  /* 0x0000000000017941 */ /* 0x000fea0003800000 */
.L_x_2034:
[----:B------:R-:W-:Y:S05]  /*108b0*/  @P2 BRA `(.L_x_2036) ;  /* 0x0000000c00902947 */ /* 0x000fea0003800000 */
[----:B--2--5:R-:W-:Y:S01]  /*108c0*/  IADD3 R13, P0, R18, 0x60, RZ ;  /* 0x00000060120d7810 */ /* 0x024fe20007f1e0ff */
[----:B------:R-:W-:Y:S01]  /*108d0*/  ULDC.64 UR6, c[0x0][0xad8] ;  /* 0x0002b60000067ab9 */ /* 0x000fe20000000a00 */
[----:B------:R-:W-:Y:S01]  /*108e0*/  IMAD.MOV.U32 R2, RZ, RZ, R20 ;  /* 0x000000ffff027224 */ /* 0x000fe200078e0014 */
[----:B------:R-:W-:Y:S01]  /*108f0*/  ULDC UR4, c[0x0][0xa8c] ;  /* 0x0002a30000047ab9 */ /* 0x000fe20000000800 */
[----:B------:R-:W-:Y:S01]  /*10900*/  IMAD.MOV.U32 R3, RZ, RZ, R43 ;  /* 0x000000ffff037224 */ /* 0x000fe200078e002b */
[C---:B------:R-:W-:Y:S01]  /*10910*/  ISETP.GE.AND P1, PT, R16.reuse, UR4, PT ;  /* 0x0000000410007c0c */ /* 0x040fe2000bf26270 */
[----:B------:R-:W-:Y:S01]  /*10920*/  IMAD.X R18, RZ, RZ, R19, P0 ;  /* 0x000000ffff127224 */ /* 0x000fe200000e0613 */
[----:B------:R-:W-:Y:S01]  /*10930*/  ULDC.64 UR8, c[0x0][0x208] ;  /* 0x0000820000087ab9 */ /* 0x000fe20000000a00 */
        /* <DEDUP_REMOVED lines=17> */
.L_x_2028:
[----:B------:R-:W-:Y:S01]  /*10a50*/  R2UR UR8, R208 ;  /* 0x00000000d00872ca */ /* 0x000fe200000e0000 */
[----:B------:R-:W-:Y:S01]  /*10a60*/  ULDC.64 UR6, c[0x0][0xbe0] ;  /* 0x0002f80000067ab9 */ /* 0x000fe20000000a00 */
[----:B------:R-:W-:Y:S01]  /*10a70*/  R2UR UR4, R206 ;  /* 0x00000000ce0472ca */ /* 0x000fe200000e0000 */
[----:B------:R-:W-:Y:S01]  /*10a80*/  UISETP.NE.U32.AND UP0, UPT, UR6, URZ, UPT ;  /* 0x0000003f0600728c */ /* 0x000fe2000bf05070 */
[----:B------:R-:W-:-:S03]  /*10a90*/  ULDC.64 UR12, c[0x0][0x208] ;  /* 0x00008200000c7ab9 */ /* 0x000fc60000000a00 */
[----:B------:R-:W-:-:S06]  /*10aa0*/  UISETP.NE.AND.EX UP1, UPT, UR7, URZ, UPT, UP0 ;  /* 0x0000003f0700728c */ /* 0x000fcc000bf25300 */
[----:B------:R-:W-:Y:S02]  /*10ab0*/  PLOP3.LUT P2, PT, PT, PT, UP1, 0x80, 0x0 ;  /* 0x000000000000781c */ /* 0x000fe40003f4f018 */
[----:B------:R-:W-:Y:S02]  /*10ac0*/  USHF.L.U64.HI UR10, UR4, 0x2, UR8 ;  /* 0x00000002040a7899 */ /* 0x000fe40008010208 */
[----:B------:R-:W-:Y:S01]  /*10ad0*/  USHF.L.U32 UR4, UR4, 0x2, URZ ;  /* 0x0000000204047899 */ /* 0x000fe2000800063f */
[----:B------:R-:W-:-:S03]  /*10ae0*/  ULDC.64 UR8, c[0x0][0xbd8] ;  /* 0x0002f60000087ab9 */ /* 0x000fc60000000a00 */
[----:B------:R-:W-:Y:S02]  /*10af0*/  @UP1 UIADD3 UR6, UP2, UR4, UR6, URZ ;  /* 0x0000000604061290 */ /* 0x000fe4000ff5e03f */
[----:B------:R-:W-:Y:S02]  /*10b00*/  UISETP.NE.U32.AND UP0, UPT, UR8, URZ, UPT ;  /* 0x0000003f0800728c */ /* 0x000fe4000bf05070 */
[----:B------:R-:W-:Y:S02]  /*10b10*/  @UP1 UIADD3.X UR7, UR10, UR7, URZ, UP2, !UPT ;  /* 0x000000070a071290 */ /* 0x000fe400097fe43f */
[----:B------:R-:W-:Y:S01]  /*10b20*/  IMAD.U32 R4, RZ, RZ, UR6 ;  /* 0x00000006ff047e24 */ /* 0x000fe2000f8e00ff */
[----:B------:R-:W-:Y:S02]  /*10b30*/  UISETP.NE.AND.EX UP0, UPT, UR9, URZ, UPT, UP0 ;  /* 0x0000003f0900728c */ /* 0x000fe4000bf05300 */
[----:B------:R-:W-:Y:S01]  /*10b40*/  UIADD3 UR4, UP1, UR4, UR8, URZ ;  /* 0x0000000804047290 */ /* 0x000fe2000ff3e03f */
[----:B------:R-:W-:-:S03]  /*10b50*/  IMAD.U32 R5, RZ, RZ, UR7 ;  /* 0x00000007ff057e24 */ /* 0x000fc6000f8e00ff */
[----:B------:R-:W-:Y:S01]  /*10b60*/  PLOP3.LUT P1, PT, PT, PT, UP0, 0x80, 0x0 ;  /* 0x000000000000781c */ /* 0x000fe20003f2f008 */
[----:B------:R-:W-:Y:S01]  /*10b70*/  UIADD3.X UR6, UR10, UR9, URZ, UP1, !UPT ;  /* 0x000000090a067290 */ /* 0x000fe20008ffe43f */
[----:B------:R-:W2:Y:S01]  /*10b80*/  @P2 LDG.E R4, desc[UR12][R4.64] ;  /* 0x0000000c04042981 */ /* 0x000ea2000c1e1900 */
[----:B------:R-:W-:Y:S01]  /*10b90*/  IMAD.MOV.U32 R7, RZ, RZ, RZ ;  /* 0x000000ffff077224 */ /* 0x000fe200078e00ff */
[----:B------:R-:W-:-:S03]  /*10ba0*/  MOV R2, UR4 ;  /* 0x0000000400027c02 */ /* 0x000fc60008000f00 */
[----:B------:R-:W-:Y:S01]  /*10bb0*/  IMAD.U32 R3, RZ, RZ, UR6 ;  /* 0x00000006ff037e24 */ /* 0x000fe2000f8e00ff */
[----:B------:R-:W-:Y:S01]  /*10bc0*/  ULDC UR4, c[0x0][0xa88] ;  /* 0x0002a20000047ab9 */ /* 0x000fe20000000800 */
[----:B------:R-:W-:-:S04]  /*10bd0*/  ISETP.GT.AND P0, PT, R215, 0x7f, PT ;  /* 0x0000007fd700780c */ /* 0x000fc80003f04270 */
[----:B------:R0:W5:Y:S01]  /*10be0*/  @P1 LDG.E R7, desc[UR12][R2.64] ;  /* 0x0000000c02071981 */ /* 0x000162000c1e1900 */
[----:B--2---:R-:W-:Y:S01]  /*10bf0*/  @P2 R2UR UR4, R4 ;  /* 0x00000000040422ca */ /* 0x004fe200000e0000 */
[----:B0-----:R-:W-:-:S14]  /*10c00*/  @P2 BRA `(.L_x_2037) ;  /* 0x00000000001c2947 */ /* 0x001fdc0003800000 */
[----:B------:R-:W-:Y:S05]  /*10c10*/  @!P1 BRA `(.L_x_2037) ;  /* 0x0000000000189947 */ /* 0x000fea0003800000 */
[----:B------:R-:W-:Y:S02]  /*10c20*/  ULDC.64 UR6, c[0x0][0x208] ;  /* 0x0000820000067ab9 */ /* 0x000fe40000000a00 */
[----:B------:R-:W2:Y:S04]  /*10c30*/  LDG.E R4, desc[UR6][R2.64] ;  /* 0x0000000602047981 */ /* 0x000ea8000c1e1900 */
[----:B------:R-:W3:Y:S01]  /*10c40*/  LDG.E R0, desc[UR6][R2.64+0x4] ;  /* 0x0000040602007981 */ /* 0x000ee2000c1e1900 */
[----:B--2---:R-:W-:Y:S02]  /*10c50*/  R2UR UR6, R4 ;  /* 0x00000000040672ca */ /* 0x004fe400000e0000 */
[----:B---3--:R-:W-:-:S13]  /*10c60*/  R2UR UR4, R0 ;  /* 0x00000000000472ca */ /* 0x008fda00000e0000 */
[----:B------:R-:W-:-:S12]  /*10c70*/  UIADD3 UR4, -UR6, UR4, URZ ;  /* 0x0000000406047290 */ /* 0x000fd8000fffe13f */
.L_x_2037:
[----:B------:R-:W-:Y:S01]  /*10c80*/  R2UR UR8, R207 ;  /* 0x00000000cf0872ca */ /* 0x000fe200000e0000 */
[----:B------:R-:W-:Y:S01]  /*10c90*/  BSSY B1, `(.L_x_2038) ;  /* 0x0000025000017945 */ /* 0x000fe20003800000 */
[----:B------:R-:W-:Y:S02]  /*10ca0*/  R2UR UR7, R206 ;  /* 0x00000000ce0772ca */ /* 0x000fe400000e0000 */
[----:B------:R-:W-:Y:S02]  /*10cb0*/  R2UR UR6, R208 ;  /* 0x00000000d00672ca */ /* 0x000fe400000e0000 */
[----:B------:R-:W-:Y:S02]  /*10cc0*/  SHF.R.S32.HI R9, RZ, 0x1f, R16 ;  /* 0x0000001fff097819 */ /* 0x000fe40000011410 */
[----:B-----5:R-:W-:-:S05]  /*10cd0*/  SHF.R.S32.HI R6, RZ, 0x1f, R7 ;  /* 0x0000001fff067819 */ /* 0x020fca0000011407 */
[----:B------:R-:W-:Y:S02]  /*10ce0*/  USHF.R.S32.HI UR8, URZ, 0x1f, UR8 ;  /* 0x0000001f3f087899 */ /* 0x000fe40008011408 */
[----:B------:R-:W-:Y:S02]  /*10cf0*/  USEL UR9, UR7, URZ, !UP0 ;  /* 0x0000003f07097287 */ /* 0x000fe4000c000000 */
[----:B------:R-:W-:Y:S01]  /*10d00*/  USEL UR10, UR6, URZ, !UP0 ;  /* 0x0000003f060a7287 */ /* 0x000fe2000c000000 */
[----:B------:R-:W-:Y:S11]  /*10d10*/  @P0 BRA `(.L_x_2039) ;  /* 0x0000000000700947 */ /* 0x000ff60003800000 */
[----:B------:R-:W0:Y:S01]  /*10d20*/  S2R R2, SR_TID.X ;  /* 0x0000000000027919 */ /* 0x000e220000002100 */
[----:B------:R-:W-:-:S13]  /*10d30*/  R2UR UR6, R209 ;  /* 0x00000000d10672ca */ /* 0x000fda00000e0000 */
[----:B------:R-:W-:-:S04]  /*10d40*/  IMAD.U32 R0, RZ, RZ, UR6 ;  /* 0x00000006ff007e24 */ /* 0x000fc8000f8e00ff */
[----:B0-----:R-:W-:-:S04]  /*10d50*/  IMAD R0, R0, 0x80, R2 ;  /* 0x0000008000007824 */ /* 0x001fc800078e0202 */
[----:B------:R-:W-:-:S05]  /*10d60*/  VIADD R0, R0, 0xffffff80 ;  /* 0xffffff8000007836 */ /* 0x000fca0000000000 */
[----:B------:R-:W-:-:S13]  /*10d70*/  ISETP.GE.AND P0, PT, R0, UR4, PT ;  /* 0x0000000400007c0c */ /* 0x000fda000bf06270 */
[----:B------:R-:W-:Y:S05]  /*10d80*/  @P0 BRA `(.L_x_2039) ;  /* 0x0000000000540947 */ /* 0x000fea0003800000 */
[----:B------:R-:W-:Y:S01]  /*10d90*/  R2UR UR7, R207 ;  /* 0x00000000cf0772ca */ /* 0x000fe200000e0000 */
[----:B------:R-:W-:Y:S01]  /*10da0*/  ULDC.64 UR12, c[0x0][0xb70] ;  /* 0x0002dc00000c7ab9 */ /* 0x000fe20000000a00 */
[C---:B------:R-:W-:Y:S01]  /*10db0*/  IADD3 R2, P0, R0.reuse, R7, RZ ;  /* 0x0000000700027210 */ /* 0x040fe20007f1e0ff */
[----:B------:R-:W-:Y:S02]  /*10dc0*/  UIMAD UR6, UR8, UR12, URZ ;  /* 0x0000000c080672a4 */ /* 0x000fe4000f8e023f */
[----:B------:R-:W-:Y:S01]  /*10dd0*/  IMAD.U32 R5, RZ, RZ, UR12 ;  /* 0x0000000cff057e24 */ /* 0x000fe2000f8e00ff */
[----:B------:R-:W-:Y:S01]  /*10de0*/  ULDC.64 UR14, c[0x0][0x208] ;  /* 0x00008200000e7ab9 */ /* 0x000fe20000000a00 */
[----:B------:R-:W-:-:S06]  /*10df0*/  LEA.HI.X.SX32 R3, R0, R6, 0x1, P0 ;  /* 0x0000000600037211 */ /* 0x000fcc00000f0eff */
        /* <DEDUP_REMOVED lines=14> */
.L_x_2039:
[----:B------:R-:W-:Y:S05]  /*10ee0*/  BSYNC B1 ;  /* 0x0000000000017941 */ /* 0x000fea0003800000 */
.L_x_2038:
[----:B------:R-:W-:Y:S01]  /*10ef0*/  R2UR UR11, R209 ;  /* 0x00000000d10b72ca */ /* 0x000fe200000e0000 */
[----:B------:R-:W-:Y:S01]  /*10f00*/  ULDC.64 UR6, c[0x0][0xaa0] ;  /* 0x0002a80000067ab9 */ /* 0x000fe20000000a00 */
[----:B------:R-:W-:Y:S01]  /*10f10*/  R2UR UR14, R207 ;  /* 0x00000000cf0e72ca */ /* 0x000fe200000e0000 */
[----:B------:R-:W-:Y:S01]  /*10f20*/  IMAD.MOV.U32 R2, RZ, RZ, R16 ;  /* 0x000000ffff027224 */ /* 0x000fe200078e0010 */
[----:B------:R-:W-:Y:S01]  /*10f30*/  ULDC.64 UR12, c[0x0][0xae0] ;  /* 0x0002b800000c7ab9 */ /* 0x000fe20000000a00 */
[----:B0-----:R-:W-:Y:S01]  /*10f40*/  IMAD.MOV.U32 R3, RZ, RZ, R9 ;  /* 0x000000ffff037224 */ /* 0x001fe200078e0009 */
[----:B------:R-:W-:Y:S01]  /*10f50*/  BSSY B1, `(.L_x_2040) ;  /* 0x0000031000017945 */ /* 0x000fe20003800000 */
[----:B------:R-:W-:Y:S02]  /*10f60*/  IMAD R0, R6, UR6, RZ ;  /* 0x0000000606007c24 */ /* 0x000fe4000f8e02ff */
[----:B------:R-:W-:Y:S01]  /*10f70*/  IMAD.WIDE.U32 R2, R7, UR6, R2 ;  /* 0x0000000607027c25 */ /* 0x000fe2000f8e0002 */
[----:B------:R-:W-:-:S03]  /*10f80*/  UIMAD UR6, UR8, UR12, URZ ;  /* 0x0000000c080672a4 */ /* 0x000fc6000f8e023f */
[----:B------:R-:W-:Y:S01]  /*10f90*/  IMAD R7, R7, UR7, R0 ;  /* 0x0000000707077c24 */ /* 0x000fe2000f8e0200 */
[----:B------:R-:W-:Y:S01]  /*10fa0*/  UIMAD UR7, UR11, -0x80, UR4 ;  /* 0xffffff800b0778a4 */ /* 0x000fe2000f8e0204 */
[----:B------:R-:W-:Y:S01]  /*10fb0*/  IMAD.U32 R5, RZ, RZ, UR12 ;  /* 0x0000000cff057e24 */ /* 0x000fe2000f8e00ff */
[----:B------:R-:W-:Y:S01]  /*10fc0*/  UIMAD UR6, UR14, UR13, UR6 ;  /* 0x0000000d0e0672a4 */ /* 0x000fe2000f8e0206 */
[----:B------:R-:W-:Y:S01]  /*10fd0*/  IMAD.IADD R3, R3, 0x1, R7 ;  /* 0x0000000103037824 */ /* 0x000fe200078e0207 */
[----:B------:R-:W-:Y:S01]  /*10fe0*/  SHF.R.S32.HI R7, RZ, 0x1f, R22 ;  /* 0x0000001fff077819 */ /* 0x000fe20000011416 */
[----:B------:R-:W-:Y:S01]  /*10ff0*/  ULDC.64 UR12, c[0x0][0xae8] ;  /* 0x0002ba00000c7ab9 */ /* 0x000fe20000000a00 */
[C---:B------:R-:W-:Y:S01]  /*11000*/  ISETP.GE.AND P3, PT, R22.reuse, UR7, PT ;  /* 0x0000000716007c0c */ /* 0x040fe2000bf66270 */
[----:B------:R-:W-:Y:S01]  /*11010*/  IMAD.WIDE.U32 R2, R5, UR14, R2 ;  /* 0x0000000e05027c25 */ /* 0x000fe2000f8e0002 */
[----:B------:R-:W-:Y:S02]  /*11020*/  UIMAD UR4, UR10, UR12, URZ ;  /* 0x0000000c0a0472a4 */ /* 0x000fe4000f8e023f */
[----:B------:R-:W-:Y:S01]  /*11030*/  MOV R5, UR12 ;  /* 0x0000000c00057c02 */ /* 0x000fe20008000f00 */
[C---:B------:R-:W-:Y:S01]  /*11040*/  VIADD R4, R22.reuse, 0x60 ;  /* 0x0000006016047836 */ /* 0x040fe20000000000 */
[----:B------:R-:W-:Y:S01]  /*11050*/  UIMAD UR4, UR9, UR13, UR4 ;  /* 0x0000000d090472a4 */ /* 0x000fe2000f8e0204 */
[----:B------:R-:W-:-:S02]  /*11060*/  VIADD R0, R22, 0x20 ;  /* 0x0000002016007836 */ /* 0x000fc40000000000 */
[----:B------:R-:W-:Y:S01]  /*11070*/  VIADD R3, R3, UR6 ;  /* 0x0000000603037c36 */ /* 0x000fe20008000000 */
[----:B------:R-:W-:Y:S01]  /*11080*/  ISETP.GE.AND P0, PT, R4, UR7, PT ;  /* 0x0000000704007c0c */ /* 0x000fe2000bf06270 */
[----:B------:R-:W-:Y:S01]  /*11090*/  IMAD.U32 R9, RZ, RZ, UR11 ;  /* 0x0000000bff097e24 */ /* 0x000fe2000f8e00ff */
[----:B------:R-:W-:Y:S01]  /*110a0*/  ISETP.GE.AND P2, PT, R0, UR7, PT ;  /* 0x0000000700007c0c */ /* 0x000fe2000bf46270 */
[----:B------:R-:W-:-:S04]  /*110b0*/  IMAD.WIDE.U32 R4, R5, UR9, R2 ;  /* 0x0000000905047c25 */ /* 0x000fc8000f8e0002 */
[----:B------:R-:W-:Y:S02]  /*110c0*/  VIADD R0, R22, 0x40 ;  /* 0x0000004016007836 */ /* 0x000fe40000000000 */
[----:B------:R-:W-:Y:S02]  /*110d0*/  IMAD.MOV.U32 R6, RZ, RZ, R22 ;  /* 0x000000ffff067224 */ /* 0x000fe400078e0016 */
[----:B------:R-:W-:Y:S01]  /*110e0*/  VIADD R11, R5, UR4 ;  /* 0x00000004050b7c36 */ /* 0x000fe20008000000 */
[----:B------:R-:W-:Y:S01]  /*110f0*/  ISETP.GE.AND P1, PT, R0, UR7, PT ;  /* 0x0000000700007c0c */ /* 0x000fe2000bf26270 */
[----:B------:R-:W-:Y:S01]  /*11100*/  IMAD.WIDE R6, R9, 0x80, R6 ;  /* 0x0000008009067825 */ /* 0x000fe200078e0206 */
[----:B------:R-:W-:Y:S11]  /*11110*/  @P3 BRA `(.L_x_2041) ;  /* 0x0000000000503947 */ /* 0x000ff60003800000 */
        /* <DEDUP_REMOVED lines=20> */
.L_x_2041:
[----:B------:R-:W-:Y:S05]  /*11260*/  BSYNC B1 ;  /* 0x0000000000017941 */ /* 0x000fea0003800000 */
.L_x_2040:
        /* <DEDUP_REMOVED lines=24> */
.L_x_2043:
[----:B------:R-:W-:Y:S05]  /*113f0*/  BSYNC B1 ;  /* 0x0000000000017941 */ /* 0x000fea0003800000 */
.L_x_2042:
[----:B------:R-:W-:Y:S04]  /*11400*/  BSSY B1, `(.L_x_2044) ;  /* 0x0000018000017945 */ /* 0x000fe80003800000 */
[----:B------:R-:W-:Y:S05]  /*11410*/  @P1 BRA `(.L_x_2045) ;  /* 0x0000000000581947 */ /* 0x000fea0003800000 */
[----:B01----:R-:W-:Y:S01]  /*11420*/  IADD3 R9, P1, R6, 0x40, RZ ;  /* 0x0000004006097810 */ /* 0x003fe20007f3e0ff */
[C---:B------:R-:W-:Y:S01]  /*11430*/  VIADD R2, R16.reuse, 0x40 ;  /* 0x0000004010027836 */ /* 0x040fe20000000000 */
[----:B------:R-:W-:Y:S01]  /*11440*/  ULDC UR4, c[0x0][0xa8c] ;  /* 0x0002a30000047ab9 */ /* 0x000fe20000000800 */
[----:B------:R-:W-:Y:S01]  /*11450*/  ULDC.64 UR8, c[0x0][0xad8] ;  /* 0x0002b60000087ab9 */ /* 0x000fe20000000a00 */
[----:B------:R-:W-:Y:S01]  /*11460*/  IMAD.MOV.U32 R3, RZ, RZ, R11 ;  /* 0x000000ffff037224 */ /* 0x000fe200078e000b */
[----:B------:R-:W-:Y:S01]  /*11470*/  ISETP.GE.AND P2, PT, R16, UR4, PT ;  /* 0x0000000410007c0c */ /* 0x000fe2000bf46270 */
[----:B------:R-:W-:Y:S01]  /*11480*/  IMAD.X R0, RZ, RZ, R7, P1 ;  /* 0x000000ffff007224 */ /* 0x000fe200008e0607 */
[----:B------:R-:W-:Y:S01]  /*11490*/  ISETP.GE.AND P3, PT, R2, UR4, PT ;  /* 0x0000000402007c0c */ /* 0x000fe2000bf66270 */
[----:B------:R-:W-:Y:S01]  /*114a0*/  VIADD R8, R16, 0x80 ;  /* 0x0000008010087836 */ /* 0x000fe20000000000 */
[----:B------:R-:W-:Y:S01]  /*114b0*/  MOV R2, R4 ;  /* 0x0000000400027202 */ /* 0x000fe20000000f00 */
[----:B------:R-:W-:Y:S01]  /*114c0*/  IMAD R0, R0, UR8, RZ ;  /* 0x0000000800007c24 */ /* 0x000fe2000f8e02ff */
[----:B------:R-:W-:-:S02]  /*114d0*/  ULDC.64 UR10, c[0x0][0x208] ;  /* 0x00008200000a7ab9 */ /* 0x000fc40000000a00 */
        /* <DEDUP_REMOVED lines=10> */
.L_x_2045:
[----:B------:R-:W-:Y:S05]  /*11580*/  BSYNC B1 ;  /* 0x0000000000017941 */ /* 0x000fea0003800000 */
.L_x_2044:
        /* <DEDUP_REMOVED lines=23> */
.L_x_2036:
[----:B------:R-:W-:Y:S05]  /*11700*/  BSYNC B0 ;  /* 0x0000000000007941 */ /* 0x000fea0003800000 */
.L_x_2027:
[----:B------:R-:W-:Y:S02]  /*11710*/  ULDC UR4, c[0x0][0xc14] ;  /* 0x0003050000047ab9 */ /* 0x000fe40000000800 */
[----:B------:R-:W-:-:S13]  /*11720*/  ISETP.GE.AND P0, PT, R83, UR4, PT ;  /* 0x0000000453007c0c */ /* 0x000fda000bf06270 */
[----:B------:R-:W-:Y:S05]  /*11730*/  @!P0 BRA `(.L_x_2046) ;  /* 0xfffffef400a08947 */ /* 0x000fea000383ffff */
[----:B------:R-:W-:Y:S05]  /*11740*/  EXIT ;  /* 0x000000000000794d */ /* 0x000fea0003800000 */
.L_x_1991:
        /* <DEDUP_REMOVED lines=10> */
[----:B------:R-:W-:Y:S01]  /*117f0*/  ULDC.64 UR6, c[0x0][0x208] ;  /* 0x0000820000067ab9 */ /* 0x000fe20000000a00 */
        /* <DEDUP_REMOVED lines=27> */
[----:B-1----:R-:W-:Y:S01]  /*119b0*/  SEL R3, R6, RZ, P0 ;  /* 0x000000ff06037207 */ /* 0x002fe20000000000 */
[----:B------:R-:W-:Y:S01]  /*119c0*/  IMAD.MOV.U32 R6, RZ, RZ, RZ ;  /* 0x000000ffff067224 */ /* 0x000fe200078e00ff */
[----:B------:R-:W-:-:S03]  /*119d0*/  ISETP.GE.U32.AND P0, PT, R7, 0x8, PT ;  /* 0x000000080700780c */ /* 0x000fc60003f06070 */
[----:B------:R-:W-:-:S05]  /*119e0*/  IMAD.IADD R3, R4, 0x1, R3 ;  /* 0x0000000104037824 */ /* 0x000fca00078e0203 */
[----:B------:R-:W1:Y:S05]  /*119f0*/  SHFL.UP PT, R2, R3, 0x8, RZ ;  /* 0x0500000003027989 */ /* 0x000e6a00000e00ff */
        /* <DEDUP_REMOVED lines=19> */
.L_x_2051:
[----:B------:R-:W-:Y:S02]  /*11b30*/  VIADD R6, R6, 0x1f ;  /* 0x0000001f06067836 */ /* 0x000fe40000000000 */
[----:B------:R-:W-:-:S03]  /*11b40*/  IMAD.U32 R19, RZ, RZ, UR7 ;  /* 0x00000007ff137e24 */ /* 0x000fc6000f8e00ff */
[----:B------:R-:W-:-:S13]  /*11b50*/  ISETP.GE.AND P0, PT, R6, UR5, PT ;  /* 0x0000000506007c0c */ /* 0x000fda000bf06270 */
[----:B------:R-:W-:Y:S05]  /*11b60*/  @P0 BRA `(.L_x_2048) ;  /* 0x0000000400cc0947 */ /* 0x000fea0003800000 */
[----:B------:R-:W0:Y:S01]  /*11b70*/  S2R R2, SR_TID.X ;  /* 0x0000000000027919 */ /* 0x000e220000002100 */
[----:B------:R-:W-:Y:S01]  /*11b80*/  BSSY B0, `(.L_x_2049) ;  /* 0x000000b000007945 */ /* 0x000fe20003800000 */
[----:B------:R-:W-:Y:S01]  /*11b90*/  IMAD.MOV.U32 R10, RZ, RZ, RZ ;  /* 0x000000ffff0a7224 */ /* 0x000fe200078e00ff */
[----:B0-----:R-:W-:-:S04]  /*11ba0*/  LOP3.LUT R8, R2, 0x1f, RZ, 0xc0, !PT ;  /* 0x0000001f02087812 */ /* 0x001fc800078ec0ff */
[C---:B------:R-:W-:Y:S01]  /*11bb0*/  ISETP.NE.AND P1, PT, R8.reuse, 0x1f, PT ;  /* 0x0000001f0800780c */ /* 0x040fe20003f25270 */
[----:B------:R-:W-:-:S05]  /*11bc0*/  IMAD.IADD R7, R8, 0x1, R6 ;  /* 0x0000000108077824 */ /* 0x000fca00078e0206 */
[----:B------:R-:W-:-:S13]  /*11bd0*/  ISETP.GE.OR P0, PT, R7, UR5, !P1 ;  /* 0x0000000507007c0c */ /* 0x000fda000cf06670 */
[----:B------:R-:W-:Y:S05]  /*11be0*/  @P0 BRA `(.L_x_2050) ;  /* 0x0000000000100947 */ /* 0x000fea0003800000 */
[----:B------:R-:W0:Y:S01]  /*11bf0*/  LDC.64 R2, c[0x0][0xc58] ;  /* 0x00031600ff027b82 */ /* 0x000e220000000a00 */
[----:B------:R-:W-:Y:S01]  /*11c00*/  ULDC.64 UR8, c[0x0][0x208] ;  /* 0x0000820000087ab9 */ /* 0x000fe20000000a00 */
[----:B0-----:R-:W-:-:S05]  /*11c10*/  IMAD.WIDE R2, R7, 0x4, R2 ;  /* 0x0000000407027825 */ /* 0x001fca00078e0202 */
[----:B------:R0:W5:Y:S02]  /*11c20*/  LDG.E R10, desc[UR8][R2.64] ;  /* 0x00000008020a7981 */ /* 0x000164000c1e1900 */
.L_x_2050:
[----:B------:R-:W-:Y:S05]  /*11c30*/  BSYNC B0 ;  /* 0x0000000000007941 */ /* 0x000fea0003800000 */
.L_x_2049:
        /* <DEDUP_REMOVED lines=25> */
.L_x_2047:
        /* <DEDUP_REMOVED lines=21> */
.L_x_2052:
[----:B-1----:R-:W-:Y:S01]  /*11f20*/  IMAD.MOV R2, RZ, RZ, -R3 ;  /* 0x000000ffff027224 */ /* 0x002fe200078e0a03 */
[----:B--2---:R-:W-:Y:S01]  /*11f30*/  IABS R4, R6 ;  /* 0x0000000600047213 */ /* 0x004fe20000000000 */
[----:B---3--:R-:W-:Y:S02]  /*11f40*/  IMAD R16, R16, UR4, R7 ;  /* 0x0000000410107c24 */ /* 0x008fe4000f8e0207 */
[----:B------:R-:W-:Y:S01]  /*11f50*/  IMAD R5, R2, R11, RZ ;  /* 0x0000000b02057224 */ /* 0x000fe200078e02ff */
[----:B------:R-:W-:Y:S01]  /*11f60*/  IADD3 R4, RZ, -R4, RZ ;  /* 0x80000004ff047210 */ /* 0x000fe20007ffe0ff */
[----:B------:R-:W-:-:S04]  /*11f70*/  IMAD.MOV.U32 R2, RZ, RZ, RZ ;  /* 0x000000ffff027224 */ /* 0x000fc800078e00ff */
[----:B------:R-:W-:Y:S01]  /*11f80*/  IMAD.HI.U32 R2, R3, R5, R2 ;  /* 0x0000000503027227 */ /* 0x000fe200078e0002 */
[----:B------:R-:W-:-:S04]  /*11f90*/  IADD3 R5, -R16, UR6, RZ ;  /* 0x0000000610057c10 */ /* 0x000fc8000fffe1ff */
        /* <DEDUP_REMOVED lines=18> */
[----:B------:R-:W-:-:S03]  /*120c0*/  IMAD.IADD R4, R5, 0x1, R4 ;  /* 0x0000000105047824 */ /* 0x000fc600078e0204 */
[----:B------:R-:W-:-:S04]  /*120d0*/  IABS R7, R8 ;  /* 0x0000000800077213 */ /* 0x000fc80000000000 */
[----:B------:R-:W1:Y:S08]  /*120e0*/  I2F.RP R10, R7 ;  /* 0x00000007000a7306 */ /* 0x000e700000209400 */
[----:B-1----:R-:W1:Y:S02]  /*120f0*/  MUFU.RCP R10, R10 ;  /* 0x0000000a000a7308 */ /* 0x002e640000001000 */
[----:B-1----:R-:W-:-:S06]  /*12100*/  VIADD R2, R10, 0xffffffe ;  /* 0x0ffffffe0a027836 */ /* 0x002fcc0000000000 */
[----:B------:R1:W2:Y:S02]  /*12110*/  F2I.FTZ.U32.TRUNC.NTZ R3, R2 ;  /* 0x0000000200037305 */ /* 0x0002a4000021f000 */
[----:B-1----:R-:W-:Y:S02]  /*12120*/  IMAD.MOV.U32 R2, RZ, RZ, RZ ;  /* 0x000000ffff027224 */ /* 0x002fe400078e00ff */
[----:B--2---:R-:W-:-:S04]  /*12130*/  IMAD.MOV R6, RZ, RZ, -R3 ;  /* 0x000000ffff067224 */ /* 0x004fc800078e0a03 */
        /* <DEDUP_REMOVED lines=22> */
.L_x_2048:
[----:B------:R-:W-:Y:S01]  /*122a0*/  MOV R17, RZ ;  /* 0x000000ff00117202 */ /* 0x000fe20000000f00 */
[----:B------:R-:W-:Y:S02]  /*122b0*/  IMAD.U32 R16, RZ, RZ, UR6 ;  /* 0x00000006ff107e24 */ /* 0x000fe4000f8e00ff */
[----:B------:R-:W-:-:S07]  /*122c0*/  IMAD.MOV.U32 R18, RZ, RZ, RZ ;  /* 0x000000ffff127224 */ /* 0x000fce00078e00ff */
.L_x_2053:
[----:B------:R-:W1:Y:S01]  /*122d0*/  S2R R2, SR_TID.X ;  /* 0x0000000000027919 */ /* 0x000e620000002100 */
[----:B------:R-:W-:Y:S01]  /*122e0*/  STL [R1+0x20], RZ ;  /* 0x000020ff01007387 */ /* 0x000fe20000100800 */
        /* <DEDUP_REMOVED lines=10> */
[----:B------:R1:W-:Y:S03]  /*12390*/  STL [R1], RZ ;  /* 0x000000ff01007387 */ /* 0x0003e60000100800 */
[----:B------:R-:W-:Y:S05]  /*123a0*/  @P0 BRA `(.L_x_2054) ;  /* 0x0000004000f80947 */ /* 0x000fea0003800000 */
[----:B-1----:R-:W-:Y:S01]  /*123b0*/  IMAD.MOV.U32 R0, RZ, RZ, 0x1 ;  /* 0x00000001ff007424 */ /* 0x002fe200078e00ff */
[----:B------:R1:W-:Y:S01]  /*123c0*/  STL [R1], RZ ;  /* 0x000000ff01007387 */ /* 0x0003e20000100800 */
[----:B------:R-:W-:Y:S01]  /*123d0*/  ULDC UR38, c[0x0][0xc] ;  /* 0x0000030000267ab9 */ /* 0x000fe20000000800 */
[----:B------:R-:W-:Y:S02]  /*123e0*/  ULDC.64 UR36, c[0x0][0x198] ;  /* 0x0000660000247ab9 */ /* 0x000fe40000000a00 */
[----:B------:R1:W-:Y:S04]  /*123f0*/  STL [R1+0x8], R0 ;  /* 0x0000080001007387 */ /* 0x0003e80000100800 */
[----:B------:R1:W-:Y:S02]  /*12400*/  STL [R1+0x20], RZ ;  /* 0x000020ff01007387 */ /* 0x0003e40000100800 */
.L_x_2121:
[----:B--2---:R-:W2:Y:S01]  /*12410*/  LDC.64 R2, c[0x0][0xc60] ;  /* 0x00031800ff027b82 */ /* 0x004ea20000000a00 */
[----:B------:R-:W-:Y:S01]  /*12420*/  ULDC.64 UR4, c[0x0][0x208] ;  /* 0x0000820000047ab9 */ /* 0x000fe20000000a00 */
[----:B--2---:R-:W-:-:S05]  /*12430*/  IMAD.WIDE R2, R19, 0x4, R2 ;  /* 0x0000000413027825 */ /* 0x004fca00078e0202 */
[----:B------:R-:W2:Y:S01]  /*12440*/  LDG.E R5, desc[UR4][R2.64] ;  /* 0x0000000402057981 */ /* 0x000ea2000c1e1900 */
[----:B------:R-:W-:Y:S05]  /*12450*/  YIELD ;  /* 0x0000000000007946 */ /* 0x000fea0003800000 */
[----:B------:R-:W-:Y:S01]  /*12460*/  ULDC.64 UR4, c[0x0][0xa28] ;  /* 0x00028a0000047ab9 */ /* 0x000fe20000000a00 */
[----:B-1----:R-:W-:Y:S01]  /*12470*/  IMAD.MOV.U32 R0, RZ, RZ, RZ ;  /* 0x000000ffff007224 */ /* 0x002fe200078e00ff */
[----:B------:R-:W-:Y:S01]  /*12480*/  ISETP.NE.U32.AND P0, PT, RZ, UR4, PT ;  /* 0x00000004ff007c0c */ /* 0x000fe2000bf05070 */
[----:B------:R-:W-:Y:S01]  /*12490*/  ULDC.64 UR8, c[0x0][0x208] ;  /* 0x0000820000087ab9 */ /* 0x000fe20000000a00 */
[----:B------:R-:W-:Y:S01]  /*124a0*/  IMAD.MOV.U32 R6, RZ, RZ, RZ ;  /* 0x000000ffff067224 */ /* 0x000fe200078e00ff */
[----:B------:R-:W-:Y:S01]  /*124b0*/  ULDC.64 UR6, c[0x0][0xa08] ;  /* 0x0002820000067ab9 */ /* 0x000fe20000000a00 */
[----:B------:R-:W-:-:S02]  /*124c0*/  ISETP.NE.AND.EX P0, PT, RZ, UR5, PT, P0 ;  /* 0x00000005ff007c0c */ /* 0x000fc4000bf05300 */
[----:B--2---:R-:W-:Y:S01]  /*124d0*/  SHF.R.S32.HI R4, RZ, 0x1f, R5 ;  /* 0x0000001fff047819 */ /* 0x004fe20000011405 */
[----:B------:R-:W-:-:S10]  /*124e0*/  IMAD.SHL.U32 R11, R5, 0x4, RZ ;  /* 0x00000004050b7824 */ /* 0x000fd400078e00ff */
[C---:B------:R-:W-:Y:S01]  /*124f0*/  @P0 LEA R2, P1, R5.reuse, UR4, 0x2 ;  /* 0x0000000405020c11 */ /* 0x040fe2000f8210ff */
[----:B------:R1:W-:Y:S03]  /*12500*/  STL [R1+0x10], R5 ;  /* 0x0000100501007387 */ /* 0x0003e60000100800 */
[C-C-:B------:R-:W-:Y:S01]  /*12510*/  @P0 LEA.HI.X R3, R5.reuse, UR5, R4.reuse, 0x2, P1 ;  /* 0x0000000505030c11 */ /* 0x140fe200088f1404 */
[----:B------:R-:W-:Y:S02]  /*12520*/  ULDC.64 UR4, c[0x0][0xa18] ;  /* 0x0002860000047ab9 */ /* 0x000fe40000000a00 */
[----:B------:R-:W-:Y:S02]  /*12530*/  ISETP.NE.U32.AND P1, PT, RZ, UR4, PT ;  /* 0x00000004ff007c0c */ /* 0x000fe4000bf25070 */
[----:B------:R2:W5:Y:S01]  /*12540*/  @P0 LDG.E R0, desc[UR8][R2.64] ;  /* 0x0000000802000981 */ /* 0x000562000c1e1900 */
[----:B------:R-:W-:-:S02]  /*12550*/  SHF.L.U64.HI R10, R5, 0x2, R4 ;  /* 0x00000002050a7819 */ /* 0x000fc40000010204 */
[----:B------:R-:W-:Y:S01]  /*12560*/  ISETP.NE.AND.EX P1, PT, RZ, UR5, PT, P1 ;  /* 0x00000005ff007c0c */ /* 0x000fe2000bf25310 */
[----:B------:R-:W-:Y:S04]  /*12570*/  STL [R1+0x18], R11 ;  /* 0x0000180b01007387 */ /* 0x000fe80000100800 */
[----:B------:R-:W-:Y:S08]  /*12580*/  STL [R1+0x1c], R10 ;  /* 0x00001c0a01007387 */ /* 0x000ff00000100800 */
[----:B------:R-:W-:-:S04]  /*12590*/  @P1 IADD3 R8, P0, R11, UR4, RZ ;  /* 0x000000040b081c10 */ /* 0x000fc8000ff1e0ff */
[C---:B------:R-:W-:Y:S01]  /*125a0*/  @P1 IADD3.X R9, R10.reuse, UR5, RZ, P0, !PT ;  /* 0x000000050a091c10 */ /* 0x040fe200087fe4ff */
[----:B------:R-:W-:Y:S02]  /*125b0*/  ULDC.64 UR4, c[0x0][0xa00] ;  /* 0x0002800000047ab9 */ /* 0x000fe40000000a00 */
[----:B------:R-:W-:Y:S02]  /*125c0*/  ISETP.NE.U32.AND P2, PT, RZ, UR4, PT ;  /* 0x00000004ff007c0c */ /* 0x000fe4000bf45070 */
[C---:B--2---:R-:W-:Y:S02]  /*125d0*/  IADD3 R2, P0, R11.reuse, UR4, RZ ;  /* 0x000000040b027c10 */ /* 0x044fe4000ff1e0ff */
[----:B------:R-:W-:Y:S02]  /*125e0*/  ISETP.NE.AND.EX P2, PT, RZ, UR5, PT, P2 ;  /* 0x00000005ff007c0c */ /* 0x000fe4000bf45320 */
[----:B------:R-:W-:Y:S01]  /*125f0*/  IADD3.X R3, R10, UR5, RZ, P0, !PT ;  /* 0x000000050a037c10 */ /* 0x000fe200087fe4ff */
[----:B------:R-:W-:Y:S01]  /*12600*/  ULDC UR4, c[0x0][0x288] ;  /* 0x0000a20000047ab9 */ /* 0x000fe20000000800 */
[----:B------:R-:W-:-:S04]  /*12610*/  IADD3 R4, P0, R11, UR6, RZ ;  /* 0x000000060b047c10 */ /* 0x000fc8000ff1e0ff */
[----:B-1----:R-:W-:-:S05]  /*12620*/  IADD3.X R5, R10, UR7, RZ, P0, !PT ;  /* 0x000000070a057c10 */ /* 0x002fca00087fe4ff */
[----:B------:R-:W2:Y:S01]  /*12630*/  @P2 LDG.E R6, desc[UR8][R2.64] ;  /* 0x0000000802062981 */ /* 0x000ea2000c1e1900 */
[----:B------:R-:W-:-:S04]  /*12640*/  ISETP.NE.U32.AND P0, PT, RZ, UR6, PT ;  /* 0x00000006ff007c0c */ /* 0x000fc8000bf05070 */
[----:B------:R-:W-:Y:S01]  /*12650*/  ISETP.NE.AND.EX P0, PT, RZ, UR7, PT, P0 ;  /* 0x00000007ff007c0c */ /* 0x000fe2000bf05300 */
[----:B--2---:R1:W-:Y:S02]  /*12660*/  STL [R1+0x24], R6 ;  /* 0x0000240601007387 */ /* 0x0043e40000100800 */
[----:B-1----:R-:W-:Y:S01]  /*12670*/  IMAD.U32 R6, RZ, RZ, UR4 ;  /* 0x00000004ff067e24 */ /* 0x002fe2000f8e00ff */
[----:B------:R-:W-:Y:S02]  /*12680*/  ULDC.64 UR4, c[0x0][0x3f8] ;  /* 0x0000fe0000047ab9 */ /* 0x000fe40000000a00 */
[----:B------:R-:W-:-:S03]  /*12690*/  UISETP.NE.U32.AND UP0, UPT, UR4, URZ, UPT ;  /* 0x0000003f0400728c */ /* 0x000fc6000bf05070 */
[----:B------:R-:W-:Y:S01]  /*126a0*/  ULDC UR4, c[0x0][0x404] ;  /* 0x0001010000047ab9 */ /* 0x000fe20000000800 */
[----:B------:R-:W-:Y:S01]  /*126b0*/  UISETP.NE.AND.EX UP0, UPT, UR5, URZ, UPT, UP0 ;  /* 0x0000003f0500728c */ /* 0x000fe2000bf05300 */
[----:B------:R1:W5:Y:S02]  /*126c0*/  @P1 LDG.E R6, desc[UR8][R8.64] ;  /* 0x0000000808061981 */ /* 0x000364000c1e1900 */
[----:B------:R-:W-:Y:S01]  /*126d0*/  ULDC UR5, c[0x0][0x2e0] ;  /* 0x0000b80000057ab9 */ /* 0x000fe20000000800 */
[----:B------:R-:W-:-:S04]  /*126e0*/  USEL UR4, UR4, 0x1, UP0 ;  /* 0x0000000104047887 */ /* 0x000fc80008000000 */
[----:B------:R-:W-:-:S06]  /*126f0*/  UIMAD UR4, UR4, UR5, URZ ;  /* 0x00000005040472a4 */ /* 0x000fcc000f8e023f */
[----:B------:R-:W-:Y:S01]  /*12700*/  IMAD.U32 R7, RZ, RZ, UR4 ;  /* 0x00000004ff077e24 */ /* 0x000fe2000f8e00ff */
[----:B-1----:R-:W-:Y:S06]  /*12710*/  @P1 BRA `(.L_x_2055) ;  /* 0x0000000000141947 */ /* 0x002fec0003800000 */
[----:B------:R-:W-:Y:S05]  /*12720*/  @!P2 BRA `(.L_x_2055) ;  /* 0x000000000010a947 */ /* 0x000fea0003800000 */
[----:B------:R-:W-:Y:S02]  /*12730*/  ULDC.64 UR4, c[0x0][0x208] ;  /* 0x0000820000047ab9 */ /* 0x000fe40000000a00 */
[----:B-----5:R-:W2:Y:S04]  /*12740*/  LDG.E R6, desc[UR4][R2.64] ;  /* 0x0000000402067981 */ /* 0x020ea8000c1e1900 */
[----:B------:R-:W2:Y:S02]  /*12750*/  LDG.E R9, desc[UR4][R2.64+0x4] ;  /* 0x0000040402097981 */ /* 0x000ea4000c1e1900 */
[----:B--2---:R-:W-:-:S07]  /*12760*/  IMAD.IADD R6, R9, 0x1, -R6 ;  /* 0x0000000109067824 */ /* 0x004fce00078e0a06 */
.L_x_2055:
[----:B------:R-:W-:Y:S01]  /*12770*/  IMAD.MOV.U32 R3, RZ, RZ, RZ ;  /* 0x000000ffff037224 */ /* 0x000fe200078e00ff */
[----:B------:R-:W-:-:S05]  /*12780*/  ULDC.64 UR4, c[0x0][0x208] ;  /* 0x0000820000047ab9 */ /* 0x000fca0000000a00 */
[----:B------:R-:W2:Y:S01]  /*12790*/  @P0 LDG.E R3, desc[UR4][R4.64] ;  /* 0x0000000404030981 */ /* 0x000ea2000c1e1900 */
[----:B------:R-:W-:Y:S02]  /*127a0*/  ULDC.64 UR4, c[0x0][0xa20] ;  /* 0x0002880000047ab9 */ /* 0x000fe40000000a00 */
[----:B------:R-:W-:-:S04]  /*127b0*/  ISETP.NE.U32.AND P1, PT, RZ, UR4, PT ;  /* 0x00000004ff007c0c */ /* 0x000fc8000bf25070 */
[----:B------:R-:W-:Y:S01]  /*127c0*/  ISETP.NE.AND.EX P1, PT, RZ, UR5, PT, P1 ;  /* 0x00000005ff007c0c */ /* 0x000fe2000bf25310 */
[----:B--2--5:R-:W-:-:S05]  /*127d0*/  IMAD.IADD R2, R3, 0x1, R0 ;  /* 0x0000000103027824 */ /* 0x024fca00078e0200 */
[----:B------:R1:W-:Y:S07]  /*127e0*/  STL [R1+0x4], R2 ;  /* 0x0000040201007387 */ /* 0x0003ee0000100800 */
[----:B------:R-:W-:Y:S05]  /*127f0*/  @!P1 BRA `(.L_x_2056) ;  /* 0x0000000000149947 */ /* 0x000fea0003800000 */
[----:B-1----:R-:W-:Y:S01]  /*12800*/  IADD3 R2, P0, R11, UR4, RZ ;  /* 0x000000040b027c10 */ /* 0x002fe2000ff1e0ff */
[----:B------:R-:W-:-:S03]  /*12810*/  ULDC.64 UR6, c[0x0][0x208] ;  /* 0x0000820000067ab9 */ /* 0x000fc60000000a00 */
[----:B------:R-:W-:-:S05]  /*12820*/  IADD3.X R3, R10, UR5, RZ, P0, !PT ;  /* 0x000000050a037c10 */ /* 0x000fca00087fe4ff */
[----:B------:R1:W5:Y:S01]  /*12830*/  LDG.E R7, desc[UR6][R2.64] ;  /* 0x0000000602077981 */ /* 0x000362000c1e1900 */
[----:B------:R-:W-:Y:S05]  /*12840*/  BRA `(.L_x_2057) ;  /* 0x0000000000147947 */ /* 0x000fea0003800000 */
.L_x_2056:
[----:B------:R-:W-:Y:S05]  /*12850*/  @!P0 BRA `(.L_x_2057) ;  /* 0x0000000000108947 */ /* 0x000fea0003800000 */
[----:B------:R-:W-:Y:S02]  /*12860*/  ULDC.64 UR4, c[0x0][0x208] ;  /* 0x0000820000047ab9 */ /* 0x000fe40000000a00 */
[----:B------:R-:W2:Y:S04]  /*12870*/  LDG.E R7, desc[UR4][R4.64] ;  /* 0x0000000404077981 */ /* 0x000ea8000c1e1900 */
[----:B-1----:R-:W2:Y:S02]  /*12880*/  LDG.E R2, desc[UR4][R4.64+0x4] ;  /* 0x0000040404027981 */ /* 0x002ea4000c1e1900 */
[----:B--2---:R-:W-:-:S07]  /*12890*/  IMAD.IADD R7, R2, 0x1, -R7 ;  /* 0x0000000102077824 */ /* 0x004fce00078e0a07 */
.L_x_2057:
[----:B-----5:R-:W-:Y:S01]  /*128a0*/  IMAD.IADD R7, R7, 0x1, -R0 ;  /* 0x0000000107077824 */ /* 0x020fe200078e0a00 */
[----:B-1----:R-:W-:Y:S01]  /*128b0*/  LEA R2, R17, 0xef, 0x7 ;  /* 0x000000ef11027811 */ /* 0x002fe200078e38ff */
[----:B------:R-:W-:Y:S01]  /*128c0*/  IMAD.MOV.U32 R4, RZ, RZ, RZ ;  /* 0x000000ffff047224 */ /* 0x000fe200078e00ff */
[----:B------:R-:W-:Y:S01]  /*128d0*/  BSSY B6, `(.L_x_2058) ;  /* 0x0000327000067945 */ /* 0x000fe20003800000 */
[C---:B------:R-:W-:Y:S01]  /*128e0*/  VIADD R5, R7.reuse, 0x6f ;  /* 0x0000006f07057836 */ /* 0x040fe20000000000 */
[----:B------:R-:W-:Y:S01]  /*128f0*/  IADD3 R3, R7, R2, -R6 ;  /* 0x0000000207037210 */ /* 0x000fe20007ffe806 */
        /* <DEDUP_REMOVED lines=8> */
[----:B------:R-:W-:Y:S01]  /*12980*/  ISETP.GT.AND P0, PT, R8, RZ, PT ;  /* 0x000000ff0800720c */ /* 0x000fe20003f04270 */
[----:B------:R1:W-:-:S12]  /*12990*/  STL [R1+0x14], R8 ;  /* 0x0000140801007387 */ /* 0x0003d80000100800 */
[----:B-1----:R-:W-:Y:S05]  /*129a0*/  @P0 BRA `(.L_x_2059) ;  /* 0x0000000000480947 */ /* 0x002fea0003800000 */
[----:B------:R-:W1:Y:S02]  /*129b0*/  S2R R8, SR_TID.X ;  /* 0x0000000000087919 */ /* 0x000e640000002100 */
[----:B-1----:R-:W-:-:S04]  /*129c0*/  LOP3.LUT R8, R8, 0x1f, RZ, 0xc0, !PT ;  /* 0x0000001f08087812 */ /* 0x002fc800078ec0ff */
[----:B------:R-:W-:-:S13]  /*129d0*/  ISETP.NE.AND P1, PT, R8, RZ, PT ;  /* 0x000000ff0800720c */ /* 0x000fda0003f25270 */
[----:B------:R-:W-:Y:S05]  /*129e0*/  @P1 BRA `(.L_x_2060) ;  /* 0x0000003000541947 */ /* 0x000fea0003800000 */
[----:B------:R-:W1:Y:S01]  /*129f0*/  S2R R7, SR_LANEID ;  /* 0x0000000000077919 */ /* 0x000e620000000000 */
[----:B------:R-:W-:Y:S01]  /*12a00*/  VOTEU.ANY UR4, UPT, PT ;  /* 0x0000000000047886 */ /* 0x000fe200038e0100 */
[----:B------:R-:W2:Y:S01]  /*12a10*/  LDC.64 R2, c[0x0][0xc38] ;  /* 0x00030e00ff027b82 */ /* 0x000ea20000000a00 */
[----:B------:R-:W1:Y:S01]  /*12a20*/  FLO.U32 R0, UR4 ;  /* 0x0000000400007d00 */ /* 0x000e6200080e0000 */
[----:B------:R-:W-:-:S07]  /*12a30*/  ULDC.64 UR6, c[0x0][0x208] ;  /* 0x0000820000067ab9 */ /* 0x000fce0000000a00 */
[----:B------:R-:W2:Y:S01]  /*12a40*/  POPC R5, UR4 ;  /* 0x0000000400057d09 */ /* 0x000ea20008000000 */
[----:B-1----:R-:W-:-:S13]  /*12a50*/  ISETP.EQ.U32.AND P0, PT, R0, R7, PT ;  /* 0x000000070000720c */ /* 0x002fda0003f02070 */
[----:B--2---:R-:W2:Y:S01]  /*12a60*/  @P0 ATOMG.E.ADD.STRONG.GPU PT, R3, desc[UR6][R2.64], R5 ;  /* 0x00000005020309a8 */ /* 0x004ea200081ee1c6 */
[----:B------:R-:W1:Y:S02]  /*12a70*/  S2R R4, SR_LTMASK ;  /* 0x0000000000047919 */ /* 0x000e640000003900 */
[----:B-1----:R-:W-:-:S04]  /*12a80*/  LOP3.LUT R4, R4, UR4, RZ, 0xc0, !PT ;  /* 0x0000000404047c12 */ /* 0x002fc8000f8ec0ff */
[----:B------:R-:W1:Y:S01]  /*12a90*/  POPC R7, R4 ;  /* 0x0000000400077309 */ /* 0x000e620000000000 */
[----:B--2---:R-:W1:Y:S02]  /*12aa0*/  SHFL.IDX PT, R0, R3, R0, 0x1f ;  /* 0x00001f0003007589 */ /* 0x004e6400000e0000 */
[----:B-1----:R-:W-:Y:S01]  /*12ab0*/  IADD3 R16, R0, UR38, R7 ;  /* 0x0000002600107c10 */ /* 0x002fe2000fffe007 */
[----:B------:R-:W-:Y:S06]  /*12ac0*/  BRA `(.L_x_2060) ;  /* 0x00000030001c7947 */ /* 0x000fec0003800000 */
.L_x_2059:
[----:B------:R-:W1:Y:S01]  /*12ad0*/  S2R R3, SR_CgaCtaId ;  /* 0x0000000000037919 */ /* 0x000e620000008800 */
[----:B------:R-:W-:-:S04]  /*12ae0*/  MOV R0, 0x400 ;  /* 0x0000040000007802 */ /* 0x000fc80000000f00 */
[----:B-1----:R-:W-:-:S04]  /*12af0*/  LEA R2, R3, R0, 0x18 ;  /* 0x0000000003027211 */ /* 0x002fc800078ec0ff */
[----:B------:R-:W-:Y:S01]  /*12b00*/  IADD3 R0, R2, 0x21400, RZ ;  /* 0x0002140002007810 */ /* 0x000fe20007ffe0ff */
[----:B------:R1:W-:Y:S03]  /*12b10*/  STL [R1+0xc], R2 ;  /* 0x00000c0201007387 */ /* 0x0003e60000100800 */
[----:B------:R-:W-:-:S13]  /*12b20*/  LOP3.LUT P0, RZ, R0, 0x3ff, RZ, 0xc0, !PT ;  /* 0x000003ff00ff7812 */ /* 0x000fda000780c0ff */
[----:B-1----:R-:W-:Y:S05]  /*12b30*/  @!P0 BRA `(.L_x_2061) ;  /* 0x0000000000408947 */ /* 0x002fea0003800000 */
        /* <DEDUP_REMOVED lines=16> */
.L_x_2061:
        /* <DEDUP_REMOVED lines=10> */
[----:B------:R-:W-:Y:S01]  /*12ce0*/  MOV R12, 0x1 ;  /* 0x00000001000c7802 */ /* 0x000fe20000000f00 */
[----:B------:R-:W-:Y:S02]  /*12cf0*/  IMAD.U32 R5, RZ, RZ, UR7 ;  /* 0x00000007ff057e24 */ /* 0x000fe4000f8e00ff */
[----:B------:R-:W-:Y:S02]  /*12d00*/  IMAD.U32 R6, RZ, RZ, UR8 ;  /* 0x00000008ff067e24 */ /* 0x000fe4000f8e00ff */
[----:B------:R-:W-:-:S02]  /*12d10*/  IMAD.U32 R7, RZ, RZ, UR9 ;  /* 0x00000009ff077e24 */ /* 0x000fc4000f8e00ff */
[----:B------:R-:W-:Y:S02]  /*12d20*/  IMAD.U32 R10, RZ, RZ, UR4 ;  /* 0x00000004ff0a7e24 */ /* 0x000fe4000f8e00ff */
[----:B------:R-:W-:Y:S02]  /*12d30*/  IMAD.U32 R11, RZ, RZ, UR5 ;  /* 0x00000005ff0b7e24 */ /* 0x000fe4000f8e00ff */
[----:B------:R-:W-:Y:S02]  /*12d40*/  IMAD.MOV.U32 R8, RZ, RZ, 0x70 ;  /* 0x00000070ff087424 */ /* 0x000fe400078e00ff */
[----:B01----:R-:W-:-:S07]  /*12d50*/  IMAD.MOV.U32 R13, RZ, RZ, RZ ;  /* 0x000000ffff0d7224 */ /* 0x003fce00078e00ff */
[----:B------:R-:W-:-:S07]  /*12d60*/  LEPC R20, `(.L_x_2063) ;  /* 0x000000001014794e */ /* 0x000fce0000000000 */
[----:B--2---:R-:W-:Y:S05]  /*12d70*/  CALL.ABS.NOINC R2 ;  /* 0x0000000002007343 */ /* 0x004fea0003c00000 */
.L_x_2063:
        /* <DEDUP_REMOVED lines=16> */
.L_x_2062:
[----:B------:R-:W2:Y:S01]  /*12e80*/  LDL.LU R2, [R1+0x18] ;  /* 0x0000180001027983 */ /* 0x000ea20000300800 */
[----:B------:R-:W-:-:S03]  /*12e90*/  ULDC.64 UR4, c[0x0][0x9f8] ;  /* 0x00027e0000047ab9 */ /* 0x000fc60000000a00 */
[----:B------:R-:W3:Y:S04]  /*12ea0*/  LDL.LU R0, [R1+0x1c] ;  /* 0x00001c0001007983 */ /* 0x000ee80000300800 */
[----:B------:R-:W4:Y:S04]  /*12eb0*/  LDL.LU R7, [R1+0x10] ;  /* 0x0000100001077983 */ /* 0x000f280000300800 */
[----:B------:R-:W4:Y:S01]  /*12ec0*/  LDL.LU R8, [R1+0x24] ;  /* 0x0000240001087983 */ /* 0x000f220000300800 */
[----:B------:R-:W-:Y:S01]  /*12ed0*/  ISETP.NE.U32.AND P0, PT, RZ, UR4, PT ;  /* 0x00000004ff007c0c */ /* 0x000fe2000bf05070 */
[----:B------:R-:W-:-:S03]  /*12ee0*/  ULDC.64 UR6, c[0x0][0x208] ;  /* 0x0000820000067ab9 */ /* 0x000fc60000000a00 */
[----:B------:R-:W-:Y:S01]  /*12ef0*/  ISETP.NE.AND.EX P0, PT, RZ, UR5, PT, P0 ;  /* 0x00000005ff007c0c */ /* 0x000fe2000bf05300 */
[----:B------:R-:W1:Y:S02]  /*12f00*/  S2R R9, SR_TID.X ;  /* 0x0000000000097919 */ /* 0x000e640000002100 */
[----:B-1----:R-:W-:-:S04]  /*12f10*/  LOP3.LUT R9, R9, 0x1f, RZ, 0xc0, !PT ;  /* 0x0000001f09097812 */ /* 0x002fc800078ec0ff */
        /* <DEDUP_REMOVED lines=8> */
[----:B------:R-:W1:Y:S01]  /*12fa0*/  LDC R0, c[0x0][0x428] ;  /* 0x00010a00ff007b82 */ /* 0x000e620000000800 */
[----:B----4-:R-:W-:-:S06]  /*12fb0*/  IMAD.MOV.U32 R4, RZ, RZ, R7 ;  /* 0x000000ffff047224 */ /* 0x010fcc00078e0007 */
[----:B------:R2:W5:Y:S01]  /*12fc0*/  @P0 LDG.E R4, desc[UR6][R2.64] ;  /* 0x0000000602040981 */ /* 0x000562000c1e1900 */
[----:B------:R-:W-:Y:S01]  /*12fd0*/  IMAD R17, R17, 0x80, R8 ;  /* 0x0000008011117824 */ /* 0x000fe200078e0208 */
[----:B------:R-:W-:Y:S02]  /*12fe0*/  PLOP3.LUT P1, PT, P6, PT, PT, 0x8, 0x0 ;  /* 0x000000000000781c */ /* 0x000fe4000372e170 */
[----:B-1----:R-:W-:Y:S01]  /*12ff0*/  ISETP.NE.AND P0, PT, R0, 0x1, PT ;  /* 0x000000010000780c */ /* 0x002fe20003f05270 */
[----:B------:R-:W-:-:S12]  /*13000*/  IMAD.MOV.U32 R0, RZ, RZ, R18 ;  /* 0x000000ffff007224 */ /* 0x000fd800078e0012 */
[----:B------:R-:W1:Y:S08]  /*13010*/  @P0 LDC R5, c[0x0][0x42c] ;  /* 0x00010b00ff050b82 */ /* 0x000e700000000800 */
[----:B------:R-:W3:Y:S01]  /*13020*/  @P0 LDC R6, c[0x0][0x430] ;  /* 0x00010c00ff060b82 */ /* 0x000ee20000000800 */
[----:B-1----:R-:W-:-:S05]  /*13030*/  @P0 IMAD.HI.U32 R5, R18, R5, RZ ;  /* 0x0000000512050227 */ /* 0x002fca00078e00ff */
[----:B---3--:R-:W-:Y:S02]  /*13040*/  @P0 SHF.R.U32.HI R0, RZ, R6, R5 ;  /* 0x00000006ff000219 */ /* 0x008fe40000011605 */
[----:B------:R-:W-:-:S04]  /*13050*/  ISETP.NE.U32.AND P0, PT, RZ, UR4, PT ;  /* 0x00000004ff007c0c */ /* 0x000fc8000bf05070 */
[----:B------:R-:W-:-:S04]  /*13060*/  ISETP.NE.AND.EX P0, PT, RZ, UR5, PT, P0 ;  /* 0x00000005ff007c0c */ /* 0x000fc8000bf05300 */
[----:B--2---:R-:W-:-:S09]  /*13070*/  SEL R7, R7, RZ, !P0 ;  /* 0x000000ff07077207 */ /* 0x004fd20004000000 */
.L_x_2064:
        /* <DEDUP_REMOVED lines=16> */
.L_x_2065:
        /* <DEDUP_REMOVED lines=15> */
.L_x_2066:
        /* <DEDUP_REMOVED lines=18> */
.L_x_2137:
[----:B------:R-:W-:Y:S01]  /*13390*/  UMOV UR4, 0xffffffff ;  /* 0xffffffff00047882 */ /* 0x000fe20000000000 */
[----:B0-----:R-:W-:Y:S02]  /*133a0*/  SHF.R.S32.HI R13, RZ, 0x1f, R4 ;  /* 0x0000001fff0d7819 */ /* 0x001fe40000011404 */
[----:B------:R-:W-:Y:S05]  /*133b0*/  BRA.DIV UR4, `(.L_x_2068) ;  /* 0x0000003a04c87947 */ /* 0x000fea000b800000 */
[----:B------:R-:W-:-:S13]  /*133c0*/  ELECT P6, URZ, PT ;  /* 0x00000000003f782f */ /* 0x000fda00038c0000 */
.L_x_2140:
[----:B------:R-:W-:Y:S05]  /*133d0*/  @!P6 BRA `(.L_x_2069) ;  /* 0x00000004002ce947 */ /* 0x000fea0003800000 */
[----:B------:R-:W-:-:S04]  /*133e0*/  ISETP.NE.U32.AND P0, PT, R2, RZ, PT ;  /* 0x000000ff0200720c */ /* 0x000fc80003f05070 */
[----:B------:R-:W-:-:S13]  /*133f0*/  ISETP.NE.AND.EX P0, PT, R3, RZ, PT, P0 ;  /* 0x000000ff0300720c */ /* 0x000fda0003f05300 */
[----:B------:R-:W-:Y:S05]  /*13400*/  @!P0 BRA `(.L_x_2070) ;  /* 0x00000000004c8947 */ /* 0x000fea0003800000 */
[----:B------:R-:W0:Y:S01]  /*13410*/  LDC R10, c[0x0][0x41c] ;  /* 0x00010700ff0a7b82 */ /* 0x000e220000000800 */
[----:B------:R-:W-:Y:S01]  /*13420*/  IMAD.MOV.U32 R6, RZ, RZ, R5 ;  /* 0x000000ffff067224 */ /* 0x000fe200078e0005 */
[----:B------:R-:W-:Y:S01]  /*13430*/  ULDC.64 UR4, c[0x0][0x408] ;  /* 0x0001020000047ab9 */ /* 0x000fe20000000a00 */
[----:B------:R-:W-:Y:S01]  /*13440*/  ULDC.64 UR6, c[0x0][0x208] ;  /* 0x0000820000067ab9 */ /* 0x000fe20000000a00 */
[----:B0-----:R-:W-:-:S13]  /*13450*/  ISETP.NE.AND P0, PT, R10, 0x1, PT ;  /* 0x000000010a00780c */ /* 0x001fda0003f05270 */
[----:B------:R-:W0:Y:S02]  /*13460*/  @P0 LDC.64 R8, c[0x0][0x420] ;  /* 0x00010800ff080b82 */ /* 0x000e240000000a00 */
[----:B0-----:R-:W-:-:S05]  /*13470*/  @P0 IMAD.HI.U32 R8, R5, R8, RZ ;  /* 0x0000000805080227 */ /* 0x001fca00078e00ff */
[----:B------:R-:W-:-:S04]  /*13480*/  @P0 SHF.R.U32.HI R6, RZ, R9, R8 ;  /* 0x00000009ff060219 */ /* 0x000fc80000011608 */
[--C-:B------:R-:W-:Y:S01]  /*13490*/  SHF.R.S32.HI R9, RZ, 0x1f, R6.reuse ;  /* 0x0000001fff097819 */ /* 0x100fe20000011406 */
[----:B------:R-:W-:-:S04]  /*134a0*/  IMAD.MOV R8, RZ, RZ, -R6 ;  /* 0x000000ffff087224 */ /* 0x000fc800078e0a06 */
[----:B------:R-:W-:Y:S02]  /*134b0*/  IMAD R5, R10, R8, R5 ;  /* 0x000000080a057224 */ /* 0x000fe400078e0205 */
[----:B------:R-:W-:-:S04]  /*134c0*/  IMAD R8, R13, UR4, RZ ;  /* 0x000000040d087c24 */ /* 0x000fc8000f8e02ff */
[----:B------:R-:W-:Y:S02]  /*134d0*/  IMAD R10, R4, UR5, R8 ;  /* 0x00000005040a7c24 */ /* 0x000fe4000f8e0208 */
[----:B------:R-:W-:-:S04]  /*134e0*/  IMAD.MOV.U32 R8, RZ, RZ, R6 ;  /* 0x000000ffff087224 */ /* 0x000fc800078e0006 */
[----:B------:R-:W-:-:S05]  /*134f0*/  IMAD.WIDE.U32 R8, R4, UR4, R8 ;  /* 0x0000000404087c25 */ /* 0x000fca000f8e0008 */
[----:B------:R-:W-:Y:S02]  /*13500*/  IADD3 R6, R9, R10, RZ ;  /* 0x0000000a09067210 */ /* 0x000fe40007ffe0ff */
[----:B------:R-:W-:-:S04]  /*13510*/  LEA R10, P0, R8, R2, 0x2 ;  /* 0x00000002080a7211 */ /* 0x000fc800078010ff */
[----:B------:R-:W-:-:S05]  /*13520*/  LEA.HI.X R11, R8, R3, R6, 0x2, P0 ;  /* 0x00000003080b7211 */ /* 0x000fca00000f1406 */
[----:B------:R0:W5:Y:S04]  /*13530*/  LDG.E R6, desc[UR6][R10.64] ;  /* 0x000000060a067981 */ /* 0x000168000c1e1900 */
.L_x_2070:
        /* <DEDUP_REMOVED lines=9> */
.L_x_2141:
        /* <DEDUP_REMOVED lines=11> */
.L_x_2072:
        /* <DEDUP_REMOVED lines=33> */
.L_x_2069:
[----:B------:R-:W2:Y:S01]  /*13890*/  LDL.LU R11, [R1+0x20] ;  /* 0x00002000010b7983 */ /* 0x000ea20000300800 */
[----:B------:R-:W-:Y:S01]  /*138a0*/  MOV R9, 0x400 ;  /* 0x0000040000097802 */ /* 0x000fe20000000f00 */
[----:B------:R-:W-:Y:S05]  /*138b0*/  WARPSYNC.ALL ;  /* 0x0000000000007948 */ /* 0x000fea0003800000 */
[----:B------:R-:W0:Y:S01]  /*138c0*/  S2R R10, SR_CgaCtaId ;  /* 0x00000000000a7919 */ /* 0x000e220000008800 */
[----:B------:R-:W-:-:S13]  /*138d0*/  ELECT P0, URZ, PT ;  /* 0x00000000003f782f */ /* 0x000fda0003800000 */
[----:B------:R-:W-:Y:S01]  /*138e0*/  @P0 R2UR UR13, R7 ;  /* 0x00000000070d02ca */ /* 0x000fe200000e0000 */
[----:B------:R-:W-:Y:S01]  /*138f0*/  UIADD3 UR4, UP0, UR36, 0x270, URZ ;  /* 0x0000027024047890 */ /* 0x000fe2000ff1e03f */
[C---:B------:R-:W-:Y:S01]  /*13900*/  @P0 R2UR UR12, R18.reuse ;  /* 0x00000000120c02ca */ /* 0x040fe200000e0000 */
        /* <DEDUP_REMOVED lines=39> */
.L_x_2142:
[----:B------:R-:W-:Y:S05]  /*13b80*/  BSYNC B0 ;  /* 0x0000000000007941 */ /* 0x000fea0003800000 */
.L_x_2073:
[----:B0-----:R-:W2:Y:S01]  /*13b90*/  LDL R8, [R1+0x14] ;  /* 0x0000140001087983 */ /* 0x001ea20000100800 */
[----:B------:R-:W-:Y:S01]  /*13ba0*/  BSSY B0, `(.L_x_2075) ;  /* 0x00001a5000007945 */ /* 0x000fe20003800000 */
[----:B--2---:R-:W-:-:S13]  /*13bb0*/  ISETP.GE.AND P0, PT, R8, 0x2, PT ;  /* 0x000000020800780c */ /* 0x004fda0003f06270 */
[----:B------:R-:W-:Y:S05]  /*13bc0*/  @!P0 BRA `(.L_x_2076) ;  /* 0x0000001800888947 */ /* 0x000fea0003800000 */
[C---:B------:R-:W-:Y:S01]  /*13bd0*/  LOP3.LUT R7, R8.reuse, 0x1, RZ, 0xc0, !PT ;  /* 0x0000000108077812 */ /* 0x040fe200078ec0ff */
[----:B------:R-:W-:Y:S01]  /*13be0*/  VIADD R10, R8, 0xfffffffe ;  /* 0xfffffffe080a7836 */ /* 0x000fe20000000000 */
[----:B------:R-:W-:Y:S02]  /*13bf0*/  BSSY B1, `(.L_x_2077) ;  /* 0x0000092000017945 */ /* 0x000fe40003800000 */
[----:B------:R-:W-:Y:S01]  /*13c00*/  ISETP.NE.U32.AND P0, PT, R7, 0x1, PT ;  /* 0x000000010700780c */ /* 0x000fe20003f05070 */
[----:B------:R-:W-:-:S12]  /*13c10*/  IMAD.MOV.U32 R7, RZ, RZ, R10 ;  /* 0x000000ffff077224 */ /* 0x000fd800078e000a */
[----:B------:R-:W-:Y:S05]  /*13c20*/  @!P0 BRA `(.L_x_2078) ;  /* 0x0000000800388947 */ /* 0x000fea0003800000 */
        /* <DEDUP_REMOVED lines=10> */
[----:B------:R-:W-:Y:S02]  /*13cd0*/  IMAD.MOV.U32 R8, RZ, RZ, R6 ;  /* 0x000000ffff087224 */ /* 0x000fe400078e0006 */
[----:B------:R-:W-:Y:S01]  /*13ce0*/  IMAD.MOV.U32 R7, RZ, RZ, R10 ;  /* 0x000000ffff077224 */ /* 0x000fe200078e000a */
        /* <DEDUP_REMOVED lines=9> */
[----:B------:R-:W-:Y:S01]  /*13d80*/  @P0 SHF.R.U32.HI R7, RZ, R9, R8 ;  /* 0x00000009ff070219 */ /* 0x000fe20000011608 */
[----:B------:R-:W-:-:S03]  /*13d90*/  IMAD R8, R13, UR4, RZ ;  /* 0x000000040d087c24 */ /* 0x000fc6000f8e02ff */
[--C-:B------:R-:W-:Y:S01]  /*13da0*/  SHF.R.S32.HI R9, RZ, 0x1f, R7.reuse ;  /* 0x0000001fff097819 */ /* 0x100fe20000011407 */
[C---:B------:R-:W-:Y:S02]  /*13db0*/  IMAD R14, R4.reuse, UR5, R8 ;  /* 0x00000005040e7c24 */ /* 0x040fe4000f8e0208 */
[--C-:B------:R-:W-:Y:S02]  /*13dc0*/  IMAD.MOV.U32 R8, RZ, RZ, R7.reuse ;  /* 0x000000ffff087224 */ /* 0x100fe400078e0007 */
[----:B------:R-:W-:Y:S02]  /*13dd0*/  IMAD.MOV R7, RZ, RZ, -R7 ;  /* 0x000000ffff077224 */ /* 0x000fe400078e0a07 */
[----:B------:R-:W-:-:S04]  /*13de0*/  IMAD.WIDE.U32 R8, R4, UR4, R8 ;  /* 0x0000000404087c25 */ /* 0x000fc8000f8e0008 */
[----:B------:R-:W-:Y:S01]  /*13df0*/  IMAD.IADD R14, R14, 0x1, R9 ;  /* 0x000000010e0e7824 */ /* 0x000fe200078e0209 */
[----:B------:R-:W-:Y:S01]  /*13e00*/  LEA R2, P0, R8, R2, 0x2 ;  /* 0x0000000208027211 */ /* 0x000fe200078010ff */
[----:B------:R-:W-:-:S03]  /*13e10*/  IMAD R7, R15, R7, R10 ;  /* 0x000000070f077224 */ /* 0x000fc600078e020a */
[----:B------:R-:W-:-:S05]  /*13e20*/  LEA.HI.X R3, R8, R3, R14, 0x2, P0 ;  /* 0x0000000308037211 */ /* 0x000fca00000f140e */
[----:B------:R0:W5:Y:S04]  /*13e30*/  LDG.E R8, desc[UR6][R2.64] ;  /* 0x0000000602087981 */ /* 0x000168000c1e1900 */
.L_x_2081:
[----:B0-----:R-:W0:Y:S01]  /*13e40*/  S2R R3, SR_CgaCtaId ;  /* 0x0000000000037919 */ /* 0x001e220000008800 */
[----:B------:R-:W-:-:S04]  /*13e50*/  MOV R2, 0x400 ;  /* 0x0000040000027802 */ /* 0x000fc80000000f00 */
[----:B0-----:R-:W-:Y:S02]  /*13e60*/  LEA R2, R3, R2, 0x18 ;  /* 0x0000000203027211 */ /* 0x001fe400078ec0ff */
[----:B------:R-:W-:-:S03]  /*13e70*/  SHF.L.U32 R3, R12, 0x1f, RZ ;  /* 0x0000001f0c037819 */ /* 0x000fc600000006ff */
[----:B------:R-:W-:-:S04]  /*13e80*/  IMAD R2, R11, 0x8, R2 ;  /* 0x000000080b027824 */ /* 0x000fc800078e0202 */
[----:B------:R-:W0:Y:S02]  /*13e90*/  SYNCS.PHASECHK.TRANS64.TRYWAIT P0, [R2+URZ+0x36840], R3 ;  /* 0x03684003020075a7 */ /* 0x000e24000800017f */
[----:B0-----:R-:W-:Y:S05]  /*13ea0*/  @!P0 BRA `(.L_x_2082) ;  /* 0x0000003000608947 */ /* 0x001fea0003800000 */
.L_x_2143:
        /* <DEDUP_REMOVED lines=11> */
.L_x_2083:
        /* <DEDUP_REMOVED lines=37> */
.L_x_2144:
        /* <DEDUP_REMOVED lines=13> */
.L_x_2085:
        /* <DEDUP_REMOVED lines=36> */
.L_x_2080:
[----:B------:R-:W-:Y:S05]  /*144c0*/  BSYNC B2 ;  /* 0x0000000000027941 */ /* 0x000fea0003800000 */
.L_x_2079:
[----:B------:R-:W2:Y:S04]  /*144d0*/  LDL.LU R2, [R1+0x14] ;  /* 0x0000140001027983 */ /* 0x000ea80000300800 */
[----:B------:R0:W-:Y:S04]  /*144e0*/  STL [R1], R11 ;  /* 0x0000000b01007387 */ /* 0x0001e80000100800 */
[----:B------:R0:W-:Y:S02]  /*144f0*/  STL [R1+0x8], R12 ;  /* 0x0000080c01007387 */ /* 0x0001e40000100800 */
[----:B0-2---:R-:W-:-:S07]  /*14500*/  VIADD R7, R2, 0xfffffffd ;  /* 0xfffffffd02077836 */ /* 0x005fce0000000000 */
.L_x_2078:
[----:B------:R-:W-:Y:S05]  /*14510*/  BSYNC B1 ;  /* 0x0000000000017941 */ /* 0x000fea0003800000 */
.L_x_2077:
[----:B------:R-:W-:-:S13]  /*14520*/  ISETP.NE.AND P0, PT, R10, RZ, PT ;  /* 0x000000ff0a00720c */ /* 0x000fda0003f05270 */
[----:B------:R-:W-:Y:S05]  /*14530*/  @!P0 BRA `(.L_x_2076) ;  /* 0x00000010002c8947 */ /* 0x000fea0003800000 */
[----:B------:R-:W-:-:S07]  /*14540*/  IMAD.MOV.U32 R10, RZ, RZ, R6 ;  /* 0x000000ffff0a7224 */ /* 0x000fce00078e0006 */
.L_x_2100:
        /* <DEDUP_REMOVED lines=33> */
.L_x_2088:
[----:B------:R-:W1:Y:S01]  /*14760*/  S2R R3, SR_CgaCtaId ;  /* 0x0000000000037919 */ /* 0x000e620000008800 */
[----:B------:R-:W-:-:S04]  /*14770*/  MOV R2, 0x400 ;  /* 0x0000040000027802 */ /* 0x000fc80000000f00 */
[----:B-1----:R-:W-:Y:S02]  /*14780*/  LEA R2, R3, R2, 0x18 ;  /* 0x0000000203027211 */ /* 0x002fe400078ec0ff */
[----:B------:R-:W-:-:S03]  /*14790*/  SHF.L.U32 R3, R9, 0x1f, RZ ;  /* 0x0000001f09037819 */ /* 0x000fc600000006ff */
[----:B------:R-:W-:-:S04]  /*147a0*/  IMAD R2, R8, 0x8, R2 ;  /* 0x0000000808027824 */ /* 0x000fc800078e0202 */
[----:B------:R-:W1:Y:S02]  /*147b0*/  SYNCS.PHASECHK.TRANS64.TRYWAIT P0, [R2+URZ+0x36840], R3 ;  /* 0x03684003020075a7 */ /* 0x000e64000800017f */
[----:B-1----:R-:W-:Y:S05]  /*147c0*/  @!P0 BRA `(.L_x_2089) ;  /* 0x0000002800408947 */ /* 0x002fea0003800000 */
.L_x_2145:
        /* <DEDUP_REMOVED lines=11> */
.L_x_2090:
        /* <DEDUP_REMOVED lines=37> */
.L_x_2146:
        /* <DEDUP_REMOVED lines=8> */
.L_x_2092:
        /* <DEDUP_REMOVED lines=35> */
.L_x_2087:
[----:B------:R-:W-:Y:S05]  /*14d80*/  BSYNC B1 ;  /* 0x0000000000017941 */ /* 0x000fea0003800000 */
.L_x_2086:
        /* <DEDUP_REMOVED lines=32> */
.L_x_2095:
[----:B------:R-:W2:Y:S01]  /*14f90*/  S2R R3, SR_CgaCtaId ;  /* 0x0000000000037919 */ /* 0x000ea20000008800 */
[----:B------:R-:W-:-:S04]  /*14fa0*/  MOV R2, 0x400 ;  /* 0x0000040000027802 */ /* 0x000fc80000000f00 */
[----:B--2---:R-:W-:Y:S02]  /*14fb0*/  LEA R2, R3, R2, 0x18 ;  /* 0x0000000203027211 */ /* 0x004fe400078ec0ff */
[----:B------:R-:W-:-:S03]  /*14fc0*/  SHF.L.U32 R3, R14, 0x1f, RZ ;  /* 0x0000001f0e037819 */ /* 0x000fc600000006ff */
[----:B------:R-:W-:-:S04]  /*14fd0*/  IMAD R2, R15, 0x8, R2 ;  /* 0x000000080f027824 */ /* 0x000fc800078e0202 */
[----:B------:R-:W2:Y:S02]  /*14fe0*/  SYNCS.PHASECHK.TRANS64.TRYWAIT P0, [R2+URZ+0x36840], R3 ;  /* 0x03684003020075a7 */ /* 0x000ea4000800017f */
[----:B--2---:R-:W-:Y:S05]  /*14ff0*/  @!P0 BRA `(.L_x_2096) ;  /* 0x00000020005c8947 */ /* 0x004fea0003800000 */
.L_x_2147:
        /* <DEDUP_REMOVED lines=11> */
.L_x_2097:
        /* <DEDUP_REMOVED lines=38> */
.L_x_2148:
        /* <DEDUP_REMOVED lines=8> */
.L_x_2099:
        /* <DEDUP_REMOVED lines=33> */
.L_x_2094:
[----:B------:R-:W-:Y:S05]  /*155a0*/  BSYNC B1 ;  /* 0x0000000000017941 */ /* 0x000fea0003800000 */
.L_x_2093:
[C---:B------:R-:W-:Y:S01]  /*155b0*/  ISETP.GT.AND P0, PT, R7.reuse, 0x1, PT ;  /* 0x000000010700780c */ /* 0x040fe20003f04270 */
[----:B------:R-:W-:-:S04]  /*155c0*/  VIADD R2, R7, 0xfffffffe ;  /* 0xfffffffe07027836 */ /* 0x000fc80000000000 */
[----:B------:R-:W-:-:S08]  /*155d0*/  IMAD.MOV.U32 R7, RZ, RZ, R2 ;  /* 0x000000ffff077224 */ /* 0x000fd000078e0002 */
[----:B------:R-:W-:Y:S05]  /*155e0*/  @P0 BRA `(.L_x_2100) ;  /* 0xffffffec00d80947 */ /* 0x000fea000383ffff */
.L_x_2076:
[----:B------:R-:W-:Y:S05]  /*155f0*/  BSYNC B0 ;  /* 0x0000000000007941 */ /* 0x000fea0003800000 */
.L_x_2075:
        /* <DEDUP_REMOVED lines=18> */
.L_x_2102:
[----:B------:R-:W-:Y:S05]  /*15720*/  BSYNC B0 ;  /* 0x0000000000007941 */ /* 0x000fea0003800000 */
.L_x_2101:
[----:B------:R-:W-:Y:S04]  /*15730*/  BSSY B0, `(.L_x_2103) ;  /* 0x0000037000007945 */ /* 0x000fe80003800000 */
[----:B------:R-:W-:Y:S05]  /*15740*/  @!P6 BRA `(.L_x_2104) ;  /* 0x0000000000d4e947 */ /* 0x000fea0003800000 */
[----:B------:R-:W2:Y:S01]  /*15750*/  LDL R3, [R1] ;  /* 0x0000000001037983 */ /* 0x000ea20000100800 */
[----:B------:R-:W-:-:S03]  /*15760*/  MOV R4, 0x400 ;  /* 0x0000040000047802 */ /* 0x000fc60000000f00 */
[----:B------:R-:W3:Y:S01]  /*15770*/  LDL R2, [R1+0x8] ;  /* 0x0000080001027983 */ /* 0x000ee20000100800 */
[----:B------:R-:W1:Y:S02]  /*15780*/  S2R R7, SR_CgaCtaId ;  /* 0x0000000000077919 */ /* 0x000e640000008800 */
[----:B-1----:R-:W-:-:S04]  /*15790*/  LEA R4, R7, R4, 0x18 ;  /* 0x0000000407047211 */ /* 0x002fc800078ec0ff */
[----:B--2---:R-:W-:Y:S02]  /*157a0*/  LEA R3, R3, R4, 0x3 ;  /* 0x0000000403037211 */ /* 0x004fe400078e18ff */
[----:B---3--:R-:W-:-:S04]  /*157b0*/  SHF.L.U32 R2, R2, 0x1f, RZ ;  /* 0x0000001f02027819 */ /* 0x008fc800000006ff */
[----:B------:R-:W1:Y:S02]  /*157c0*/  SYNCS.PHASECHK.TRANS64.TRYWAIT P0, [R3+URZ+0x36860], R2 ;  /* 0x03686002030075a7 */ /* 0x000e64000800017f */
[----:B-1----:R-:W-:Y:S05]  /*157d0*/  @!P0 BRA `(.L_x_2105) ;  /* 0x00000018008c8947 */ /* 0x002fea0003800000 */
.L_x_2149:
        /* <DEDUP_REMOVED lines=11> */
.L_x_2106:
        /* <DEDUP_REMOVED lines=33> */
.L_x_2104:
[----:B------:R-:W-:Y:S05]  /*15aa0*/  BSYNC B0 ;  /* 0x0000000000007941 */ /* 0x000fea0003800000 */
.L_x_2103:
        /* <DEDUP_REMOVED lines=9> */
.L_x_2060:
[----:B------:R-:W-:Y:S05]  /*15b40*/  BSYNC B6 ;  /* 0x0000000000067941 */ /* 0x000fea0003800000 */
.L_x_2058:
[----:B------:R-:W-:-:S03]  /*15b50*/  UMOV UR4, 0xffffffff ;  /* 0xffffffff00047882 */ /* 0x000fc60000000000 */
[----:B------:R-:W-:Y:S05]  /*15b60*/  BRA.DIV UR4, `(.L_x_2107) ;  /* 0x0000001604bc7947 */ /* 0x000fea000b800000 */
[----:B------:R2:W3:Y:S04]  /*15b70*/  SHFL.IDX PT, R4, R16, RZ, 0x1f ;  /* 0x00001fff10047589 */ /* 0x0004e800000e0000 */
[----:B------:R-:W4:Y:S02]  /*15b80*/  SHFL.IDX PT, R16, R16, 0x1, 0x1f ;  /* 0x00201f0010107f89 */ /* 0x000f2400000e0000 */
.L_x_2153:
        /* <DEDUP_REMOVED lines=10> */
[----:B------:R-:W1:Y:S01]  /*15c30*/  LDC.64 R2, c[0x0][0xc58] ;  /* 0x00031600ff027b82 */ /* 0x000e620000000a00 */
[----:B------:R-:W-:Y:S01]  /*15c40*/  ULDC.64 UR4, c[0x0][0x208] ;  /* 0x0000820000047ab9 */ /* 0x000fe20000000a00 */
[----:B-1----:R-:W-:-:S05]  /*15c50*/  IMAD.WIDE R2, R5, 0x4, R2 ;  /* 0x0000000405027825 */ /* 0x002fca00078e0202 */
[----:B------:R1:W5:Y:S02]  /*15c60*/  LDG.E R17, desc[UR4][R2.64] ;  /* 0x0000000402117981 */ /* 0x000364000c1e1900 */
.L_x_2109:
[----:B------:R-:W-:Y:S05]  /*15c70*/  BSYNC B0 ;  /* 0x0000000000007941 */ /* 0x000fea0003800000 */
.L_x_2108:
        /* <DEDUP_REMOVED lines=23> */
.L_x_2161:
[----:B------:R-:W-:Y:S02]  /*15df0*/  ULDC UR4, c[0x0][0xc10] ;  /* 0x0003040000047ab9 */ /* 0x000fe40000000800 */
[----:B------:R-:W-:-:S04]  /*15e00*/  IMAD.U32 R5, RZ, RZ, UR4 ;  /* 0x00000004ff057e24 */ /* 0x000fc8000f8e00ff */
[----:B-1----:R-:W-:-:S04]  /*15e10*/  IMAD R3, R14, R5, RZ ;  /* 0x000000050e037224 */ /* 0x002fc800078e02ff */
[----:B--2-4-:R-:W-:-:S05]  /*15e20*/  IMAD.IADD R16, R16, 0x1, R3 ;  /* 0x0000000110107824 */ /* 0x014fca00078e0203 */
[----:B---3--:R-:W-:-:S13]  /*15e30*/  ISETP.GT.AND P0, PT, R16, R4, PT ;  /* 0x000000041000720c */ /* 0x008fda0003f04270 */
[----:B------:R-:W-:Y:S05]  /*15e40*/  @P0 BRA `(.L_x_2111) ;  /* 0x0000000000b80947 */ /* 0x000fea0003800000 */
[----:B------:R-:W1:Y:S02]  /*15e50*/  LDC R0, c[0x0][0xc14] ;  /* 0x00030500ff007b82 */ /* 0x000e640000000800 */
.L_x_2116:
        /* <DEDUP_REMOVED lines=11> */
[----:B------:R-:W0:Y:S01]  /*15f10*/  LDC.64 R2, c[0x0][0xc58] ;  /* 0x00031600ff027b82 */ /* 0x000e220000000a00 */
[----:B------:R-:W-:Y:S01]  /*15f20*/  ULDC.64 UR4, c[0x0][0x208] ;  /* 0x0000820000047ab9 */ /* 0x000fe20000000a00 */
[----:B0-----:R-:W-:-:S05]  /*15f30*/  IMAD.WIDE R2, R5, 0x4, R2 ;  /* 0x0000000405027825 */ /* 0x001fca00078e0202 */
[----:B------:R0:W5:Y:S02]  /*15f40*/  LDG.E R17, desc[UR4][R2.64] ;  /* 0x0000000402117981 */ /* 0x000164000c1e1900 */
.L_x_2114:
[----:B------:R-:W-:Y:S05]  /*15f50*/  BSYNC B0 ;  /* 0x0000000000007941 */ /* 0x000fea0003800000 */
.L_x_2113:
        /* <DEDUP_REMOVED lines=22> */
[----:B------:R0:W1:Y:S02]  /*160c0*/  SHFL.IDX PT, R14, R2, 0x1f, 0x1f ;  /* 0x03e01f00020e7f89 */ /* 0x00006400000e0000 */
.L_x_2169:
[----:B------:R-:W-:Y:S02]  /*160d0*/  ULDC UR4, c[0x0][0xc10] ;  /* 0x0003040000047ab9 */ /* 0x000fe40000000800 */
[----:B------:R-:W-:-:S04]  /*160e0*/  IMAD.U32 R5, RZ, RZ, UR4 ;  /* 0x00000004ff057e24 */ /* 0x000fc8000f8e00ff */
[----:B-1----:R-:W-:-:S04]  /*160f0*/  IMAD R3, R14, R5, RZ ;  /* 0x000000050e037224 */ /* 0x002fc800078e02ff */
[----:B------:R-:W-:-:S05]  /*16100*/  IMAD.IADD R16, R3, 0x1, R16 ;  /* 0x0000000103107824 */ /* 0x000fca00078e0210 */
[----:B------:R-:W-:-:S13]  /*16110*/  ISETP.GT.AND P0, PT, R16, R4, PT ;  /* 0x000000041000720c */ /* 0x000fda0003f04270 */
[----:B------:R-:W-:Y:S05]  /*16120*/  @!P0 BRA `(.L_x_2116) ;  /* 0xfffffffc004c8947 */ /* 0x000fea000383ffff */
.L_x_2111:
        /* <DEDUP_REMOVED lines=8> */
.L_x_2173:
[----:B------:R-:W-:Y:S01]  /*161b0*/  ISETP.NE.AND P0, PT, R3, RZ, PT ;  /* 0x000000ff0300720c */ /* 0x000fe20003f05270 */
[----:B------:R-:W-:-:S12]  /*161c0*/  IMAD.MOV.U32 R7, RZ, RZ, RZ ;  /* 0x000000ffff077224 */ /* 0x000fd800078e00ff */
[----:B------:R-:W-:Y:S05]  /*161d0*/  @!P0 BRA `(.L_x_2118) ;  /* 0x0000000000108947 */ /* 0x000fea0003800000 */
[----:B------:R-:W-:Y:S01]  /*161e0*/  UMOV UR4, 0xffffffff ;  /* 0xffffffff00047882 */ /* 0x000fe20000000000 */
[----:B------:R-:W-:Y:S02]  /*161f0*/  VIADD R12, R6, 0xffffffff ;  /* 0xffffffff060c7836 */ /* 0x000fe40000000000 */
[----:B------:R-:W-:Y:S05]  /*16200*/  BRA.DIV UR4, `(.L_x_2119) ;  /* 0x0000001a04487947 */ /* 0x000fea000b800000 */
[----:B------:R3:W4:Y:S02]  /*16210*/  SHFL.IDX PT, R7, R2, R12, 0x1f ;  /* 0x00001f0c02077589 */ /* 0x00072400000e0000 */
.L_x_2118:
[----:B0--3--:R-:W0:Y:S01]  /*16220*/  LDC.64 R2, c[0x0][0xc68] ;  /* 0x00031a00ff027b82 */ /* 0x009e220000000a00 */
[----:B------:R-:W-:Y:S01]  /*16230*/  IMAD.IADD R19, R6, 0x1, R19 ;  /* 0x0000000106137824 */ /* 0x000fe200078e0213 */
[----:B------:R-:W-:-:S03]  /*16240*/  ULDC.64 UR4, c[0x0][0x208] ;  /* 0x0000820000047ab9 */ /* 0x000fc60000000a00 */
        /* <DEDUP_REMOVED lines=27> */
[----:B------:R-:W-:Y:S02]  /*16400*/  @!P0 IADD3 R9, -R9, RZ, RZ ;  /* 0x000000ff09098210 */ /* 0x000fe40007ffe1ff */
        /* <DEDUP_REMOVED lines=37> */
.L_x_2112:
[----:B------:R-:W-:Y:S01]  /*16660*/  UMOV UR4, URZ ;  /* 0x0000003f00047c82 */ /* 0x000fe20008000000 */
[----:B------:R-:W-:Y:S01]  /*16670*/  UMOV UR5, URZ ;  /* 0x0000003f00057c82 */ /* 0x000fe20008000000 */
[----:B------:R-:W-:Y:S01]  /*16680*/  ULDC UR6, c[0x0][0xc14] ;  /* 0x0003050000067ab9 */ /* 0x000fe20000000800 */
[----:B------:R-:W-:Y:S02]  /*16690*/  IMAD.MOV.U32 R16, RZ, RZ, R4 ;  /* 0x000000ffff107224 */ /* 0x000fe400078e0004 */
[----:B------:R-:W-:Y:S02]  /*166a0*/  IMAD.U32 R17, RZ, RZ, UR4 ;  /* 0x00000004ff117e24 */ /* 0x000fe4000f8e00ff */
[----:B------:R-:W-:Y:S02]  /*166b0*/  IMAD.U32 R18, RZ, RZ, UR5 ;  /* 0x00000005ff127e24 */ /* 0x000fe4000f8e00ff */
[----:B------:R-:W-:-:S07]  /*166c0*/  IMAD.U32 R19, RZ, RZ, UR6 ;  /* 0x00000006ff137e24 */ /* 0x000fce000f8e00ff */
.L_x_2120:
        /* <DEDUP_REMOVED lines=12> */
.L_x_2054:
[----:B-1----:R-:W3:Y:S01]  /*16790*/  LDL.LU R0, [R1+0x20] ;  /* 0x0000200001007983 */ /* 0x002ee20000300800 */
[----:B------:R-:W-:Y:S01]  /*167a0*/  BSSY B0, `(.L_x_2122) ;  /* 0x000000b000007945 */ /* 0x000fe20003800000 */
[----:B------:R-:W1:Y:S01]  /*167b0*/  S2R R5, SR_CgaCtaId ;  /* 0x0000000000057919 */ /* 0x000e620000008800 */
[----:B---3--:R-:W-:-:S04]  /*167c0*/  IADD3 R0, R0, 0x1, RZ ;  /* 0x0000000100007810 */ /* 0x008fc80007ffe0ff */
        /* <DEDUP_REMOVED lines=8> */
.L_x_2176:
[----:B------:R-:W-:Y:S05]  /*16850*/  BSYNC B0 ;  /* 0x0000000000007941 */ /* 0x000fea0003800000 */
.L_x_2122:
[----:B------:R-:W-:-:S03]  /*16860*/  UMOV UR4, 0xffffffff ;  /* 0xffffffff00047882 */ /* 0x000fc60000000000 */
[----:B------:R-:W-:Y:S05]  /*16870*/  BRA.DIV UR4, `(.L_x_2124) ;  /* 0x0000001204e87947 */ /* 0x000fea000b800000 */
[----:B------:R-:W2:Y:S02]  /*16880*/  S2R R2, SR_TID.X ;  /* 0x0000000000027919 */ /* 0x000ea40000002100 */
[----:B--2---:R-:W-:-:S04]  /*16890*/  SHF.R.U32.HI R2, RZ, 0x5, R2 ;  /* 0x00000005ff027819 */ /* 0x004fc80000011602 */
[----:B------:R-:W-:-:S05]  /*168a0*/  LOP3.LUT R2, R2, 0x3, RZ, 0xc0, !PT ;  /* 0x0000000302027812 */ /* 0x000fca00078ec0ff */
[----:B------:R2:W3:Y:S02]  /*168b0*/  SHFL.IDX PT, R14, R2, RZ, 0x1f ;  /* 0x00001fff020e7589 */ /* 0x0004e400000e0000 */
.L_x_2179:
[----:B---3--:R-:W-:Y:S01]  /*168c0*/  ISETP.NE.AND P0, PT, R14, RZ, PT ;  /* 0x000000ff0e00720c */ /* 0x008fe20003f05270 */
[----:B------:R-:W-:-:S12]  /*168d0*/  BSSY B0, `(.L_x_2125) ;  /* 0x0000029000007945 */ /* 0x000fd80003800000 */
[----:B------:R-:W-:Y:S05]  /*168e0*/  @P0 BRA `(.L_x_2126) ;  /* 0x00000000009c0947 */ /* 0x000fea0003800000 */
[----:B------:R-:W-:-:S03]  /*168f0*/  UMOV UR4, 0xffffffff ;  /* 0xffffffff00047882 */ /* 0x000fc60000000000 */
[----:B------:R-:W-:Y:S05]  /*16900*/  BRA.DIV UR4, `(.L_x_2127) ;  /* 0x0000001204f87947 */ /* 0x000fea000b800000 */
[----:B------:R-:W-:-:S13]  /*16910*/  ELECT P6, URZ, PT ;  /* 0x00000000003f782f */ /* 0x000fda00038c0000 */
.L_x_2182:
        /* <DEDUP_REMOVED lines=8> */
.L_x_2128:
        /* <DEDUP_REMOVED lines=14> */
.L_x_2183:
[----:B------:R-:W2:Y:S02]  /*16a80*/  SYNCS.PHASECHK.TRANS64.TRYWAIT P0, [R7+URZ], R2 ;  /* 0x00000002070075a7 */ /* 0x000ea4000800017f */
[----:B--2---:R-:W-:Y:S05]  /*16a90*/  @!P0 BRA `(.L_x_2130) ;  /* 0x0000001000c88947 */ /* 0x004fea0003800000 */
.L_x_2184:
[----:B------:R-:W-:Y:S05]  /*16aa0*/  @!P2 BRA `(.L_x_2131) ;  /* 0x000000000004a947 */ /* 0x000fea0003800000 */
[----:B------:R-:W-:Y:S01]  /*16ab0*/  BPT.TRAP 0x1 ;  /* 0x000000040000795c */ /* 0x000fe20000300000 */
.L_x_2131:
[----:B------:R-:W3:Y:S01]  /*16ac0*/  LDL.LU R4, [R1] ;  /* 0x0000000001047983 */ /* 0x000ee20000300800 */
[----:B------:R-:W-:-:S04]  /*16ad0*/  VIADD R0, R0, 0x36860 ;  /* 0x0003686000007836 */ /* 0x000fc80000000000 */
[----:B---3--:R-:W-:-:S04]  /*16ae0*/  IMAD R4, R4, 0x8, R0 ;  /* 0x0000000804047824 */ /* 0x008fc800078e0200 */
[----:B------:R-:W3:Y:S02]  /*16af0*/  SYNCS.PHASECHK.TRANS64.TRYWAIT P0, [R4+URZ], R5 ;  /* 0x00000005040075a7 */ /* 0x000ee4000800017f */
[----:B---3--:R-:W-:Y:S05]  /*16b00*/  @!P0 BRA `(.L_x_2132) ;  /* 0x0000001000c08947 */ /* 0x008fea0003800000 */
.L_x_2185:
[----:B------:R-:W-:-:S07]  /*16b10*/  IMAD R3, R3, 0x8, R0 ;  /* 0x0000000803037824 */ /* 0x000fce00078e0200 */
.L_x_2133:
[----:B----4-:R4:W0:Y:S02]  /*16b20*/  SYNCS.PHASECHK.TRANS64.TRYWAIT P0, [R3+URZ], R2 ;  /* 0x00000002030075a7 */ /* 0x010824000800017f */
[----:B0-----:R-:W-:Y:S05]  /*16b30*/  @!P0 NANOSLEEP.SYNCS 0x989680 ;  /* 0x009896800000895d */ /* 0x001fea0003900000 */
[----:B------:R-:W0:Y:S02]  /*16b40*/  @!P0 SYNCS.PHASECHK.TRANS64 P0, [R3+URZ], R2 ;  /* 0x00000002030085a7 */ /* 0x000e24000800007f */
[----:B0-----:R-:W-:Y:S05]  /*16b50*/  @!P0 BRA `(.L_x_2133) ;  /* 0xfffffffc00f08947 */ /* 0x001fea000383ffff */
.L_x_2126:
[----:B------:R-:W-:Y:S05]  /*16b60*/  BSYNC B0 ;  /* 0x0000000000007941 */ /* 0x000fea0003800000 */
.L_x_2125:
[----:B------:R-:W-:Y:S05]  /*16b70*/  EXIT ;  /* 0x000000000000794d */ /* 0x000fea0003800000 */
.L_x_1998:
[----:B0-----:R-:W-:-:S04]  /*16b80*/  IMAD.U32 R3, RZ, RZ, UR60 ;  /* 0x0000003cff037e24 */ /* 0x001fc8000f8e00ff */
[----:B------:R0:W1:Y:S03]  /*16b90*/  SYNCS.PHASECHK.TRANS64.TRYWAIT P1, [R3+URZ+0x36800], R0 ;  /* 0x03680000030075a7 */ /* 0x000066000802017f */
[----:B-1----:R-:W-:Y:S05]  /*16ba0*/  @!P1 NANOSLEEP.SYNCS 0x989680 ;  /* 0x009896800000995d */ /* 0x002fea0003900000 */
[----:B------:R-:W1:Y:S02]  /*16bb0*/  @!P1 SYNCS.PHASECHK.TRANS64 P1, [R3+URZ+0x36800], R0 ;  /* 0x03680000030095a7 */ /* 0x000e64000802007f */
[----:B-1----:R-:W-:Y:S05]  /*16bc0*/  @!P1 BRA `(.L_x_1998) ;  /* 0xfffffffc00ec9947 */ /* 0x002fea000383ffff */
[----:B------:R-:W-:Y:S05]  /*16bd0*/  BRA `(.L_x_2134) ;  /* 0xfffffeac00a47947 */ /* 0x000fea000383ffff */
.L_x_2002:
[----:B-1----:R1:W2:Y:S02]  /*16be0*/  SYNCS.PHASECHK.TRANS64.TRYWAIT P2, [R2+URZ+0x36830], R3 ;  /* 0x03683003020075a7 */ /* 0x0022a4000804017f */
[----:B--2---:R-:W-:Y:S05]  /*16bf0*/  @!P2 NANOSLEEP.SYNCS 0x989680 ;  /* 0x009896800000a95d */ /* 0x004fea0003900000 */
[----:B------:R-:W2:Y:S02]  /*16c00*/  @!P2 SYNCS.PHASECHK.TRANS64 P2, [R2+URZ+0x36830], R3 ;  /* 0x036830030200a5a7 */ /* 0x000ea4000804007f */
[----:B--2---:R-:W-:Y:S05]  /*16c10*/  @!P2 BRA `(.L_x_2002) ;  /* 0xfffffffc00f0a947 */ /* 0x004fea000383ffff */
[----:B------:R-:W-:Y:S05]  /*16c20*/  BRA `(.L_x_2001) ;  /* 0xfffffeac00cc7947 */ /* 0x000fea000383ffff */
.L_x_2007:
[----:B-1----:R-:W-:-:S04]  /*16c30*/  IMAD.U32 R5, RZ, RZ, UR39 ;  /* 0x00000027ff057e24 */ /* 0x002fc8000f8e00ff */
[----:B------:R1:W2:Y:S03]  /*16c40*/  SYNCS.PHASECHK.TRANS64.TRYWAIT P2, [R5+URZ+0x36830], R0 ;  /* 0x03683000050075a7 */ /* 0x0002a6000804017f */
[----:B--2---:R-:W-:Y:S05]  /*16c50*/  @!P2 NANOSLEEP.SYNCS 0x989680 ;  /* 0x009896800000a95d */ /* 0x004fea0003900000 */
[----:B------:R-:W2:Y:S02]  /*16c60*/  @!P2 SYNCS.PHASECHK.TRANS64 P2, [R5+URZ+0x36830], R0 ;  /* 0x036830000500a5a7 */ /* 0x000ea4000804007f */
[----:B--2---:R-:W-:Y:S05]  /*16c70*/  @!P2 BRA `(.L_x_2007) ;  /* 0xfffffffc00eca947 */ /* 0x004fea000383ffff */
[----:B------:R-:W-:Y:S05]  /*16c80*/  BRA `(.L_x_2006) ;  /* 0xfffffef000b47947 */ /* 0x000fea000383ffff */
.L_x_2011:
[----:B-1----:R-:W-:-:S04]  /*16c90*/  IMAD.U32 R3, RZ, RZ, UR10 ;  /* 0x0000000aff037e24 */ /* 0x002fc8000f8e00ff */
[----:B------:R1:W2:Y:S03]  /*16ca0*/  SYNCS.PHASECHK.TRANS64.TRYWAIT P2, [R3+URZ+0x36850], R0 ;  /* 0x03685000030075a7 */ /* 0x0002a6000804017f */
[----:B--2---:R-:W-:Y:S05]  /*16cb0*/  @!P2 NANOSLEEP.SYNCS 0x989680 ;  /* 0x009896800000a95d */ /* 0x004fea0003900000 */
[----:B------:R-:W2:Y:S02]  /*16cc0*/  @!P2 SYNCS.PHASECHK.TRANS64 P2, [R3+URZ+0x36850], R0 ;  /* 0x036850000300a5a7 */ /* 0x000ea4000804007f */
[----:B--2---:R-:W-:Y:S05]  /*16cd0*/  @!P2 BRA `(.L_x_2011) ;  /* 0xfffffffc00eca947 */ /* 0x004fea000383ffff */
[----:B------:R-:W-:Y:S05]  /*16ce0*/  BRA `(.L_x_2010) ;  /* 0xffffff18002c7947 */ /* 0x000fea000383ffff */
.L_x_2017:
[----:B-1----:R-:W-:-:S04]  /*16cf0*/  IMAD.U32 R5, RZ, RZ, UR6 ;  /* 0x00000006ff057e24 */ /* 0x002fc8000f8e00ff */
[----:B------:R1:W2:Y:S03]  /*16d00*/  SYNCS.PHASECHK.TRANS64.TRYWAIT P2, [R5+URZ+0x36830], R0 ;  /* 0x03683000050075a7 */ /* 0x0002a6000804017f */
[----:B--2---:R-:W-:Y:S05]  /*16d10*/  @!P2 NANOSLEEP.SYNCS 0x989680 ;  /* 0x009896800000a95d */ /* 0x004fea0003900000 */
[----:B------:R-:W2:Y:S02]  /*16d20*/  @!P2 SYNCS.PHASECHK.TRANS64 P2, [R5+URZ+0x36830], R0 ;  /* 0x036830000500a5a7 */ /* 0x000ea4000804007f */
[----:B--2---:R-:W-:Y:S05]  /*16d30*/  @!P2 BRA `(.L_x_2017) ;  /* 0xfffffffc00eca947 */ /* 0x004fea000383ffff */
[----:B------:R-:W-:Y:S05]  /*16d40*/  BRA `(.L_x_2016) ;  /* 0xffffff3400887947 */ /* 0x000fea000383ffff */
.L_x_2021:
[----:B-1----:R-:W-:-:S04]  /*16d50*/  IMAD.U32 R3, RZ, RZ, UR11 ;  /* 0x0000000bff037e24 */ /* 0x002fc8000f8e00ff */
[----:B------:R1:W2:Y:S03]  /*16d60*/  SYNCS.PHASECHK.TRANS64.TRYWAIT P2, [R3+URZ+0x36850], R0 ;  /* 0x03685000030075a7 */ /* 0x0002a6000804017f */
[----:B--2---:R-:W-:Y:S05]  /*16d70*/  @!P2 NANOSLEEP.SYNCS 0x989680 ;  /* 0x009896800000a95d */ /* 0x004fea0003900000 */
[----:B------:R-:W2:Y:S02]  /*16d80*/  @!P2 SYNCS.PHASECHK.TRANS64 P2, [R3+URZ+0x36850], R0 ;  /* 0x036850000300a5a7 */ /* 0x000ea4000804007f */
[----:B--2---:R-:W-:Y:S05]  /*16d90*/  @!P2 BRA `(.L_x_2021) ;  /* 0xfffffffc00eca947 */ /* 0x004fea000383ffff */
[----:B------:R-:W-:Y:S05]  /*16da0*/  BRA `(.L_x_2020) ;  /* 0xffffff5800fc7947 */ /* 0x000fea000383ffff */
.L_x_2026:
[----:B-1----:R-:W-:-:S04]  /*16db0*/  IMAD.U32 R3, RZ, RZ, UR5 ;  /* 0x00000005ff037e24 */ /* 0x002fc8000f8e00ff */
[----:B------:R1:W2:Y:S03]  /*16dc0*/  SYNCS.PHASECHK.TRANS64.TRYWAIT P0, [R3+URZ+0x36850], R2 ;  /* 0x03685002030075a7 */ /* 0x0002a6000800017f */
[----:B--2---:R-:W-:Y:S05]  /*16dd0*/  @!P0 NANOSLEEP.SYNCS 0x989680 ;  /* 0x009896800000895d */ /* 0x004fea0003900000 */
[----:B------:R-:W2:Y:S02]  /*16de0*/  @!P0 SYNCS.PHASECHK.TRANS64 P0, [R3+URZ+0x36850], R2 ;  /* 0x03685002030085a7 */ /* 0x000ea4000800007f */
[----:B--2---:R-:W-:Y:S05]  /*16df0*/  @!P0 BRA `(.L_x_2026) ;  /* 0xfffffffc00ec8947 */ /* 0x004fea000383ffff */
[----:B------:R-:W-:Y:S05]  /*16e00*/  BRA `(.L_x_2025) ;  /* 0xffffff7400ac7947 */ /* 0x000fea000383ffff */
.L_x_2067:
[----:B------:R-:W1:Y:S01]  /*16e10*/  S2R R8, SR_TID.X ;  /* 0x0000000000087919 */ /* 0x000e620000002100 */
[----:B------:R-:W-:Y:S01]  /*16e20*/  BSSY B0, `(.L_x_2135) ;  /* 0x000000a000007945 */ /* 0x000fe20003800000 */
[----:B------:R-:W-:Y:S01]  /*16e30*/  IMAD.MOV.U32 R12, RZ, RZ, RZ ;  /* 0x000000ffff0c7224 */ /* 0x000fe200078e00ff */
[----:B------:R-:W-:Y:S01]  /*16e40*/  MOV R11, 0x1f ;  /* 0x0000001f000b7802 */ /* 0x000fe20000000f00 */
[----:B------:R-:W-:Y:S01]  /*16e50*/  IMAD.MOV.U32 R15, RZ, RZ, -0x1 ;  /* 0xffffffffff0f7424 */ /* 0x000fe200078e00ff */
[----:B-1----:R-:W-:-:S04]  /*16e60*/  SHF.R.U32.HI R8, RZ, 0x5, R8 ;  /* 0x00000005ff087819 */ /* 0x002fc80000011608 */
[----:B------:R-:W-:-:S05]  /*16e70*/  LOP3.LUT R8, R8, 0x3, RZ, 0xc0, !PT ;  /* 0x0000000308087812 */ /* 0x000fca00078ec0ff */
[----:B0-----:R-:W-:-:S07]  /*16e80*/  IMAD.MOV.U32 R13, RZ, RZ, R8 ;  /* 0x000000ffff0d7224 */ /* 0x001fce00078e0008 */
[----:B------:R-:W-:Y:S05]  /*16e90*/  WARPSYNC.COLLECTIVE R15, `(.L_x_2136) ;  /* 0x000000000f087348 */ /* 0x000fea0003c00000 */
[----:B------:R0:W1:Y:S02]  /*16ea0*/  SHFL.IDX P6, R14, R13, R12, R11 ;  /* 0x0000000c0d0e7389 */ /* 0x00006400000c000b */
[----:B01----:R-:W-:Y:S01]  /*16eb0*/  ENDCOLLECTIVE ;  /* 0x000000000000791b */ /* 0x003fe20003800000 */
.L_x_2136:
[----:B------:R-:W-:Y:S05]  /*16ec0*/  BSYNC B0 ;  /* 0x0000000000007941 */ /* 0x000fea0003800000 */
.L_x_2135:
[----:B------:R-:W-:Y:S05]  /*16ed0*/  BRA `(.L_x_2137) ;  /* 0xffffffc4002c7947 */ /* 0x000fea000383ffff */
.L_x_2068:
[----:B------:R-:W-:Y:S01]  /*16ee0*/  BSSY B0, `(.L_x_2138) ;  /* 0x0000006000007945 */ /* 0x000fe20003800000 */
[----:B------:R-:W-:-:S07]  /*16ef0*/  IMAD.MOV.U32 R15, RZ, RZ, -0x1 ;  /* 0xffffffffff0f7424 */ /* 0x000fce00078e00ff */
[----:B------:R-:W-:Y:S05]  /*16f00*/  WARPSYNC.COLLECTIVE R15, `(.L_x_2139) ;  /* 0x000000000f0c7348 */ /* 0x000fea0003c00000 */
[----:B------:R-:W-:Y:S02]  /*16f10*/  ELECT P6, UR62, PT ;  /* 0x00000000003e782f */ /* 0x000fe400038c0000 */
[----:B------:R-:W-:Y:S01]  /*16f20*/  MOV R14, UR62 ;  /* 0x0000003e000e7c02 */ /* 0x000fe20008000f00 */
[----:B------:R-:W-:Y:S10]  /*16f30*/  ENDCOLLECTIVE ;  /* 0x000000000000791b */ /* 0x000ff40003800000 */
.L_x_2139:
[----:B------:R-:W-:Y:S05]  /*16f40*/  BSYNC B0 ;  /* 0x0000000000007941 */ /* 0x000fea0003800000 */
.L_x_2138:
[----:B------:R-:W-:Y:S05]  /*16f50*/  BRA `(.L_x_2140) ;  /* 0xffffffc4001c7947 */ /* 0x000fea000383ffff */
.L_x_2071:
[----:B0-----:R0:W1:Y:S02]  /*16f60*/  SYNCS.PHASECHK.TRANS64.TRYWAIT P0, [R8+URZ+0x36840], R9 ;  /* 0x03684009080075a7 */ /* 0x001064000800017f */
[----:B-1----:R-:W-:Y:S05]  /*16f70*/  @!P0 NANOSLEEP.SYNCS 0x989680 ;  /* 0x009896800000895d */ /* 0x002fea0003900000 */
[----:B------:R-:W1:Y:S02]  /*16f80*/  @!P0 SYNCS.PHASECHK.TRANS64 P0, [R8+URZ+0x36840], R9 ;  /* 0x03684009080085a7 */ /* 0x000e64000800007f */
[----:B-1----:R-:W-:Y:S05]  /*16f90*/  @!P0 BRA `(.L_x_2071) ;  /* 0xfffffffc00f08947 */ /* 0x002fea000383ffff */
[----:B------:R-:W-:Y:S05]  /*16fa0*/  BRA `(.L_x_2141) ;  /* 0xffffffc400887947 */ /* 0x000fea000383ffff */
.L_x_2074:
        /* <DEDUP_REMOVED lines=8> */
.L_x_2082:
[----:B0-----:R0:W1:Y:S02]  /*17030*/  SYNCS.PHASECHK.TRANS64.TRYWAIT P0, [R2+URZ+0x36840], R3 ;  /* 0x03684003020075a7 */ /* 0x001064000800017f */
[----:B-1----:R-:W-:Y:S05]  /*17040*/  @!P0 NANOSLEEP.SYNCS 0x989680 ;  /* 0x009896800000895d */ /* 0x002fea0003900000 */
[----:B------:R-:W1:Y:S02]  /*17050*/  @!P0 SYNCS.PHASECHK.TRANS64 P0, [R2+URZ+0x36840], R3 ;  /* 0x03684003020085a7 */ /* 0x000e64000800007f */
[----:B-1----:R-:W-:Y:S05]  /*17060*/  @!P0 BRA `(.L_x_2082) ;  /* 0xfffffffc00f08947 */ /* 0x002fea000383ffff */
[----:B------:R-:W-:Y:S05]  /*17070*/  BRA `(.L_x_2143) ;  /* 0xffffffcc008c7947 */ /* 0x000fea000383ffff */
.L_x_2084:
[----:B0-----:R0:W1:Y:S02]  /*17080*/  SYNCS.PHASECHK.TRANS64.TRYWAIT P0, [R3+URZ+0x60], R2 ;  /* 0x00006002030075a7 */ /* 0x001064000800017f */
[----:B-1----:R-:W-:Y:S05]  /*17090*/  @!P0 NANOSLEEP.SYNCS 0x989680 ;  /* 0x009896800000895d */ /* 0x002fea0003900000 */
[----:B------:R-:W1:Y:S02]  /*170a0*/  @!P0 SYNCS.PHASECHK.TRANS64 P0, [R3+URZ+0x60], R2 ;  /* 0x00006002030085a7 */ /* 0x000e64000800007f */
[----:B-1----:R-:W-:Y:S05]  /*170b0*/  @!P0 BRA `(.L_x_2084) ;  /* 0xfffffffc00f08947 */ /* 0x002fea000383ffff */
[----:B------:R-:W-:Y:S05]  /*170c0*/  BRA `(.L_x_2144) ;  /* 0xffffffd000387947 */ /* 0x000fea000383ffff */
.L_x_2089:
[----:B-1----:R1:W2:Y:S02]  /*170d0*/  SYNCS.PHASECHK.TRANS64.TRYWAIT P0, [R2+URZ+0x36840], R3 ;  /* 0x03684003020075a7 */ /* 0x0022a4000800017f */
[----:B--2---:R-:W-:Y:S05]  /*170e0*/  @!P0 NANOSLEEP.SYNCS 0x989680 ;  /* 0x009896800000895d */ /* 0x004fea0003900000 */
[----:B------:R-:W2:Y:S02]  /*170f0*/  @!P0 SYNCS.PHASECHK.TRANS64 P0, [R2+URZ+0x36840], R3 ;  /* 0x03684003020085a7 */ /* 0x000ea4000800007f */
[----:B--2---:R-:W-:Y:S05]  /*17100*/  @!P0 BRA `(.L_x_2089) ;  /* 0xfffffffc00f08947 */ /* 0x004fea000383ffff */
[----:B------:R-:W-:Y:S05]  /*17110*/  BRA `(.L_x_2145) ;  /* 0xffffffd400ac7947 */ /* 0x000fea000383ffff */
.L_x_2091:
[----:B0-----:R0:W1:Y:S02]  /*17120*/  SYNCS.PHASECHK.TRANS64.TRYWAIT P1, [R3+URZ+0x60], R2 ;  /* 0x00006002030075a7 */ /* 0x001064000802017f */
[----:B-1----:R-:W-:Y:S05]  /*17130*/  @!P1 NANOSLEEP.SYNCS 0x989680 ;  /* 0x009896800000995d */ /* 0x002fea0003900000 */
[----:B------:R-:W1:Y:S02]  /*17140*/  @!P1 SYNCS.PHASECHK.TRANS64 P1, [R3+URZ+0x60], R2 ;  /* 0x00006002030095a7 */ /* 0x000e64000802007f */
[----:B-1----:R-:W-:Y:S05]  /*17150*/  @!P1 BRA `(.L_x_2091) ;  /* 0xfffffffc00f09947 */ /* 0x002fea000383ffff */
[----:B------:R-:W-:Y:S05]  /*17160*/  BRA `(.L_x_2146) ;  /* 0xffffffd800587947 */ /* 0x000fea000383ffff */
.L_x_2096:
[----:B--2---:R2:W3:Y:S02]  /*17170*/  SYNCS.PHASECHK.TRANS64.TRYWAIT P0, [R2+URZ+0x36840], R3 ;  /* 0x03684003020075a7 */ /* 0x0044e4000800017f */
[----:B---3--:R-:W-:Y:S05]  /*17180*/  @!P0 NANOSLEEP.SYNCS 0x989680 ;  /* 0x009896800000895d */ /* 0x008fea0003900000 */
[----:B------:R-:W3:Y:S02]  /*17190*/  @!P0 SYNCS.PHASECHK.TRANS64 P0, [R2+URZ+0x36840], R3 ;  /* 0x03684003020085a7 */ /* 0x000ee4000800007f */
[----:B---3--:R-:W-:Y:S05]  /*171a0*/  @!P0 BRA `(.L_x_2096) ;  /* 0xfffffffc00f08947 */ /* 0x008fea000383ffff */
[----:B------:R-:W-:Y:S05]  /*171b0*/  BRA `(.L_x_2147) ;  /* 0xffffffdc00907947 */ /* 0x000fea000383ffff */
.L_x_2098:
[----:B0-----:R0:W1:Y:S02]  /*171c0*/  SYNCS.PHASECHK.TRANS64.TRYWAIT P1, [R2+URZ+0x60], R9 ;  /* 0x00006009020075a7 */ /* 0x001064000802017f */
[----:B-1----:R-:W-:Y:S05]  /*171d0*/  @!P1 NANOSLEEP.SYNCS 0x989680 ;  /* 0x009896800000995d */ /* 0x002fea0003900000 */
[----:B------:R-:W1:Y:S02]  /*171e0*/  @!P1 SYNCS.PHASECHK.TRANS64 P1, [R2+URZ+0x60], R9 ;  /* 0x00006009020095a7 */ /* 0x000e64000802007f */
[----:B-1----:R-:W-:Y:S05]  /*171f0*/  @!P1 BRA `(.L_x_2098) ;  /* 0xfffffffc00f09947 */ /* 0x002fea000383ffff */
[----:B------:R-:W-:Y:S05]  /*17200*/  BRA `(.L_x_2148) ;  /* 0xffffffe000407947 */ /* 0x000fea000383ffff */
.L_x_2105:
[----:B-1----:R1:W2:Y:S02]  /*17210*/  SYNCS.PHASECHK.TRANS64.TRYWAIT P0, [R3+URZ+0x36860], R2 ;  /* 0x03686002030075a7 */ /* 0x0022a4000800017f */
[----:B--2---:R-:W-:Y:S05]  /*17220*/  @!P0 NANOSLEEP.SYNCS 0x989680 ;  /* 0x009896800000895d */ /* 0x004fea0003900000 */
[----:B------:R-:W2:Y:S02]  /*17230*/  @!P0 SYNCS.PHASECHK.TRANS64 P0, [R3+URZ+0x36860], R2 ;  /* 0x03686002030085a7 */ /* 0x000ea4000800007f */
[----:B--2---:R-:W-:Y:S05]  /*17240*/  @!P0 BRA `(.L_x_2105) ;  /* 0xfffffffc00f08947 */ /* 0x004fea000383ffff */
[----:B------:R-:W-:Y:S05]  /*17250*/  BRA `(.L_x_2149) ;  /* 0xffffffe400607947 */ /* 0x000fea000383ffff */
.L_x_2107:
[----:B------:R-:W-:Y:S01]  /*17260*/  BSSY B0, `(.L_x_2150) ;  /* 0x0000008000007945 */ /* 0x000fe20003800000 */
[----:B0-----:R-:W-:Y:S02]  /*17270*/  IMAD.MOV.U32 R13, RZ, RZ, R16 ;  /* 0x000000ffff0d7224 */ /* 0x001fe400078e0010 */
[----:B------:R-:W-:Y:S02]  /*17280*/  IMAD.MOV.U32 R12, RZ, RZ, RZ ;  /* 0x000000ffff0c7224 */ /* 0x000fe400078e00ff */
[----:B------:R-:W-:Y:S02]  /*17290*/  IMAD.MOV.U32 R11, RZ, RZ, 0x1f ;  /* 0x0000001fff0b7424 */ /* 0x000fe400078e00ff */
[----:B------:R-:W-:-:S07]  /*172a0*/  IMAD.MOV.U32 R15, RZ, RZ, -0x1 ;  /* 0xffffffffff0f7424 */ /* 0x000fce00078e00ff */
[----:B-1----:R-:W-:Y:S05]  /*172b0*/  WARPSYNC.COLLECTIVE R15, `(.L_x_2151) ;  /* 0x000000000f087348 */ /* 0x002fea0003c00000 */
[----:B------:R0:W2:Y:S02]  /*172c0*/  SHFL.IDX P6, R14, R13, R12, R11 ;  /* 0x0000000c0d0e7389 */ /* 0x0000a400000c000b */
[----:B012---:R-:W-:Y:S01]  /*172d0*/  ENDCOLLECTIVE ;  /* 0x000000000000791b */ /* 0x007fe20003800000 */
.L_x_2151:
[----:B------:R-:W-:Y:S05]  /*172e0*/  BSYNC B0 ;  /* 0x0000000000007941 */ /* 0x000fea0003800000 */
.L_x_2150:
        /* <DEDUP_REMOVED lines=8> */
.L_x_2152:
[----:B------:R-:W-:Y:S01]  /*17370*/  IMAD.MOV.U32 R16, RZ, RZ, R14 ;  /* 0x000000ffff107224 */ /* 0x000fe200078e000e */
[----:B------:R-:W-:Y:S06]  /*17380*/  BRA `(.L_x_2153) ;  /* 0xffffffe800007947 */ /* 0x000fec000383ffff */
.L_x_2110:
[----:B------:R-:W-:Y:S01]  /*17390*/  BSSY B0, `(.L_x_2154) ;  /* 0x0000008000007945 */ /* 0x000fe20003800000 */
[----:B0----5:R-:W-:Y:S02]  /*173a0*/  IMAD.MOV.U32 R13, RZ, RZ, R17 ;  /* 0x000000ffff0d7224 */ /* 0x021fe400078e0011 */
[----:B------:R-:W-:Y:S02]  /*173b0*/  IMAD.MOV.U32 R12, RZ, RZ, 0x1 ;  /* 0x00000001ff0c7424 */ /* 0x000fe400078e00ff */
[----:B------:R-:W-:Y:S02]  /*173c0*/  IMAD.MOV.U32 R11, RZ, RZ, RZ ;  /* 0x000000ffff0b7224 */ /* 0x000fe400078e00ff */
[----:B------:R-:W-:-:S07]  /*173d0*/  IMAD.MOV.U32 R15, RZ, RZ, -0x1 ;  /* 0xffffffffff0f7424 */ /* 0x000fce00078e00ff */
[----:B-1234-:R-:W-:Y:S05]  /*173e0*/  WARPSYNC.COLLECTIVE R15, `(.L_x_2155) ;  /* 0x000000000f087348 */ /* 0x01efea0003c00000 */
[----:B------:R0:W0:Y:S02]  /*173f0*/  SHFL.UP P6, R14, R13, R12, R11 ;  /* 0x0400000c0d0e7389 */ /* 0x00002400000c000b */
[----:B01234-:R-:W-:Y:S01]  /*17400*/  ENDCOLLECTIVE ;  /* 0x000000000000791b */ /* 0x01ffe20003800000 */
.L_x_2155:
[----:B------:R-:W-:Y:S05]  /*17410*/  BSYNC B0 ;  /* 0x0000000000007941 */ /* 0x000fea0003800000 */
.L_x_2154:
[----:B------:R-:W-:Y:S01]  /*17420*/  ISETP.NE.AND P0, PT, R6, RZ, PT ;  /* 0x000000ff0600720c */ /* 0x000fe20003f05270 */
[----:B------:R-:W-:Y:S01]  /*17430*/  IMAD.MOV.U32 R11, RZ, RZ, RZ ;  /* 0x000000ffff0b7224 */ /* 0x000fe200078e00ff */
[----:B------:R-:W-:Y:S01]  /*17440*/  MOV R12, 0x2 ;  /* 0x00000002000c7802 */ /* 0x000fe20000000f00 */
[----:B------:R-:W-:Y:S01]  /*17450*/  IMAD.MOV.U32 R15, RZ, RZ, -0x1 ;  /* 0xffffffffff0f7424 */ /* 0x000fe200078e00ff */
[----:B------:R-:W-:Y:S02]  /*17460*/  SEL R14, R14, RZ, P0 ;  /* 0x000000ff0e0e7207 */ /* 0x000fe40000000000 */
[----:B------:R-:W-:-:S03]  /*17470*/  ISETP.GE.U32.AND P0, PT, R6, 0x2, PT ;  /* 0x000000020600780c */ /* 0x000fc60003f06070 */
[----:B------:R-:W-:-:S10]  /*17480*/  IMAD.IADD R13, R17, 0x1, R14 ;  /* 0x00000001110d7824 */ /* 0x000fd400078e020e */
[----:B------:R-:W-:Y:S05]  /*17490*/  WARPSYNC.COLLECTIVE R15, `(.L_x_2156) ;  /* 0x000000000f087348 */ /* 0x000fea0003c00000 */
[----:B------:R0:W1:Y:S02]  /*174a0*/  SHFL.UP P6, R14, R13, R12, R11 ;  /* 0x0400000c0d0e7389 */ /* 0x00006400000c000b */
[----:B01----:R-:W-:Y:S01]  /*174b0*/  ENDCOLLECTIVE ;  /* 0x000000000000791b */ /* 0x003fe20003800000 */
.L_x_2156:
        /* <DEDUP_REMOVED lines=8> */
.L_x_2157:
        /* <DEDUP_REMOVED lines=8> */
.L_x_2158:
        /* <DEDUP_REMOVED lines=8> */
.L_x_2159:
        /* <DEDUP_REMOVED lines=8> */
.L_x_2160:
[----:B------:R-:W-:Y:S05]  /*176c0*/  BRA `(.L_x_2161) ;  /* 0xffffffe400c87947 */ /* 0x000fea000383ffff */
.L_x_2115:
[----:B------:R-:W-:Y:S01]  /*176d0*/  BSSY B0, `(.L_x_2162) ;  /* 0x0000008000007945 */ /* 0x000fe20003800000 */
[----:B-----5:R-:W-:Y:S01]  /*176e0*/  IMAD.MOV.U32 R13, RZ, RZ, R17 ;  /* 0x000000ffff0d7224 */ /* 0x020fe200078e0011 */
[----:B------:R-:W-:Y:S01]  /*176f0*/  MOV R11, RZ ;  /* 0x000000ff000b7202 */ /* 0x000fe20000000f00 */
[----:B------:R-:W-:Y:S02]  /*17700*/  IMAD.MOV.U32 R12, RZ, RZ, 0x1 ;  /* 0x00000001ff0c7424 */ /* 0x000fe400078e00ff */
[----:B------:R-:W-:-:S07]  /*17710*/  IMAD.MOV.U32 R15, RZ, RZ, -0x1 ;  /* 0xffffffffff0f7424 */ /* 0x000fce00078e00ff */
[----:B0-----:R-:W-:Y:S05]  /*17720*/  WARPSYNC.COLLECTIVE R15, `(.L_x_2163) ;  /* 0x000000000f087348 */ /* 0x001fea0003c00000 */
[----:B------:R1:W2:Y:S02]  /*17730*/  SHFL.UP P6, R14, R13, R12, R11 ;  /* 0x0400000c0d0e7389 */ /* 0x0002a400000c000b */
[----:B012---:R-:W-:Y:S01]  /*17740*/  ENDCOLLECTIVE ;  /* 0x000000000000791b */ /* 0x007fe20003800000 */
.L_x_2163:
[----:B------:R-:W-:Y:S05]  /*17750*/  BSYNC B0 ;  /* 0x0000000000007941 */ /* 0x000fea0003800000 */
.L_x_2162:
        /* <DEDUP_REMOVED lines=10> */
.L_x_2164:
        /* <DEDUP_REMOVED lines=8> */
.L_x_2165:
        /* <DEDUP_REMOVED lines=8> */
.L_x_2166:
        /* <DEDUP_REMOVED lines=8> */
.L_x_2167:
        /* <DEDUP_REMOVED lines=8> */
.L_x_2168:
[----:B------:R-:W-:Y:S05]  /*17a00*/  BRA `(.L_x_2169) ;  /* 0xffffffe400b07947 */ /* 0x000fea000383ffff */
.L_x_2117:
[----:B------:R-:W-:Y:S01]  /*17a10*/  BSSY B0, `(.L_x_2170) ;  /* 0x0000006000007945 */ /* 0x000fe20003800000 */
[----:B------:R-:W-:Y:S01]  /*17a20*/  PLOP3.LUT P6, PT, P6, PT, PT, 0x8, 0x0 ;  /* 0x000000000000781c */ /* 0x000fe200037ce170 */
[----:B------:R-:W-:-:S12]  /*17a30*/  IMAD.MOV.U32 R15, RZ, RZ, -0x1 ;  /* 0xffffffffff0f7424 */ /* 0x000fd800078e00ff */
[----:B0-----:R-:W-:Y:S05]  /*17a40*/  WARPSYNC.COLLECTIVE R15, `(.L_x_2171) ;  /* 0x000000000f087348 */ /* 0x001fea0003c00000 */
[----:B------:R-:W-:Y:S01]  /*17a50*/  VOTE.ANY R14, PT, P6 ;  /* 0x00000000000e7806 */ /* 0x000fe200030e0100 */
[----:B0-----:R-:W-:Y:S06]  /*17a60*/  ENDCOLLECTIVE ;  /* 0x000000000000791b */ /* 0x001fec0003800000 */
.L_x_2171:
[----:B------:R-:W-:Y:S05]  /*17a70*/  BSYNC B0 ;  /* 0x0000000000007941 */ /* 0x000fea0003800000 */
.L_x_2170:
        /* <DEDUP_REMOVED lines=9> */
.L_x_2172:
[----:B------:R-:W-:Y:S01]  /*17b10*/  IMAD.MOV.U32 R17, RZ, RZ, R14 ;  /* 0x000000ffff117224 */ /* 0x000fe200078e000e */
[----:B------:R-:W-:Y:S06]  /*17b20*/  BRA `(.L_x_2173) ;  /* 0xffffffe400a07947 */ /* 0x000fec000383ffff */
.L_x_2119:
[----:B------:R-:W-:Y:S01]  /*17b30*/  BSSY B0, `(.L_x_2174) ;  /* 0x0000007000007945 */ /* 0x000fe20003800000 */
[----:B------:R-:W-:Y:S02]  /*17b40*/  IMAD.MOV.U32 R13, RZ, RZ, R2 ;  /* 0x000000ffff0d7224 */ /* 0x000fe400078e0002 */
[----:B------:R-:W-:Y:S02]  /*17b50*/  IMAD.MOV.U32 R11, RZ, RZ, 0x1f ;  /* 0x0000001fff0b7424 */ /* 0x000fe400078e00ff */
[----:B------:R-:W-:-:S07]  /*17b60*/  IMAD.MOV.U32 R15, RZ, RZ, -0x1 ;  /* 0xffffffffff0f7424 */ /* 0x000fce00078e00ff */
[----:B012---:R-:W-:Y:S05]  /*17b70*/  WARPSYNC.COLLECTIVE R15, `(.L_x_2175) ;  /* 0x000000000f087348 */ /* 0x007fea0003c00000 */
[----:B------:R3:W4:Y:S02]  /*17b80*/  SHFL.IDX P6, R14, R13, R12, R11 ;  /* 0x0000000c0d0e7389 */ /* 0x00072400000c000b */
[----:B01234-:R-:W-:Y:S01]  /*17b90*/  ENDCOLLECTIVE ;  /* 0x000000000000791b */ /* 0x01ffe20003800000 */
.L_x_2175:
[----:B------:R-:W-:Y:S05]  /*17ba0*/  BSYNC B0 ;  /* 0x0000000000007941 */ /* 0x000fea0003800000 */
.L_x_2174:
[----:B------:R-:W-:Y:S01]  /*17bb0*/  IMAD.MOV.U32 R7, RZ, RZ, R14 ;  /* 0x000000ffff077224 */ /* 0x000fe200078e000e */
[----:B------:R-:W-:Y:S06]  /*17bc0*/  BRA `(.L_x_2118) ;  /* 0xffffffe400947947 */ /* 0x000fec000383ffff */
.L_x_2123:
[----:B-1----:R1:W2:Y:S02]  /*17bd0*/  SYNCS.PHASECHK.TRANS64.TRYWAIT P0, [R0+URZ+0x36820], R3 ;  /* 0x03682003000075a7 */ /* 0x0022a4000800017f */
[----:B--2---:R-:W-:Y:S05]  /*17be0*/  @!P0 NANOSLEEP.SYNCS 0x989680 ;  /* 0x009896800000895d */ /* 0x004fea0003900000 */
[----:B------:R-:W2:Y:S02]  /*17bf0*/  @!P0 SYNCS.PHASECHK.TRANS64 P0, [R0+URZ+0x36820], R3 ;  /* 0x03682003000085a7 */ /* 0x000ea4000800007f */
[----:B--2---:R-:W-:Y:S05]  /*17c00*/  @!P0 BRA `(.L_x_2123) ;  /* 0xfffffffc00f08947 */ /* 0x004fea000383ffff */
[----:B------:R-:W-:Y:S05]  /*17c10*/  BRA `(.L_x_2176) ;  /* 0xffffffec000c7947 */ /* 0x000fea000383ffff */
.L_x_2124:
[----:B------:R-:W2:Y:S01]  /*17c20*/  S2R R2, SR_TID.X ;  /* 0x0000000000027919 */ /* 0x000ea20000002100 */
[----:B------:R-:W-:Y:S01]  /*17c30*/  BSSY B0, `(.L_x_2177) ;  /* 0x000000a000007945 */ /* 0x000fe20003800000 */
[----:B------:R-:W-:Y:S02]  /*17c40*/  IMAD.MOV.U32 R12, RZ, RZ, RZ ;  /* 0x000000ffff0c7224 */ /* 0x000fe400078e00ff */
[----:B------:R-:W-:Y:S02]  /*17c50*/  IMAD.MOV.U32 R11, RZ, RZ, 0x1f ;  /* 0x0000001fff0b7424 */ /* 0x000fe400078e00ff */
[----:B------:R-:W-:Y:S01]  /*17c60*/  IMAD.MOV.U32 R15, RZ, RZ, -0x1 ;  /* 0xffffffffff0f7424 */ /* 0x000fe200078e00ff */
[----:B--2---:R-:W-:-:S04]  /*17c70*/  SHF.R.U32.HI R2, RZ, 0x5, R2 ;  /* 0x00000005ff027819 */ /* 0x004fc80000011602 */
[----:B------:R-:W-:-:S05]  /*17c80*/  LOP3.LUT R2, R2, 0x3, RZ, 0xc0, !PT ;  /* 0x0000000302027812 */ /* 0x000fca00078ec0ff */
[----:B0-----:R-:W-:-:S07]  /*17c90*/  IMAD.MOV.U32 R13, RZ, RZ, R2 ;  /* 0x000000ffff0d7224 */ /* 0x001fce00078e0002 */
[----:B-1----:R-:W-:Y:S05]  /*17ca0*/  WARPSYNC.COLLECTIVE R15, `(.L_x_2178) ;  /* 0x000000000f087348 */ /* 0x002fea0003c00000 */
[----:B------:R0:W2:Y:S02]  /*17cb0*/  SHFL.IDX P6, R14, R13, R12, R11 ;  /* 0x0000000c0d0e7389 */ /* 0x0000a400000c000b */
[----:B012---:R-:W-:Y:S01]  /*17cc0*/  ENDCOLLECTIVE ;  /* 0x000000000000791b */ /* 0x007fe20003800000 */
.L_x_2178:
[----:B------:R-:W-:Y:S05]  /*17cd0*/  BSYNC B0 ;  /* 0x0000000000007941 */ /* 0x000fea0003800000 */
.L_x_2177:
[----:B------:R-:W-:Y:S05]  /*17ce0*/  BRA `(.L_x_2179) ;  /* 0xffffffe800f47947 */ /* 0x000fea000383ffff */
.L_x_2127:
[----:B------:R-:W-:Y:S01]  /*17cf0*/  BSSY B1, `(.L_x_2180) ;  /* 0x0000006000017945 */ /* 0x000fe20003800000 */
[----:B------:R-:W-:-:S07]  /*17d00*/  IMAD.MOV.U32 R15, RZ, RZ, -0x1 ;  /* 0xffffffffff0f7424 */ /* 0x000fce00078e00ff */
[----:B012---:R-:W-:Y:S05]  /*17d10*/  WARPSYNC.COLLECTIVE R15, `(.L_x_2181) ;  /* 0x000000000f0c7348 */ /* 0x007fea0003c00000 */
[----:B------:R-:W-:Y:S02]  /*17d20*/  ELECT P6, UR62, PT ;  /* 0x00000000003e782f */ /* 0x000fe400038c0000 */
[----:B------:R-:W-:Y:S01]  /*17d30*/  MOV R14, UR62 ;  /* 0x0000003e000e7c02 */ /* 0x000fe20008000f00 */
[----:B012---:R-:W-:Y:S10]  /*17d40*/  ENDCOLLECTIVE ;  /* 0x000000000000791b */ /* 0x007ff40003800000 */
.L_x_2181:
[----:B------:R-:W-:Y:S05]  /*17d50*/  BSYNC B1 ;  /* 0x0000000000017941 */ /* 0x000fea0003800000 */
.L_x_2180:
[----:B------:R-:W-:Y:S05]  /*17d60*/  BRA `(.L_x_2182) ;  /* 0xffffffe800ec7947 */ /* 0x000fea000383ffff */
.L_x_2129:
[----:B-1----:R1:W2:Y:S02]  /*17d70*/  SYNCS.PHASECHK.TRANS64.TRYWAIT P0, [R6+URZ], R5 ;  /* 0x00000005060075a7 */ /* 0x0022a4000800017f */
[----:B--2---:R-:W-:Y:S05]  /*17d80*/  @!P0 NANOSLEEP.SYNCS 0x989680 ;  /* 0x009896800000895d */ /* 0x004fea0003900000 */
[----:B------:R-:W2:Y:S02]  /*17d90*/  @!P0 SYNCS.PHASECHK.TRANS64 P0, [R6+URZ], R5 ;  /* 0x00000005060085a7 */ /* 0x000ea4000800007f */
[----:B--2---:R-:W-:Y:S05]  /*17da0*/  @!P0 BRA `(.L_x_2129) ;  /* 0xfffffffc00f08947 */ /* 0x004fea000383ffff */
[----:B------:R-:W-:Y:S05]  /*17db0*/  BRA `(.L_x_2183) ;  /* 0xffffffec00307947 */ /* 0x000fea000383ffff */
.L_x_2130:
[----:B--2---:R2:W3:Y:S02]  /*17dc0*/  SYNCS.PHASECHK.TRANS64.TRYWAIT P0, [R7+URZ], R2 ;  /* 0x00000002070075a7 */ /* 0x0044e4000800017f */
[----:B---3--:R-:W-:Y:S05]  /*17dd0*/  @!P0 NANOSLEEP.SYNCS 0x989680 ;  /* 0x009896800000895d */ /* 0x008fea0003900000 */
[----:B------:R-:W3:Y:S02]  /*17de0*/  @!P0 SYNCS.PHASECHK.TRANS64 P0, [R7+URZ], R2 ;  /* 0x00000002070085a7 */ /* 0x000ee4000800007f */
[----:B---3--:R-:W-:Y:S05]  /*17df0*/  @!P0 BRA `(.L_x_2130) ;  /* 0xfffffffc00f08947 */ /* 0x008fea000383ffff */
[----:B------:R-:W-:Y:S05]  /*17e00*/  BRA `(.L_x_2184) ;  /* 0xffffffec00247947 */ /* 0x000fea000383ffff */
.L_x_2132:
[----:B---3--:R3:W4:Y:S02]  /*17e10*/  SYNCS.PHASECHK.TRANS64.TRYWAIT P0, [R4+URZ], R5 ;  /* 0x00000005040075a7 */ /* 0x008724000800017f */
[----:B----4-:R-:W-:Y:S05]  /*17e20*/  @!P0 NANOSLEEP.SYNCS 0x989680 ;  /* 0x009896800000895d */ /* 0x010fea0003900000 */
[----:B------:R-:W4:Y:S02]  /*17e30*/  @!P0 SYNCS.PHASECHK.TRANS64 P0, [R4+URZ], R5 ;  /* 0x00000005040085a7 */ /* 0x000f24000800007f */
[----:B----4-:R-:W-:Y:S05]  /*17e40*/  @!P0 BRA `(.L_x_2132) ;  /* 0xfffffffc00f08947 */ /* 0x010fea000383ffff */
[----:B------:R-:W-:Y:S05]  /*17e50*/  BRA `(.L_x_2185) ;  /* 0xffffffec002c7947 */ /* 0x000fea000383ffff */
.L_x_2186:
        /* <DEDUP_REMOVED lines=10> */
.L_x_2663:


//--------------------- .text._ZN7cutlass13device_kernelIN5flash11enable_sm90INS1_16FlashAttnFwdSm90INS1_25CollectiveMainloopFwdSm90ILi2EN4cute5tupleIJNS5_1CILi1EEES8_S8_EEENS6_IJNS7_ILi128EEENS7_ILi112EEENS7_ILi192EEEEEELi192ENS_6half_tEfNS_4arch4Sm90ELb1ELb0ELb0ELb1ELb0ELb1ELb0ELb1ELb1ELb0ELb0ELb0EEENS1_21CollectiveEpilogueFwdINS6_IJSA_SC_SB_EEES9_SE_SG_Li256ELb1ELb0ELb0ELb0EEENS1_36VarlenDynamicPersistentTileSchedulerILi128ELi112ELi256ELi32ELb0ELb0ELb1ELb1ELb1ELb1EEEEEEEEEvNT_6ParamsE --------------------------
	.section	.text._ZN7cutlass13device_kernelIN5flash11enable_sm90INS1_16FlashAttnFwdSm90INS1_25CollectiveMainloopFwdSm90ILi2EN4cute5tupleIJNS5_1CILi1EEES8_S8_EEENS6_IJNS7_ILi128EEENS7_ILi112EEENS7_ILi192EEEEEELi192ENS_6half_tEfNS_4arch4Sm90ELb1ELb0ELb0ELb1ELb0ELb1ELb0ELb1ELb1ELb0ELb0ELb0EEENS1_21CollectiveEpilogueFwdINS6_IJSA_SC_SB_EEES9_SE_SG_Li256ELb1ELb0ELb0ELb0EEENS1_36VarlenDynamicPersistentTileSchedulerILi128ELi112ELi256ELi32ELb0ELb0ELb1ELb1ELb1ELb1EEEEEEEEEvNT_6ParamsE,"ax",@progbits
	.align	128
.text._ZN7cutlass13device_kernelIN5flash11enable_sm90INS1_16FlashAttnFwdSm90INS1_25CollectiveMainloopFwdSm90ILi2EN4cute5tupleIJNS5_1CILi1EEES8_S8_EEENS6_IJNS7_ILi128EEENS7_ILi112EEENS7_ILi192EEEEEELi192ENS_6half_tEfNS_4arch4Sm90ELb1ELb0ELb0ELb1ELb0ELb1ELb0ELb1ELb1ELb0ELb0ELb0EEENS1_21CollectiveEpilogueFwdINS6_IJSA_SC_SB_EEES9_SE_SG_Li256ELb1ELb0ELb0ELb0EEENS1_36VarlenDynamicPersistentTileSchedulerILi128ELi112ELi256ELi32ELb0ELb0ELb1ELb1ELb1ELb1EEEEEEEEEvNT_6ParamsE:
        .type           _ZN7cutlass13device_kernelIN5flash11enable_sm90INS1_16FlashAttnFwdSm90INS1_25CollectiveMainloopFwdSm90ILi2EN4cute5tupleIJNS5_1CILi1EEES8_S8_EEENS6_IJNS7_ILi128EEENS7_ILi112EEENS7_ILi192EEEEEELi192ENS_6half_tEfNS_4arch4Sm90ELb1ELb0ELb0ELb1ELb0ELb1ELb0ELb1ELb1ELb0ELb0ELb0EEENS1_21CollectiveEpilogueFwdINS6_IJSA_SC_SB_EEES9_SE_SG_Li256ELb1ELb0ELb0ELb0EEENS1_36VarlenDynamicPersistentTileSchedulerILi128ELi112ELi256ELi32ELb0ELb0ELb1ELb1ELb1ELb1EEEEEEEEEvNT_6ParamsE,@function
        .size           _ZN7cutlass13device_kernelIN5flash11enable_sm90INS1_16FlashAttnFwdSm90INS1_25CollectiveMainloopFwdSm90ILi2EN4cute5tupleIJNS5_1CILi1EEES8_S8_EEENS6_IJNS7_ILi128EEENS7_ILi112EEENS7_ILi192EEEEEELi192ENS_6half_tEfNS_4arch4Sm90ELb1ELb0ELb0ELb1ELb0ELb1ELb0ELb1ELb1ELb0ELb0ELb0EEENS1_21CollectiveEpilogueFwdINS6_IJSA_SC_SB_EEES9_SE_SG_Li256ELb1ELb0ELb0ELb0EEENS1_36VarlenDynamicPersistentTileSchedulerILi128ELi112ELi256ELi32ELb0ELb0ELb1ELb1ELb1ELb1EEEEEEEEEvNT_6ParamsE,(.L_x_2664 - _ZN7cutlass13device_kernelIN5flash11enable_sm90INS1_16FlashAttnFwdSm90INS1_25CollectiveMainloopFwdSm90ILi2EN4cute5tupleIJNS5_1CILi1EEES8_S8_EEENS6_IJNS7_ILi128EEENS7_ILi112EEENS7_ILi192EEEEEELi192ENS_6half_tEfNS_4arch4Sm90ELb1ELb0ELb0ELb1ELb0ELb1ELb0ELb1ELb1ELb0ELb0ELb0EEENS1_21CollectiveEpilogueFwdINS6_IJSA_SC_SB_EEES9_SE_SG_Li256ELb1ELb0ELb0ELb0EEENS1_36VarlenDynamicPersistentTileSchedulerILi128ELi112ELi256ELi32ELb0ELb0ELb1ELb1ELb1ELb1EEEEEEEEEvNT_6ParamsE)
        .other          _ZN7cutlass13device_kernelIN5flash11enable_sm90INS1_16FlashAttnFwdSm90INS1_25CollectiveMainloopFwdSm90ILi2EN4cute5tupleIJNS5_1CILi1EEES8_S8_EEENS6_IJNS7_ILi128EEENS7_ILi112EEENS7_ILi192EEEEEELi192ENS_6half_tEfNS_4arch4Sm90ELb1ELb0ELb0ELb1ELb0ELb1ELb0ELb1ELb1ELb0ELb0ELb0EEENS1_21CollectiveEpilogueFwdINS6_IJSA_SC_SB_EEES9_SE_SG_Li256ELb1ELb0ELb0ELb0EEENS1_36VarlenDynamicPersistentTileSchedulerILi128ELi112ELi256ELi32ELb0ELb0ELb1ELb1ELb1ELb1EEEEEEEEEvNT_6ParamsE,@"STO_CUDA_ENTRY STV_DEFAULT"
_ZN7cutlass13device_kernelIN5flash11enable_sm90INS1_16FlashAttnFwdSm90INS1_25CollectiveMainloopFwdSm90ILi2EN4cute5tupleIJNS5_1CILi1EEES8_S8_EEENS6_IJNS7_ILi128EEENS7_ILi112EEENS7_ILi192EEEEEELi192ENS_6half_tEfNS_4arch4Sm90ELb1ELb0ELb0ELb1ELb0ELb1ELb0ELb1ELb1ELb0ELb0ELb0EEENS1_21CollectiveEpilogueFwdINS6_IJSA_SC_SB_EEES9_SE_SG_Li256ELb1ELb0ELb0ELb0EEENS1_36VarlenDynamicPersistentTileSchedulerILi128ELi112ELi256ELi32ELb0ELb0ELb1ELb1ELb1ELb1EEEEEEEEEvNT_6ParamsE:
        /* <DEDUP_REMOVED lines=27> */
.L_x_2188:
[----:B------:R-:W-:Y:S05]  /*01b0*/  BSYNC B0 ;  /* 0x0000000000007941 */ /* 0x000fea0003800000 */
.L_x_2187:
        /* <DEDUP_REMOVED lines=41> */
.L_x_2189:
        /* <DEDUP_REMOVED lines=22> */
.L_x_2190:
        /* <DEDUP_REMOVED lines=18> */
.L_x_2191:
        /* <DEDUP_REMOVED lines=22> */
.L_x_2192:
        /* <DEDUP_REMOVED lines=22> */
.L_x_2193:
        /* <DEDUP_REMOVED lines=10> */
.L_x_2196:
        /* <DEDUP_REMOVED lines=9> */
[----:B------:R-:W-:Y:S01]  /*0ac0*/  IMAD.U32 R18, RZ, RZ, UR4 ;  /* 0x00000004ff127e24 */ /* 0x000fe2000f8e00ff */
[----:B------:R-:W-:-:S04]  /*0ad0*/  ULDC UR4, c[0x0][0xc14] ;  /* 0x0003050000047ab9 */ /* 0x000fc80000000800 */
[----:B------:R-:W1:Y:S01]  /*0ae0*/  LDS.128 R212, [R18+0x368d0] ;  /* 0x0368d00012d47984 */ /* 0x000e620000000c00 */
[----:B------:R-:W-:Y:S06]  /*0af0*/  BAR.ARV 0x4, 0x120 ;  /* 0x0104800000007b1d */ /* 0x000fec0000002000 */
[----:B-1----:R-:W-:-:S13]  /*0b00*/  ISETP.GE.AND P0, PT, R215, UR4, PT ;  /* 0x00000004d7007c0c */ /* 0x002fda000bf06270 */
[----:B------:R-:W-:Y:S05]  /*0b10*/  @P0 BRA `(.L_x_2197) ;  /* 0x0000029c00940947 */ /* 0x000fea0003800000 */
[----:B------:R-:W2:Y:S01]  /*0b20*/  LDL R0, [R1+0x74] ;  /* 0x0000740001007983 */ /* 0x000ea20000100800 */
[----:B------:R-:W-:Y:S01]  /*0b30*/  IADD3 R234, R4, -0x80, RZ ;  /* 0xffffff8004ea7810 */ /* 0x000fe20007ffe0ff */
[----:B------:R-:W-:Y:S01]  /*0b40*/  IMAD.MOV.U32 R230, RZ, RZ, RZ ;  /* 0x000000ffffe67224 */ /* 0x000fe200078e00ff */
[----:B------:R-:W-:Y:S02]  /*0b50*/  R2UR UR4, R18 ;  /* 0x00000000120472ca */ /* 0x000fe400000e0000 */
[----:B------:R-:W-:Y:S02]  /*0b60*/  CS2R R208, SRZ ;  /* 0x0000000000d07805 */ /* 0x000fe4000001ff00 */
[----:B------:R-:W-:Y:S01]  /*0b70*/  SHF.R.S32.HI R3, RZ, 0x1f, R234 ;  /* 0x0000001fff037819 */ /* 0x000fe200000114ea */
[----:B------:R-:W-:Y:S01]  /*0b80*/  IMAD.MOV.U32 R205, RZ, RZ, RZ ;  /* 0x000000ffffcd7224 */ /* 0x000fe200078e00ff */
[----:B------:R-:W-:Y:S02]  /*0b90*/  MOV R19, RZ ;  /* 0x000000ff00137202 */ /* 0x000fe40000000f00 */
[----:B0-----:R-:W-:-:S02]  /*0ba0*/  LEA.HI R2, R3, R234, RZ, 0x4 ;  /* 0x000000ea03027211 */ /* 0x001fc400078f20ff */
[----:B------:R-:W-:Y:S02]  /*0bb0*/  LEA.HI R222, R3, R234, RZ, 0x3 ;  /* 0x000000ea03de7211 */ /* 0x000fe400078f18ff */
[----:B------:R-:W-:Y:S01]  /*0bc0*/  SHF.R.S32.HI R5, RZ, 0x4, R2 ;  /* 0x00000004ff057819 */ /* 0x000fe20000011402 */
[----:B------:R-:W-:-:S03]  /*0bd0*/  UIADD3 UR4, UR4, 0x15400, URZ ;  /* 0x0001540004047890 */ /* 0x000fc6000fffe03f */
[----:B------:R-:W-:Y:S02]  /*0be0*/  LEA.HI R4, R2, R5, RZ, 0x1 ;  /* 0x0000000502047211 */ /* 0x000fe400078f08ff */
[----:B--2---:R-:W-:Y:S02]  /*0bf0*/  R2UR UR5, R0 ;  /* 0x00000000000572ca */ /* 0x004fe400000e0000 */
[----:B------:R-:W-:-:S04]  /*0c00*/  LEA.HI R0, R3, R234, RZ, 0x7 ;  /* 0x000000ea03007211 */ /* 0x000fc800078f38ff */
[----:B------:R-:W-:Y:S02]  /*0c10*/  LOP3.LUT R237, R0, 0xffffff80, RZ, 0xc0, !PT ;  /* 0xffffff8000ed7812 */ /* 0x000fe400078ec0ff */
[----:B------:R-:W-:-:S03]  /*0c20*/  SHF.R.S32.HI R14, RZ, 0x7, R0 ;  /* 0x00000007ff0e7819 */ /* 0x000fc60000011400 */
[----:B------:R-:W-:Y:S01]  /*0c30*/  IMAD.IADD R237, R234, 0x1, -R237 ;  /* 0x00000001eaed7824 */ /* 0x000fe200078e0aed */
[----:B------:R-:W-:Y:S01]  /*0c40*/  LEA.HI R0, R0, R14, RZ, 0x1 ;  /* 0x0000000e00007211 */ /* 0x000fe200078f08ff */
[----:B------:R-:W-:Y:S01]  /*0c50*/  ULOP3.LUT UR5, UR5, 0x1, URZ, 0xfc, !UPT ;  /* 0x0000000105057892 */ /* 0x000fe2000f8efc3f */
[----:B------:R-:W-:Y:S02]  /*0c60*/  STL [R1+0x6c], R14 ;  /* 0x00006c0e01007387 */ /* 0x000fe40000100800 */
[----:B------:R-:W-:Y:S02]  /*0c70*/  SHF.R.S32.HI R8, RZ, 0x1f, R237 ;  /* 0x0000001fff087819 */ /* 0x000fe400000114ed */
[----:B------:R-:W-:Y:S02]  /*0c80*/  LOP3.LUT R0, R0, 0x3fffffe, RZ, 0xc0, !PT ;  /* 0x03fffffe00007812 */ /* 0x000fe400078ec0ff */
[CC--:B------:R-:W-:Y:S02]  /*0c90*/  LEA.HI R7, R8.reuse, R237.reuse, RZ, 0x2 ;  /* 0x000000ed08077211 */ /* 0x0c0fe400078f10ff */
[----:B------:R-:W-:Y:S01]  /*0ca0*/  LEA.HI R8, R8, R237, RZ, 0x5 ;  /* 0x000000ed08087211 */ /* 0x000fe200078f28ff */
[----:B------:R-:W-:Y:S01]  /*0cb0*/  IMAD.IADD R0, R14, 0x1, -R0 ;  /* 0x000000010e007824 */ /* 0x000fe200078e0a00 */
[----:B------:R-:W-:-:S02]  /*0cc0*/  SHF.R.S32.HI R9, RZ, 0x2, R7 ;  /* 0x00000002ff097819 */ /* 0x000fc40000011407 */
[----:B------:R-:W-:Y:S02]  /*0cd0*/  SHF.R.S32.HI R6, RZ, 0x1f, R7 ;  /* 0x0000001fff067819 */ /* 0x000fe40000011407 */
[----:B------:R-:W-:Y:S02]  /*0ce0*/  SHF.R.S32.HI R8, RZ, 0x5, R8 ;  /* 0x00000005ff087819 */ /* 0x000fe40000011408 */
[----:B------:R-:W-:Y:S02]  /*0cf0*/  LEA.HI R10, R6, R9, RZ, 0x3 ;  /* 0x00000009060a7211 */ /* 0x000fe400078f18ff */
[----:B------:R-:W-:Y:S02]  /*0d00*/  LOP3.LUT R6, R4, 0x1ffffffe, RZ, 0xc0, !PT ;  /* 0x1ffffffe04067812 */ /* 0x000fe400078ec0ff */
[----:B------:R-:W-:Y:S02]  /*0d10*/  LOP3.LUT R10, R10, 0xfffffff8, RZ, 0xc0, !PT ;  /* 0xfffffff80a0a7812 */ /* 0x000fe400078ec0ff */
[-C--:B------:R-:W-:Y:S01]  /*0d20*/  LEA.HI R4, R3, R234.reuse, RZ, 0x5 ;  /* 0x000000ea03047211 */ /* 0x080fe200078f28ff */
[----:B------:R-:W-:Y:S01]  /*0d30*/  IMAD.IADD R6, R5, 0x1, -R6 ;  /* 0x0000000105067824 */ /* 0x000fe200078e0a06 */
[----:B------:R-:W-:Y:S01]  /*0d40*/  LOP3.LUT R5, R222, 0x1ffffff8, RZ, 0xc0, !PT ;  /* 0x1ffffff8de057812 */ /* 0x000fe200078ec0ff */
[----:B------:R-:W-:Y:S01]  /*0d50*/  IMAD.IADD R9, R9, 0x1, -R10 ;  /* 0x0000000109097824 */ /* 0x000fe200078e0a0a */
[----:B------:R-:W-:-:S02]  /*0d60*/  LEA.HI R10, R3, R234, RZ, 0x2 ;  /* 0x000000ea030a7211 */ /* 0x000fc400078f10ff */
[----:B------:R-:W-:Y:S01]  /*0d70*/  LOP3.LUT R3, R2, 0x3fffff0, RZ, 0xc0, !PT ;  /* 0x03fffff002037812 */ /* 0x000fe200078ec0ff */
[----:B------:R-:W-:Y:S01]  /*0d80*/  IMAD.IADD R5, R234, 0x1, -R5 ;  /* 0x00000001ea057824 */ /* 0x000fe200078e0a05 */
[----:B------:R-:W-:Y:S01]  /*0d90*/  LOP3.LUT R11, R10, 0xfffffffc, RZ, 0xc0, !PT ;  /* 0xfffffffc0a0b7812 */ /* 0x000fe200078ec0ff */
[----:B------:R-:W-:Y:S01]  /*0da0*/  IMAD R9, R8, 0x10, R9 ;  /* 0x0000001008097824 */ /* 0x000fe200078e0209 */
[C---:B------:R-:W-:Y:S02]  /*0db0*/  IADD3 R3, R234.reuse, -R3, RZ ;  /* 0x80000003ea037210 */ /* 0x040fe40007ffe0ff */
[--C-:B------:R-:W-:Y:S01]  /*0dc0*/  SHF.R.S32.HI R204, RZ, 0x2, R10.reuse ;  /* 0x00000002ffcc7819 */ /* 0x100fe2000001140a */
[----:B------:R-:W-:Y:S01]  /*0dd0*/  IMAD.IADD R234, R234, 0x1, -R11 ;  /* 0x00000001eaea7824 */ /* 0x000fe200078e0a0b */
[----:B------:R-:W-:Y:S01]  /*0de0*/  SHF.R.S32.HI R13, RZ, 0x1f, R10 ;  /* 0x0000001fff0d7819 */ /* 0x000fe2000001140a */
[----:B------:R-:W-:Y:S01]  /*0df0*/  IMAD R225, R0, 0x40, R9 ;  /* 0x0000004000e17824 */ /* 0x000fe200078e0209 */
[----:B------:R-:W-:Y:S01]  /*0e00*/  SHF.R.S32.HI R4, RZ, 0x5, R4 ;  /* 0x00000005ff047819 */ /* 0x000fe20000011404 */
[----:B------:R-:W-:Y:S01]  /*0e10*/  VIADD R231, R204, 0x40 ;  /* 0x00000040cce77836 */ /* 0x000fe20000000000 */
[----:B------:R-:W-:Y:S01]  /*0e20*/  LEA.HI R13, R13, R204, RZ, 0x3 ;  /* 0x000000cc0d0d7211 */ /* 0x000fe200078f18ff */
[----:B------:R-:W-:Y:S01]  /*0e30*/  IMAD.U32 R0, RZ, RZ, UR5 ;  /* 0x00000005ff007e24 */ /* 0x000fe2000f8e00ff */
[----:B------:R-:W-:Y:S01]  /*0e40*/  SHF.L.U32 R22, R234, 0x3, RZ ;  /* 0x00000003ea167819 */ /* 0x000fe200000006ff */
[----:B------:R-:W-:Y:S01]  /*0e50*/  IMAD R3, R4, 0x10, R3 ;  /* 0x0000001004037824 */ /* 0x000fe200078e0203 */
[----:B------:R-:W-:Y:S01]  /*0e60*/  LOP3.LUT R13, R13, 0xfffffff8, RZ, 0xc0, !PT ;  /* 0xfffffff80d0d7812 */ /* 0x000fe200078ec0ff */
[----:B------:R-:W-:Y:S01]  /*0e70*/  IMAD.SHL.U32 R210, R231, 0x40, RZ ;  /* 0x00000040e7d27824 */ /* 0x000fe200078e00ff */
[----:B------:R-:W-:Y:S01]  /*0e80*/  SHF.R.S32.HI R2, RZ, 0x1f, R231 ;  /* 0x0000001fff027819 */ /* 0x000fe200000114e7 */
[----:B------:R-:W-:Y:S01]  /*0e90*/  VIADD R206, R22, 0x20 ;  /* 0x0000002016ce7836 */ /* 0x000fe20000000000 */
[----:B------:R-:W-:Y:S01]  /*0ea0*/  LEA R10, R3, R6, 0x3 ;  /* 0x00000006030a7211 */ /* 0x000fe200078e18ff */
[----:B------:R-:W-:Y:S01]  /*0eb0*/  IMAD.IADD R221, R204, 0x1, -R13 ;  /* 0x00000001ccdd7824 */ /* 0x000fe200078e0a0d */
[----:B------:R-:W-:Y:S01]  /*0ec0*/  LEA.HI R2, R2, R231, RZ, 0x3 ;  /* 0x000000e702027211 */ /* 0x000fe200078f18ff */
[----:B------:R-:W-:Y:S01]  /*0ed0*/  IMAD.SHL.U32 R217, R4, 0x200, RZ ;  /* 0x0000020004d97824 */ /* 0x000fe200078e00ff */
[----:B------:R-:W-:Y:S01]  /*0ee0*/  SHF.R.S32.HI R3, RZ, 0x1f, R206 ;  /* 0x0000001fff037819 */ /* 0x000fe200000114ce */
[----:B------:R-:W-:Y:S01]  /*0ef0*/  IMAD.SHL.U32 R211, R221, 0x40, RZ ;  /* 0x00000040ddd37824 */ /* 0x000fe200078e00ff */
[----:B------:R-:W-:Y:S01]  /*0f00*/  IADD3 R207, R22, 0x40, RZ ;  /* 0x0000004016cf7810 */ /* 0x000fe20007ffe0ff */
[----:B------:R-:W-:Y:S01]  /*0f10*/  IMAD.SHL.U32 R2, R2, 0x40, RZ ;  /* 0x0000004002027824 */ /* 0x000fe200078e00ff */
[-C--:B------:R-:W-:Y:S01]  /*0f20*/  LEA.HI R4, R3, R206.reuse, RZ, 0x6 ;  /* 0x000000ce03047211 */ /* 0x080fe200078f30ff */
[----:B------:R0:W-:Y:S01]  /*0f30*/  STL [R1+0x4c], R0 ;  /* 0x00004c0001007387 */ /* 0x0001e20000100800 */
[----:B------:R-:W-:Y:S01]  /*0f40*/  LOP3.LUT R211, R211, 0x1c0, RZ, 0xc0, !PT ;  /* 0x000001c0d3d37812 */ /* 0x000fe200078ec0ff */
[----:B------:R-:W-:Y:S01]  /*0f50*/  IMAD.SHL.U32 R16, R234, 0x4, RZ ;  /* 0x00000004ea107824 */ /* 0x000fe200078e00ff */
[----:B------:R-:W-:Y:S01]  /*0f60*/  LEA.HI R3, R3, R206, RZ, 0x3 ;  /* 0x000000ce03037211 */ /* 0x000fe200078f18ff */
[----:B------:R-:W-:Y:S01]  /*0f70*/  IMAD.SHL.U32 R4, R4, 0x80, RZ ;  /* 0x0000008004047824 */ /* 0x000fe200078e00ff */
[----:B------:R-:W-:-:S02]  /*0f80*/  LOP3.LUT R210, R210, 0x1c0, RZ, 0xc0, !PT ;  /* 0x000001c0d2d27812 */ /* 0x000fc400078ec0ff */
[----:B------:R-:W-:Y:S02]  /*0f90*/  SHF.R.S32.HI R6, RZ, 0x1f, R207 ;  /* 0x0000001fff067819 */ /* 0x000fe400000114cf */
[----:B------:R-:W-:Y:S01]  /*0fa0*/  SHF.R.U32.HI R216, RZ, 0x3, R211 ;  /* 0x00000003ffd87819 */ /* 0x000fe200000116d3 */
[----:B0-----:R-:W-:Y:S01]  /*0fb0*/  IMAD.U32 R0, RZ, RZ, UR4 ;  /* 0x00000004ff007e24 */ /* 0x001fe2000f8e00ff */
[--C-:B------:R-:W-:Y:S02]  /*0fc0*/  LOP3.LUT R11, R211, 0x38, R3.reuse, 0xf8, !PT ;  /* 0x00000038d30b7812 */ /* 0x100fe400078ef803 */
[----:B------:R-:W-:Y:S02]  /*0fd0*/  SHF.R.U32.HI R12, RZ, 0x3, R210 ;  /* 0x00000003ff0c7819 */ /* 0x000fe400000116d2 */
[----:B------:R-:W-:Y:S01]  /*0fe0*/  LOP3.LUT R8, R210, 0x38, R3, 0xf8, !PT ;  /* 0x00000038d2087812 */ /* 0x000fe200078ef803 */
[----:B------:R0:W-:Y:S01]  /*0ff0*/  STL [R1+0x68], R0 ;  /* 0x0000680001007387 */ /* 0x0001e20000100800 */
[----:B------:R-:W-:-:S02]  /*1000*/  LOP3.LUT R218, R2, 0xfffffe00, RZ, 0xc0, !PT ;  /* 0xfffffe0002da7812 */ /* 0x000fc400078ec0ff */
[----:B------:R-:W-:Y:S02]  /*1010*/  LOP3.LUT R4, R4, 0xffffe000, RZ, 0xc0, !PT ;  /* 0xffffe00004047812 */ /* 0x000fe400078ec0ff */
[----:B------:R-:W-:Y:S02]  /*1020*/  LOP3.LUT R11, R11, R216, RZ, 0x3c, !PT ;  /* 0x000000d80b0b7212 */ /* 0x000fe400078e3cff */
[-C--:B------:R-:W-:Y:S02]  /*1030*/  LEA.HI R2, R6, R207.reuse, RZ, 0x3 ;  /* 0x000000cf06027211 */ /* 0x080fe400078f18ff */
[----:B------:R-:W-:Y:S01]  /*1040*/  LOP3.LUT R13, R8, R12, RZ, 0x3c, !PT ;  /* 0x0000000c080d7212 */ /* 0x000fe200078e3cff */
[----:B0-----:R-:W-:Y:S01]  /*1050*/  IMAD.SHL.U32 R0, R10, 0x8, RZ ;  /* 0x000000080a007824 */ /* 0x001fe200078e00ff */
[----:B------:R-:W-:Y:S02]  /*1060*/  LEA.HI R6, R6, R207, RZ, 0x6 ;  /* 0x000000cf06067211 */ /* 0x000fe400078f30ff */
[----:B------:R-:W-:-:S02]  /*1070*/  LOP3.LUT R224, R7, 0x7ffffffc, RZ, 0xc0, !PT ;  /* 0x7ffffffc07e07812 */ /* 0x000fc400078ec0ff */
[----:B------:R-:W-:Y:S01]  /*1080*/  LOP3.LUT R7, R210, 0x38, R22, 0xf8, !PT ;  /* 0x00000038d2077812 */ /* 0x000fe200078ef816 */
[----:B------:R0:W-:Y:S01]  /*1090*/  STL [R1+0x70], R0 ;  /* 0x0000700001007387 */ /* 0x0001e20000100800 */
[-C--:B------:R-:W-:Y:S01]  /*10a0*/  IADD3 R11, R11, R4.reuse, R217 ;  /* 0x000000040b0b7210 */ /* 0x080fe20007ffe0d9 */
[----:B------:R-:W-:Y:S01]  /*10b0*/  IMAD.IADD R224, R237, 0x1, -R224 ;  /* 0x00000001ede07824 */ /* 0x000fe200078e0ae0 */
[----:B------:R-:W-:Y:S02]  /*10c0*/  IADD3 R4, R13, R4, R218 ;  /* 0x000000040d047210 */ /* 0x000fe40007ffe0da */
[----:B------:R-:W-:Y:S02]  /*10d0*/  SHF.L.U32 R6, R6, 0x7, RZ ;  /* 0x0000000706067819 */ /* 0x000fe400000006ff */
[--C-:B------:R-:W-:Y:S02]  /*10e0*/  LOP3.LUT R8, R210, 0x38, R2.reuse, 0xf8, !PT ;  /* 0x00000038d2087812 */ /* 0x100fe400078ef802 */
[----:B------:R-:W-:-:S02]  /*10f0*/  LOP3.LUT R13, R211, 0x38, R2, 0xf8, !PT ;  /* 0x00000038d30d7812 */ /* 0x000fc400078ef802 */
[----:B------:R-:W-:Y:S02]  /*1100*/  LOP3.LUT R7, R218, R7, R12, 0xf6, !PT ;  /* 0x00000007da077212 */ /* 0x000fe400078ef60c */
[----:B------:R-:W-:Y:S02]  /*1110*/  SHF.R.S32.HI R236, RZ, 0x3, R3 ;  /* 0x00000003ffec7819 */ /* 0x000fe40000011403 */
[----:B------:R-:W-:Y:S02]  /*1120*/  LOP3.LUT R6, R6, 0xffffe000, RZ, 0xc0, !PT ;  /* 0xffffe00006067812 */ /* 0x000fe400078ec0ff */
[----:B------:R-:W-:Y:S02]  /*1130*/  LOP3.LUT R15, R8, R12, RZ, 0x3c, !PT ;  /* 0x0000000c080f7212 */ /* 0x000fe400078e3cff */
[----:B------:R-:W-:Y:S02]  /*1140*/  SHF.R.S32.HI R3, RZ, 0x3, R2 ;  /* 0x00000003ff037819 */ /* 0x000fe40000011402 */
[----:B------:R-:W-:-:S02]  /*1150*/  LOP3.LUT R13, R13, R216, RZ, 0x3c, !PT ;  /* 0x000000d80d0d7212 */ /* 0x000fc400078e3cff */
[----:B------:R-:W-:Y:S01]  /*1160*/  LEA R2, R7, UR4, 0x1 ;  /* 0x0000000407027c11 */ /* 0x000fe2000f8e08ff */
[----:B------:R1:W-:Y:S01]  /*1170*/  STL [R1+0x5c], R3 ;  /* 0x00005c0301007387 */ /* 0x0003e20000100800 */
[----:B0-----:R-:W-:Y:S02]  /*1180*/  LEA R0, R11, UR4, 0x1 ;  /* 0x000000040b007c11 */ /* 0x001fe4000f8e08ff */
[-C--:B------:R-:W-:Y:S01]  /*1190*/  IADD3 R15, R15, R6.reuse, R218 ;  /* 0x000000060f0f7210 */ /* 0x080fe20007ffe0da */
[----:B------:R0:W-:Y:S01]  /*11a0*/  STL [R1+0x60], R2 ;  /* 0x0000600201007387 */ /* 0x0001e20000100800 */
[----:B------:R-:W-:Y:S02]  /*11b0*/  IADD3 R13, R13, R6, R217 ;  /* 0x000000060d0d7210 */ /* 0x000fe40007ffe0d9 */
[----:B------:R-:W-:Y:S01]  /*11c0*/  SHF.R.S32.HI R222, RZ, 0x3, R222 ;  /* 0x00000003ffde7819 */ /* 0x000fe200000114de */
[----:B------:R2:W-:Y:S01]  /*11d0*/  STL [R1+0x64], R0 ;  /* 0x0000640001007387 */ /* 0x0005e20000100800 */
[----:B------:R-:W-:-:S02]  /*11e0*/  SHF.R.S32.HI R232, RZ, 0x1f, R204 ;  /* 0x0000001fffe87819 */ /* 0x000fc400000114cc */
[----:B-1----:R-:W-:Y:S02]  /*11f0*/  LEA R3, R4, UR4, 0x1 ;  /* 0x0000000404037c11 */ /* 0x002fe4000f8e08ff */
[----:B------:R-:W-:Y:S02]  /*1200*/  SHF.L.U32 R219, R5, 0x3, RZ ;  /* 0x0000000305db7819 */ /* 0x000fe400000006ff */
[----:B0-----:R-:W-:Y:S01]  /*1210*/  LEA R2, R13, UR4, 0x1 ;  /* 0x000000040d027c11 */ /* 0x001fe2000f8e08ff */
[----:B------:R0:W-:Y:S01]  /*1220*/  STL [R1+0x54], R3 ;  /* 0x0000540301007387 */ /* 0x0001e20000100800 */
[----:B--2---:R-:W-:-:S05]  /*1230*/  LEA R0, R15, UR4, 0x1 ;  /* 0x000000040f007c11 */ /* 0x004fca000f8e08ff */
[----:B------:R0:W-:Y:S04]  /*1240*/  STL [R1+0x50], R0 ;  /* 0x0000500001007387 */ /* 0x0001e80000100800 */
[----:B------:R0:W-:Y:S02]  /*1250*/  STL [R1+0x58], R2 ;  /* 0x0000580201007387 */ /* 0x0001e40000100800 */
.L_x_2433:
[----:B0-----:R-:W0:Y:S01]  /*1260*/  LDC.64 R2, c[0x0][0xc60] ;  /* 0x00031800ff027b82 */ /* 0x001e220000000a00 */
[----:B------:R-:W-:Y:S01]  /*1270*/  ULDC.64 UR4, c[0x0][0xa28] ;  /* 0x00028a0000047ab9 */ /* 0x000fe20000000a00 */
[----:B------:R-:W-:Y:S01]  /*1280*/  ULDC.64 UR8, c[0x0][0xa18] ;  /* 0x0002860000087ab9 */ /* 0x000fe20000000a00 */
[----:B------:R-:W-:Y:S01]  /*1290*/  ULDC.64 UR6, c[0x0][0xa08] ;  /* 0x0002820000067ab9 */ /* 0x000fe20000000a00 */
[----:B0-----:R-:W-:-:S05]  /*12a0*/  IMAD.WIDE R2, R215, 0x4, R2 ;  /* 0x00000004d7027825 */ /* 0x001fca00078e0202 */
        /* <DEDUP_REMOVED lines=17> */
[----:B---34-:R-:W-:Y:S01]  /*13c0*/  @P1 IADD3 R4, P2, R227, UR8, RZ ;  /* 0x00000008e3041c10 */ /* 0x018fe2000ff5e0ff */
[----:B------:R-:W-:Y:S01]  /*13d0*/  IMAD.U32 R215, RZ, RZ, UR4 ;  /* 0x00000004ffd77e24 */ /* 0x000fe2000f8e00ff */
[C---:B------:R-:W-:Y:S01]  /*13e0*/  IADD3.X R7, R228.reuse, UR7, RZ, P4, !PT ;  /* 0x00000007e4077c10 */ /* 0x040fe2000a7fe4ff */
[----:B------:R-:W-:Y:S01]  /*13f0*/  ULDC.64 UR4, c[0x0][0x3f8] ;  /* 0x0000fe0000047ab9 */ /* 0x000fe20000000a00 */
[----:B------:R-:W-:-:S03]  /*1400*/  @P1 IADD3.X R5, R228, UR9, RZ, P2, !PT ;  /* 0x00000009e4051c10 */ /* 0x000fc600097fe4ff */
[----:B------:R0:W5:Y:S01]  /*1410*/  @P0 LDG.E R26, desc[UR60][R6.64] ;  /* 0x0000003c061a0981 */ /* 0x000162000c1e1900 */
[----:B------:R-:W-:Y:S01]  /*1420*/  UISETP.NE.U32.AND UP0, UPT, UR4, URZ, UPT ;  /* 0x0000003f0400728c */ /* 0x000fe2000bf05070 */
[----:B------:R-:W-:Y:S02]  /*1430*/  ULDC.64 UR8, c[0x0][0xa20] ;  /* 0x0002880000087ab9 */ /* 0x000fe40000000a00 */
[----:B------:R0:W5:Y:S01]  /*1440*/  @P1 LDG.E R215, desc[UR60][R4.64] ;  /* 0x0000003c04d71981 */ /* 0x000162000c1e1900 */
[----:B------:R-:W-:Y:S01]  /*1450*/  UISETP.NE.AND.EX UP0, UPT, UR5, URZ, UPT, UP0 ;  /* 0x0000003f0500728c */ /* 0x000fe2000bf05300 */
[----:B------:R-:W-:Y:S01]  /*1460*/  ULDC UR4, c[0x0][0x404] ;  /* 0x0001010000047ab9 */ /* 0x000fe20000000800 */
[----:B------:R-:W-:Y:S02]  /*1470*/  ISETP.NE.U32.AND P2, PT, RZ, UR8, PT ;  /* 0x00000008ff007c0c */ /* 0x000fe4000bf45070 */
[----:B------:R-:W-:Y:S01]  /*1480*/  USEL UR4, UR4, 0x1, UP0 ;  /* 0x0000000104047887 */ /* 0x000fe20008000000 */
[----:B------:R-:W-:Y:S01]  /*1490*/  ULDC UR5, c[0x0][0x2e0] ;  /* 0x0000b80000057ab9 */ /* 0x000fe20000000800 */
[----:B------:R-:W-:-:S02]  /*14a0*/  ISETP.NE.AND.EX P2, PT, RZ, UR9, PT, P2 ;  /* 0x00000009ff007c0c */ /* 0x000fc4000bf45320 */
[----:B------:R-:W-:-:S03]  /*14b0*/  UIMAD UR4, UR4, UR5, URZ ;  /* 0x00000005040472a4 */ /* 0x000fc6000f8e023f */
[----:B------:R-:W-:Y:S01]  /*14c0*/  ULDC UR5, c[0x0][0x338] ;  /* 0x0000ce0000057ab9 */ /* 0x000fe20000000800 */
[----:B------:R-:W-:Y:S01]  /*14d0*/  MOV R233, R213 ;  /* 0x000000d500e97202 */ /* 0x000fe20000000f00 */
[----:B------:R-:W-:Y:S02]  /*14e0*/  IMAD.MOV.U32 R226, RZ, RZ, R214 ;  /* 0x000000ffffe27224 */ /* 0x000fe400078e00d6 */
[----:B------:R-:W-:Y:S01]  /*14f0*/  IMAD.MOV.U32 R25, RZ, RZ, R229 ;  /* 0x000000ffff197224 */ /* 0x000fe200078e00e5 */
[----:B0-----:R-:W-:Y:S06]  /*1500*/  @P1 BRA `(.L_x_2198) ;  /* 0x0000000000241947 */ /* 0x001fec0003800000 */
        /* <DEDUP_REMOVED lines=9> */
.L_x_2198:
[----:B------:R-:W-:Y:S01]  /*15a0*/  MOV R2, UR5 ;  /* 0x0000000500027c02 */ /* 0x000fe20008000f00 */
[----:B------:R-:W-:Y:S01]  /*15b0*/  IMAD.U32 R27, RZ, RZ, UR4 ;  /* 0x00000004ff1b7e24 */ /* 0x000fe2000f8e00ff */
[----:B------:R-:W-:Y:S06]  /*15c0*/  @!P2 BRA `(.L_x_2199) ;  /* 0x000000000010a947 */ /* 0x000fec0003800000 */
[----:B------:R-:W-:-:S04]  /*15d0*/  IADD3 R4, P0, R227, UR8, RZ ;  /* 0x00000008e3047c10 */ /* 0x000fc8000ff1e0ff */
[----:B------:R-:W-:-:S05]  /*15e0*/  IADD3.X R5, R228, UR9, RZ, P0, !PT ;  /* 0x00000009e4057c10 */ /* 0x000fca00087fe4ff */
[----:B------:R0:W5:Y:S01]  /*15f0*/  LDG.E R27, desc[UR60][R4.64] ;  /* 0x0000003c041b7981 */ /* 0x000162000c1e1900 */
[----:B------:R-:W-:Y:S05]  /*1600*/  BRA `(.L_x_2200) ;  /* 0x0000000000107947 */ /* 0x000fea0003800000 */
.L_x_2199:
[----:B------:R-:W-:Y:S05]  /*1610*/  @!P0 BRA `(.L_x_2200) ;  /* 0x00000000000c8947 */ /* 0x000fea0003800000 */
[----:B------:R-:W2:Y:S04]  /*1620*/  LDG.E R4, desc[UR60][R6.64] ;  /* 0x0000003c06047981 */ /* 0x000ea8000c1e1900 */
[----:B------:R-:W2:Y:S02]  /*1630*/  LDG.E R27, desc[UR60][R6.64+0x4] ;  /* 0x0000043c061b7981 */ /* 0x000ea4000c1e1900 */
[----:B--2---:R-:W-:-:S07]  /*1640*/  IMAD.IADD R27, R27, 0x1, -R4 ;  /* 0x000000011b1b7824 */ /* 0x004fce00078e0a04 */
.L_x_2200:
        /* <DEDUP_REMOVED lines=14> */
[----:B------:R-:W-:Y:S02]  /*1730*/  IADD3 R11, R27, -R0, RZ ;  /* 0x800000001b0b7210 */ /* 0x000fe40007ffe0ff */
[----:B0-----:R-:W-:Y:S02]  /*1740*/  MOV R4, RZ ;  /* 0x000000ff00047202 */ /* 0x001fe40000000f00 */
[----:B------:R-:W-:Y:S01]  /*1750*/  PLOP3.LUT P2, PT, PT, PT, PT, 0x80, 0x0 ;  /* 0x000000000000781c */ /* 0x000fe20003f4f070 */
[----:B------:R-:W-:-:S05]  /*1760*/  IMAD.MOV R0, RZ, RZ, -R11 ;  /* 0x000000ffff007224 */ /* 0x000fca00078e0a0b */
[----:B------:R-:W-:-:S04]  /*1770*/  VIMNMX R0, RZ, R0, !PT ;  /* 0x00000000ff007248 */ /* 0x000fc80007fe0100 */
[----:B------:R-:W-:-:S05]  /*1780*/  SHF.R.U32.HI R124, RZ, 0x4, R0 ;  /* 0x00000004ff7c7819 */ /* 0x000fca0000011600 */
[----:B------:R-:W-:-:S04]  /*1790*/  IMAD.WIDE.U32 R124, R124, 0x24924925, RZ ;  /* 0x249249257c7c7825 */ /* 0x000fc800078e00ff */
[----:B------:R-:W-:Y:S02]  /*17a0*/  IMAD.MOV.U32 R24, RZ, RZ, R125 ;  /* 0x000000ffff187224 */ /* 0x000fe400078e007d */
[----:B--2---:R-:W-:Y:S01]  /*17b0*/  @P0 IMAD.IADD R2, R8, 0x1, -R3 ;  /* 0x0000000108020824 */ /* 0x004fe200078e0a03 */
[----:B------:R-:W-:-:S03]  /*17c0*/  LEA R8, R213, 0xef, 0x7 ;  /* 0x000000efd5087811 */ /* 0x000fc600078e38ff */
[----:B------:R-:W-:-:S04]  /*17d0*/  IMAD.IADD R220, R11, 0x1, R2 ;  /* 0x000000010bdc7824 */ /* 0x000fc800078e0202 */
        /* <DEDUP_REMOVED lines=9> */
[----:B------:R-:W-:-:S05]  /*1870*/  VIMNMX R148, R3, R148, PT ;  /* 0x0000009403947248 */ /* 0x000fca0003fe0100 */
[----:B------:R-:W-:-:S05]  /*1880*/  IMAD R3, R148, 0x70, -R11 ;  /* 0x0000007094037824 */ /* 0x000fca00078e0a0b */
[----:B------:R-:W-:-:S04]  /*1890*/  VIMNMX R3, R3, R2, PT ;  /* 0x0000000203037248 */ /* 0x000fc80003fe0100 */
[----:B------:R-:W-:-:S13]  /*18a0*/  ISETP.GT.AND P0, PT, R3, R0, PT ;  /* 0x000000000300720c */ /* 0x000fda0003f04270 */
[----:B------:R-:W-:Y:S01]  /*18b0*/  @P0 MOV R4, RZ ;  /* 0x000000ff00040202 */ /* 0x000fe20000000f00 */
[----:B------:R-:W-:-:S04]  /*18c0*/  @P0 VIADD R5, R3, 0x6f ;  /* 0x0000006f03050836 */ /* 0x000fc80000000000 */
[----:B------:R-:W-:-:S05]  /*18d0*/  @P0 IMAD.HI R4, R5, -0x6db6db6d, R4 ;  /* 0x9249249305040827 */ /* 0x000fca00078e0204 */
[----:B------:R-:W-:-:S04]  /*18e0*/  @P0 SHF.R.U32.HI R3, RZ, 0x1f, R4 ;  /* 0x0000001fff030819 */ /* 0x000fc80000011604 */
[----:B------:R-:W-:-:S04]  /*18f0*/  @P0 LEA.HI.SX32 R24, R4, R3, 0x1a ;  /* 0x0000000304180211 */ /* 0x000fc800078fd2ff */
[----:B------:R-:W-:-:S13]  /*1900*/  ISETP.GT.AND P0, PT, R24, R125, PT ;  /* 0x0000007d1800720c */ /* 0x000fda0003f04270 */
[----:B-1----:R-:W-:Y:S05]  /*1910*/  @!P0 BRA `(.L_x_2201) ;  /* 0x0000008c00388947 */ /* 0x002fea0003800000 */
        /* <DEDUP_REMOVED lines=20> */
.L_x_2203:
[----:B------:R-:W-:Y:S05]  /*1a60*/  BSYNC B6 ;  /* 0x0000000000067941 */ /* 0x000fea0003800000 */
.L_x_2202:
        /* <DEDUP_REMOVED lines=19> */
[----:B-1---5:R-:W-:Y:S05]  /*1ba0*/  CALL.ABS.NOINC R14 ;  /* 0x000000000e007343 */ /* 0x022fea0003c00000 */
.L_x_2205:
[----:B------:R-:W-:Y:S05]  /*1bb0*/  BSYNC B6 ;  /* 0x0000000000067941 */ /* 0x000fea0003800000 */
.L_x_2204:
[----:B------:R-:W-:Y:S01]  /*1bc0*/  ULDC.64 UR4, c[0x0][0x9f8] ;  /* 0x00027e0000047ab9 */ /* 0x000fe20000000a00 */
[----:B------:R-:W2:Y:S01]  /*1bd0*/  LDL.LU R20, [R1] ;  /* 0x0000000001147983 */ /* 0x000ea20000300800 */
[----:B------:R-:W-:Y:S01]  /*1be0*/  ISETP.NE.U32.AND P0, PT, RZ, UR4, PT ;  /* 0x00000004ff007c0c */ /* 0x000fe2000bf05070 */
[----:B------:R-:W0:Y:S01]  /*1bf0*/  LDC R0, c[0x0][0x428] ;  /* 0x00010a00ff007b82 */ /* 0x000e220000000800 */
[----:B------:R-:W-:-:S07]  /*1c00*/  ULDC UR6, c[0x0][0x2e4] ;  /* 0x0000b90000067ab9 */ /* 0x000fce0000000800 */
[----:B------:R-:W1:Y:S01]  /*1c10*/  LDC.64 R112, c[0x0][0x2f0] ;  /* 0x0000bc00ff707b82 */ /* 0x000e620000000a00 */
[----:B------:R-:W-:Y:S01]  /*1c20*/  ISETP.NE.AND.EX P0, PT, RZ, UR5, PT, P0 ;  /* 0x00000005ff007c0c */ /* 0x000fe2000bf05300 */
[----:B------:R-:W-:Y:S01]  /*1c30*/  IMAD.IADD R121, R26, 0x1, R27 ;  /* 0x000000011a797824 */ /* 0x000fe200078e021b */
[----:B------:R-:W-:Y:S01]  /*1c40*/  SHF.R.S32.HI R23, RZ, 0x1f, R22 ;  /* 0x0000001fff177819 */ /* 0x000fe20000011416 */
[----:B------:R-:W-:-:S04]  /*1c50*/  ULDC.64 UR8, c[0x0][0xa08] ;  /* 0x0002820000087ab9 */ /* 0x000fc80000000a00 */
[----:B------:R-:W3:Y:S06]  /*1c60*/  LDC.64 R106, c[0x0][0x3e8] ;  /* 0x0000fa00ff6a7b82 */ /* 0x000eec0000000a00 */
[----:B------:R-:W-:Y:S02]  /*1c70*/  @P0 IADD3 R4, P1, R227, UR4, RZ ;  /* 0x00000004e3040c10 */ /* 0x000fe4000ff3e0ff */
[----:B------:R-:W4:Y:S02]  /*1c80*/  LDC.64 R100, c[0x0][0x3d8] ;  /* 0x0000f600ff647b82 */ /* 0x000f240000000a00 */
[----:B------:R-:W-:Y:S01]  /*1c90*/  @P0 IADD3.X R5, R228, UR5, RZ, P1, !PT ;  /* 0x00000005e4050c10 */ /* 0x000fe20008ffe4ff */
[----:B------:R-:W-:-:S04]  /*1ca0*/  ULDC.64 UR4, c[0x0][0x320] ;  /* 0x0000c80000047ab9 */ /* 0x000fc80000000a00 */
[----:B------:R3:W2:Y:S01]  /*1cb0*/  @P0 LDG.E R25, desc[UR60][R4.64] ;  /* 0x0000003c04190981 */ /* 0x0006a2000c1e1900 */
[----:B0-----:R-:W-:Y:S01]  /*1cc0*/  ISETP.NE.AND P0, PT, R0, 0x1, PT ;  /* 0x000000010000780c */ /* 0x001fe20003f05270 */
[----:B------:R-:W-:Y:S01]  /*1cd0*/  VIADD R0, R22, 0x60 ;  /* 0x0000006016007836 */ /* 0x000fe20000000000 */
[----:B------:R-:W-:Y:S01]  /*1ce0*/  ISETP.GE.AND P2, PT, R206, UR6, PT ;  /* 0x00000006ce007c0c */ /* 0x000fe2000bf46270 */
[----:B------:R-:W0:Y:S01]  /*1cf0*/  LDC R35, c[0x0][0x3d4] ;  /* 0x0000f500ff237b82 */ /* 0x000e220000000800 */
[----:B------:R-:W-:Y:S01]  /*1d00*/  ISETP.GE.AND P1, PT, R22, UR6, PT ;  /* 0x0000000616007c0c */ /* 0x000fe2000bf26270 */
[----:B------:R-:W0:Y:S01]  /*1d10*/  S2R R149, SR_TID.X ;  /* 0x0000000000957919 */ /* 0x000e220000002100 */
[----:B------:R-:W-:Y:S02]  /*1d20*/  SEL R6, RZ, 0xffffffff, P2 ;  /* 0xffffffffff067807 */ /* 0x000fe40001000000 */
[----:B------:R-:W-:Y:S01]  /*1d30*/  SEL R3, RZ, 0x1, P1 ;  /* 0x00000001ff037807 */ /* 0x000fe20000800000 */
[----:B---3--:R-:W-:Y:S01]  /*1d40*/  IMAD.WIDE.U32 R108, R204, R106, R22 ;  /* 0x0000006acc6c7225 */ /* 0x008fe200078e0016 */
[----:B------:R-:W-:-:S02]  /*1d50*/  ISETP.GE.AND P1, PT, R207, UR6, PT ;  /* 0x00000006cf007c0c */ /* 0x000fc4000bf26270 */
[----:B------:R-:W-:Y:S01]  /*1d60*/  ISETP.GE.AND P2, PT, R0, UR6, PT ;  /* 0x0000000600007c0c */ /* 0x000fe2000bf46270 */
[----:B------:R-:W3:Y:S01]  /*1d70*/  @P0 LDC R7, c[0x0][0x42c] ;  /* 0x00010b00ff070b82 */ /* 0x000ee20000000800 */
[----:B------:R-:W-:Y:S01]  /*1d80*/  IMAD.SHL.U32 R4, R6, 0x2, RZ ;  /* 0x0000000206047824 */ /* 0x000fe200078e00ff */
[----:B------:R-:W-:Y:S01]  /*1d90*/  SEL R5, RZ, 0x4, P1 ;  /* 0x00000004ff057807 */ /* 0x000fe20000800000 */
[----:B----4-:R-:W-:Y:S01]  /*1da0*/  IMAD.WIDE.U32 R102, R204, R100, R22 ;  /* 0x00000064cc667225 */ /* 0x010fe200078e0016 */
[----:B------:R-:W-:Y:S02]  /*1db0*/  SEL R6, RZ, 0x8, P2 ;  /* 0x00000008ff067807 */ /* 0x000fe40001000000 */
[----:B------:R-:W-:Y:S01]  /*1dc0*/  LOP3.LUT R4, R4, 0x2, R3, 0xe2, !PT ;  /* 0x0000000204047812 */ /* 0x000fe200078ee203 */
[----:B------:R-:W-:Y:S01]  /*1dd0*/  IMAD R27, R107, 0x70, RZ ;  /* 0x000000706b1b7824 */ /* 0x000fe200078e02ff */
[----:B------:R-:W4:Y:S01]  /*1de0*/  @P0 LDC R9, c[0x0][0x430] ;  /* 0x00010c00ff090b82 */ /* 0x000f220000000800 */
[----:B------:R-:W-:Y:S01]  /*1df0*/  IADD3 R3, R22, 0x80, RZ ;  /* 0x0000008016037810 */ /* 0x000fe20007ffe0ff */
[----:B------:R-:W-:Y:S01]  /*1e00*/  IMAD R133, R101, 0x70, RZ ;  /* 0x0000007065857824 */ /* 0x000fe200078e02ff */
[----:B------:R-:W-:-:S02]  /*1e10*/  LOP3.LUT R5, R6, R4, R5, 0xfe, !PT ;  /* 0x0000000406057212 */ /* 0x000fc400078efe05 */
[----:B------:R-:W-:Y:S02]  /*1e20*/  ISETP.GE.AND P1, PT, R3, UR6, PT ;  /* 0x0000000603007c0c */ /* 0x000fe4000bf26270 */
[----:B------:R-:W-:Y:S02]  /*1e30*/  SHF.R.S32.HI R15, RZ, 0x1f, R121 ;  /* 0x0000001fff0f7819 */ /* 0x000fe40000011479 */
[----:B------:R-:W-:Y:S02]  /*1e40*/  SEL R6, RZ, 0x10, P1 ;  /* 0x00000010ff067807 */ /* 0x000fe40000800000 */
[----:B------:R-:W-:Y:S02]  /*1e50*/  SHF.R.S32.HI R17, RZ, 0x1f, R16 ;  /* 0x0000001fff117819 */ /* 0x000fe40000011410 */
[----:B------:R-:W-:Y:S01]  /*1e60*/  LOP3.LUT R29, R5, R6, RZ, 0xfc, !PT ;  /* 0x00000006051d7212 */ /* 0x000fe200078efcff */
[----:B-1----:R-:W-:Y:S01]  /*1e70*/  IMAD R6, R15, R112, RZ ;  /* 0x000000700f067224 */ /* 0x002fe200078e02ff */
[----:B0-----:R-:W-:Y:S01]  /*1e80*/  ISETP.GE.AND P3, PT, R207, R35, PT ;  /* 0x00000023cf00720c */ /* 0x001fe20003f66270 */
[----:B---3--:R-:W-:Y:S01]  /*1e90*/  @P0 IMAD.HI.U32 R4, R214, R7, RZ ;  /* 0x00000007d6040227 */ /* 0x008fe200078e00ff */
[----:B------:R-:W-:-:S02]  /*1ea0*/  ISETP.GE.AND P1, PT, R206, R35, PT ;  /* 0x00000023ce00720c */ /* 0x000fc40003f26270 */
[----:B------:R-:W-:Y:S01]  /*1eb0*/  LOP3.LUT P2, RZ, R221, 0x4, RZ, 0xc0, !PT ;  /* 0x00000004ddff7812 */ /* 0x000fe2000784c0ff */
[----:B------:R-:W-:Y:S01]  /*1ec0*/  IMAD.WIDE.U32 R110, R204, R106, R16 ;  /* 0x0000006acc6e7225 */ /* 0x000fe200078e0010 */
[----:B------:R-:W-:Y:S02]  /*1ed0*/  SHF.R.U32.HI R30, RZ, 0x3, R210 ;  /* 0x00000003ff1e7819 */ /* 0x000fe400000116d2 */
[----:B------:R-:W-:Y:S01]  /*1ee0*/  SHF.L.U64.HI R135, R112, 0x6, R113 ;  /* 0x0000000670877819 */ /* 0x000fe20000010271 */
[----:B------:R-:W-:Y:S01]  /*1ef0*/  IMAD.WIDE.U32 R104, R204, R100, R16 ;  /* 0x00000064cc687225 */ /* 0x000fe200078e0010 */
[----:B----4-:R-:W-:Y:S02]  /*1f00*/  @P0 SHF.R.U32.HI R214, RZ, R9, R4 ;  /* 0x00000009ffd60219 */ /* 0x010fe40000011604 */
[----:B------:R-:W-:Y:S01]  /*1f10*/  ISETP.NE.U32.AND P0, PT, RZ, UR8, PT ;  /* 0x00000008ff007c0c */ /* 0x000fe2000bf05070 */
[----:B------:R-:W-:Y:S01]  /*1f20*/  IMAD.WIDE.U32 R4, R121, R112, RZ ;  /* 0x0000007079047225 */ /* 0x000fe200078e00ff */
[----:B------:R-:W-:-:S02]  /*1f30*/  SHF.R.S32.HI R8, RZ, 0x1f, R214 ;  /* 0x0000001fff087819 */ /* 0x000fc400000114d6 */
[----:B------:R-:W-:Y:S01]  /*1f40*/  ISETP.NE.AND.EX P0, PT, RZ, UR9, PT, P0 ;  /* 0x00000009ff007c0c */ /* 0x000fe2000bf05300 */
[----:B------:R-:W-:Y:S01]  /*1f50*/  IMAD R9, R121, R113, R6 ;  /* 0x0000007179097224 */ /* 0x000fe200078e0206 */
[----:B------:R-:W-:Y:S01]  /*1f60*/  SHF.L.U32 R136, R112, 0x6, RZ ;  /* 0x0000000670887819 */ /* 0x000fe200000006ff */
[----:B------:R-:W-:Y:S01]  /*1f70*/  IMAD R11, R8, UR4, RZ ;  /* 0x00000004080b7c24 */ /* 0x000fe2000f8e02ff */
[----:B------:R-:W-:Y:S01]  /*1f80*/  SHF.L.U32 R124, R35, 0x1, RZ ;  /* 0x00000001237c7819 */ /* 0x000fe200000006ff */
[C---:B------:R-:W-:Y:S01]  /*1f90*/  IMAD.WIDE.U32 R6, R214.reuse, UR4, R22 ;  /* 0x00000004d6067c25 */ /* 0x040fe2000f8e0016 */
[----:B------:R-:W-:Y:S02]  /*1fa0*/  SHF.R.S32.HI R146, RZ, 0x1f, R231 ;  /* 0x0000001fff927819 */ /* 0x000fe400000114e7 */
[----:B------:R-:W-:Y:S01]  /*1fb0*/  LEA.HI R149, R149, 0x8, RZ, 0x19 ;  /* 0x0000000895957811 */ /* 0x000fe200078fc8ff */
[----:B------:R-:W-:Y:S01]  /*1fc0*/  IMAD R11, R214, UR5, R11 ;  /* 0x00000005d60b7c24 */ /* 0x000fe2000f8e020b */
[----:B------:R-:W-:Y:S01]  /*1fd0*/  ULDC.64 UR4, c[0x0][0x2f8] ;  /* 0x0000be0000047ab9 */ /* 0x000fe20000000a00 */
[----:B------:R-:W-:Y:S01]  /*1fe0*/  IMAD.IADD R5, R5, 0x1, R9 ;  /* 0x0000000105057824 */ /* 0x000fe200078e0209 */
[----:B------:R-:W-:Y:S01]  /*1ff0*/  MOV R114, R6 ;  /* 0x0000000600727202 */ /* 0x000fe20000000f00 */
[----:B------:R-:W-:-:S02]  /*2000*/  IMAD R9, R8, UR4, RZ ;  /* 0x0000000408097c24 */ /* 0x000fc4000f8e02ff */
[----:B------:R-:W-:Y:S02]  /*2010*/  IMAD.IADD R115, R7, 0x1, R11 ;  /* 0x0000000107737824 */ /* 0x000fe400078e020b */
[C---:B------:R-:W-:Y:S02]  /*2020*/  IMAD R9, R214.reuse, UR5, R9 ;  /* 0x00000005d6097c24 */ /* 0x040fe4000f8e0209 */
[----:B------:R-:W-:Y:S01]  /*2030*/  IMAD.WIDE.U32 R4, R214, UR4, R4 ;  /* 0x00000004d6047c25 */ /* 0x000fe2000f8e0004 */
[----:B------:R-:W-:-:S03]  /*2040*/  ULDC.64 UR4, c[0x0][0x300] ;  /* 0x0000c00000047ab9 */ /* 0x000fc60000000a00 */
[----:B------:R-:W-:Y:S02]  /*2050*/  IMAD.IADD R5, R5, 0x1, R9 ;  /* 0x0000000105057824 */ /* 0x000fe400078e0209 */
[----:B------:R-:W-:-:S04]  /*2060*/  IMAD R6, R232, R106, RZ ;  /* 0x0000006ae8067224 */ /* 0x000fc800078e02ff */
[----:B------:R-:W-:-:S04]  /*2070*/  IMAD R11, R204, R107, R6 ;  /* 0x0000006bcc0b7224 */ /* 0x000fc800078e0206 */
[----:B------:R-:W-:Y:S01]  /*2080*/  IMAD.IADD R111, R111, 0x1, R11 ;  /* 0x000000016f6f7824 */ /* 0x000fe200078e020b */
[----:B------:R-:W-:Y:S01]  /*2090*/  IADD3 R109, R11, R109, RZ ;  /* 0x0000006d0b6d7210 */ /* 0x000fe20007ffe0ff */
[----:B-----5:R-:W-:-:S04]  /*20a0*/  IMAD.WIDE.U32 R110, R144, R106, R110 ;  /* 0x0000006a906e7225 */ /* 0x020fc800078e006e */
[----:B------:R-:W-:Y:S01]  /*20b0*/  IMAD.WIDE.U32 R108, R144, R106, R108 ;  /* 0x0000006a906c7225 */ /* 0x000fe200078e006c */
[----:B--2---:R-:W-:-:S04]  /*20c0*/  LOP3.LUT R20, R20, 0xfffffffe, RZ, 0xc0, !PT ;  /* 0xfffffffe14147812 */ /* 0x004fc800078ec0ff */
[----:B------:R-:W-:-:S04]  /*20d0*/  @P3 LOP3.LUT R20, R20, 0x1, RZ, 0xfc, !PT ;  /* 0x0000000114143812 */ /* 0x000fc800078efcff */
[----:B------:R-:W-:-:S04]  /*20e0*/  LOP3.LUT R20, R20, 0xfffffffb, RZ, 0xc0, !PT ;  /* 0xfffffffb14147812 */ /* 0x000fc800078ec0ff */
[----:B------:R-:W-:-:S05]  /*20f0*/  @P2 LOP3.LUT R20, R20, 0x4, RZ, 0xfc, !PT ;  /* 0x0000000414142812 */ /* 0x000fca00078efcff */
[----:B------:R0:W-:Y:S01]  /*2100*/  STL [R1], R20 ;  /* 0x0000001401007387 */ /* 0x0001e20000100800 */
[----:B------:R-:W-:Y:S02]  /*2110*/  SHF.R.S32.HI R7, RZ, 0x1f, R25 ;  /* 0x0000001fff077819 */ /* 0x000fe40000011419 */
[----:B------:R-:W-:Y:S01]  /*2120*/  SEL R9, R25, RZ, !P0 ;  /* 0x000000ff19097207 */ /* 0x000fe20004000000 */
[----:B------:R-:W-:Y:S01]  /*2130*/  IMAD R25, R113, 0x70, RZ ;  /* 0x0000007071197824 */ /* 0x000fe200078e02ff */
        /* <DEDUP_REMOVED lines=8> */
[----:B------:R-:W-:Y:S02]  /*21c0*/  IMAD R21, R204, R113, R4 ;  /* 0x00000071cc157224 */ /* 0x000fe400078e0204 */
[----:B------:R-:W-:Y:S02]  /*21d0*/  IMAD.IADD R4, R117, 0x1, R13 ;  /* 0x0000000175047824 */ /* 0x000fe400078e020d */
[----:B------:R-:W-:Y:S02]  /*21e0*/  IMAD R8, R8, UR4, RZ ;  /* 0x0000000408087c24 */ /* 0x000fe4000f8e02ff */
[----:B------:R-:W-:Y:S01]  /*21f0*/  IMAD.WIDE.U32 R114, R9, UR4, R114 ;  /* 0x0000000409727c25 */ /* 0x000fe2000f8e0072 */
[----:B------:R-:W-:-:S02]  /*2200*/  IADD3.X R6, R4, R7, R21, P0, !PT ;  /* 0x0000000704067210 */ /* 0x000fc400007fe415 */
[----:B------:R-:W-:Y:S01]  /*2210*/  ISETP.GE.AND P0, PT, R22, R35, PT ;  /* 0x000000231600720c */ /* 0x000fe20003f06270 */
[----:B------:R-:W-:Y:S02]  /*2220*/  IMAD R7, R232, R100, RZ ;  /* 0x00000064e8077224 */ /* 0x000fe400078e02ff */
[----:B------:R-:W-:Y:S01]  /*2230*/  IMAD R39, R9, UR5, R8 ;  /* 0x0000000509277c24 */ /* 0x000fe2000f8e0208 */
[C---:B------:R-:W-:Y:S01]  /*2240*/  SEL R8, R35.reuse, RZ, P3 ;  /* 0x000000ff23087207 */ /* 0x040fe20001800000 */
[----:B------:R-:W-:Y:S01]  /*2250*/  IMAD R11, R204, R101, R7 ;  /* 0x00000065cc0b7224 */ /* 0x000fe200078e0207 */
[C---:B------:R-:W-:Y:S01]  /*2260*/  SEL R7, R35.reuse, RZ, P0 ;  /* 0x000000ff23077207 */ /* 0x040fe20000000000 */
[----:B------:R-:W-:Y:S01]  /*2270*/  IMAD.WIDE.U32 R112, R112, 0x70, RZ ;  /* 0x0000007070707825 */ /* 0x000fe200078e00ff */
[----:B------:R-:W-:Y:S02]  /*2280*/  SEL R9, R35, RZ, P1 ;  /* 0x000000ff23097207 */ /* 0x000fe40000800000 */
[----:B------:R-:W-:Y:S01]  /*2290*/  IADD3 R120, P3, R204, R121, RZ ;  /* 0x00000079cc787210 */ /* 0x000fe20007f7e0ff */
[----:B------:R-:W-:Y:S01]  /*22a0*/  IMAD.IADD R7, R22, 0x1, R7 ;  /* 0x0000000116077824 */ /* 0x000fe200078e0207 */
[----:B------:R-:W-:Y:S01]  /*22b0*/  IADD3 R9, R206, R9, RZ ;  /* 0x00000009ce097210 */ /* 0x000fe20007ffe0ff */
[----:B------:R-:W-:-:S02]  /*22c0*/  IMAD.IADD R12, R207, 0x1, R8 ;  /* 0x00000001cf0c7824 */ /* 0x000fc400078e0208 */
[----:B------:R-:W-:Y:S01]  /*22d0*/  IMAD.IADD R105, R105, 0x1, R11 ;  /* 0x0000000169697824 */ /* 0x000fe200078e020b */
[----:B------:R-:W-:Y:S01]  /*22e0*/  SHF.R.S32.HI R8, RZ, 0x1f, R7 ;  /* 0x0000001fff087819 */ /* 0x000fe20000011407 */
[----:B------:R-:W-:Y:S01]  /*22f0*/  IMAD.IADD R103, R11, 0x1, R103 ;  /* 0x000000010b677824 */ /* 0x000fe200078e0267 */
[----:B------:R-:W-:Y:S01]  /*2300*/  SHF.R.S32.HI R10, RZ, 0x1f, R9 ;  /* 0x0000001fff0a7819 */ /* 0x000fe20000011409 */
[-C--:B------:R-:W-:Y:S01]  /*2310*/  IMAD.WIDE.U32 R104, R144, R100.reuse, R104 ;  /* 0x0000006490687225 */ /* 0x080fe200078e0068 */
[CC--:B------:R-:W-:Y:S02]  /*2320*/  LEA.HI R21, R8.reuse, R7.reuse, RZ, 0x3 ;  /* 0x0000000708157211 */ /* 0x0c0fe400078f18ff */
[----:B------:R-:W-:Y:S01]  /*2330*/  LEA.HI R7, R8, R7, RZ, 0x6 ;  /* 0x0000000708077211 */ /* 0x000fe200078f30ff */
[----:B------:R-:W-:Y:S01]  /*2340*/  IMAD.IADD R132, R113, 0x1, R25 ;  /* 0x0000000171847824 */ /* 0x000fe200078e0219 */
[----:B------:R-:W-:Y:S01]  /*2350*/  SHF.R.S32.HI R13, RZ, 0x1f, R12 ;  /* 0x0000001fff0d7819 */ /* 0x000fe2000001140c */
[----:B------:R-:W-:Y:S01]  /*2360*/  IMAD.WIDE.U32 R102, R144, R100, R102 ;  /* 0x0000006490667225 */ /* 0x000fe200078e0066 */
[----:B------:R-:W-:-:S02]  /*2370*/  SHF.R.S32.HI R8, RZ, 0x6, R7 ;  /* 0x00000006ff087819 */ /* 0x000fc40000011407 */
[----:B------:R-:W-:Y:S01]  /*2380*/  LEA.HI R11, R10, R9, RZ, 0x6 ;  /* 0x000000090a0b7211 */ /* 0x000fe200078f30ff */
[----:B------:R-:W-:Y:S01]  /*2390*/  IMAD.X R121, R232, 0x1, R15, P3 ;  /* 0x00000001e8797824 */ /* 0x000fe200018e060f */
[-C--:B------:R-:W-:Y:S01]  /*23a0*/  LEA.HI R28, R13, R12.reuse, RZ, 0x3 ;  /* 0x0000000c0d1c7211 */ /* 0x080fe200078f18ff */
[C---:B------:R-:W-:Y:S01]  /*23b0*/  IMAD R143, R8.reuse, 0x1c00, R217 ;  /* 0x00001c00088f7824 */ /* 0x040fe200078e02d9 */
[----:B------:R-:W-:Y:S01]  /*23c0*/  LOP3.LUT R7, R211, 0x38, R21, 0xf8, !PT ;  /* 0x00000038d3077812 */ /* 0x000fe200078ef815 */
[----:B------:R-:W-:Y:S01]  /*23d0*/  IMAD R141, R8, 0x1c00, R218 ;  /* 0x00001c00088d7824 */ /* 0x000fe200078e02da */
[----:B------:R-:W-:Y:S01]  /*23e0*/  LEA.HI R12, R13, R12, RZ, 0x6 ;  /* 0x0000000c0d0c7211 */ /* 0x000fe200078f30ff */
[----:B------:R-:W-:Y:S01]  /*23f0*/  IMAD.IADD R38, R115, 0x1, R39 ;  /* 0x0000000173267824 */ /* 0x000fe200078e0227 */
[----:B------:R-:W-:Y:S02]  /*2400*/  SHF.R.S32.HI R11, RZ, 0x6, R11 ;  /* 0x00000006ff0b7819 */ /* 0x000fe4000001140b */
[----:B------:R-:W-:-:S02]  /*2410*/  LOP3.LUT R8, R7, R216, RZ, 0x3c, !PT ;  /* 0x000000d807087212 */ /* 0x000fc400078e3cff */
[----:B------:R-:W-:Y:S01]  /*2420*/  SHF.R.S32.HI R12, RZ, 0x6, R12 ;  /* 0x00000006ff0c7819 */ /* 0x000fe2000001140c */
[--C-:B------:R-:W-:Y:S01]  /*2430*/  IMAD R142, R11, 0x1c00, R217.reuse ;  /* 0x00001c000b8e7824 */ /* 0x100fe200078e02d9 */
[----:B------:R-:W-:Y:S01]  /*2440*/  LOP3.LUT R7, R211, 0x38, R28, 0xf8, !PT ;  /* 0x00000038d3077812 */ /* 0x000fe200078ef81c */
[----:B------:R-:W-:Y:S01]  /*2450*/  IMAD R139, R11, 0x1c00, R218 ;  /* 0x00001c000b8b7824 */ /* 0x000fe200078e02da */
[----:B------:R-:W-:Y:S01]  /*2460*/  SHF.R.S32.HI R11, RZ, 0x1f, R144 ;  /* 0x0000001fff0b7819 */ /* 0x000fe20000011490 */
[----:B------:R-:W-:Y:S01]  /*2470*/  IMAD R140, R12, 0x1c00, R217 ;  /* 0x00001c000c8c7824 */ /* 0x000fe200078e02d9 */
[----:B------:R-:W-:Y:S01]  /*2480*/  LOP3.LUT R7, R7, R216, RZ, 0x3c, !PT ;  /* 0x000000d807077212 */ /* 0x000fe200078e3cff */
[----:B------:R-:W-:Y:S01]  /*2490*/  IMAD.IADD R143, R143, 0x1, R8 ;  /* 0x000000018f8f7824 */ /* 0x000fe200078e0208 */
[----:B------:R-:W-:Y:S01]  /*24a0*/  LEA.HI R26, R10, R9, RZ, 0x3 ;  /* 0x000000090a1a7211 */ /* 0x000fe200078f18ff */
[----:B------:R-:W-:Y:S01]  /*24b0*/  IMAD R138, R12, 0x1c00, R218 ;  /* 0x00001c000c8a7824 */ /* 0x000fe200078e02da */
[----:B------:R-:W-:Y:S01]  /*24c0*/  LOP3.LUT R10, R210, 0x38, R21, 0xf8, !PT ;  /* 0x00000038d20a7812 */ /* 0x000fe200078ef815 */
[----:B------:R-:W-:Y:S01]  /*24d0*/  IMAD.IADD R140, R140, 0x1, R7 ;  /* 0x000000018c8c7824 */ /* 0x000fe200078e0207 */
[--C-:B------:R-:W-:Y:S01]  /*24e0*/  LOP3.LUT R9, R211, 0x38, R26.reuse, 0xf8, !PT ;  /* 0x00000038d3097812 */ /* 0x100fe200078ef81a */
[C---:B------:R-:W-:Y:S01]  /*24f0*/  IMAD R7, R11.reuse, R106, RZ ;  /* 0x0000006a0b077224 */ /* 0x040fe200078e02ff */
[----:B------:R-:W-:Y:S01]  /*2500*/  LOP3.LUT R8, R210, 0x38, R26, 0xf8, !PT ;  /* 0x00000038d2087812 */ /* 0x000fe200078ef81a */
[----:B------:R-:W-:Y:S01]  /*2510*/  IMAD R11, R11, R100, RZ ;  /* 0x000000640b0b7224 */ /* 0x000fe200078e02ff */
[----:B------:R-:W-:Y:S01]  /*2520*/  LOP3.LUT R9, R9, R216, RZ, 0x3c, !PT ;  /* 0x000000d809097212 */ /* 0x000fe200078e3cff */
[----:B------:R-:W-:Y:S01]  /*2530*/  IMAD R33, R144, R107, R7 ;  /* 0x0000006b90217224 */ /* 0x000fe200078e0207 */
[----:B------:R-:W-:Y:S01]  /*2540*/  LOP3.LUT R8, R8, R30, RZ, 0x3c, !PT ;  /* 0x0000001e08087212 */ /* 0x000fe200078e3cff */
[----:B------:R-:W-:Y:S01]  /*2550*/  IMAD R31, R144, R101, R11 ;  /* 0x00000065901f7224 */ /* 0x000fe200078e020b */
[----:B------:R-:W-:Y:S01]  /*2560*/  IADD3 R142, R142, R9, RZ ;  /* 0x000000098e8e7210 */ /* 0x000fe20007ffe0ff */
[----:B------:R-:W-:Y:S01]  /*2570*/  VIADD R11, R22, 0xa0 ;  /* 0x000000a0160b7836 */ /* 0x000fe20000000000 */
[----:B------:R-:W-:Y:S01]  /*2580*/  LOP3.LUT R9, R210, 0x38, R28, 0xf8, !PT ;  /* 0x00000038d2097812 */ /* 0x000fe200078ef81c */
[----:B------:R-:W-:Y:S01]  /*2590*/  IMAD.IADD R139, R139, 0x1, R8 ;  /* 0x000000018b8b7824 */ /* 0x000fe200078e0208 */
[C---:B------:R-:W-:Y:S01]  /*25a0*/  SHF.L.U64.HI R7, R106.reuse, 0x6, R107 ;  /* 0x000000066a077819 */ /* 0x040fe2000001026b */
[C---:B------:R-:W-:Y:S01]  /*25b0*/  IMAD.SHL.U32 R8, R106.reuse, 0x40, RZ ;  /* 0x000000406a087824 */ /* 0x040fe200078e00ff */
[----:B------:R-:W-:Y:S01]  /*25c0*/  ISETP.GE.AND P2, PT, R11, UR6, PT ;  /* 0x000000060b007c0c */ /* 0x000fe2000bf46270 */
[----:B------:R-:W-:Y:S01]  /*25d0*/  IMAD.WIDE.U32 R106, R106, 0x70, RZ ;  /* 0x000000706a6a7825 */ /* 0x000fe200078e00ff */
[----:B------:R-:W-:-:S02]  /*25e0*/  LOP3.LUT R13, R211, 0x18, R22, 0xf8, !PT ;  /* 0x00000018d30d7812 */ /* 0x000fc400078ef816 */
[-C--:B------:R-:W-:Y:S01]  /*25f0*/  LOP3.LUT R10, R10, R30.reuse, RZ, 0x3c, !PT ;  /* 0x0000001e0a0a7212 */ /* 0x080fe200078e3cff */
[----:B------:R-:W-:Y:S01]  /*2600*/  IMAD.IADD R15, R31, 0x1, R103 ;  /* 0x000000011f0f7824 */ /* 0x000fe200078e0267 */
[----:B------:R-:W-:Y:S02]  /*2610*/  LOP3.LUT R9, R9, R30, RZ, 0x3c, !PT ;  /* 0x0000001e09097212 */ /* 0x000fe400078e3cff */
[----:B------:R-:W-:Y:S01]  /*2620*/  SEL R30, RZ, 0x20, P2 ;  /* 0x00000020ff1e7807 */ /* 0x000fe20001000000 */
[----:B------:R-:W-:Y:S01]  /*2630*/  IMAD.IADD R141, R141, 0x1, R10 ;  /* 0x000000018d8d7824 */ /* 0x000fe200078e020a */
[----:B------:R-:W-:Y:S01]  /*2640*/  LOP3.LUT R12, R13, R216, RZ, 0x3c, !PT ;  /* 0x000000d80d0c7212 */ /* 0x000fe200078e3cff */
[----:B------:R-:W-:Y:S01]  /*2650*/  IMAD.IADD R138, R138, 0x1, R9 ;  /* 0x000000018a8a7824 */ /* 0x000fe200078e0209 */
[----:B------:R-:W-:Y:S01]  /*2660*/  IADD3 R134, R107, R27, RZ ;  /* 0x0000001b6b867210 */ /* 0x000fe20007ffe0ff */
[C---:B------:R-:W-:Y:S01]  /*2670*/  IMAD.SHL.U32 R10, R100.reuse, 0x40, RZ ;  /* 0x00000040640a7824 */ /* 0x040fe200078e00ff */
[C---:B------:R-:W-:Y:S01]  /*2680*/  SHF.L.U64.HI R9, R100.reuse, 0x6, R101 ;  /* 0x0000000664097819 */ /* 0x040fe20000010265 */
[----:B------:R-:W-:Y:S01]  /*2690*/  IMAD.WIDE.U32 R100, R100, 0x70, RZ ;  /* 0x0000007064647825 */ /* 0x000fe200078e00ff */
[----:B0-----:R-:W-:-:S02]  /*26a0*/  SHF.R.S32.HI R20, RZ, 0x3, R21 ;  /* 0x00000003ff147819 */ /* 0x001fc40000011415 */
[----:B------:R-:W-:Y:S01]  /*26b0*/  SHF.R.S32.HI R25, RZ, 0x3, R26 ;  /* 0x00000003ff197819 */ /* 0x000fe2000001141a */
[----:B------:R-:W-:Y:S01]  /*26c0*/  IMAD.IADD R137, R217, 0x1, R12 ;  /* 0x00000001d9897824 */ /* 0x000fe200078e020c */
[----:B------:R-:W-:Y:S01]  /*26d0*/  SHF.R.S32.HI R27, RZ, 0x3, R28 ;  /* 0x00000003ff1b7819 */ /* 0x000fe2000001141c */
[----:B------:R-:W-:Y:S01]  /*26e0*/  IMAD.IADD R12, R111, 0x1, R33 ;  /* 0x000000016f0c7824 */ /* 0x000fe200078e0221 */
[----:B------:R-:W-:Y:S01]  /*26f0*/  LOP3.LUT R37, R29, R30, RZ, 0xfc, !PT ;  /* 0x0000001e1d257212 */ /* 0x000fe200078efcff */
[----:B------:R-:W-:Y:S01]  /*2700*/  IMAD.IADD R13, R33, 0x1, R109 ;  /* 0x00000001210d7824 */ /* 0x000fe200078e026d */
[----:B------:R-:W-:Y:S01]  /*2710*/  LOP3.LUT R21, R21, 0xfffffff8, RZ, 0xc0, !PT ;  /* 0xfffffff815157812 */ /* 0x000fe200078ec0ff */
[----:B------:R-:W-:Y:S01]  /*2720*/  IMAD.IADD R133, R101, 0x1, R133 ;  /* 0x0000000165857824 */ /* 0x000fe200078e0285 */
[----:B------:R-:W-:Y:S02]  /*2730*/  LOP3.LUT R26, R26, 0xfffffff8, RZ, 0xc0, !PT ;  /* 0xfffffff81a1a7812 */ /* 0x000fe400078ec0ff */
[----:B------:R-:W-:-:S02]  /*2740*/  LOP3.LUT R28, R28, 0xfffffff8, RZ, 0xc0, !PT ;  /* 0xfffffff81c1c7812 */ /* 0x000fc400078ec0ff */
[----:B------:R-:W-:Y:S02]  /*2750*/  IADD3 R14, R105, R31, RZ ;  /* 0x0000001f690e7210 */ /* 0x000fe40007ffe0ff */
[C---:B------:R-:W-:Y:S02]  /*2760*/  LOP3.LUT R33, R37.reuse, 0x2, RZ, 0xc0, !PT ;  /* 0x0000000225217812 */ /* 0x040fe400078ec0ff */
[C---:B------:R-:W-:Y:S02]  /*2770*/  LOP3.LUT R34, R37.reuse, 0x4, RZ, 0xc0, !PT ;  /* 0x0000000425227812 */ /* 0x040fe400078ec0ff */
[C---:B------:R-:W-:Y:S02]  /*2780*/  LOP3.LUT R35, R37.reuse, 0x8, RZ, 0xc0, !PT ;  /* 0x0000000825237812 */ /* 0x040fe400078ec0ff */
[----:B------:R-:W-:Y:S02]  /*2790*/  LOP3.LUT R36, R37, 0x10, RZ, 0xc0, !PT ;  /* 0x0000001025247812 */ /* 0x000fe400078ec0ff */
[----:B------:R-:W-:-:S02]  /*27a0*/  LOP3.LUT R29, R29, 0x1, RZ, 0xc0, !PT ;  /* 0x000000011d1d7812 */ /* 0x000fc400078ec0ff */
[----:B------:R-:W-:Y:S02]  /*27b0*/  SHF.R.S32.HI R30, RZ, 0x1f, R21 ;  /* 0x0000001fff1e7819 */ /* 0x000fe40000011415 */
[----:B------:R-:W-:Y:S02]  /*27c0*/  SHF.R.S32.HI R31, RZ, 0x1f, R26 ;  /* 0x0000001fff1f7819 */ /* 0x000fe4000001141a */
[----:B------:R-:W-:Y:S02]  /*27d0*/  SHF.R.S32.HI R32, RZ, 0x1f, R28 ;  /* 0x0000001fff207819 */ /* 0x000fe4000001141c */
[----:B------:R-:W-:-:S07]  /*27e0*/  LOP3.LUT R37, R37, 0x20, RZ, 0xc0, !PT ;  /* 0x0000002025257812 */ /* 0x000fce00078ec0ff */
.L_x_2305:
[----:B------:R-:W2:Y:S01]  /*27f0*/  LDL.LU R43, [R1] ;  /* 0x00000000012b7983 */ /* 0x000ea20000300800 */
[----:B-----5:R-:W-:Y:S01]  /*2800*/  VIADD R49, R24, 0xffffffff ;  /* 0xffffffff18317836 */ /* 0x020fe20000000000 */
[----:B------:R-:W0:Y:S01]  /*2810*/  LDC.64 R122, c[0x0][0x2d8] ;  /* 0x0000b600ff7a7b82 */ /* 0x000e220000000a00 */
[----:B------:R-:W-:Y:S01]  /*2820*/  LOP3.LUT P5, RZ, R221, 0x4, RZ, 0xc0, !PT ;  /* 0x00000004ddff7812 */ /* 0x000fe200078ac0ff */
[----:B------:R-:W-:Y:S05]  /*2830*/  YIELD ;  /* 0x0000000000007946 */ /* 0x000fea0003800000 */
[----:B------:R-:W-:Y:S01]  /*2840*/  SHF.R.S32.HI R48, RZ, 0x1f, R49 ;  /* 0x0000001fff307819 */ /* 0x000fe20000011431 */
[-C--:B------:R-:W-:Y:S01]  /*2850*/  IMAD R39, R132, R49.reuse, RZ ;  /* 0x0000003184277224 */ /* 0x080fe200078e02ff */
[----:B------:R-:W1:Y:S01]  /*2860*/  LDC R119, c[0x0][0x3d4] ;  /* 0x0000f500ff777b82 */ /* 0x000e620000000800 */
[----:B------:R-:W-:Y:S01]  /*2870*/  IMAD.WIDE.U32 R128, R112, R49, RZ ;  /* 0x0000003170807225 */ /* 0x000fe200078e00ff */
[----:B------:R-:W-:Y:S03]  /*2880*/  BSSY B0, `(.L_x_2206) ;  /* 0x0000757000007945 */ /* 0x000fe60003800000 */
[----:B------:R-:W-:Y:S01]  /*2890*/  IMAD R39, R48, R112, R39 ;  /* 0x0000007030277224 */ /* 0x000fe200078e0227 */
[----:B------:R-:W-:-:S02]  /*28a0*/  IADD3 R24, P2, P3, R5, R128, R136 ;  /* 0x0000008005187210 */ /* 0x000fc40007b5e088 */
[----:B------:R-:W-:Y:S02]  /*28b0*/  IADD3 R41, P4, R5, R128, RZ ;  /* 0x0000008005297210 */ /* 0x000fe40007f9e0ff */
[----:B------:R-:W-:Y:S01]  /*28c0*/  IADD3 R92, R129, R39, RZ ;  /* 0x00000027815c7210 */ /* 0x000fe20007ffe0ff */
[----:B------:R-:W-:-:S03]  /*28d0*/  IMAD R39, R19, 0x5400, R137 ;  /* 0x0000540013277824 */ /* 0x000fc600078e0289 */
[----:B------:R-:W-:Y:S01]  /*28e0*/  IADD3.X R40, R6, R92, R135, P2, P3 ;  /* 0x0000005c06287210 */ /* 0x000fe200017e6487 */
[----:B------:R-:W-:Y:S01]  /*28f0*/  IMAD.X R42, R92, 0x1, R6, P4 ;  /* 0x000000015c2a7824 */ /* 0x000fe200020e0606 */
[----:B------:R-:W-:Y:S02]  /*2900*/  ISETP.GT.AND P3, PT, R49, R125, PT ;  /* 0x0000007d3100720c */ /* 0x000fe40003f64270 */
[CC--:B0-----:R-:W-:Y:S02]  /*2910*/  LEA R44, P2, R24.reuse, R122.reuse, 0x1 ;  /* 0x0000007a182c7211 */ /* 0x0c1fe400078408ff */
[----:B------:R-:W-:Y:S02]  /*2920*/  LEA R46, P4, R41, R122, 0x1 ;  /* 0x0000007a292e7211 */ /* 0x000fe400078808ff */
[----:B------:R-:W-:Y:S01]  /*2930*/  LEA.HI.X R45, R24, R123, R40, 0x1, P2 ;  /* 0x0000007b182d7211 */ /* 0x000fe200010f0c28 */
[----:B------:R-:W-:Y:S01]  /*2940*/  IMAD.MOV.U32 R24, RZ, RZ, R49 ;  /* 0x000000ffff187224 */ /* 0x000fe200078e0031 */
[----:B-1----:R-:W-:-:S02]  /*2950*/  ISETP.GE.AND P2, PT, R119, 0x1, PT ;  /* 0x000000017700780c */ /* 0x002fc40003f46270 */
[----:B------:R-:W-:Y:S01]  /*2960*/  LEA.HI.X R47, R41, R123, R42, 0x1, P4 ;  /* 0x0000007b292f7211 */ /* 0x000fe200020f0c2a */
[C---:B------:R-:W-:Y:S02]  /*2970*/  VIADD R41, R39.reuse, 0x20 ;  /* 0x0000002027297836 */ /* 0x040fe40000000000 */
[C---:B------:R-:W-:Y:S01]  /*2980*/  @P5 VIADD R41, R39.reuse, 0xffffffe0 ;  /* 0xffffffe027295836 */ /* 0x040fe20000000000 */
[----:B------:R-:W-:-:S03]  /*2990*/  LEA R39, R39, R118, 0x1 ;  /* 0x0000007627277211 */ /* 0x000fc600078e08ff */
[----:B------:R-:W-:Y:S01]  /*29a0*/  IMAD R96, R41, 0x2, R118 ;  /* 0x0000000229607824 */ /* 0x000fe200078e0276 */
[----:B--2---:R-:W-:-:S04]  /*29b0*/  LOP3.LUT R43, R43, 0xfffffffd, RZ, 0xc0, !PT ;  /* 0xfffffffd2b2b7812 */ /* 0x004fc800078ec0ff */
[----:B------:R-:W-:-:S05]  /*29c0*/  @P3 LOP3.LUT R43, R43, 0x2, RZ, 0xfc, !PT ;  /* 0x000000022b2b3812 */ /* 0x000fca00078efcff */
[----:B------:R0:W-:Y:S01]  /*29d0*/  STL [R1], R43 ;  /* 0x0000002b01007387 */ /* 0x0001e20000100800 */
[----:B------:R-:W-:Y:S05]  /*29e0*/  @!P2 BRA `(.L_x_2207) ;  /* 0x000000700020a947 */ /* 0x000fea0003800000 */
[----:B------:R-:W-:Y:S01]  /*29f0*/  ULDC.U8 UR4, c[0x0][0x3f0] ;  /* 0x0000fc0000047ab9 */ /* 0x000fe20000000000 */
[-C--:B0-----:R-:W-:Y:S01]  /*2a00*/  IMAD R43, R134, R49.reuse, RZ ;  /* 0x00000031862b7224 */ /* 0x081fe200078e02ff */
        /* <DEDUP_REMOVED lines=72> */
.L_x_2210:
[----:B------:R-:W-:Y:S05]  /*2e90*/  BSYNC B1 ;  /* 0x0000000000017941 */ /* 0x000fea0003800000 */
.L_x_2209:
        /* <DEDUP_REMOVED lines=12> */
[----:B-----5:R-:W-:Y:S01]  /*2f60*/  MOV R128, R72 ;  /* 0x0000004800807202 */ /* 0x020fe20000000f00 */
[----:B------:R-:W-:Y:S01]  /*2f70*/  IMAD.MOV.U32 R129, RZ, RZ, R73 ;  /* 0x000000ffff817224 */ /* 0x000fe200078e0049 */
        /* <DEDUP_REMOVED lines=47> */
.L_x_2212:
[----:B------:R-:W-:Y:S05]  /*3270*/  BSYNC B1 ;  /* 0x0000000000017941 */ /* 0x000fea0003800000 */
.L_x_2211:
[----:B01----:R-:W2:Y:S01]  /*3280*/  LDL R40, [R1+0x4c] ;  /* 0x00004c0001287983 */ /* 0x003ea20000100800 */
[----:B------:R-:W-:Y:S01]  /*3290*/  MOV R41, R77 ;  /* 0x0000004d00297202 */ /* 0x000fe20000000f00 */
[----:B------:R-:W-:Y:S01]  /*32a0*/  IMAD.MOV.U32 R42, RZ, RZ, R84 ;  /* 0x000000ffff2a7224 */ /* 0x000fe200078e0054 */
[----:B------:R-:W-:Y:S02]  /*32b0*/  MOV R43, R85 ;  /* 0x00000055002b7202 */ /* 0x000fe40000000f00 */
[----:B------:R-:W-:Y:S01]  /*32c0*/  PRMT R160, R41, 0x7610, R160 ;  /* 0x0000761029a07816 */ /* 0x000fe200000000a0 */
[----:B------:R-:W-:Y:S01]  /*32d0*/  IMAD.MOV.U32 R41, RZ, RZ, R81 ;  /* 0x000000ffff297224 */ /* 0x000fe200078e0051 */
[----:B------:R-:W-:Y:S01]  /*32e0*/  PRMT R163, R42, 0x5410, R43 ;  /* 0x000054102aa37816 */ /* 0x000fe2000000002b */
[----:B------:R-:W-:Y:S01]  /*32f0*/  IMAD.MOV.U32 R42, RZ, RZ, R122 ;  /* 0x000000ffff2a7224 */ /* 0x000fe200078e007a */
[----:B------:R-:W-:Y:S02]  /*3300*/  MOV R43, R123 ;  /* 0x0000007b002b7202 */ /* 0x000fe40000000f00 */
[----:B------:R-:W-:-:S02]  /*3310*/  PRMT R152, R128, 0x5410, R129 ;  /* 0x0000541080987816 */ /* 0x000fc40000000081 */
[----:B------:R-:W-:Y:S01]  /*3320*/  PRMT R157, R42, 0x7610, R157 ;  /* 0x000076102a9d7816 */ /* 0x000fe2000000009d */
[----:B------:R-:W-:Y:S01]  /*3330*/  IMAD.MOV.U32 R42, RZ, RZ, R78 ;  /* 0x000000ffff2a7224 */ /* 0x000fe200078e004e */
[----:B------:R-:W-:Y:S02]  /*3340*/  PRMT R159, R43, 0x7610, R159 ;  /* 0x000076102b9f7816 */ /* 0x000fe4000000009f */
[----:B------:R-:W-:-:S04]  /*3350*/  MOV R43, R79 ;  /* 0x0000004f002b7202 */ /* 0x000fc80000000f00 */
[----:B------:R-:W-:Y:S02]  /*3360*/  PRMT R160, R160, 0x5410, R43 ;  /* 0x00005410a0a07816 */ /* 0x000fe4000000002b */
[----:B------:R-:W-:Y:S02]  /*3370*/  MOV R43, R87 ;  /* 0x00000057002b7202 */ /* 0x000fe40000000f00 */
[----:B--2---:R-:W-:Y:S01]  /*3380*/  R2UR UR4, R40 ;  /* 0x00000000280472ca */ /* 0x004fe200000e0000 */
[----:B------:R-:W-:-:S05]  /*3390*/  IMAD.MOV.U32 R40, RZ, RZ, R76 ;  /* 0x000000ffff287224 */ /* 0x000fca00078e004c */
[----:B------:R-:W-:Y:S01]  /*33a0*/  PRMT R161, R161, 0x5410, R40 ;  /* 0x00005410a1a17816 */ /* 0x000fe20000000028 */
[----:B------:R-:W-:-:S03]  /*33b0*/  IMAD.MOV.U32 R40, RZ, RZ, R80 ;  /* 0x000000ffff287224 */ /* 0x000fc600078e0050 */
        /* <DEDUP_REMOVED lines=8> */
[----:B------:R-:W-:Y:S02]  /*3440*/  MOV R43, R127 ;  /* 0x0000007f002b7202 */ /* 0x000fe40000000f00 */
[----:B------:R-:W-:Y:S01]  /*3450*/  PRMT R164, R40, 0x5410, R41 ;  /* 0x0000541028a47816 */ /* 0x000fe20000000029 */
[----:B------:R-:W-:Y:S01]  /*3460*/  IMAD.MOV.U32 R40, RZ, RZ, R74 ;  /* 0x000000ffff287224 */ /* 0x000fe200078e004a */
[----:B------:R-:W-:Y:S01]  /*3470*/  PRMT R157, R157, 0x5410, R42 ;  /* 0x000054109d9d7816 */ /* 0x000fe2000000002a */
[----:B------:R-:W-:Y:S01]  /*3480*/  IMAD.MOV.U32 R41, RZ, RZ, R75 ;  /* 0x000000ffff297224 */ /* 0x000fe200078e004b */
[----:B------:R-:W-:Y:S01]  /*3490*/  PRMT R159, R159, 0x5410, R43 ;  /* 0x000054109f9f7816 */ /* 0x000fe2000000002b */
[----:B-----5:R-:W-:Y:S01]  /*34a0*/  IMAD.MOV.U32 R42, RZ, RZ, R52 ;  /* 0x000000ffff2a7224 */ /* 0x020fe200078e0034 */
[----:B------:R-:W-:-:S02]  /*34b0*/  MOV R43, R53 ;  /* 0x00000035002b7202 */ /* 0x000fc40000000f00 */
[----:B------:R-:W-:Y:S01]  /*34c0*/  PRMT R153, R40, 0x5410, R41 ;  /* 0x0000541028997816 */ /* 0x000fe20000000029 */
[----:B------:R-:W-:Y:S01]  /*34d0*/  IMAD.MOV.U32 R40, RZ, RZ, R82 ;  /* 0x000000ffff287224 */ /* 0x000fe200078e0052 */
[----:B------:R-:W-:Y:S01]  /*34e0*/  PRMT R90, R42, 0x5410, R43 ;  /* 0x000054102a5a7816 */ /* 0x000fe2000000002b */
[----:B------:R-:W-:Y:S01]  /*34f0*/  IMAD.MOV.U32 R41, RZ, RZ, R83 ;  /* 0x000000ffff297224 */ /* 0x000fe200078e0053 */
[----:B------:R-:W-:Y:S01]  /*3500*/  MOV R43, R61 ;  /* 0x0000003d002b7202 */ /* 0x000fe20000000f00 */
[----:B------:R-:W-:Y:S01]  /*3510*/  IMAD.MOV.U32 R42, RZ, RZ, R60 ;  /* 0x000000ffff2a7224 */ /* 0x000fe200078e003c */
[----:B------:R-:W-:Y:S02]  /*3520*/  PLOP3.LUT P2, PT, PT, PT, UP0, 0x80, 0x0 ;  /* 0x000000000000781c */ /* 0x000fe40003f4f008 */
        /* <DEDUP_REMOVED lines=16> */
[----:B------:R-:W-:-:S02]  /*3630*/  IMAD.MOV.U32 R43, RZ, RZ, R58 ;  /* 0x000000ffff2b7224 */ /* 0x000fc400078e003a */
[----:B------:R-:W-:Y:S01]  /*3640*/  IMAD.MOV.U32 R42, RZ, RZ, R59 ;  /* 0x000000ffff2a7224 */ /* 0x000fe200078e003b */
[----:B------:R-:W-:Y:S01]  /*3650*/  PRMT R128, R40, 0x5410, R41 ;  /* 0x0000541028807816 */ /* 0x000fe20000000029 */
[----:B------:R-:W-:Y:S02]  /*3660*/  IMAD.MOV.U32 R40, RZ, RZ, R64 ;  /* 0x000000ffff287224 */ /* 0x000fe400078e0040 */
[----:B------:R-:W-:Y:S01]  /*3670*/  IMAD.MOV.U32 R41, RZ, RZ, R65 ;  /* 0x000000ffff297224 */ /* 0x000fe200078e0041 */
[----:B------:R-:W-:Y:S01]  /*3680*/  PRMT R129, R43, 0x5410, R42 ;  /* 0x000054102b817816 */ /* 0x000fe2000000002a */
[----:B------:R-:W-:Y:S02]  /*3690*/  IMAD.MOV.U32 R43, RZ, RZ, R66 ;  /* 0x000000ffff2b7224 */ /* 0x000fe400078e0042 */
[----:B------:R-:W-:Y:S01]  /*36a0*/  IMAD.MOV.U32 R42, RZ, RZ, R67 ;  /* 0x000000ffff2a7224 */ /* 0x000fe200078e0043 */
[----:B------:R-:W-:Y:S01]  /*36b0*/  PRMT R145, R40, 0x5410, R41 ;  /* 0x0000541028917816 */ /* 0x000fe20000000029 */
[----:B------:R-:W-:Y:S01]  /*36c0*/  IMAD.MOV.U32 R41, RZ, RZ, R54 ;  /* 0x000000ffff297224 */ /* 0x000fe200078e0036 */
[----:B------:R-:W-:-:S02]  /*36d0*/  MOV R40, R55 ;  /* 0x0000003700287202 */ /* 0x000fc40000000f00 */
[----:B------:R-:W-:Y:S02]  /*36e0*/  PRMT R147, R43, 0x5410, R42 ;  /* 0x000054102b937816 */ /* 0x000fe4000000002a */
[----:B------:R-:W-:Y:S01]  /*36f0*/  PRMT R91, R41, 0x5410, R40 ;  /* 0x00005410295b7816 */ /* 0x000fe20000000028 */
[----:B------:R-:W-:Y:S01]  /*3700*/  IMAD.MOV.U32 R41, RZ, RZ, R62 ;  /* 0x000000ffff297224 */ /* 0x000fe200078e003e */
[----:B------:R-:W-:-:S04]  /*3710*/  MOV R40, R63 ;  /* 0x0000003f00287202 */ /* 0x000fc80000000f00 */
[----:B------:R-:W-:Y:S01]  /*3720*/  PRMT R131, R41, 0x5410, R40 ;  /* 0x0000541029837816 */ /* 0x000fe20000000028 */
[----:B------:R-:W-:Y:S01]  /*3730*/  IMAD.MOV.U32 R41, RZ, RZ, R70 ;  /* 0x000000ffff297224 */ /* 0x000fe200078e0046 */
[----:B------:R-:W-:-:S04]  /*3740*/  MOV R40, R71 ;  /* 0x0000004700287202 */ /* 0x000fc80000000f00 */
[----:B------:R-:W-:Y:S01]  /*3750*/  PRMT R151, R41, 0x5410, R40 ;  /* 0x0000541029977816 */ /* 0x000fe20000000028 */
[----:B------:R-:W-:Y:S06]  /*3760*/  @!P2 BRA `(.L_x_2213) ;  /* 0x000000000004a947 */ /* 0x000fec0003800000 */
[----:B------:R-:W-:Y:S01]  /*3770*/  BPT.TRAP 0x1 ;  /* 0x000000040000795c */ /* 0x000fe20000300000 */
.L_x_2213:
[----:B------:R-:W-:Y:S01]  /*3780*/  IMAD R98, R19, 0x8, R18 ;  /* 0x0000000813627824 */ /* 0x000fe200078e0212 */
[----:B------:R-:W-:Y:S01]  /*3790*/  SHF.L.U32 R99, R209, 0x1f, RZ ;  /* 0x0000001fd1637819 */ /* 0x000fe200000006ff */
[----:B------:R-:W-:Y:S03]  /*37a0*/  BSSY B1, `(.L_x_2214) ;  /* 0x0000003000017945 */ /* 0x000fe60003800000 */
[----:B------:R-:W0:Y:S02]  /*37b0*/  SYNCS.PHASECHK.TRANS64.TRYWAIT P5, [R98+URZ+0x36890], R99 ;  /* 0x03689063620075a7 */ /* 0x000e2400080a017f */
[----:B0-----:R-:W-:Y:S05]  /*37c0*/  @!P5 BRA `(.L_x_2215) ;  /* 0x000002700070d947 */ /* 0x001fea0003800000 */
.L_x_2538:
[----:B------:R-:W-:Y:S05]  /*37d0*/  BSYNC B1 ;  /* 0x0000000000017941 */ /* 0x000fea0003800000 */
.L_x_2214:
        /* <DEDUP_REMOVED lines=50> */
.L_x_2221:
[----:B------:R-:W-:Y:S05]  /*3b00*/  BSYNC B3 ;  /* 0x0000000000037941 */ /* 0x000fea0003800000 */
.L_x_2220:
[----:B--2---:R1:W-:Y:S02]  /*3b10*/  STG.E.128 desc[UR60][R46.64], R40 ;  /* 0x000000282e007986 */ /* 0x0043e4000c101d3c */
.L_x_2219:
[----:B------:R-:W-:Y:S05]  /*3b20*/  BSYNC B2 ;  /* 0x0000000000027941 */ /* 0x000fea0003800000 */
.L_x_2218:
        /* <DEDUP_REMOVED lines=9> */
[--C-:B--2---:R-:W-:Y:S01]  /*3bc0*/  HADD2.F32 R126, -RZ, R43.reuse.H0_H0 ;  /* 0x2000002bff7e7230 */ /* 0x104fe20000004100 */
[----:B------:R-:W-:Y:S01]  /*3bd0*/  SHF.R.U32.HI R92, RZ, 0x10, R93 ;  /* 0x00000010ff5c7819 */ /* 0x000fe2000001165d */
[----:B------:R-:W-:Y:S01]  /*3be0*/  HADD2.F32 R155, -RZ, R164.H1_H1 ;  /* 0x300000a4ff9b7230 */ /* 0x000fe20000004100 */
[--C-:B------:R-:W-:Y:S01]  /*3bf0*/  SHF.R.U32.HI R123, RZ, 0x10, R95.reuse ;  /* 0x00000010ff7b7819 */ /* 0x100fe2000001165f */
[----:B------:R-:W-:Y:S01]  /*3c00*/  HADD2.F32 R122, -RZ, R122.H0_H0 ;  /* 0x2000007aff7a7230 */ /* 0x000fe20000004100 */
[----:B------:R-:W-:Y:S01]  /*3c10*/  SHF.R.U64 R93, R94, 0x10, R95 ;  /* 0x000000105e5d7819 */ /* 0x000fe2000000125f */
[----:B------:R-:W-:Y:S02]  /*3c20*/  HADD2.F32 R94, -RZ, R43.H1_H1 ;  /* 0x3000002bff5e7230 */ /* 0x000fe40000004100 */
[----:B------:R-:W-:Y:S02]  /*3c30*/  HADD2.F32 R123, -RZ, R123.H0_H0 ;  /* 0x2000007bff7b7230 */ /* 0x000fe40000004100 */
[----:B------:R-:W-:-:S02]  /*3c40*/  HADD2.F32 R154, -RZ, R93.H0_H0 ;  /* 0x2000005dff9a7230 */ /* 0x000fc40000004100 */
[--C-:B------:R-:W-:Y:S02]  /*3c50*/  HADD2.F32 R93, -RZ, R41.reuse.H1_H1 ;  /* 0x30000029ff5d7230 */ /* 0x100fe40000004100 */
[-C--:B------:R-:W-:Y:S01]  /*3c60*/  FMUL.FTZ R43, R94, R123.reuse ;  /* 0x0000007b5e2b7220 */ /* 0x080fe20000410000 */
[----:B------:R-:W-:Y:S02]  /*3c70*/  HADD2.F32 R41, -RZ, R41.H0_H0 ;  /* 0x20000029ff297230 */ /* 0x000fe40000004100 */
[C---:B------:R-:W-:Y:S01]  /*3c80*/  FMUL.FTZ R123, R126.reuse, R123 ;  /* 0x0000007b7e7b7220 */ /* 0x040fe20000410000 */
[----:B------:R-:W-:Y:S02]  /*3c90*/  HADD2.F32 R95, -RZ, R92.H0_H0 ;  /* 0x2000005cff5f7230 */ /* 0x000fe40000004100 */
[-C--:B------:R-:W-:Y:S01]  /*3ca0*/  FMUL.FTZ R92, R93, R154.reuse ;  /* 0x0000009a5d5c7220 */ /* 0x080fe20000410000 */
[C---:B------:R-:W-:Y:S02]  /*3cb0*/  FMUL.FTZ R154, R41.reuse, R154 ;  /* 0x0000009a299a7220 */ /* 0x040fe40000410000 */
[-C--:B------:R-:W-:Y:S01]  /*3cc0*/  FFMA.FTZ R43, R126, R95.reuse, -R43 ;  /* 0x0000005f7e2b7223 */ /* 0x080fe2000001082b */
[----:B------:R-:W-:Y:S01]  /*3cd0*/  FFMA.FTZ R94, R94, R95, R123 ;  /* 0x0000005f5e5e7223 */ /* 0x000fe2000001007b */
[----:B------:R-:W-:Y:S01]  /*3ce0*/  FFMA.FTZ R41, R41, R122, -R92 ;  /* 0x0000007a29297223 */ /* 0x000fe2000001085c */
[----:B------:R-:W-:-:S02]  /*3cf0*/  HADD2.F32 R95, -RZ, R167.H0_H0 ;  /* 0x200000a7ff5f7230 */ /* 0x000fc40000004100 */
[----:B------:R-:W-:Y:S01]  /*3d00*/  FFMA.FTZ R92, R93, R122, R154 ;  /* 0x0000007a5d5c7223 */ /* 0x000fe2000001009a */
[--C-:B------:R-:W-:Y:S01]  /*3d10*/  HADD2.F32 R123, -RZ, R40.reuse.H1_H1 ;  /* 0x30000028ff7b7230 */ /* 0x100fe20000004100 */
[----:B------:R-:W-:Y:S01]  /*3d20*/  F2FP.F16.F32.PACK_AB R43, R94, R43 ;  /* 0x0000002b5e2b723e */ /* 0x000fe200000000ff */
        /* <DEDUP_REMOVED lines=9> */
[----:B------:R-:W-:Y:S02]  /*3dc0*/  FMUL.FTZ R93, R42, R93 ;  /* 0x0000005d2a5d7220 */ /* 0x000fe40000410000 */
[-C--:B------:R-:W-:Y:S01]  /*3dd0*/  FFMA.FTZ R127, R126, R122.reuse, -R127 ;  /* 0x0000007a7e7f7223 */ /* 0x080fe2000001087f */
[----:B------:R-:W-:Y:S01]  /*3de0*/  FFMA.FTZ R154, R123, R122, R154 ;  /* 0x0000007a7b9a7223 */ /* 0x000fe2000001009a */
[-C--:B------:R-:W-:Y:S01]  /*3df0*/  FFMA.FTZ R95, R42, R155.reuse, -R95 ;  /* 0x0000009b2a5f7223 */ /* 0x080fe2000001085f */
[----:B------:R-:W-:-:S03]  /*3e00*/  FFMA.FTZ R40, R40, R155, R93 ;  /* 0x0000009b28287223 */ /* 0x000fc6000001005d */
[----:B------:R-:W-:Y:S02]  /*3e10*/  F2FP.F16.F32.PACK_AB R154, R154, R127 ;  /* 0x0000007f9a9a723e */ /* 0x000fe400000000ff */
[----:B------:R-:W-:Y:S02]  /*3e20*/  F2FP.F16.F32.PACK_AB R42, R40, R95 ;  /* 0x0000005f282a723e */ /* 0x000fe400000000ff */
[----:B------:R-:W-:-:S07]  /*3e30*/  MOV R40, R154 ;  /* 0x0000009a00287202 */ /* 0x000fce0000000f00 */
.L_x_2225:
[----:B------:R-:W-:Y:S05]  /*3e40*/  BSYNC B3 ;  /* 0x0000000000037941 */ /* 0x000fea0003800000 */
.L_x_2224:
[----:B--2---:R2:W-:Y:S02]  /*3e50*/  STG.E.128 desc[UR60][R46.64+0x40], R40 ;  /* 0x000040282e007986 */ /* 0x0045e4000c101d3c */
.L_x_2223:
[----:B------:R-:W-:Y:S05]  /*3e60*/  BSYNC B2 ;  /* 0x0000000000027941 */ /* 0x000fea0003800000 */
.L_x_2222:
        /* <DEDUP_REMOVED lines=9> */
[----:B--2---:R-:W-:Y:S01]  /*3f00*/  HADD2.F32 R92, -RZ, R43.H1_H1 ;  /* 0x3000002bff5c7230 */ /* 0x004fe20000004100 */
[----:B------:R-:W-:Y:S01]  /*3f10*/  SHF.R.U32.HI R87, RZ, 0x10, R87 ;  /* 0x00000010ff577819 */ /* 0x000fe20000011657 */
[----:B------:R-:W-:Y:S01]  /*3f20*/  HADD2.F32 R93, -RZ, R41.H1_H1 ;  /* 0x30000029ff5d7230 */ /* 0x000fe20000004100 */
[--C-:B------:R-:W-:Y:S01]  /*3f30*/  SHF.R.U64 R84, R84, 0x10, R85.reuse ;  /* 0x0000001054547819 */ /* 0x100fe20000001255 */
[----:B------:R-:W-:Y:S01]  /*3f40*/  HADD2.F32 R86, -RZ, R86.H0_H0 ;  /* 0x20000056ff567230 */ /* 0x000fe20000004100 */
[----:B------:R-:W-:Y:S01]  /*3f50*/  SHF.R.U32.HI R85, RZ, 0x10, R85 ;  /* 0x00000010ff557819 */ /* 0x000fe20000011655 */
[----:B------:R-:W-:Y:S02]  /*3f60*/  HADD2.F32 R87, -RZ, R87.H0_H0 ;  /* 0x20000057ff577230 */ /* 0x000fe40000004100 */
[----:B------:R-:W-:Y:S02]  /*3f70*/  HADD2.F32 R94, -RZ, R43.H0_H0 ;  /* 0x2000002bff5e7230 */ /* 0x000fe40000004100 */
[----:B------:R-:W-:Y:S01]  /*3f80*/  FMUL.FTZ R122, R93, R86 ;  /* 0x000000565d7a7220 */ /* 0x000fe20000410000 */
[----:B------:R-:W-:-:S02]  /*3f90*/  HADD2.F32 R41, -RZ, R41.H0_H0 ;  /* 0x20000029ff297230 */ /* 0x000fc40000004100 */
[-C--:B------:R-:W-:Y:S01]  /*3fa0*/  FMUL.FTZ R43, R92, R87.reuse ;  /* 0x000000575c2b7220 */ /* 0x080fe20000410000 */
[----:B------:R-:W-:Y:S02]  /*3fb0*/  HADD2.F32 R85, -RZ, R85.H0_H0 ;  /* 0x20000055ff557230 */ /* 0x000fe40000004100 */
[C---:B------:R-:W-:Y:S01]  /*3fc0*/  FMUL.FTZ R87, R94.reuse, R87 ;  /* 0x000000575e577220 */ /* 0x040fe20000410000 */
[----:B------:R-:W-:Y:S02]  /*3fd0*/  HADD2.F32 R84, -RZ, R84.H0_H0 ;  /* 0x20000054ff547230 */ /* 0x000fe40000004100 */
[C---:B------:R-:W-:Y:S01]  /*3fe0*/  FMUL.FTZ R86, R41.reuse, R86 ;  /* 0x0000005629567220 */ /* 0x040fe20000410000 */
[----:B------:R-:W-:Y:S02]  /*3ff0*/  HADD2.F32 R95, -RZ, R42.H0_H0 ;  /* 0x2000002aff5f7230 */ /* 0x000fe40000004100 */
[-C--:B------:R-:W-:Y:S01]  /*4000*/  FFMA.FTZ R43, R94, R85.reuse, -R43 ;  /* 0x000000555e2b7223 */ /* 0x080fe2000001082b */
[----:B------:R-:W-:Y:S01]  /*4010*/  FFMA.FTZ R92, R92, R85, R87 ;  /* 0x000000555c5c7223 */ /* 0x000fe20000010057 */
[-C--:B------:R-:W-:Y:S01]  /*4020*/  FFMA.FTZ R122, R41, R84.reuse, -R122 ;  /* 0x00000054297a7223 */ /* 0x080fe2000001087a */
[----:B------:R-:W-:Y:S01]  /*4030*/  FFMA.FTZ R93, R93, R84, R86 ;  /* 0x000000545d5d7223 */ /* 0x000fe20000010056 */
[----:B------:R-:W-:-:S02]  /*4040*/  HADD2.F32 R85, -RZ, R40.H1_H1 ;  /* 0x30000028ff557230 */ /* 0x000fc40000004100 */
[----:B------:R-:W-:Y:S01]  /*4050*/  HADD2.F32 R84, -RZ, R166.H0_H0 ;  /* 0x200000a6ff547230 */ /* 0x000fe20000004100 */
[----:B------:R-:W-:Y:S01]  /*4060*/  F2FP.F16.F32.PACK_AB R43, R92, R43 ;  /* 0x0000002b5c2b723e */ /* 0x000fe200000000ff */
[----:B------:R-:W-:Y:S02]  /*4070*/  HADD2.F32 R40, -RZ, R40.H0_H0 ;  /* 0x20000028ff287230 */ /* 0x000fe40000004100 */
[----:B------:R-:W-:Y:S02]  /*4080*/  HADD2.F32 R166, -RZ, R166.H1_H1 ;  /* 0x300000a6ffa67230 */ /* 0x000fe40000004100 */
[-C--:B------:R-:W-:Y:S01]  /*4090*/  FMUL.FTZ R123, R85, R84.reuse ;  /* 0x00000054557b7220 */ /* 0x080fe20000410000 */
[----:B------:R-:W-:Y:S02]  /*40a0*/  HADD2.F32 R87, -RZ, R42.H1_H1 ;  /* 0x3000002aff577230 */ /* 0x000fe40000004100 */
[----:B------:R-:W-:Y:S01]  /*40b0*/  FMUL.FTZ R86, R40, R84 ;  /* 0x0000005428567220 */ /* 0x000fe20000410000 */
[----:B------:R-:W-:-:S02]  /*40c0*/  HADD2.F32 R41, -RZ, R163.H0_H0 ;  /* 0x200000a3ff297230 */ /* 0x000fc40000004100 */
[----:B------:R-:W-:Y:S02]  /*40d0*/  HADD2.F32 R42, -RZ, R163.H1_H1 ;  /* 0x300000a3ff2a7230 */ /* 0x000fe40000004100 */
[-C--:B------:R-:W-:Y:S01]  /*40e0*/  FMUL.FTZ R84, R87, R166.reuse ;  /* 0x000000a657547220 */ /* 0x080fe20000410000 */
        /* <DEDUP_REMOVED lines=8> */
.L_x_2229:
[----:B------:R-:W-:Y:S05]  /*4170*/  BSYNC B3 ;  /* 0x0000000000037941 */ /* 0x000fea0003800000 */
.L_x_2228:
[----:B--2---:R3:W-:Y:S02]  /*4180*/  STG.E.128 desc[UR60][R46.64+0x80], R40 ;  /* 0x000080282e007986 */ /* 0x0047e4000c101d3c */
.L_x_2227:
[----:B------:R-:W-:Y:S05]  /*4190*/  BSYNC B2 ;  /* 0x0000000000027941 */ /* 0x000fea0003800000 */
.L_x_2226:
        /* <DEDUP_REMOVED lines=8> */
[----:B------:R-:W-:Y:S01]  /*4220*/  SHF.R.U64 R84, R80, 0x10, R81 ;  /* 0x0000001050547819 */ /* 0x000fe20000001251 */
[----:B--2---:R-:W-:Y:S01]  /*4230*/  HADD2.F32 R86, -RZ, R41.H1_H1 ;  /* 0x30000029ff567230 */ /* 0x004fe20000004100 */
[----:B------:R-:W-:Y:S02]  /*4240*/  SHF.R.U64 R85, R82, 0x10, R83 ;  /* 0x0000001052557819 */ /* 0x000fe40000001253 */
[----:B------:R-:W-:Y:S01]  /*4250*/  SHF.R.U32.HI R80, RZ, 0x10, R81 ;  /* 0x00000010ff507819 */ /* 0x000fe20000011651 */
[----:B------:R-:W-:Y:S01]  /*4260*/  IMAD.MOV.U32 R81, RZ, RZ, R43 ;  /* 0x000000ffff517224 */ /* 0x000fe200078e002b */
[----:B------:R-:W-:Y:S01]  /*4270*/  SHF.R.U32.HI R87, RZ, 0x10, R83 ;  /* 0x00000010ff577819 */ /* 0x000fe20000011653 */
[----:B------:R-:W-:Y:S02]  /*4280*/  HADD2.F32 R43, -RZ, R84.H0_H0 ;  /* 0x20000054ff2b7230 */ /* 0x000fe40000004100 */
[----:B------:R-:W-:Y:S02]  /*4290*/  HADD2.F32 R85, -RZ, R85.H0_H0 ;  /* 0x20000055ff557230 */ /* 0x000fe40000004100 */
[----:B------:R-:W-:-:S02]  /*42a0*/  HADD2.F32 R84, -RZ, R41.H0_H0 ;  /* 0x20000029ff547230 */ /* 0x000fc40000004100 */
[----:B------:R-:W-:Y:S02]  /*42b0*/  HADD2.F32 R87, -RZ, R87.H0_H0 ;  /* 0x20000057ff577230 */ /* 0x000fe40000004100 */
[-C--:B------:R-:W-:Y:S01]  /*42c0*/  FMUL.FTZ R41, R86, R85.reuse ;  /* 0x0000005556297220 */ /* 0x080fe20000410000 */
[--C-:B------:R-:W-:Y:S02]  /*42d0*/  HADD2.F32 R82, -RZ, R81.reuse.H1_H1 ;  /* 0x30000051ff527230 */ /* 0x100fe40000004100 */
[C---:B------:R-:W-:Y:S01]  /*42e0*/  FMUL.FTZ R85, R84.reuse, R85 ;  /* 0x0000005554557220 */ /* 0x040fe20000410000 */
[----:B------:R-:W-:Y:S02]  /*42f0*/  HADD2.F32 R81, -RZ, R81.H0_H0 ;  /* 0x20000051ff517230 */ /* 0x000fe40000004100 */
[----:B------:R-:W-:Y:S01]  /*4300*/  FFMA.FTZ R41, R84, R43, -R41 ;  /* 0x0000002b54297223 */ /* 0x000fe20000010829 */
[----:B------:R-:W-:Y:S02]  /*4310*/  HADD2.F32 R83, -RZ, R80.H0_H0 ;  /* 0x20000050ff537230 */ /* 0x000fe40000004100 */
[----:B------:R-:W-:Y:S01]  /*4320*/  FMUL.FTZ R92, R82, R87 ;  /* 0x00000057525c7220 */ /* 0x000fe20000410000 */
[----:B------:R-:W-:Y:S01]  /*4330*/  FFMA.FTZ R80, R86, R43, R85 ;  /* 0x0000002b56507223 */ /* 0x000fe20000010055 */
[----:B------:R-:W-:Y:S01]  /*4340*/  FMUL.FTZ R87, R81, R87 ;  /* 0x0000005751577220 */ /* 0x000fe20000410000 */
[----:B------:R-:W-:-:S02]  /*4350*/  HADD2.F32 R85, -RZ, R165.H0_H0 ;  /* 0x200000a5ff557230 */ /* 0x000fc40000004100 */
[-C--:B------:R-:W-:Y:S01]  /*4360*/  FFMA.FTZ R43, R81, R83.reuse, -R92 ;  /* 0x00000053512b7223 */ /* 0x080fe2000001085c */
[--C-:B------:R-:W-:Y:S02]  /*4370*/  HADD2.F32 R81, -RZ, R40.reuse.H1_H1 ;  /* 0x30000028ff517230 */ /* 0x100fe40000004100 */
[----:B------:R-:W-:Y:S01]  /*4380*/  FFMA.FTZ R82, R82, R83, R87 ;  /* 0x0000005352527223 */ /* 0x000fe20000010057 */
[----:B------:R-:W-:Y:S01]  /*4390*/  HADD2.F32 R40, -RZ, R40.H0_H0 ;  /* 0x20000028ff287230 */ /* 0x000fe20000004100 */
[----:B------:R-:W-:Y:S01]  /*43a0*/  F2FP.F16.F32.PACK_AB R41, R80, R41 ;  /* 0x000000295029723e */ /* 0x000fe200000000ff */
[--C-:B------:R-:W-:Y:S02]  /*43b0*/  HADD2.F32 R83, -RZ, R42.reuse.H1_H1 ;  /* 0x3000002aff537230 */ /* 0x100fe40000004100 */
[-C--:B------:R-:W-:Y:S01]  /*43c0*/  FMUL.FTZ R87, R81, R85.reuse ;  /* 0x0000005551577220 */ /* 0x080fe20000410000 */
[----:B------:R-:W-:Y:S02]  /*43d0*/  HADD2.F32 R165, -RZ, R165.H1_H1 ;  /* 0x300000a5ffa57230 */ /* 0x000fe40000004100 */
        /* <DEDUP_REMOVED lines=13> */
.L_x_2233:
[----:B------:R-:W-:Y:S05]  /*44b0*/  BSYNC B3 ;  /* 0x0000000000037941 */ /* 0x000fea0003800000 */
.L_x_2232:
[----:B--2---:R4:W-:Y:S02]  /*44c0*/  STG.E.128 desc[UR60][R46.64+0xc0], R40 ;  /* 0x0000c0282e007986 */ /* 0x0049e4000c101d3c */
.L_x_2231:
[----:B------:R-:W-:Y:S05]  /*44d0*/  BSYNC B2 ;  /* 0x0000000000027941 */ /* 0x000fea0003800000 */
.L_x_2230:
        /* <DEDUP_REMOVED lines=30> */
[----:B------:R-:W-:-:S02]  /*46c0*/  HADD2.F32 R78, -RZ, R161.H1_H1 ;  /* 0x300000a1ff4e7230 */ /* 0x000fc40000004100 */
[----:B------:R-:W-:Y:S01]  /*46d0*/  HADD2.F32 R43, -RZ, R76.H1_H1 ;  /* 0x3000004cff2b7230 */ /* 0x000fe20000004100 */
[----:B------:R-:W-:Y:S01]  /*46e0*/  F2FP.F16.F32.PACK_AB R41, R41, R40 ;  /* 0x000000282929723e */ /* 0x000fe200000000ff */
[----:B------:R-:W-:Y:S02]  /*46f0*/  HADD2.F32 R77, -RZ, R42.H1_H1 ;  /* 0x3000002aff4d7230 */ /* 0x000fe40000004100 */
[----:B------:R-:W-:Y:S02]  /*4700*/  HADD2.F32 R161, -RZ, R161.H0_H0 ;  /* 0x200000a1ffa17230 */ /* 0x000fe40000004100 */
[----:B------:R-:W-:Y:S02]  /*4710*/  HADD2.F32 R79, -RZ, R160.H1_H1 ;  /* 0x300000a0ff4f7230 */ /* 0x000fe40000004100 */
[----:B------:R-:W-:Y:S02]  /*4720*/  HADD2.F32 R76, -RZ, R76.H0_H0 ;  /* 0x2000004cff4c7230 */ /* 0x000fe40000004100 */
[----:B------:R-:W-:Y:S01]  /*4730*/  FMUL.FTZ R81, R43, R161 ;  /* 0x000000a12b517220 */ /* 0x000fe20000410000 */
[----:B------:R-:W-:-:S02]  /*4740*/  HADD2.F32 R42, -RZ, R42.H0_H0 ;  /* 0x2000002aff2a7230 */ /* 0x000fc40000004100 */
[----:B------:R-:W-:Y:S01]  /*4750*/  FMUL.FTZ R83, R77, R79 ;  /* 0x0000004f4d537220 */ /* 0x000fe20000410000 */
[----:B------:R-:W-:Y:S02]  /*4760*/  HADD2.F32 R160, -RZ, R160.H0_H0 ;  /* 0x200000a0ffa07230 */ /* 0x000fe40000004100 */
[C---:B------:R-:W-:Y:S01]  /*4770*/  FMUL.FTZ R80, R76.reuse, R161 ;  /* 0x000000a14c507220 */ /* 0x040fe20000410000 */
[-C--:B------:R-:W-:Y:S01]  /*4780*/  FFMA.FTZ R81, R76, R78.reuse, -R81 ;  /* 0x0000004e4c517223 */ /* 0x080fe20000010851 */
[C---:B------:R-:W-:Y:S02]  /*4790*/  FMUL.FTZ R82, R42.reuse, R79 ;  /* 0x0000004f2a527220 */ /* 0x040fe40000410000 */
[----:B------:R-:W-:Y:S01]  /*47a0*/  FFMA.FTZ R80, R43, R78, R80 ;  /* 0x0000004e2b507223 */ /* 0x000fe20000010050 */
[-C--:B------:R-:W-:Y:S01]  /*47b0*/  FFMA.FTZ R83, R42, R160.reuse, -R83 ;  /* 0x000000a02a537223 */ /* 0x080fe20000010853 */
[----:B------:R-:W-:Y:S01]  /*47c0*/  FFMA.FTZ R82, R77, R160, R82 ;  /* 0x000000a04d527223 */ /* 0x000fe20000010052 */
[----:B------:R-:W-:-:S02]  /*47d0*/  F2FP.F16.F32.PACK_AB R43, R85, R86 ;  /* 0x00000056552b723e */ /* 0x000fc400000000ff */
[----:B------:R-:W-:Y:S02]  /*47e0*/  F2FP.F16.F32.PACK_AB R40, R80, R81 ;  /* 0x000000515028723e */ /* 0x000fe400000000ff */
[----:B------:R-:W-:-:S07]  /*47f0*/  F2FP.F16.F32.PACK_AB R42, R82, R83 ;  /* 0x00000053522a723e */ /* 0x000fce00000000ff */
.L_x_2237:
[----:B------:R-:W-:Y:S05]  /*4800*/  BSYNC B3 ;  /* 0x0000000000037941 */ /* 0x000fea0003800000 */
.L_x_2236:
[----:B--2---:R1:W-:Y:S02]  /*4810*/  STG.E.128 desc[UR60][R46.64+0x100], R40 ;  /* 0x000100282e007986 */ /* 0x0043e4000c101d3c */
.L_x_2235:
[----:B------:R-:W-:Y:S05]  /*4820*/  BSYNC B2 ;  /* 0x0000000000027941 */ /* 0x000fea0003800000 */
.L_x_2234:
        /* <DEDUP_REMOVED lines=15> */
[----:B------:R-:W-:-:S02]  /*4920*/  HADD2.F32 R42, -RZ, R41.H1_H1 ;  /* 0x30000029ff2a7230 */ /* 0x000fc40000004100 */
[----:B------:R-:W-:Y:S02]  /*4930*/  HADD2.F32 R41, -RZ, R41.H0_H0 ;  /* 0x20000029ff297230 */ /* 0x000fe40000004100 */
[----:B------:R-:W-:Y:S02]  /*4940*/  HADD2.F32 R78, -RZ, R78.H0_H0 ;  /* 0x2000004eff4e7230 */ /* 0x000fe40000004100 */
[-C--:B------:R-:W-:Y:S01]  /*4950*/  FMUL.FTZ R80, R42, R75.reuse ;  /* 0x0000004b2a507220 */ /* 0x080fe20000410000 */
[--C-:B------:R-:W-:Y:S02]  /*4960*/  HADD2.F32 R73, -RZ, R43.reuse.H1_H1 ;  /* 0x3000002bff497230 */ /* 0x100fe40000004100 */
[C---:B------:R-:W-:Y:S01]  /*4970*/  FMUL.FTZ R75, R41.reuse, R75 ;  /* 0x0000004b294b7220 */ /* 0x040fe20000410000 */
[----:B------:R-:W-:Y:S02]  /*4980*/  HADD2.F32 R43, -RZ, R43.H0_H0 ;  /* 0x2000002bff2b7230 */ /* 0x000fe40000004100 */
[----:B------:R-:W-:Y:S01]  /*4990*/  FFMA.FTZ R80, R41, R74, -R80 ;  /* 0x0000004a29507223 */ /* 0x000fe20000010850 */
[----:B------:R-:W-:-:S02]  /*49a0*/  HADD2.F32 R41, -RZ, R40.H1_H1 ;  /* 0x30000028ff297230 */ /* 0x000fc40000004100 */
[----:B------:R-:W-:Y:S01]  /*49b0*/  FFMA.FTZ R77, R42, R74, R75 ;  /* 0x0000004a2a4d7223 */ /* 0x000fe2000001004b */
[-C--:B------:R-:W-:Y:S01]  /*49c0*/  FMUL.FTZ R82, R73, R78.reuse ;  /* 0x0000004e49527220 */ /* 0x080fe20000410000 */
[--C-:B------:R-:W-:Y:S02]  /*49d0*/  HADD2.F32 R74, -RZ, R153.reuse.H0_H0 ;  /* 0x20000099ff4a7230 */ /* 0x100fe40000004100 */
[C---:B------:R-:W-:Y:S01]  /*49e0*/  FMUL.FTZ R78, R43.reuse, R78 ;  /* 0x0000004e2b4e7220 */ /* 0x040fe20000410000 */
[----:B------:R-:W-:Y:S02]  /*49f0*/  HADD2.F32 R153, -RZ, R153.H1_H1 ;  /* 0x30000099ff997230 */ /* 0x000fe40000004100 */
[-C--:B------:R-:W-:Y:S01]  /*4a00*/  FFMA.FTZ R82, R43, R76.reuse, -R82 ;  /* 0x0000004c2b527223 */ /* 0x080fe20000010852 */
[----:B------:R-:W-:Y:S02]  /*4a10*/  HADD2.F32 R42, -RZ, R72.H1_H1 ;  /* 0x30000048ff2a7230 */ /* 0x000fe40000004100 */
[----:B------:R-:W-:Y:S01]  /*4a20*/  FFMA.FTZ R81, R73, R76, R78 ;  /* 0x0000004c49517223 */ /* 0x000fe2000001004e */
        /* <DEDUP_REMOVED lines=16> */
.L_x_2239:
[----:B------:R-:W-:Y:S05]  /*4b30*/  BSYNC B2 ;  /* 0x0000000000027941 */ /* 0x000fea0003800000 */
.L_x_2238:
[----:B--2---:R1:W-:Y:S02]  /*4b40*/  STG.E.128 desc[UR60][R46.64+0x140], R40 ;  /* 0x000140282e007986 */ /* 0x0043e4000c101d3c */
.L_x_2217:
[----:B------:R-:W-:Y:S05]  /*4b50*/  BSYNC B1 ;  /* 0x0000000000017941 */ /* 0x000fea0003800000 */
.L_x_2216:
        /* <DEDUP_REMOVED lines=49> */
.L_x_2244:
[----:B------:R-:W-:Y:S05]  /*4e70*/  BSYNC B2 ;  /* 0x0000000000027941 */ /* 0x000fea0003800000 */
.L_x_2243:
[----:B--2---:R1:W-:Y:S02]  /*4e80*/  STG.E.128 desc[UR60][R44.64], R40 ;  /* 0x000000282c007986 */ /* 0x0043e4000c101d3c */
.L_x_2242:
[----:B------:R-:W-:Y:S05]  /*4e90*/  BSYNC B1 ;  /* 0x0000000000017941 */ /* 0x000fea0003800000 */
.L_x_2241:
        /* <DEDUP_REMOVED lines=49> */
.L_x_2248:
[----:B------:R-:W-:Y:S05]  /*51b0*/  BSYNC B2 ;  /* 0x0000000000027941 */ /* 0x000fea0003800000 */
.L_x_2247:
[----:B--2---:R1:W-:Y:S02]  /*51c0*/  STG.E.128 desc[UR60][R44.64+0x40], R40 ;  /* 0x000040282c007986 */ /* 0x0043e4000c101d3c */
.L_x_2246:
[----:B------:R-:W-:Y:S05]  /*51d0*/  BSYNC B1 ;  /* 0x0000000000017941 */ /* 0x000fea0003800000 */
.L_x_2245:
        /* <DEDUP_REMOVED lines=49> */
.L_x_2252:
[----:B------:R-:W-:Y:S05]  /*54f0*/  BSYNC B2 ;  /* 0x0000000000027941 */ /* 0x000fea0003800000 */
.L_x_2251:
[----:B--2---:R1:W-:Y:S02]  /*5500*/  STG.E.128 desc[UR60][R44.64+0x80], R40 ;  /* 0x000080282c007986 */ /* 0x0043e4000c101d3c */
.L_x_2250:
[----:B------:R-:W-:Y:S05]  /*5510*/  BSYNC B1 ;  /* 0x0000000000017941 */ /* 0x000fea0003800000 */
.L_x_2249:
        /* <DEDUP_REMOVED lines=49> */
.L_x_2256:
[----:B------:R-:W-:Y:S05]  /*5830*/  BSYNC B2 ;  /* 0x0000000000027941 */ /* 0x000fea0003800000 */
.L_x_2255:
[----:B--2---:R1:W-:Y:S02]  /*5840*/  STG.E.128 desc[UR60][R44.64+0xc0], R40 ;  /* 0x0000c0282c007986 */ /* 0x0043e4000c101d3c */
.L_x_2254:
[----:B------:R-:W-:Y:S05]  /*5850*/  BSYNC B1 ;  /* 0x0000000000017941 */ /* 0x000fea0003800000 */
.L_x_2253:
        /* <DEDUP_REMOVED lines=49> */
.L_x_2260:
[----:B------:R-:W-:Y:S05]  /*5b70*/  BSYNC B2 ;  /* 0x0000000000027941 */ /* 0x000fea0003800000 */
.L_x_2259:
[----:B--2---:R1:W-:Y:S02]  /*5b80*/  STG.E.128 desc[UR60][R44.64+0x100], R40 ;  /* 0x000100282c007986 */ /* 0x0043e4000c101d3c */
.L_x_2258:
[----:B------:R-:W-:Y:S05]  /*5b90*/  BSYNC B1 ;  /* 0x0000000000017941 */ /* 0x000fea0003800000 */
.L_x_2257:
        /* <DEDUP_REMOVED lines=48> */
.L_x_2262:
[----:B------:R-:W-:Y:S05]  /*5ea0*/  BSYNC B1 ;  /* 0x0000000000017941 */ /* 0x000fea0003800000 */
.L_x_2261:
[----:B--2---:R1:W-:Y:S01]  /*5eb0*/  STG.E.128 desc[UR60][R44.64+0x140], R40 ;  /* 0x000140282c007986 */ /* 0x0043e2000c101d3c */
[----:B------:R-:W-:Y:S05]  /*5ec0*/  BRA `(.L_x_2240) ;  /* 0x0000003c00c87947 */ /* 0x000fea0003800000 */
.L_x_2208:
        /* <DEDUP_REMOVED lines=47> */
.L_x_2264:
[----:B------:R-:W-:Y:S05]  /*61c0*/  BSYNC B1 ;  /* 0x0000000000017941 */ /* 0x000fea0003800000 */
.L_x_2263:
        /* <DEDUP_REMOVED lines=47> */
.L_x_2266:
[----:B------:R-:W-:Y:S05]  /*64c0*/  BSYNC B1 ;  /* 0x0000000000017941 */ /* 0x000fea0003800000 */
.L_x_2265:
[----:B0-----:R-:W2:Y:S01]  /*64d0*/  LDL R88, [R1+0x4c] ;  /* 0x00004c0001587983 */ /* 0x001ea20000100800 */
[----:B------:R-:W-:Y:S01]  /*64e0*/  IMAD.MOV.U32 R89, RZ, RZ, R41 ;  /* 0x000000ffff597224 */ /* 0x000fe200078e0029 */
[----:B------:R-:W-:Y:S01]  /*64f0*/  MOV R90, R44 ;  /* 0x0000002c005a7202 */ /* 0x000fe20000000f00 */
[----:B------:R-:W-:Y:S01]  /*6500*/  IMAD.MOV.U32 R91, RZ, RZ, R45 ;  /* 0x000000ffff5b7224 */ /* 0x000fe200078e002d */
[----:B------:R-:W-:Y:S02]  /*6510*/  PRMT R172, R93, 0x5410, R94 ;  /* 0x000054105dac7816 */ /* 0x000fe4000000005e */
[----:B------:R-:W-:Y:S02]  /*6520*/  PRMT R177, R90, 0x7610, R177 ;  /* 0x000076105ab17816 */ /* 0x000fe400000000b1 */
[----:B------:R-:W-:Y:S02]  /*6530*/  MOV R90, R48 ;  /* 0x00000030005a7202 */ /* 0x000fe40000000f00 */
[----:B--2---:R-:W-:-:S02]  /*6540*/  R2UR UR4, R88 ;  /* 0x00000000580472ca */ /* 0x004fc400000e0000 */
[----:B------:R-:W-:-:S04]  /*6550*/  MOV R88, R40 ;  /* 0x0000002800587202 */ /* 0x000fc80000000f00 */
[----:B------:R-:W-:Y:S01]  /*6560*/  PRMT R173, R88, 0x5410, R89 ;  /* 0x0000541058ad7816 */ /* 0x000fe20000000059 */
[----:B------:R-:W-:Y:S02]  /*6570*/  IMAD.MOV.U32 R88, RZ, RZ, R46 ;  /* 0x000000ffff587224 */ /* 0x000fe400078e002e */
        /* <DEDUP_REMOVED lines=18> */
[----:B------:R-:W-:Y:S01]  /*66a0*/  MOV R90, R56 ;  /* 0x00000038005a7202 */ /* 0x000fe20000000f00 */
[----:B------:R-:W-:Y:S01]  /*66b0*/  IMAD.MOV.U32 R91, RZ, RZ, R57 ;  /* 0x000000ffff5b7224 */ /* 0x000fe200078e0039 */
        /* <DEDUP_REMOVED lines=50> */
.L_x_2267:
[----:B------:R-:W-:Y:S01]  /*69e0*/  IMAD R98, R19, 0x8, R18 ;  /* 0x0000000813627824 */ /* 0x000fe200078e0212 */
[----:B------:R-:W-:Y:S01]  /*69f0*/  SHF.L.U32 R99, R209, 0x1f, RZ ;  /* 0x0000001fd1637819 */ /* 0x000fe200000006ff */
[----:B------:R-:W0:Y:S01]  /*6a00*/  LDC R145, c[0x0][0x2e4] ;  /* 0x0000b900ff917b82 */ /* 0x000e220000000800 */
[----:B------:R-:W-:Y:S02]  /*6a10*/  BSSY B1, `(.L_x_2268) ;  /* 0x0000004000017945 */ /* 0x000fe40003800000 */
[----:B------:R-:W1:Y:S05]  /*6a20*/  SYNCS.PHASECHK.TRANS64.TRYWAIT P5, [R98+URZ+0x36890], R99 ;  /* 0x03689063620075a7 */ /* 0x000e6a00080a017f */
[----:B------:R-:W2:Y:S01]  /*6a30*/  LDC.64 R126, c[0x0][0x2f0] ;  /* 0x0000bc00ff7e7b82 */ /* 0x000ea20000000a00 */
[----:B-1----:R-:W-:Y:S05]  /*6a40*/  @!P5 BRA `(.L_x_2269) ;  /* 0x0000023c00e4d947 */ /* 0x002fea0003800000 */
.L_x_2539:
[----:B------:R-:W-:Y:S05]  /*6a50*/  BSYNC B1 ;  /* 0x0000000000017941 */ /* 0x000fea0003800000 */
.L_x_2268:
[----:B------:R-:W-:Y:S01]  /*6a60*/  BSSY B1, `(.L_x_2270) ;  /* 0x0000182000017945 */ /* 0x000fe20003800000 */
[----:B0-----:R-:W-:Y:S01]  /*6a70*/  IMAD.IADD R147, R145, 0x1, -R124 ;  /* 0x0000000191937824 */ /* 0x001fe200078e0a7c */
[----:B------:R-:W-:Y:S02]  /*6a80*/  MOV R129, R92 ;  /* 0x0000005c00817202 */ /* 0x000fe40000000f00 */
        /* <DEDUP_REMOVED lines=110> */
[----:B------:R-:W-:Y:S01]  /*7170*/  FFMA.FTZ R50, R91, R88, -R50 ;  /* 0x000000585b327223 */ /* 0x000fe20000010832 */
[----:B------:R-:W-:Y:S01]  /*7180*/  FFMA.FTZ R49, R92, R164, -R49 ;  /* 0x000000a45c317223 */ /* 0x000fe20000010831 */
[----:B------:R-:W-:Y:S01]  /*7190*/  FFMA.FTZ R166, R163, R88, R166 ;  /* 0x00000058a3a67223 */ /* 0x000fe200000100a6 */
[----:B------:R-:W-:Y:S01]  /*71a0*/  FFMA.FTZ R51, R95, R164, R51 ;  /* 0x000000a45f337223 */ /* 0x000fe20000010033 */
[----:B------:R-:W-:Y:S01]  /*71b0*/  MOV R89, R90 ;  /* 0x0000005a00597202 */ /* 0x000fe20000000f00 */
[----:B------:R-:W-:Y:S01]  /*71c0*/  IMAD.MOV.U32 R88, RZ, RZ, R48 ;  /* 0x000000ffff587224 */ /* 0x000fe200078e0030 */
[----:B------:R-:W-:Y:S01]  /*71d0*/  F2FP.F16.F32.PACK_AB R49, R49, R50 ;  /* 0x000000323131723e */ /* 0x000fe200000000ff */
[----:B------:R-:W-:Y:S01]  /*71e0*/  IMAD.MOV.U32 R92, RZ, RZ, R167 ;  /* 0x000000ffff5c7224 */ /* 0x000fe200078e00a7 */
[----:B------:R-:W-:Y:S01]  /*71f0*/  F2FP.F16.F32.PACK_AB R51, R51, R166 ;  /* 0x000000a63333723e */ /* 0x000fe200000000ff */
[----:B------:R-:W-:-:S02]  /*7200*/  IMAD.MOV.U32 R91, RZ, RZ, R63 ;  /* 0x000000ffff5b7224 */ /* 0x000fc400078e003f */
[----:B------:R-:W-:Y:S01]  /*7210*/  IMAD.MOV.U32 R90, RZ, RZ, R49 ;  /* 0x000000ffff5a7224 */ /* 0x000fe200078e0031 */
[----:B------:R-:W-:Y:S01]  /*7220*/  MOV R94, R51 ;  /* 0x00000033005e7202 */ /* 0x000fe20000000f00 */
[----:B------:R-:W-:-:S07]  /*7230*/  IMAD.MOV.U32 R95, RZ, RZ, R62 ;  /* 0x000000ffff5f7224 */ /* 0x000fce00078e003e */
.L_x_2275:
[----:B------:R-:W-:Y:S05]  /*7240*/  BSYNC B3 ;  /* 0x0000000000037941 */ /* 0x000fea0003800000 */
.L_x_2274:
        /* <DEDUP_REMOVED lines=10> */
.L_x_2273:
[----:B------:R-:W-:Y:S05]  /*72f0*/  BSYNC B2 ;  /* 0x0000000000027941 */ /* 0x000fea0003800000 */
.L_x_2272:
        /* <DEDUP_REMOVED lines=20> */
[----:B------:R-:W-:Y:S01]  /*7440*/  IMAD R49, R19, 0x5400, R48 ;  /* 0x0000540013317824 */ /* 0x000fe200078e0230 */
[----:B------:R-:W-:-:S03]  /*7450*/  LEA R48, R51, R18, 0x1 ;  /* 0x0000001233307211 */ /* 0x000fc600078e08ff */
[----:B------:R-:W-:-:S03]  /*7460*/  IMAD R60, R49, 0x2, R18 ;  /* 0x00000002313c7824 */ /* 0x000fc600078e0212 */
[----:B------:R-:W0:Y:S04]  /*7470*/  LDS.128 R48, [R48+0x21400] ;  /* 0x0214000030307984 */ /* 0x000e280000000c00 */
[----:B------:R-:W2:Y:S01]  /*7480*/  LDS.128 R60, [R60+0x21400] ;  /* 0x021400003c3c7984 */ /* 0x000ea20000000c00 */
[----:B------:R-:W-:Y:S05]  /*7490*/  @P4 BRA `(.L_x_2279) ;  /* 0x0000000400684947 */ /* 0x000fea0003800000 */
[--C-:B------:R-:W-:Y:S01]  /*74a0*/  SHF.R.U64 R44, R44, 0x10, R45.reuse ;  /* 0x000000102c2c7819 */ /* 0x100fe2000000122d */
[----:B------:R-:W-:Y:S01]  /*74b0*/  HADD2.F32 R92, -RZ, R178.H1_H1 ;  /* 0x300000b2ff5c7230 */ /* 0x000fe20000004100 */
[----:B------:R-:W-:Y:S02]  /*74c0*/  SHF.R.U32.HI R91, RZ, 0x10, R45 ;  /* 0x00000010ff5b7819 */ /* 0x000fe4000001162d */
[--C-:B------:R-:W-:Y:S02]  /*74d0*/  SHF.R.U64 R45, R56, 0x10, R57.reuse ;  /* 0x00000010382d7819 */ /* 0x100fe40000001239 */
[----:B------:R-:W-:Y:S01]  /*74e0*/  SHF.R.U32.HI R56, RZ, 0x10, R57 ;  /* 0x00000010ff387819 */ /* 0x000fe20000011639 */
[----:B------:R-:W-:Y:S01]  /*74f0*/  HADD2.F32 R95, -RZ, R91.H0_H0 ;  /* 0x2000005bff5f7230 */ /* 0x000fe20000004100 */
[--C-:B------:R-:W-:Y:S01]  /*7500*/  SHF.R.U64 R57, R58, 0x10, R59.reuse ;  /* 0x000000103a397819 */ /* 0x100fe2000000123b */
[----:B------:R-:W-:Y:S01]  /*7510*/  HADD2.F32 R45, -RZ, R45.H0_H0 ;  /* 0x2000002dff2d7230 */ /* 0x000fe20000004100 */
[----:B------:R-:W-:Y:S01]  /*7520*/  SHF.R.U32.HI R58, RZ, 0x10, R59 ;  /* 0x00000010ff3a7819 */ /* 0x000fe2000001163b */
[----:B--2---:R-:W-:Y:S01]  /*7530*/  IMAD.MOV.U32 R59, RZ, RZ, R61 ;  /* 0x000000ffff3b7224 */ /* 0x004fe200078e003d */
[----:B------:R-:W-:Y:S01]  /*7540*/  SHF.R.U64 R46, R46, 0x10, R47 ;  /* 0x000000102e2e7819 */ /* 0x000fe2000000122f */
[----:B------:R-:W-:Y:S01]  /*7550*/  IMAD.MOV.U32 R61, RZ, RZ, R63 ;  /* 0x000000ffff3d7224 */ /* 0x000fe200078e003f */
[----:B------:R-:W-:Y:S01]  /*7560*/  MOV R63, R62 ;  /* 0x0000003e003f7202 */ /* 0x000fe20000000f00 */
[----:B------:R-:W-:Y:S01]  /*7570*/  HADD2.F32 R62, -RZ, R180.H0_H0 ;  /* 0x200000b4ff3e7230 */ /* 0x000fe20000004100 */
[----:B------:R-:W-:Y:S01]  /*7580*/  SHF.R.U32.HI R47, RZ, 0x10, R47 ;  /* 0x00000010ff2f7819 */ /* 0x000fe2000001162f */
[----:B------:R-:W-:-:S02]  /*7590*/  HADD2.F32 R93, -RZ, R59.H0_H0 ;  /* 0x2000003bff5d7230 */ /* 0x000fc40000004100 */
[----:B------:R-:W-:Y:S02]  /*75a0*/  HADD2.F32 R94, -RZ, R59.H1_H1 ;  /* 0x3000003bff5e7230 */ /* 0x000fe40000004100 */
[--C-:B0-----:R-:W-:Y:S02]  /*75b0*/  HADD2.F32 R59, -RZ, R49.reuse.H0_H0 ;  /* 0x20000031ff3b7230 */ /* 0x101fe40000004100 */
[-C--:B------:R-:W-:Y:S01]  /*75c0*/  FMUL.FTZ R91, R93, R62.reuse ;  /* 0x0000003e5d5b7220 */ /* 0x080fe20000410000 */
[----:B------:R-:W-:Y:S02]  /*75d0*/  HADD2.F32 R56, -RZ, R56.H0_H0 ;  /* 0x20000038ff387230 */ /* 0x000fe40000004100 */
[----:B------:R-:W-:Y:S02]  /*75e0*/  HADD2.F32 R49, -RZ, R49.H1_H1 ;  /* 0x30000031ff317230 */ /* 0x000fe40000004100 */
[C---:B------:R-:W-:Y:S01]  /*75f0*/  FMUL.FTZ R159, R59.reuse, R62 ;  /* 0x0000003e3b9f7220 */ /* 0x040fe20000410000 */
[----:B------:R-:W-:Y:S01]  /*7600*/  FFMA.FTZ R91, R59, R92, -R91 ;  /* 0x0000005c3b5b7223 */ /* 0x000fe2000001085b */
[----:B------:R-:W-:Y:S01]  /*7610*/  FMUL.FTZ R62, R94, R56 ;  /* 0x000000385e3e7220 */ /* 0x000fe20000410000 */
[----:B------:R-:W-:-:S02]  /*7620*/  HADD2.F32 R58, -RZ, R58.H0_H0 ;  /* 0x2000003aff3a7230 */ /* 0x000fc40000004100 */
[----:B------:R-:W-:Y:S01]  /*7630*/  FFMA.FTZ R159, R93, R92, R159 ;  /* 0x0000005c5d9f7223 */ /* 0x000fe2000001009f */
[C---:B------:R-:W-:Y:S01]  /*7640*/  FMUL.FTZ R56, R49.reuse, R56 ;  /* 0x0000003831387220 */ /* 0x040fe20000410000 */
[-C--:B------:R-:W-:Y:S01]  /*7650*/  FFMA.FTZ R62, R49, R95.reuse, -R62 ;  /* 0x0000005f313e7223 */ /* 0x080fe2000001083e */
[--C-:B------:R-:W-:Y:S02]  /*7660*/  HADD2.F32 R92, -RZ, R61.reuse.H0_H0 ;  /* 0x2000003dff5c7230 */ /* 0x100fe40000004100 */
[----:B------:R-:W-:Y:S02]  /*7670*/  HADD2.F32 R93, -RZ, R61.H1_H1 ;  /* 0x3000003dff5d7230 */ /* 0x000fe40000004100 */
[----:B------:R-:W-:Y:S01]  /*7680*/  FFMA.FTZ R56, R94, R95, R56 ;  /* 0x0000005f5e387223 */ /* 0x000fe20000010038 */
[----:B------:R-:W-:Y:S01]  /*7690*/  HADD2.F32 R49, -RZ, R179.H1_H1 ;  /* 0x300000b3ff317230 */ /* 0x000fe20000004100 */
[----:B------:R-:W-:Y:S01]  /*76a0*/  F2FP.F16.F32.PACK_AB R62, R62, R91 ;  /* 0x0000005b3e3e723e */ /* 0x000fe200000000ff */
[----:B------:R-:W-:-:S02]  /*76b0*/  HADD2.F32 R61, -RZ, R51.H0_H0 ;  /* 0x20000033ff3d7230 */ /* 0x000fc40000004100 */
[----:B------:R-:W-:Y:S02]  /*76c0*/  HADD2.F32 R94, -RZ, R47.H0_H0 ;  /* 0x2000002fff5e7230 */ /* 0x000fe40000004100 */
[CC--:B------:R-:W-:Y:S01]  /*76d0*/  FMUL.FTZ R47, R92.reuse, R49.reuse ;  /* 0x000000315c2f7220 */ /* 0x0c0fe20000410000 */
[----:B------:R-:W-:Y:S02]  /*76e0*/  HADD2.F32 R59, -RZ, R178.H0_H0 ;  /* 0x200000b2ff3b7230 */ /* 0x000fe40000004100 */
        /* <DEDUP_REMOVED lines=21> */
[----:B------:R-:W-:Y:S01]  /*7840*/  FMUL.FTZ R45, R48, R45 ;  /* 0x0000002d302d7220 */ /* 0x000fe20000410000 */
[----:B------:R-:W-:Y:S01]  /*7850*/  F2FP.F16.F32.PACK_AB R58, R58, R95 ;  /* 0x0000005f3a3a723e */ /* 0x000fe200000000ff */
[----:B------:R-:W-:Y:S02]  /*7860*/  IMAD.MOV.U32 R49, RZ, RZ, R62 ;  /* 0x000000ffff317224 */ /* 0x000fe400078e003e */
[-C--:B------:R-:W-:Y:S01]  /*7870*/  FFMA.FTZ R44, R61, R59.reuse, -R44 ;  /* 0x0000003b3d2c7223 */ /* 0x080fe2000001082c */
[----:B------:R-:W-:Y:S01]  /*7880*/  FFMA.FTZ R94, R92, R59, R94 ;  /* 0x0000003b5c5e7223 */ /* 0x000fe2000001005e */
[-C--:B------:R-:W-:Y:S01]  /*7890*/  FFMA.FTZ R60, R60, R93.reuse, R45 ;  /* 0x0000005d3c3c7223 */ /* 0x080fe2000001002d */
[----:B------:R-:W-:Y:S02]  /*78a0*/  HADD2.F32 R45, -RZ, R176.H0_H0 ;  /* 0x200000b0ff2d7230 */ /* 0x000fe40000004100 */
[----:B------:R-:W-:Y:S01]  /*78b0*/  FFMA.FTZ R51, R48, R93, -R51 ;  /* 0x0000005d30337223 */ /* 0x000fe20000010833 */
[----:B------:R-:W-:-:S02]  /*78c0*/  HADD2.F32 R61, -RZ, R63.H0_H0 ;  /* 0x2000003fff3d7230 */ /* 0x000fc40000004100 */
[--C-:B------:R-:W-:Y:S01]  /*78d0*/  HADD2.F32 R59, -RZ, R50.reuse.H0_H0 ;  /* 0x20000032ff3b7230 */ /* 0x100fe20000004100 */
[----:B------:R-:W-:Y:S01]  /*78e0*/  F2FP.F16.F32.PACK_AB R60, R60, R94 ;  /* 0x0000005e3c3c723e */ /* 0x000fe200000000ff */
[----:B------:R-:W-:Y:S01]  /*78f0*/  HADD2.F32 R63, -RZ, R63.H1_H1 ;  /* 0x3000003fff3f7230 */ /* 0x000fe20000004100 */
[----:B------:R-:W-:Y:S01]  /*7900*/  F2FP.F16.F32.PACK_AB R44, R51, R44 ;  /* 0x0000002c332c723e */ /* 0x000fe200000000ff */
[----:B------:R-:W-:Y:S02]  /*7910*/  HADD2.F32 R50, -RZ, R50.H1_H1 ;  /* 0x30000032ff327230 */ /* 0x000fe40000004100 */
[-C--:B------:R-:W-:Y:S01]  /*7920*/  FMUL.FTZ R93, R59, R45.reuse ;  /* 0x0000002d3b5d7220 */ /* 0x080fe20000410000 */
[----:B------:R-:W-:Y:S02]  /*7930*/  HADD2.F32 R92, -RZ, R46.H0_H0 ;  /* 0x2000002eff5c7230 */ /* 0x000fe40000004100 */
[----:B------:R-:W-:Y:S01]  /*7940*/  FMUL.FTZ R46, R61, R45 ;  /* 0x0000002d3d2e7220 */ /* 0x000fe20000410000 */
[----:B------:R-:W-:-:S02]  /*7950*/  HADD2.F32 R48, -RZ, R176.H1_H1 ;  /* 0x300000b0ff307230 */ /* 0x000fc40000004100 */
[-C--:B------:R-:W-:Y:S01]  /*7960*/  FMUL.FTZ R45, R63, R57.reuse ;  /* 0x000000393f2d7220 */ /* 0x080fe20000410000 */
[C---:B------:R-:W-:Y:S01]  /*7970*/  FMUL.FTZ R57, R50.reuse, R57 ;  /* 0x0000003932397220 */ /* 0x040fe20000410000 */
[----:B------:R-:W-:Y:S02]  /*7980*/  IMAD.MOV.U32 R51, RZ, RZ, R47 ;  /* 0x000000ffff337224 */ /* 0x000fe400078e002f */
[----:B------:R-:W-:Y:S01]  /*7990*/  FFMA.FTZ R93, R61, R48, R93 ;  /* 0x000000303d5d7223 */ /* 0x000fe2000001005d */
[----:B------:R-:W-:Y:S01]  /*79a0*/  FFMA.FTZ R57, R63, R92, R57 ;  /* 0x0000005c3f397223 */ /* 0x000fe20000010039 */
[----:B------:R-:W-:Y:S01]  /*79b0*/  FFMA.FTZ R46, R59, R48, -R46 ;  /* 0x000000303b2e7223 */ /* 0x000fe2000001082e */
[----:B------:R-:W-:Y:S01]  /*79c0*/  FFMA.FTZ R45, R50, R92, -R45 ;  /* 0x0000005c322d7223 */ /* 0x000fe2000001082d */
[----:B------:R-:W-:Y:S02]  /*79d0*/  IMAD.MOV.U32 R48, RZ, RZ, R44 ;  /* 0x000000ffff307224 */ /* 0x000fe400078e002c */
[----:B------:R-:W-:Y:S01]  /*79e0*/  F2FP.F16.F32.PACK_AB R57, R57, R93 ;  /* 0x0000005d3939723e */ /* 0x000fe200000000ff */
[----:B------:R-:W-:Y:S01]  /*79f0*/  IMAD.MOV.U32 R61, RZ, RZ, R56 ;  /* 0x000000ffff3d7224 */ /* 0x000fe200078e0038 */
[----:B------:R-:W-:Y:S01]  /*7a00*/  F2FP.F16.F32.PACK_AB R45, R45, R46 ;  /* 0x0000002e2d2d723e */ /* 0x000fe200000000ff */
[----:B------:R-:W-:-:S02]  /*7a10*/  IMAD.MOV.U32 R63, RZ, RZ, R58 ;  /* 0x000000ffff3f7224 */ /* 0x000fc400078e003a */
[----:B------:R-:W-:Y:S01]  /*7a20*/  IMAD.MOV.U32 R62, RZ, RZ, R57 ;  /* 0x000000ffff3e7224 */ /* 0x000fe200078e0039 */
[----:B------:R-:W-:-:S07]  /*7a30*/  MOV R50, R45 ;  /* 0x0000002d00327202 */ /* 0x000fce0000000f00 */
.L_x_2279:
[----:B------:R-:W-:Y:S05]  /*7a40*/  BSYNC B3 ;  /* 0x0000000000037941 */ /* 0x000fea0003800000 */
.L_x_2278:
        /* <DEDUP_REMOVED lines=10> */
.L_x_2277:
[----:B------:R-:W-:Y:S05]  /*7af0*/  BSYNC B2 ;  /* 0x0000000000027941 */ /* 0x000fea0003800000 */
.L_x_2276:
[----:B------:R-:W-:-:S13]  /*7b00*/  ISETP.NE.AND P4, PT, R34, RZ, PT ;  /* 0x000000ff2200720c */ /* 0x000fda0003f85270 */
[----:B------:R-:W-:Y:S05]  /*7b10*/  @!P4 BRA `(.L_x_2271) ;  /* 0x0000000400d8c947 */ /* 0x000fea0003800000 */
[----:B---3--:R-:W2:Y:S01]  /*7b20*/  LDL R44, [R1] ;  /* 0x00000000012c7983 */ /* 0x008ea20000100800 */
[----:B------:R-:W-:Y:S01]  /*7b30*/  IADD3 R56, P4, P5, R116, R130, R28 ;  /* 0x0000008274387210 */ /* 0x000fe20007d9e01c */
[----:B------:R-:W-:Y:S03]  /*7b40*/  BSSY B2, `(.L_x_2280) ;  /* 0x0000069000027945 */ /* 0x000fe60003800000 */
[----:B------:R-:W-:Y:S02]  /*7b50*/  IADD3.X R57, R4, R150, R32, P4, P5 ;  /* 0x0000009604397210 */ /* 0x000fe400027ea420 */
[----:B------:R-:W-:Y:S02]  /*7b60*/  ISETP.GE.AND P4, PT, R207, R119, PT ;  /* 0x00000077cf00720c */ /* 0x000fe40003f86270 */
[----:B--2---:R-:W-:-:S04]  /*7b70*/  LOP3.LUT P6, RZ, R44, 0x1, RZ, 0xc0, !PT ;  /* 0x000000012cff7812 */ /* 0x004fc800078cc0ff */
[----:B------:R-:W-:-:S04]  /*7b80*/  SEL R44, R124, R147, !P6 ;  /* 0x000000937c2c7207 */ /* 0x000fc80007000000 */
[----:B------:R-:W-:-:S04]  /*7b90*/  SHF.R.S32.HI R45, RZ, 0x1f, R44 ;  /* 0x0000001fff2d7819 */ /* 0x000fc8000001142c */
[----:B------:R-:W-:-:S04]  /*7ba0*/  LEA.HI R44, R45, R44, RZ, 0x4 ;  /* 0x0000002c2d2c7211 */ /* 0x000fc800078f20ff */
[----:B------:R-:W-:-:S04]  /*7bb0*/  LEA.HI.SX32 R44, R44, R27, 0x1c ;  /* 0x0000001b2c2c7211 */ /* 0x000fc800078fe2ff */
[----:B------:R-:W-:Y:S02]  /*7bc0*/  SHF.R.S32.HI R45, RZ, 0x1f, R44 ;  /* 0x0000001fff2d7819 */ /* 0x000fe4000001142c */
[----:B------:R-:W-:Y:S02]  /*7bd0*/  SHF.L.U32 R58, R44, 0x3, RZ ;  /* 0x000000032c3a7819 */ /* 0x000fe400000006ff */
        /* <DEDUP_REMOVED lines=14> */
[----:B--2---:R-:W-:Y:S01]  /*7cc0*/  HADD2.F32 R62, -RZ, R49.H1_H1 ;  /* 0x30000031ff3e7230 */ /* 0x004fe20000004100 */
[----:B------:R-:W-:Y:S01]  /*7cd0*/  SHF.R.U32.HI R59, RZ, 0x10, R41 ;  /* 0x00000010ff3b7819 */ /* 0x000fe20000011629 */
[----:B------:R-:W-:Y:S01]  /*7ce0*/  HADD2.F32 R60, -RZ, R175.H1_H1 ;  /* 0x300000afff3c7230 */ /* 0x000fe20000004100 */
[--C-:B------:R-:W-:Y:S01]  /*7cf0*/  SHF.R.U64 R41, R52, 0x10, R53.reuse ;  /* 0x0000001034297819 */ /* 0x100fe20000001235 */
[----:B------:R-:W-:Y:S01]  /*7d00*/  HADD2.F32 R61, -RZ, R49.H0_H0 ;  /* 0x20000031ff3d7230 */ /* 0x000fe20000004100 */
[----:B------:R-:W-:Y:S01]  /*7d10*/  SHF.R.U32.HI R52, RZ, 0x10, R53 ;  /* 0x00000010ff347819 */ /* 0x000fe20000011635 */
[----:B0-----:R-:W-:Y:S01]  /*7d20*/  HADD2.F32 R49, -RZ, R45.H0_H0 ;  /* 0x2000002dff317230 */ /* 0x001fe20000004100 */
[--C-:B------:R-:W-:Y:S01]  /*7d30*/  SHF.R.U64 R53, R54, 0x10, R55.reuse ;  /* 0x0000001036357819 */ /* 0x100fe20000001237 */
[----:B------:R-:W-:Y:S01]  /*7d40*/  HADD2.F32 R59, -RZ, R59.H0_H0 ;  /* 0x2000003bff3b7230 */ /* 0x000fe20000004100 */
[----:B------:R-:W-:Y:S01]  /*7d50*/  SHF.R.U32.HI R54, RZ, 0x10, R55 ;  /* 0x00000010ff367819 */ /* 0x000fe20000011637 */
[----:B------:R-:W-:-:S02]  /*7d60*/  HADD2.F32 R63, -RZ, R52.H0_H0 ;  /* 0x20000034ff3f7230 */ /* 0x000fc40000004100 */
[-C--:B------:R-:W-:Y:S01]  /*7d70*/  FMUL.FTZ R88, R61, R60.reuse ;  /* 0x0000003c3d587220 */ /* 0x080fe20000410000 */
[----:B------:R-:W-:Y:S02]  /*7d80*/  HADD2.F32 R52, -RZ, R45.H1_H1 ;  /* 0x3000002dff347230 */ /* 0x000fe40000004100 */
[----:B------:R-:W-:Y:S01]  /*7d90*/  FMUL.FTZ R60, R49, R60 ;  /* 0x0000003c313c7220 */ /* 0x000fe20000410000 */
[----:B------:R-:W-:Y:S02]  /*7da0*/  HADD2.F32 R55, -RZ, R173.H1_H1 ;  /* 0x300000adff377230 */ /* 0x000fe40000004100 */
[-C--:B------:R-:W-:Y:S01]  /*7db0*/  FMUL.FTZ R45, R62, R63.reuse ;  /* 0x0000003f3e2d7220 */ /* 0x080fe20000410000 */
[--C-:B------:R-:W-:Y:S01]  /*7dc0*/  SHF.R.U64 R42, R42, 0x10, R43.reuse ;  /* 0x000000102a2a7819 */ /* 0x100fe2000000122b */
[C---:B------:R-:W-:Y:S01]  /*7dd0*/  FMUL.FTZ R63, R52.reuse, R63 ;  /* 0x0000003f343f7220 */ /* 0x040fe20000410000 */
[----:B------:R-:W-:Y:S01]  /*7de0*/  SHF.R.U32.HI R43, RZ, 0x10, R43 ;  /* 0x00000010ff2b7819 */ /* 0x000fe2000001162b */
[----:B------:R-:W-:Y:S01]  /*7df0*/  FFMA.FTZ R45, R52, R59, -R45 ;  /* 0x0000003b342d7223 */ /* 0x000fe2000001082d */
[----:B------:R-:W-:-:S02]  /*7e00*/  HADD2.F32 R52, -RZ, R51.H0_H0 ;  /* 0x20000033ff347230 */ /* 0x000fc40000004100 */
[----:B------:R-:W-:Y:S01]  /*7e10*/  FFMA.FTZ R63, R62, R59, R63 ;  /* 0x0000003b3e3f7223 */ /* 0x000fe2000001003f */
[----:B------:R-:W-:Y:S02]  /*7e20*/  HADD2.F32 R59, -RZ, R174.H1_H1 ;  /* 0x300000aeff3b7230 */ /* 0x000fe40000004100 */
[-C--:B------:R-:W-:Y:S01]  /*7e30*/  FFMA.FTZ R88, R49, R55.reuse, -R88 ;  /* 0x0000003731587223 */ /* 0x080fe20000010858 */
[----:B------:R-:W-:Y:S02]  /*7e40*/  HADD2.F32 R62, -RZ, R47.H0_H0 ;  /* 0x2000002fff3e7230 */ /* 0x000fe40000004100 */
[----:B------:R-:W-:Y:S01]  /*7e50*/  FFMA.FTZ R60, R61, R55, R60 ;  /* 0x000000373d3c7223 */ /* 0x000fe2000001003c */
[----:B------:R-:W-:Y:S02]  /*7e60*/  HADD2.F32 R51, -RZ, R51.H1_H1 ;  /* 0x30000033ff337230 */ /* 0x000fe40000004100 */
[----:B------:R-:W-:Y:S01]  /*7e70*/  HADD2.F32 R90, -RZ, R54.H0_H0 ;  /* 0x20000036ff5a7230 */ /* 0x000fe20000004100 */
[----:B------:R-:W-:Y:S01]  /*7e80*/  F2FP.F16.F32.PACK_AB R45, R45, R88 ;  /* 0x000000582d2d723e */ /* 0x000fe200000000ff */
[----:B------:R-:W-:-:S02]  /*7e90*/  HADD2.F32 R55, -RZ, R47.H1_H1 ;  /* 0x3000002fff377230 */ /* 0x000fc40000004100 */
[-C--:B------:R-:W-:Y:S01]  /*7ea0*/  FMUL.FTZ R47, R62, R59.reuse ;  /* 0x0000003b3e2f7220 */ /* 0x080fe20000410000 */
[----:B------:R-:W-:Y:S02]  /*7eb0*/  HADD2.F32 R49, -RZ, R172.H1_H1 ;  /* 0x300000acff317230 */ /* 0x000fe40000004100 */
[-C--:B------:R-:W-:Y:S01]  /*7ec0*/  FMUL.FTZ R92, R51, R90.reuse ;  /* 0x0000005a335c7220 */ /* 0x080fe20000410000 */
[----:B------:R-:W-:Y:S02]  /*7ed0*/  HADD2.F32 R54, -RZ, R43.H0_H0 ;  /* 0x2000002bff367230 */ /* 0x000fe40000004100 */
[C---:B------:R-:W-:Y:S01]  /*7ee0*/  FMUL.FTZ R90, R55.reuse, R90 ;  /* 0x0000005a375a7220 */ /* 0x040fe20000410000 */
[C---:B------:R-:W-:Y:S01]  /*7ef0*/  FMUL.FTZ R43, R52.reuse, R59 ;  /* 0x0000003b342b7220 */ /* 0x040fe20000410000 */
[----:B------:R-:W-:Y:S01]  /*7f00*/  FFMA.FTZ R47, R52, R49, R47 ;  /* 0x00000031342f7223 */ /* 0x000fe2000001002f */
[----:B------:R-:W-:Y:S02]  /*7f10*/  HADD2.F32 R41, -RZ, R41.H0_H0 ;  /* 0x20000029ff297230 */ /* 0x000fe40000004100 */
[-C--:B------:R-:W-:Y:S01]  /*7f20*/  FFMA.FTZ R52, R55, R54.reuse, -R92 ;  /* 0x0000003637347223 */ /* 0x080fe2000001085c */
[----:B------:R-:W-:Y:S01]  /*7f30*/  FFMA.FTZ R54, R51, R54, R90 ;  /* 0x0000003633367223 */ /* 0x000fe2000001005a */
[----:B------:R-:W-:-:S02]  /*7f40*/  HADD2.F32 R90, -RZ, R44.H0_H0 ;  /* 0x2000002cff5a7230 */ /* 0x000fc40000004100 */
[----:B------:R-:W-:Y:S01]  /*7f50*/  FFMA.FTZ R43, R62, R49, -R43 ;  /* 0x000000313e2b7223 */ /* 0x000fe2000001082b */
[----:B------:R-:W-:Y:S01]  /*7f60*/  HADD2.F32 R44, -RZ, R44.H1_H1 ;  /* 0x3000002cff2c7230 */ /* 0x000fe20000004100 */
[----:B------:R-:W-:Y:S01]  /*7f70*/  F2FP.F16.F32.PACK_AB R60, R63, R60 ;  /* 0x0000003c3f3c723e */ /* 0x000fe200000000ff */
[----:B------:R-:W-:Y:S02]  /*7f80*/  HADD2.F32 R175, -RZ, R175.H0_H0 ;  /* 0x200000afffaf7230 */ /* 0x000fe40000004100 */
[--C-:B------:R-:W-:Y:S02]  /*7f90*/  HADD2.F32 R62, -RZ, R48.reuse.H0_H0 ;  /* 0x20000030ff3e7230 */ /* 0x100fe40000004100 */
[----:B------:R-:W-:Y:S01]  /*7fa0*/  FMUL.FTZ R59, R44, R41 ;  /* 0x000000292c3b7220 */ /* 0x000fe20000410000 */
[----:B------:R-:W-:Y:S01]  /*7fb0*/  HADD2.F32 R48, -RZ, R48.H1_H1 ;  /* 0x30000030ff307230 */ /* 0x000fe20000004100 */
[----:B------:R-:W-:Y:S01]  /*7fc0*/  F2FP.F16.F32.PACK_AB R43, R52, R43 ;  /* 0x0000002b342b723e */ /* 0x000fe200000000ff */
[----:B------:R-:W-:-:S02]  /*7fd0*/  HADD2.F32 R51, -RZ, R40.H0_H0 ;  /* 0x20000028ff337230 */ /* 0x000fc40000004100 */
[----:B------:R-:W-:Y:S01]  /*7fe0*/  FMUL.FTZ R49, R62, R175 ;  /* 0x000000af3e317220 */ /* 0x000fe20000410000 */
[----:B------:R-:W-:Y:S02]  /*7ff0*/  HADD2.F32 R173, -RZ, R173.H0_H0 ;  /* 0x200000adffad7230 */ /* 0x000fe40000004100 */
[C---:B------:R-:W-:Y:S01]  /*8000*/  FMUL.FTZ R55, R48.reuse, R41 ;  /* 0x0000002930377220 */ /* 0x040fe20000410000 */
[----:B------:R-:W-:Y:S02]  /*8010*/  HADD2.F32 R174, -RZ, R174.H0_H0 ;  /* 0x200000aeffae7230 */ /* 0x000fe40000004100 */
[----:B------:R-:W-:Y:S01]  /*8020*/  FFMA.FTZ R48, R48, R51, R59 ;  /* 0x0000003330307223 */ /* 0x000fe2000001003b */
[----:B------:R-:W-:Y:S02]  /*8030*/  HADD2.F32 R59, -RZ, R53.H0_H0 ;  /* 0x20000035ff3b7230 */ /* 0x000fe40000004100 */
[----:B------:R-:W-:Y:S01]  /*8040*/  FFMA.FTZ R40, R90, R173, -R49 ;  /* 0x000000ad5a287223 */ /* 0x000fe20000010831 */
[----:B------:R-:W-:Y:S01]  /*8050*/  FFMA.FTZ R49, R44, R51, -R55 ;  /* 0x000000332c317223 */ /* 0x000fe20000010837 */
[----:B------:R-:W-:-:S02]  /*8060*/  HADD2.F32 R53, -RZ, R50.H0_H0 ;  /* 0x20000032ff357230 */ /* 0x000fc40000004100 */
[----:B------:R-:W-:Y:S01]  /*8070*/  FMUL.FTZ R175, R90, R175 ;  /* 0x000000af5aaf7220 */ /* 0x000fe20000410000 */
[----:B------:R-:W-:Y:S02]  /*8080*/  HADD2.F32 R51, -RZ, R46.H0_H0 ;  /* 0x2000002eff337230 */ /* 0x000fe40000004100 */
[----:B------:R-:W-:Y:S02]  /*8090*/  HADD2.F32 R50, -RZ, R50.H1_H1 ;  /* 0x30000032ff327230 */ /* 0x000fe40000004100 */
[----:B------:R-:W-:Y:S01]  /*80a0*/  FFMA.FTZ R41, R62, R173, R175 ;  /* 0x000000ad3e297223 */ /* 0x000fe200000100af */
[----:B------:R-:W-:Y:S01]  /*80b0*/  HADD2.F32 R46, -RZ, R46.H1_H1 ;  /* 0x3000002eff2e7230 */ /* 0x000fe20000004100 */
[----:B------:R-:W-:Y:S01]  /*80c0*/  F2FP.F16.F32.PACK_AB R44, R49, R40 ;  /* 0x00000028312c723e */ /* 0x000fe200000000ff */
[----:B------:R-:W-:Y:S02]  /*80d0*/  HADD2.F32 R55, -RZ, R42.H0_H0 ;  /* 0x2000002aff377230 */ /* 0x000fe40000004100 */
[----:B------:R-:W-:Y:S01]  /*80e0*/  FMUL.FTZ R42, R53, R174 ;  /* 0x000000ae352a7220 */ /* 0x000fe20000410000 */
[----:B------:R-:W-:-:S02]  /*80f0*/  HADD2.F32 R172, -RZ, R172.H0_H0 ;  /* 0x200000acffac7230 */ /* 0x000fc40000004100 */
[-C--:B------:R-:W-:Y:S01]  /*8100*/  FMUL.FTZ R61, R50, R59.reuse ;  /* 0x0000003b323d7220 */ /* 0x080fe20000410000 */
[C---:B------:R-:W-:Y:S01]  /*8110*/  FMUL.FTZ R174, R51.reuse, R174 ;  /* 0x000000ae33ae7220 */ /* 0x040fe20000410000 */
        /* <DEDUP_REMOVED lines=8> */
[----:B------:R-:W-:-:S02]  /*81a0*/  MOV R49, R60 ;  /* 0x0000003c00317202 */ /* 0x000fc40000000f00 */
[----:B------:R-:W-:Y:S02]  /*81b0*/  F2FP.F16.F32.PACK_AB R46, R61, R42 ;  /* 0x0000002a3d2e723e */ /* 0x000fe400000000ff */
[----:B------:R-:W-:-:S07]  /*81c0*/  F2FP.F16.F32.PACK_AB R50, R59, R174 ;  /* 0x000000ae3b32723e */ /* 0x000fce00000000ff */
.L_x_2281:
[----:B------:R-:W-:Y:S05]  /*81d0*/  BSYNC B2 ;  /* 0x0000000000027941 */ /* 0x000fea0003800000 */
.L_x_2280:
        /* <DEDUP_REMOVED lines=10> */
.L_x_2271:
[----:B------:R-:W-:Y:S05]  /*8280*/  BSYNC B1 ;  /* 0x0000000000017941 */ /* 0x000fea0003800000 */
.L_x_2270:
        /* <DEDUP_REMOVED lines=13> */
[----:B------:R-:W-:Y:S02]  /*8360*/  LEA.HI R41, R41, R40, RZ, 0x4 ;  /* 0x0000002829297211 */ /* 0x000fe400078f20ff */
[----:B---3--:R-:W-:-:S02]  /*8370*/  SHF.R.U32.HI R46, RZ, 0x3, R210 ;  /* 0x00000003ff2e7819 */ /* 0x008fc400000116d2 */
[----:B------:R-:W-:-:S05]  /*8380*/  LEA.HI.SX32 R44, R41, R20, 0x1c ;  /* 0x00000014292c7211 */ /* 0x000fca00078fe2ff */
        /* <DEDUP_REMOVED lines=27> */
[----:B0-----:R-:W-:Y:S01]  /*8540*/  MOV R45, R43 ;  /* 0x0000002b002d7202 */ /* 0x001fe20000000f00 */
        /* <DEDUP_REMOVED lines=80> */
.L_x_2285:
[----:B------:R-:W-:Y:S05]  /*8a50*/  BSYNC B2 ;  /* 0x0000000000027941 */ /* 0x000fea0003800000 */
.L_x_2284:
[----:B0-----:R4:W-:Y:S04]  /*8a60*/  STG.E.128 desc[UR60][R48.64], R40 ;  /* 0x0000002830007986 */ /* 0x0019e8000c101d3c */
[----:B--2---:R4:W-:Y:S02]  /*8a70*/  @!P3 STG.E.128 desc[UR60][R50.64], R44 ;  /* 0x0000002c3200b986 */ /* 0x0049e4000c101d3c */
.L_x_2283:
[----:B------:R-:W-:Y:S05]  /*8a80*/  BSYNC B1 ;  /* 0x0000000000017941 */ /* 0x000fea0003800000 */
.L_x_2282:
        /* <DEDUP_REMOVED lines=116> */
[----:B------:R-:W-:Y:S01]  /*91d0*/  MOV R41, R43 ;  /* 0x0000002b00297202 */ /* 0x000fe20000000f00 */
[----:B------:R-:W-:Y:S01]  /*91e0*/  IMAD.MOV.U32 R43, RZ, RZ, R69 ;  /* 0x000000ffff2b7224 */ /* 0x000fe200078e0045 */
[----:B------:R-:W-:Y:S02]  /*91f0*/  F2FP.F16.F32.PACK_AB R47, R71, R68 ;  /* 0x00000044472f723e */ /* 0x000fe400000000ff */
[----:B------:R-:W-:Y:S02]  /*9200*/  F2FP.F16.F32.PACK_AB R44, R61, R158 ;  /* 0x0000009e3d2c723e */ /* 0x000fe400000000ff */
[----:B------:R-:W-:Y:S02]  /*9210*/  F2FP.F16.F32.PACK_AB R42, R63, R52 ;  /* 0x000000343f2a723e */ /* 0x000fe400000000ff */
[----:B------:R-:W-:-:S07]  /*9220*/  F2FP.F16.F32.PACK_AB R46, R57, R58 ;  /* 0x0000003a392e723e */ /* 0x000fce00000000ff */
.L_x_2289:
[----:B------:R-:W-:Y:S05]  /*9230*/  BSYNC B2 ;  /* 0x0000000000027941 */ /* 0x000fea0003800000 */
.L_x_2288:
[----:B0-----:R0:W-:Y:S04]  /*9240*/  STG.E.128 desc[UR60][R48.64], R40 ;  /* 0x0000002830007986 */ /* 0x0011e8000c101d3c */
[----:B--2---:R0:W-:Y:S02]  /*9250*/  @!P3 STG.E.128 desc[UR60][R50.64], R44 ;  /* 0x0000002c3200b986 */ /* 0x0041e4000c101d3c */
.L_x_2287:
[----:B------:R-:W-:Y:S05]  /*9260*/  BSYNC B1 ;  /* 0x0000000000017941 */ /* 0x000fea0003800000 */
.L_x_2286:
[----:B------:R-:W-:-:S13]  /*9270*/  ISETP.NE.AND P3, PT, R34, RZ, PT ;  /* 0x000000ff2200720c */ /* 0x000fda0003f65270 */
[----:B------:R-:W-:Y:S05]  /*9280*/  @!P3 BRA `(.L_x_2240) ;  /* 0x0000000800d8b947 */ /* 0x000fea0003800000 */
[----:B0---4-:R-:W2:Y:S01]  /*9290*/  LDL R40, [R1] ;  /* 0x0000000001287983 */ /* 0x011ea20000100800 */
[----:B------:R-:W-:Y:S01]  /*92a0*/  SHF.R.U32.HI R43, RZ, 0x3, R210 ;  /* 0x00000003ff2b7819 */ /* 0x000fe200000116d2 */
[----:B------:R-:W-:Y:S01]  /*92b0*/  BSSY B1, `(.L_x_2290) ;  /* 0x0000071000017945 */ /* 0x000fe20003800000 */
[----:B------:R-:W-:-:S04]  /*92c0*/  IADD3 R42, P3, P4, R116, R128, R28 ;  /* 0x00000080742a7210 */ /* 0x000fc80007c7e01c */
[----:B---3--:R-:W-:Y:S02]  /*92d0*/  IADD3.X R45, R4, R53, R32, P3, P4 ;  /* 0x00000035042d7210 */ /* 0x008fe40001fe8420 */
[----:B------:R-:W-:-:S04]  /*92e0*/  LEA R48, P3, R42, R122, 0x1 ;  /* 0x0000007a2a307211 */ /* 0x000fc800078608ff */
[----:B------:R-:W-:Y:S02]  /*92f0*/  LEA.HI.X R49, R42, R123, R45, 0x1, P3 ;  /* 0x0000007b2a317211 */ /* 0x000fe400018f0c2d */
[----:B------:R-:W-:Y:S02]  /*9300*/  ISETP.GE.AND P3, PT, R207, R119, PT ;  /* 0x00000077cf00720c */ /* 0x000fe40003f66270 */
[----:B--2---:R-:W-:-:S04]  /*9310*/  LOP3.LUT P5, RZ, R40, 0x1, RZ, 0xc0, !PT ;  /* 0x0000000128ff7812 */ /* 0x004fc800078ac0ff */
[----:B------:R-:W-:-:S04]  /*9320*/  SEL R147, R124, R147, !P5 ;  /* 0x000000937c937207 */ /* 0x000fc80006800000 */
[----:B------:R-:W-:-:S04]  /*9330*/  SHF.R.S32.HI R40, RZ, 0x1f, R147 ;  /* 0x0000001fff287819 */ /* 0x000fc80000011493 */
        /* <DEDUP_REMOVED lines=95> */
[----:B------:R-:W-:Y:S02]  /*9930*/  F2FP.F16.F32.PACK_AB R45, R62, R59 ;  /* 0x0000003b3e2d723e */ /* 0x000fe400000000ff */
[----:B------:R-:W-:Y:S02]  /*9940*/  F2FP.F16.F32.PACK_AB R40, R57, R46 ;  /* 0x0000002e3928723e */ /* 0x000fe400000000ff */
[----:B------:R-:W-:Y:S01]  /*9950*/  F2FP.F16.F32.PACK_AB R62, R44, R43 ;  /* 0x0000002b2c3e723e */ /* 0x000fe200000000ff */
[----:B------:R-:W-:Y:S01]  /*9960*/  IMAD.MOV.U32 R44, RZ, RZ, R54 ;  /* 0x000000ffff2c7224 */ /* 0x000fe200078e0036 */
[----:B------:R-:W-:Y:S01]  /*9970*/  F2FP.F16.F32.PACK_AB R46, R55, R42 ;  /* 0x0000002a372e723e */ /* 0x000fe200000000ff */
[----:B------:R-:W-:Y:S01]  /*9980*/  IMAD.MOV.U32 R43, RZ, RZ, R63 ;  /* 0x000000ffff2b7224 */ /* 0x000fe200078e003f */
[----:B------:R-:W-:Y:S01]  /*9990*/  F2FP.F16.F32.PACK_AB R41, R60, R61 ;  /* 0x0000003d3c29723e */ /* 0x000fe200000000ff */
[----:B------:R-:W-:Y:S01]  /*99a0*/  IMAD.MOV.U32 R42, RZ, RZ, R62 ;  /* 0x000000ffff2a7224 */ /* 0x000fe200078e003e */
[----:B------:R-:W-:-:S07]  /*99b0*/  MOV R47, R56 ;  /* 0x00000038002f7202 */ /* 0x000fce0000000f00 */
.L_x_2291:
[----:B------:R-:W-:Y:S05]  /*99c0*/  BSYNC B1 ;  /* 0x0000000000017941 */ /* 0x000fea0003800000 */
.L_x_2290:
        /* <DEDUP_REMOVED lines=10> */
.L_x_2207:
[----:B------:R-:W2:Y:S02]  /*9a70*/  LDL R40, [R1+0x4c] ;  /* 0x00004c0001287983 */ /* 0x000ea40000100800 */
[----:B--2---:R-:W-:-:S13]  /*9a80*/  R2UR UR4, R40 ;  /* 0x00000000280472ca */ /* 0x004fda00000e0000 */
[----:B------:R-:W-:-:S06]  /*9a90*/  UISETP.NE.AND UP0, UPT, UR4, 0x3, UPT ;  /* 0x000000030400788c */ /* 0x000fcc000bf05270 */
[----:B------:R-:W-:-:S13]  /*9aa0*/  PLOP3.LUT P2, PT, PT, PT, UP0, 0x80, 0x0 ;  /* 0x000000000000781c */ /* 0x000fda0003f4f008 */
[----:B------:R-:W-:Y:S05]  /*9ab0*/  @!P2 BRA `(.L_x_2292) ;  /* 0x000000000004a947 */ /* 0x000fea0003800000 */
[----:B------:R-:W-:Y:S01]  /*9ac0*/  BPT.TRAP 0x1 ;  /* 0x000000040000795c */ /* 0x000fe20000300000 */
.L_x_2292:
[----:B------:R-:W-:Y:S01]  /*9ad0*/  IMAD R98, R19, 0x8, R18 ;  /* 0x0000000813627824 */ /* 0x000fe200078e0212 */
[----:B------:R-:W-:Y:S01]  /*9ae0*/  SHF.L.U32 R99, R209, 0x1f, RZ ;  /* 0x0000001fd1637819 */ /* 0x000fe200000006ff */
[----:B------:R-:W-:Y:S01]  /*9af0*/  IMAD R97, R24, -0x70, R2 ;  /* 0xffffff9018617824 */ /* 0x000fe200078e0202 */
[----:B------:R-:W-:Y:S02]  /*9b00*/  BSSY B1, `(.L_x_2293) ;  /* 0x0000004000017945 */ /* 0x000fe40003800000 */
[----:B------:R-:W1:Y:S02]  /*9b10*/  SYNCS.PHASECHK.TRANS64.TRYWAIT P3, [R98+URZ+0x36890], R99 ;  /* 0x03689063620075a7 */ /* 0x000e64000806017f */
[----:B------:R-:W-:Y:S01]  /*9b20*/  VIMNMX R97, R97, 0x70, PT ;  /* 0x0000007061617848 */ /* 0x000fe20003fe0100 */
[----:B-1----:R-:W-:Y:S06]  /*9b30*/  @!P3 BRA `(.L_x_2294) ;  /* 0x0000020c00bcb947 */ /* 0x002fec0003800000 */
.L_x_2540:
[----:B------:R-:W-:Y:S05]  /*9b40*/  BSYNC B1 ;  /* 0x0000000000017941 */ /* 0x000fea0003800000 */
.L_x_2293:
[----:B------:R-:W-:Y:S01]  /*9b50*/  ISETP.GE.AND P3, PT, R204, R97, PT ;  /* 0x00000061cc00720c */ /* 0x000fe20003f66270 */
[----:B------:R-:W-:-:S12]  /*9b60*/  BSSY B1, `(.L_x_2295) ;  /* 0x0000014000017945 */ /* 0x000fd80003800000 */
[----:B------:R-:W-:Y:S05]  /*9b70*/  @P3 BRA `(.L_x_2296) ;  /* 0x0000000000483947 */ /* 0x000fea0003800000 */
[----:B------:R-:W-:-:S13]  /*9b80*/  ISETP.NE.AND P3, PT, R29, RZ, PT ;  /* 0x000000ff1d00720c */ /* 0x000fda0003f65270 */
[----:B0-----:R-:W0:Y:S04]  /*9b90*/  @P3 LDS.128 R40, [R39+0x21000] ;  /* 0x0210000027283984 */ /* 0x001e280000000c00 */
[----:B0-----:R-:W-:Y:S01]  /*9ba0*/  @P3 STG.E.128 desc[UR60][R46.64], R40 ;  /* 0x000000282e003986 */ /* 0x001fe2000c101d3c */
[----:B------:R-:W-:-:S13]  /*9bb0*/  ISETP.NE.AND P3, PT, R33, RZ, PT ;  /* 0x000000ff2100720c */ /* 0x000fda0003f65270 */
[----:B------:R-:W0:Y:S04]  /*9bc0*/  @P3 LDS.128 R40, [R96+0x21000] ;  /* 0x0210000060283984 */ /* 0x000e280000000c00 */
        /* <DEDUP_REMOVED lines=12> */
[----:B0-----:R2:W-:Y:S02]  /*9c90*/  @P3 STG.E.128 desc[UR60][R46.64+0x140], R40 ;  /* 0x000140282e003986 */ /* 0x0015e4000c101d3c */
.L_x_2296:
[----:B------:R-:W-:Y:S05]  /*9ca0*/  BSYNC B1 ;  /* 0x0000000000017941 */ /* 0x000fea0003800000 */
.L_x_2295:
[----:B------:R-:W-:-:S13]  /*9cb0*/  ISETP.GE.AND P3, PT, R231, R97, PT ;  /* 0x00000061e700720c */ /* 0x000fda0003f66270 */
[----:B------:R-:W-:Y:S05]  /*9cc0*/  @P3 BRA `(.L_x_2240) ;  /* 0x0000000000483947 */ /* 0x000fea0003800000 */
[----:B------:R-:W-:-:S13]  /*9cd0*/  ISETP.NE.AND P3, PT, R29, RZ, PT ;  /* 0x000000ff1d00720c */ /* 0x000fda0003f65270 */
[----:B0-2---:R-:W0:Y:S04]  /*9ce0*/  @P3 LDS.128 R40, [R39+0x23000] ;  /* 0x0230000027283984 */ /* 0x005e280000000c00 */
        /* <DEDUP_REMOVED lines=16> */
.L_x_2240:
[----:B------:R-:W-:Y:S05]  /*9df0*/  BSYNC B0 ;  /* 0x0000000000007941 */ /* 0x000fea0003800000 */
.L_x_2206:
        /* <DEDUP_REMOVED lines=17> */
.L_x_2298:
[----:B------:R-:W-:Y:S05]  /*9f10*/  BSYNC B0 ;  /* 0x0000000000007941 */ /* 0x000fea0003800000 */
.L_x_2297:
        /* <DEDUP_REMOVED lines=13> */
.L_x_2541:
[----:B------:R-:W-:Y:S05]  /*9ff0*/  BSYNC B0 ;  /* 0x0000000000007941 */ /* 0x000fea0003800000 */
.L_x_2299:
        /* <DEDUP_REMOVED lines=39> */
.L_x_2302:
[----:B------:R-:W-:Y:S05]  /*a270*/  BSYNC B0 ;  /* 0x0000000000007941 */ /* 0x000fea0003800000 */
.L_x_2301:
[----:B------:R-:W-:Y:S01]  /*a280*/  ISETP.GE.AND P2, PT, R231, R97, PT ;  /* 0x00000061e700720c */ /* 0x000fe20003f46270 */
[----:B------:R-:W-:-:S12]  /*a290*/  BSSY B0, `(.L_x_2303) ;  /* 0x0000023000007945 */ /* 0x000fd80003800000 */
[----:B------:R-:W-:Y:S05]  /*a2a0*/  @P2 BRA `(.L_x_2304) ;  /* 0x0000000000842947 */ /* 0x000fea0003800000 */
[----:B-----5:R-:W-:Y:S01]  /*a2b0*/  R2UR UR7, R51 ;  /* 0x00000000330772ca */ /* 0x020fe200000e0000 */
[----:B-1----:R-:W-:Y:S01]  /*a2c0*/  IMAD.MOV.U32 R40, RZ, RZ, R114 ;  /* 0x000000ffff287224 */ /* 0x002fe200078e0072 */
[----:B------:R-:W-:Y:S02]  /*a2d0*/  R2UR UR4, R50 ;  /* 0x00000000320472ca */ /* 0x000fe400000e0000 */
[----:B------:R-:W-:Y:S02]  /*a2e0*/  IADD3 R43, P2, R44, 0x40, RZ ;  /* 0x000000402c2b7810 */ /* 0x000fe40007f5e0ff */
[----:B------:R-:W-:Y:S02]  /*a2f0*/  R2UR UR6, R49 ;  /* 0x00000000310672ca */ /* 0x000fe400000e0000 */
[----:B------:R-:W-:Y:S01]  /*a300*/  MOV R41, R38 ;  /* 0x0000002600297202 */ /* 0x000fe20000000f00 */
[----:B------:R-:W-:Y:S01]  /*a310*/  IMAD.X R44, RZ, RZ, R45, P2 ;  /* 0x000000ffff2c7224 */ /* 0x000fe200010e062d */
[----:B------:R-:W-:-:S03]  /*a320*/  R2UR UR5, R48 ;  /* 0x00000000300572ca */ /* 0x000fc600000e0000 */
        /* <DEDUP_REMOVED lines=25> */
.L_x_2304:
[----:B------:R-:W-:Y:S05]  /*a4c0*/  BSYNC B0 ;  /* 0x0000000000007941 */ /* 0x000fea0003800000 */
.L_x_2303:
[----:B------:R-:W3:Y:S01]  /*a4d0*/  LDL R39, [R1] ;  /* 0x0000000001277983 */ /* 0x000ee20000100800 */
[----:B0-----:R-:W-:Y:S01]  /*a4e0*/  @!P3 VIADD R98, R98, 0x368c0 ;  /* 0x000368c06262b836 */ /* 0x001fe20000000000 */
[----:B------:R-:W-:Y:S01]  /*a4f0*/  PLOP3.LUT P2, PT, PT, PT, PT, 0x8, 0x0 ;  /* 0x000000000000781c */ /* 0x000fe20003f4e170 */
[----:B------:R-:W-:Y:S01]  /*a500*/  VIADD R19, R19, 0x1 ;  /* 0x0000000113137836 */ /* 0x000fe20000000000 */
[----:B------:R-:W-:Y:S01]  /*a510*/  @!PT LDS RZ, [RZ] ;  /* 0x00000000fffff984 */ /* 0x000fe20000000800 */
[----:B------:R-:W-:Y:S01]  /*a520*/  @!PT LDS RZ, [RZ] ;  /* 0x00000000fffff984 */ /* 0x000fe20000000800 */
[----:B------:R-:W-:Y:S01]  /*a530*/  @!PT LDS RZ, [RZ] ;  /* 0x00000000fffff984 */ /* 0x000fe20000000800 */
[----:B------:R-:W-:Y:S01]  /*a540*/  @!PT LDS RZ, [RZ] ;  /* 0x00000000fffff984 */ /* 0x000fe20000000800 */
[----:B------:R0:W-:Y:S06]  /*a550*/  MEMBAR.ALL.CTA ;  /* 0x0000000000007992 */ /* 0x0001ec0000008000 */
[----:B0-----:R-:W0:Y:S01]  /*a560*/  FENCE.VIEW.ASYNC.S ;  /* 0x00000000000073c6 */ /* 0x001e220000000000 */
[----:B------:R-:W-:Y:S01]  /*a570*/  @!P3 PRMT R98, RZ, 0x654, R98 ;  /* 0x00000654ff62b816 */ /* 0x000fe20000000062 */
[----:B0-----:R0:W-:Y:S06]  /*a580*/  BAR.SYNC.DEFER_BLOCKING R149, 0x80 ;  /* 0x000200950000751d */ /* 0x0011ec0000010000 */
[----:B------:R0:W-:Y:S01]  /*a590*/  @!P3 SYNCS.ARRIVE.TRANS64.RED.A1T0 RZ, [R98+URZ], RZ ;  /* 0x000000ff62ffb9a7 */ /* 0x0001e2000810043f */
[----:B------:R-:W-:-:S04]  /*a5a0*/  ISETP.NE.AND P3, PT, R19, 0x2, PT ;  /* 0x000000021300780c */ /* 0x000fc80003f65270 */
[----:B-12---:R-:W-:Y:S02]  /*a5b0*/  SEL R40, RZ, 0x1, P3 ;  /* 0x00000001ff287807 */ /* 0x006fe40001800000 */
[----:B------:R-:W-:Y:S02]  /*a5c0*/  SEL R19, R19, RZ, P3 ;  /* 0x000000ff13137207 */ /* 0x000fe40001800000 */
[----:B------:R-:W-:Y:S02]  /*a5d0*/  LOP3.LUT R209, R209, R40, RZ, 0x3c, !PT ;  /* 0x00000028d1d17212 */ /* 0x000fe400078e3cff */
[----:B---3--:R-:W-:-:S13]  /*a5e0*/  LOP3.LUT P4, RZ, R39, 0x2, RZ, 0xc0, !PT ;  /* 0x0000000227ff7812 */ /* 0x008fda000788c0ff */
[----:B0-----:R-:W-:Y:S05]  /*a5f0*/  @P4 BRA `(.L_x_2305) ;  /* 0xffffff80007c4947 */ /* 0x001fea000383ffff */
.L_x_2201:
        /* <DEDUP_REMOVED lines=11> */
[----:B------:R-:W-:Y:S02]  /*a6b0*/  CS2R R54, SRZ ;  /* 0x0000000000367805 */ /* 0x000fe4000001ff00 */
        /* <DEDUP_REMOVED lines=14> */
[----:B------:R-:W-:Y:S02]  /*a7a0*/  MOV R79, RZ ;  /* 0x000000ff004f7202 */ /* 0x000fe40000000f00 */
        /* <DEDUP_REMOVED lines=13> */
[----:B-----5:R-:W-:Y:S02]  /*a880*/  CS2R R50, SRZ ;  /* 0x0000000000327805 */ /* 0x020fe4000001ff00 */
        /* <DEDUP_REMOVED lines=16> */
.L_x_2307:
[----:B------:R-:W-:Y:S05]  /*a990*/  BSYNC B0 ;  /* 0x0000000000007941 */ /* 0x000fea0003800000 */
.L_x_2306:
[----:B------:R-:W-:Y:S01]  /*a9a0*/  CS2R R24, SRZ ;  /* 0x0000000000187805 */ /* 0x000fe2000001ff00 */
[----:B------:R-:W-:Y:S06]  /*a9b0*/  @!P1 BRA `(.L_x_2308) ;  /* 0x0000017800609947 */ /* 0x000fec0003800000 */
[----:B------:R-:W2:Y:S04]  /*a9c0*/  LDL R4, [R1+0x6c] ;  /* 0x00006c0001047983 */ /* 0x000ea80000100800 */
[----:B------:R-:W3:Y:S04]  /*a9d0*/  LDL R5, [R1+0x68] ;  /* 0x0000680001057983 */ /* 0x000ee80000100800 */
[----:B--2---:R-:W0:Y:S01]  /*a9e0*/  SHFL.IDX PT, R0, R4, RZ, 0x1f ;  /* 0x00001fff04007589 */ /* 0x004e2200000e0000 */
[----:B---3--:R-:W-:-:S13]  /*a9f0*/  R2UR UR4, R5 ;  /* 0x00000000050472ca */ /* 0x008fda00000e0000 */
[----:B------:R-:W-:Y:S01]  /*aa00*/  ULOP3.LUT UP0, URZ, UR4, 0x9f, URZ, 0xc0, !UPT ;  /* 0x0000009f043f7892 */ /* 0x000fe2000f80c03f */
[----:B0-----:R-:W-:-:S04]  /*aa10*/  LEA.HI R2, R0, R0, RZ, 0x1 ;  /* 0x0000000000027211 */ /* 0x001fc800078f08ff */
[----:B------:R-:W-:Y:S02]  /*aa20*/  LOP3.LUT R3, R2, 0x1e, RZ, 0xc0, !PT ;  /* 0x0000001e02037812 */ /* 0x000fe400078ec0ff */
[----:B------:R-:W-:-:S03]  /*aa30*/  PLOP3.LUT P0, PT, PT, PT, UP0, 0x80, 0x0 ;  /* 0x000000000000781c */ /* 0x000fc60003f0f008 */
[----:B------:R-:W-:-:S05]  /*aa40*/  IMAD.IADD R3, R0, 0x1, -R3 ;  /* 0x0000000100037824 */ /* 0x000fca00078e0a03 */
        /* <DEDUP_REMOVED lines=19> */
[----:B-1----:R-:W-:Y:S05]  /*ab80*/  CALL.ABS.NOINC R14 ;  /* 0x000000000e007343 */ /* 0x002fea0003c00000 */
.L_x_2309:
[----:B------:R-:W-:Y:S02]  /*ab90*/  ULDC UR4, c[0x0][0x3d4] ;  /* 0x0000f50000047ab9 */ /* 0x000fe40000000800 */
[----:B------:R-:W-:-:S13]  /*aba0*/  ISETP.LT.AND P0, PT, RZ, UR4, PT ;  /* 0x00000004ff007c0c */ /* 0x000fda000bf01270 */
[----:B------:R-:W-:Y:S05]  /*abb0*/  @P0 BRA `(.L_x_2310) ;  /* 0x00000000003c0947 */ /* 0x000fea0003800000 */
[----:B------:R-:W-:-:S04]  /*abc0*/  LEA.HI R0, R230, R230, RZ, 0x1 ;  /* 0x000000e6e6007211 */ /* 0x000fc800078f08ff */
[----:B------:R-:W-:-:S04]  /*abd0*/  LOP3.LUT R3, R0, 0xfffffffe, RZ, 0xc0, !PT ;  /* 0xfffffffe00037812 */ /* 0x000fc800078ec0ff */
[----:B------:R-:W-:-:S04]  /*abe0*/  IADD3 R3, R230, -R3, RZ ;  /* 0x80000003e6037210 */ /* 0x000fc80007ffe0ff */
[----:B------:R-:W-:-:S04]  /*abf0*/  SHF.L.U32 R3, R3, 0x1f, RZ ;  /* 0x0000001f03037819 */ /* 0x000fc800000006ff */
[----:B------:R0:W1:Y:S03]  /*ac00*/  SYNCS.PHASECHK.TRANS64.TRYWAIT P0, [R18+URZ+0x36800], R3 ;  /* 0x03680003120075a7 */ /* 0x000066000800017f */
[----:B-1----:R-:W-:Y:S05]  /*ac10*/  @!P0 NANOSLEEP.SYNCS 0x989680 ;  /* 0x009896800000895d */ /* 0x002fea0003900000 */
[----:B------:R-:W1:Y:S01]  /*ac20*/  @!P0 SYNCS.PHASECHK.TRANS64 P0, [R18+URZ+0x36800], R3 ;  /* 0x03680003120085a7 */ /* 0x000e62000800007f */
[----:B------:R-:W-:Y:S04]  /*ac30*/  BSSY B0, `(.L_x_2311) ;  /* 0x0000006000007945 */ /* 0x000fe80003800000 */
[----:B-1----:R-:W-:Y:S05]  /*ac40*/  @P0 BRA `(.L_x_2312) ;  /* 0x0000000000100947 */ /* 0x002fea0003800000 */
.L_x_2313:
[----:B-1----:R1:W2:Y:S02]  /*ac50*/  SYNCS.PHASECHK.TRANS64.TRYWAIT P0, [R18+URZ+0x36800], R3 ;  /* 0x03680003120075a7 */ /* 0x0022a4000800017f */
[----:B--2---:R-:W-:Y:S05]  /*ac60*/  @!P0 NANOSLEEP.SYNCS 0x989680 ;  /* 0x009896800000895d */ /* 0x004fea0003900000 */
[----:B------:R-:W2:Y:S02]  /*ac70*/  @!P0 SYNCS.PHASECHK.TRANS64 P0, [R18+URZ+0x36800], R3 ;  /* 0x03680003120085a7 */ /* 0x000ea4000800007f */
[----:B--2---:R-:W-:Y:S05]  /*ac80*/  @!P0 BRA `(.L_x_2313) ;  /* 0xfffffffc00f08947 */ /* 0x004fea000383ffff */
.L_x_2312:
[----:B------:R-:W-:Y:S05]  /*ac90*/  BSYNC B0 ;  /* 0x0000000000007941 */ /* 0x000fea0003800000 */
.L_x_2311:
[----:B------:R-:W-:Y:S05]  /*aca0*/  BRA `(.L_x_2314) ;  /* 0x0000006c00307947 */ /* 0x000fea0003800000 */
.L_x_2310:
[----:B------:R-:W2:Y:S01]  /*acb0*/  LDL R0, [R1+0x68] ;  /* 0x0000680001007983 */ /* 0x000ea20000100800 */
[----:B------:R-:W0:Y:S01]  /*acc0*/  LDC.64 R74, c[0x0][0x3d8] ;  /* 0x0000f600ff4a7b82 */ /* 0x000e220000000a00 */
[----:B------:R-:W-:Y:S01]  /*acd0*/  SHF.R.S32.HI R3, RZ, 0x1f, R144 ;  /* 0x0000001fff037819 */ /* 0x000fe20000011490 */
[--C-:B------:R-:W-:Y:S01]  /*ace0*/  IMAD.MOV.U32 R4, RZ, RZ, R16.reuse ;  /* 0x000000ffff047224 */ /* 0x100fe200078e0010 */
[----:B------:R-:W-:Y:S02]  /*acf0*/  SHF.R.S32.HI R5, RZ, 0x1f, R16 ;  /* 0x0000001fff057819 */ /* 0x000fe40000011410 */
[----:B------:R-:W-:-:S03]  /*ad00*/  SHF.R.S32.HI R9, RZ, 0x1f, R22 ;  /* 0x0000001fff097819 */ /* 0x000fc60000011416 */
[----:B------:R-:W1:Y:S01]  /*ad10*/  LDC.64 R10, c[0x0][0x3e8] ;  /* 0x0000fa00ff0a7b82 */ /* 0x000e620000000a00 */
[-C--:B0-----:R-:W-:Y:S02]  /*ad20*/  IMAD R8, R232, R74.reuse, RZ ;  /* 0x0000004ae8087224 */ /* 0x081fe400078e02ff */
[----:B------:R-:W-:-:S04]  /*ad30*/  IMAD.WIDE.U32 R72, R144, R74, RZ ;  /* 0x0000004a90487225 */ /* 0x000fc800078e00ff */
[----:B------:R-:W-:-:S04]  /*ad40*/  IMAD.WIDE.U32 R6, R204, R74, R4 ;  /* 0x0000004acc067225 */ /* 0x000fc800078e0004 */
[----:B------:R-:W-:Y:S01]  /*ad50*/  IMAD R82, R204, R75, R8 ;  /* 0x0000004bcc527224 */ /* 0x000fe200078e0208 */
[----:B------:R-:W-:Y:S01]  /*ad60*/  IADD3 R56, P0, R6, R72, RZ ;  /* 0x0000004806387210 */ /* 0x000fe20007f1e0ff */
[----:B------:R-:W-:Y:S02]  /*ad70*/  IMAD.MOV.U32 R8, RZ, RZ, R22 ;  /* 0x000000ffff087224 */ /* 0x000fe400078e0016 */
[----:B-1----:R-:W-:-:S04]  /*ad80*/  IMAD.WIDE.U32 R70, R144, R10, RZ ;  /* 0x0000000a90467225 */ /* 0x002fc800078e00ff */
[----:B------:R-:W-:-:S04]  /*ad90*/  IMAD.WIDE.U32 R4, R204, R10, R4 ;  /* 0x0000000acc047225 */ /* 0x000fc800078e0004 */
[----:B------:R-:W-:Y:S02]  /*ada0*/  IMAD.SHL.U32 R77, R74, 0x40, RZ ;  /* 0x000000404a4d7824 */ /* 0x000fe400078e00ff */
[----:B------:R-:W-:Y:S01]  /*adb0*/  IMAD.SHL.U32 R76, R10, 0x40, RZ ;  /* 0x000000400a4c7824 */ /* 0x000fe200078e00ff */
[----:B--2---:R-:W-:Y:S01]  /*adc0*/  R2UR UR4, R0 ;  /* 0x00000000000472ca */ /* 0x004fe200000e0000 */
[C---:B------:R-:W-:Y:S02]  /*add0*/  IMAD R0, R3.reuse, R74, RZ ;  /* 0x0000004a03007224 */ /* 0x040fe400078e02ff */
[-C--:B------:R-:W-:Y:S02]  /*ade0*/  IMAD R3, R3, R10.reuse, RZ ;  /* 0x0000000a03037224 */ /* 0x080fe400078e02ff */
[----:B------:R-:W-:Y:S01]  /*adf0*/  IMAD R57, R144, R75, R0 ;  /* 0x0000004b90397224 */ /* 0x000fe200078e0200 */
[----:B------:R-:W-:Y:S01]  /*ae00*/  SHF.L.U64.HI R75, R74, 0x6, R75 ;  /* 0x000000064a4b7819 */ /* 0x000fe2000001024b */
[----:B------:R-:W-:-:S02]  /*ae10*/  IMAD R0, R232, R10, RZ ;  /* 0x0000000ae8007224 */ /* 0x000fc400078e02ff */
[----:B------:R-:W-:Y:S02]  /*ae20*/  IMAD.IADD R57, R57, 0x1, R73 ;  /* 0x0000000139397824 */ /* 0x000fe400078e0249 */
[----:B------:R-:W-:Y:S02]  /*ae30*/  IMAD R3, R144, R11, R3 ;  /* 0x0000000b90037224 */ /* 0x000fe400078e0203 */
[----:B------:R-:W-:Y:S01]  /*ae40*/  ULOP3.LUT UP0, URZ, UR4, 0x3ff, URZ, 0xc0, !UPT ;  /* 0x000003ff043f7892 */ /* 0x000fe2000f80c03f */
[----:B------:R-:W-:Y:S01]  /*ae50*/  IADD3.X R78, R57, R7, R82, P0, !PT ;  /* 0x00000007394e7210 */ /* 0x000fe200007fe452 */
[--C-:B------:R-:W-:Y:S01]  /*ae60*/  IMAD.WIDE.U32 R6, R204, R74, R8.reuse ;  /* 0x0000004acc067225 */ /* 0x100fe200078e0008 */
[----:B------:R-:W-:Y:S02]  /*ae70*/  IADD3 R79, R3, R71, RZ ;  /* 0x00000047034f7210 */ /* 0x000fe40007ffe0ff */
[----:B------:R-:W-:Y:S01]  /*ae80*/  IADD3 R81, P0, R4, R70, RZ ;  /* 0x0000004604517210 */ /* 0x000fe20007f1e0ff */
[----:B------:R-:W-:Y:S01]  /*ae90*/  IMAD.WIDE.U32 R8, R204, R10, R8 ;  /* 0x0000000acc087225 */ /* 0x000fe200078e0008 */
[----:B------:R-:W-:-:S02]  /*aea0*/  IADD3 R68, P1, R6, R72, RZ ;  /* 0x0000004806447210 */ /* 0x000fc40007f3e0ff */
[----:B------:R-:W-:Y:S01]  /*aeb0*/  SHF.L.U64.HI R74, R10, 0x6, R11 ;  /* 0x000000060a4a7819 */ /* 0x000fe2000001020b */
[----:B------:R-:W-:Y:S01]  /*aec0*/  IMAD R0, R204, R11, R0 ;  /* 0x0000000bcc007224 */ /* 0x000fe200078e0200 */
[----:B------:R-:W-:Y:S02]  /*aed0*/  IADD3.X R82, R57, R82, R7, P1, !PT ;  /* 0x0000005239527210 */ /* 0x000fe40000ffe407 */
[----:B------:R-:W-:Y:S02]  /*aee0*/  PLOP3.LUT P1, PT, PT, PT, UP0, 0x80, 0x0 ;  /* 0x000000000000781c */ /* 0x000fe40003f2f008 */
[----:B------:R-:W-:Y:S02]  /*aef0*/  IADD3 R69, P2, R8, R70, RZ ;  /* 0x0000004608457210 */ /* 0x000fe40007f5e0ff */
[C---:B------:R-:W-:Y:S02]  /*af00*/  IADD3.X R80, R79.reuse, R5, R0, P0, !PT ;  /* 0x000000054f507210 */ /* 0x040fe400007fe400 */
[----:B------:R-:W-:-:S07]  /*af10*/  IADD3.X R84, R79, R0, R9, P2, !PT ;  /* 0x000000004f547210 */ /* 0x000fce00017fe409 */
        /* <DEDUP_REMOVED lines=17> */
.L_x_2315:
[----:B------:R-:W0:Y:S01]  /*b030*/  LDC.64 R14, c[0x0][0x3d8] ;  /* 0x0000f600ff0e7b82 */ /* 0x000e220000000a00 */
[----:B------:R-:W-:Y:S01]  /*b040*/  SHF.R.S32.HI R3, RZ, 0x1f, R213 ;  /* 0x0000001fff037819 */ /* 0x000fe200000114d5 */
[----:B------:R-:W-:Y:S01]  /*b050*/  ULDC.U8 UR4, c[0x0][0x3f0] ;  /* 0x0000fc0000047ab9 */ /* 0x000fe20000000000 */
[----:B------:R-:W-:Y:S01]  /*b060*/  BSSY B0, `(.L_x_2316) ;  /* 0x0000688000007945 */ /* 0x000fe20003800000 */
[----:B------:R-:W-:-:S04]  /*b070*/  ISETP.NE.AND P0, PT, RZ, UR4, PT ;  /* 0x00000004ff007c0c */ /* 0x000fc8000bf05270 */
[----:B------:R-:W1:Y:S01]  /*b080*/  LDC.64 R12, c[0x0][0x3e8] ;  /* 0x0000fa00ff0c7b82 */ /* 0x000e620000000a00 */
[-C--:B0-----:R-:W-:Y:S02]  /*b090*/  IMAD R0, R3, R14.reuse, RZ ;  /* 0x0000000e03007224 */ /* 0x081fe400078e02ff */
[----:B------:R-:W-:-:S04]  /*b0a0*/  IMAD.WIDE.U32 R4, R213, R14, RZ ;  /* 0x0000000ed5047225 */ /* 0x000fc800078e00ff */
[----:B------:R-:W-:Y:S02]  /*b0b0*/  IMAD.SHL.U32 R85, R4, 0x80, RZ ;  /* 0x0000008004557824 */ /* 0x000fe400078e00ff */
[-C--:B-1----:R-:W-:Y:S02]  /*b0c0*/  IMAD R8, R3, R12.reuse, RZ ;  /* 0x0000000c03087224 */ /* 0x082fe400078e02ff */
[C---:B------:R-:W-:Y:S02]  /*b0d0*/  IMAD R3, R213.reuse, R15, R0 ;  /* 0x0000000fd5037224 */ /* 0x040fe400078e0200 */
[----:B------:R-:W-:-:S03]  /*b0e0*/  IMAD.WIDE.U32 R6, R213, R12, RZ ;  /* 0x0000000cd5067225 */ /* 0x000fc600078e00ff */
[----:B------:R-:W-:Y:S01]  /*b0f0*/  IADD3 R5, R5, R3, RZ ;  /* 0x0000000305057210 */ /* 0x000fe20007ffe0ff */
[C---:B------:R-:W-:Y:S02]  /*b100*/  IMAD R9, R213.reuse, R13, R8 ;  /* 0x0000000dd5097224 */ /* 0x040fe400078e0208 */
[----:B------:R-:W-:Y:S01]  /*b110*/  IMAD R0, R213, -0x80, R215 ;  /* 0xffffff80d5007824 */ /* 0x000fe200078e02d7 */
[----:B------:R-:W-:Y:S01]  /*b120*/  SHF.L.U64.HI R83, R4, 0x7, R5 ;  /* 0x0000000704537819 */ /* 0x000fe20000010205 */
[----:B------:R-:W-:Y:S02]  /*b130*/  IMAD.IADD R3, R7, 0x1, R9 ;  /* 0x0000000107037824 */ /* 0x000fe400078e0209 */
[----:B------:R-:W-:Y:S01]  /*b140*/  IMAD.SHL.U32 R86, R6, 0x80, RZ ;  /* 0x0000008006567824 */ /* 0x000fe200078e00ff */
[----:B------:R-:W-:Y:S02]  /*b150*/  VIMNMX R8, R0, 0x80, PT ;  /* 0x0000008000087848 */ /* 0x000fe40003fe0100 */
        /* <DEDUP_REMOVED lines=21> */
[C---:B------:R-:W-:Y:S01]  /*b2b0*/  VIADD R7, R16.reuse, 0x20 ;  /* 0x0000002010077836 */ /* 0x040fe20000000000 */
[----:B------:R-:W-:Y:S01]  /*b2c0*/  IADD3 R6, R16, 0x10, RZ ;  /* 0x0000001010067810 */ /* 0x000fe20007ffe0ff */
[----:B------:R-:W-:Y:S01]  /*b2d0*/  ULDC UR4, c[0x0][0x3d4] ;  /* 0x0000f50000047ab9 */ /* 0x000fe20000000800 */
[----:B------:R-:W-:Y:S01]  /*b2e0*/  IMAD.X R5, R83, 0x1, R78, P1 ;  /* 0x0000000153057824 */ /* 0x000fe200008e064e */
[----:B------:R-:W-:Y:S01]  /*b2f0*/  LEA R4, P3, R0, UR6, 0x1 ;  /* 0x0000000600047c11 */ /* 0x000fe2000f8608ff */
[C---:B------:R-:W-:Y:S01]  /*b300*/  VIADD R9, R16.reuse, 0x30 ;  /* 0x0000003010097836 */ /* 0x040fe20000000000 */
[----:B------:R-:W-:Y:S01]  /*b310*/  ISETP.GE.AND P1, PT, R7, UR4, PT ;  /* 0x0000000407007c0c */ /* 0x000fe2000bf26270 */
[----:B------:R-:W-:Y:S01]  /*b320*/  VIADD R11, R16, 0x50 ;  /* 0x00000050100b7836 */ /* 0x000fe20000000000 */
[----:B------:R-:W-:Y:S01]  /*b330*/  LEA.HI.X R5, R0, UR7, R5, 0x1, P3 ;  /* 0x0000000700057c11 */ /* 0x000fe200098f0c05 */
[----:B------:R-:W-:Y:S01]  /*b340*/  ULDC.64 UR6, c[0x0][0x3e0] ;  /* 0x0000f80000067ab9 */ /* 0x000fe20000000a00 */
[----:B------:R-:W-:-:S02]  /*b350*/  IADD3 R0, P4, R86, R81, RZ ;  /* 0x0000005156007210 */ /* 0x000fc40007f9e0ff */
[----:B------:R-:W-:Y:S02]  /*b360*/  CS2R R66, SRZ ;  /* 0x0000000000427805 */ /* 0x000fe4000001ff00 */
[----:B------:R-:W-:Y:S02]  /*b370*/  ISETP.GE.AND P2, PT, R6, UR4, PT ;  /* 0x0000000406007c0c */ /* 0x000fe4000bf46270 */
[----:B------:R-:W-:Y:S02]  /*b380*/  CS2R R62, SRZ ;  /* 0x00000000003e7805 */ /* 0x000fe4000001ff00 */
[----:B------:R-:W-:Y:S01]  /*b390*/  LEA R6, P6, R0, UR6, 0x1 ;  /* 0x0000000600067c11 */ /* 0x000fe2000f8c08ff */
[----:B------:R-:W-:Y:S01]  /*b3a0*/  IMAD.X R7, R3, 0x1, R80, P4 ;  /* 0x0000000103077824 */ /* 0x000fe200020e0650 */
[----:B------:R-:W-:Y:S02]  /*b3b0*/  IADD3 R10, R16, 0x40, RZ ;  /* 0x00000040100a7810 */ /* 0x000fe40007ffe0ff */
[----:B------:R-:W-:-:S02]  /*b3c0*/  CS2R R58, SRZ ;  /* 0x00000000003a7805 */ /* 0x000fc4000001ff00 */
[----:B------:R-:W-:Y:S02]  /*b3d0*/  ISETP.GE.AND P3, PT, R16, UR4, PT ;  /* 0x0000000410007c0c */ /* 0x000fe4000bf66270 */
[----:B------:R-:W-:Y:S02]  /*b3e0*/  CS2R R54, SRZ ;  /* 0x0000000000367805 */ /* 0x000fe4000001ff00 */
[----:B------:R-:W-:Y:S02]  /*b3f0*/  LEA.HI.X R7, R0, UR7, R7, 0x1, P6 ;  /* 0x0000000700077c11 */ /* 0x000fe4000b0f0c07 */
        /* <DEDUP_REMOVED lines=23> */
.L_x_2319:
[----:B------:R-:W-:Y:S05]  /*b570*/  BSYNC B1 ;  /* 0x0000000000017941 */ /* 0x000fea0003800000 */
.L_x_2318:
[----:B------:R-:W-:Y:S01]  /*b580*/  ISETP.GE.AND P1, PT, R231, R8, PT ;  /* 0x00000008e700720c */ /* 0x000fe20003f26270 */
[----:B------:R-:W-:Y:S01]  /*b590*/  BSSY B1, `(.L_x_2320) ;  /* 0x000003d000017945 */ /* 0x000fe20003800000 */
[----:B-1----:R-:W-:Y:S02]  /*b5a0*/  LOP3.LUT R5, R211, 0x18, R22, 0xf8, !PT ;  /* 0x00000018d3057812 */ /* 0x002fe400078ef816 */
        /* <DEDUP_REMOVED lines=14> */
[----:B------:R-:W-:Y:S01]  /*b690*/  VIADD R4, R16, 0x10 ;  /* 0x0000001010047836 */ /* 0x000fe20000000000 */
[----:B------:R-:W-:Y:S01]  /*b6a0*/  IADD3 R77, P2, P3, R56, R77, R85 ;  /* 0x0000004d384d7210 */ /* 0x000fe20007b5e055 */
[----:B------:R-:W-:Y:S01]  /*b6b0*/  ULDC UR4, c[0x0][0x3d4] ;  /* 0x0000f50000047ab9 */ /* 0x000fe20000000800 */
[----:B------:R-:W-:Y:S01]  /*b6c0*/  IADD3.X R3, R80, R74, R3, P4, P5 ;  /* 0x0000004a50037210 */ /* 0x000fe200027ea403 */
[----:B------:R-:W-:Y:S01]  /*b6d0*/  ULDC.64 UR6, c[0x0][0x3c8] ;  /* 0x0000f20000067ab9 */ /* 0x000fe20000000a00 */
[----:B------:R-:W-:Y:S01]  /*b6e0*/  IADD3.X R0, R78, R75, R83, P2, P3 ;  /* 0x0000004b4e007210 */ /* 0x000fe200017e6453 */
[----:B------:R-:W-:Y:S01]  /*b6f0*/  ULDC.64 UR8, c[0x0][0x3e0] ;  /* 0x0000f80000087ab9 */ /* 0x000fe20000000a00 */
[C---:B------:R-:W-:Y:S01]  /*b700*/  ISETP.GE.AND P5, PT, R16.reuse, UR4, PT ;  /* 0x0000000410007c0c */ /* 0x040fe2000bfa6270 */
[C---:B------:R-:W-:Y:S01]  /*b710*/  VIADD R7, R16.reuse, 0x30 ;  /* 0x0000003010077836 */ /* 0x040fe20000000000 */
[----:B------:R-:W-:-:S02]  /*b720*/  IADD3 R5, R16, 0x20, RZ ;  /* 0x0000002010057810 */ /* 0x000fc40007ffe0ff */
[----:B------:R-:W-:Y:S02]  /*b730*/  CS2R R40, SRZ ;  /* 0x0000000000287805 */ /* 0x000fe4000001ff00 */
[----:B------:R-:W-:Y:S02]  /*b740*/  ISETP.GE.AND P2, PT, R4, UR4, PT ;  /* 0x0000000404007c0c */ /* 0x000fe4000bf46270 */
[----:B------:R-:W-:Y:S02]  /*b750*/  CS2R R42, SRZ ;  /* 0x00000000002a7805 */ /* 0x000fe4000001ff00 */
[----:B------:R-:W-:Y:S01]  /*b760*/  LEA R4, P3, R77, UR6, 0x1 ;  /* 0x000000064d047c11 */ /* 0x000fe2000f8608ff */
[----:B------:R-:W-:Y:S01]  /*b770*/  VIADD R8, R16, 0x40 ;  /* 0x0000004010087836 */ /* 0x000fe20000000000 */
[----:B------:R-:W-:Y:S02]  /*b780*/  LEA R6, P6, R76, UR8, 0x1 ;  /* 0x000000084c067c11 */ /* 0x000fe4000f8c08ff */
[----:B------:R-:W-:-:S02]  /*b790*/  ISETP.GE.AND P4, PT, R5, UR4, PT ;  /* 0x0000000405007c0c */ /* 0x000fc4000bf86270 */
[----:B------:R-:W-:Y:S01]  /*b7a0*/  LEA.HI.X R5, R77, UR7, R0, 0x1, P3 ;  /* 0x000000074d057c11 */ /* 0x000fe200098f0c00 */
[----:B------:R-:W-:Y:S01]  /*b7b0*/  VIADD R0, R16, 0x50 ;  /* 0x0000005010007836 */ /* 0x000fe20000000000 */
[----:B------:R-:W-:Y:S02]  /*b7c0*/  ISETP.GE.AND P3, PT, R7, UR4, PT ;  /* 0x0000000407007c0c */ /* 0x000fe4000bf66270 */
[----:B------:R-:W-:Y:S01]  /*b7d0*/  LEA.HI.X R7, R76, UR9, R3, 0x1, P6 ;  /* 0x000000094c077c11 */ /* 0x000fe2000b0f0c03 */
        /* <DEDUP_REMOVED lines=24> */
.L_x_2321:
[----:B------:R-:W-:Y:S05]  /*b960*/  BSYNC B1 ;  /* 0x0000000000017941 */ /* 0x000fea0003800000 */
.L_x_2320:
[----:B------:R-:W-:Y:S01]  /*b970*/  LOP3.LUT P2, RZ, R221, 0x4, RZ, 0xc0, !PT ;  /* 0x00000004ddff7812 */ /* 0x000fe2000784c0ff */
[----:B-----5:R-:W-:Y:S01]  /*b980*/  IMAD.MOV.U32 R0, RZ, RZ, R64 ;  /* 0x000000ffff007224 */ /* 0x020fe200078e0040 */
[----:B------:R-:W-:Y:S01]  /*b990*/  IADD3 R3, R217, R10, RZ ;  /* 0x0000000ad9037210 */ /* 0x000fe20007ffe0ff */
[----:B-1----:R-:W-:Y:S01]  /*b9a0*/  IMAD.MOV.U32 R4, RZ, RZ, R68 ;  /* 0x000000ffff047224 */ /* 0x002fe200078e0044 */
[----:B------:R-:W-:Y:S01]  /*b9b0*/  MOV R71, R79 ;  /* 0x0000004f00477202 */ /* 0x000fe20000000f00 */
[----:B------:R-:W-:Y:S01]  /*b9c0*/  IMAD.MOV.U32 R11, RZ, RZ, R67 ;  /* 0x000000ffff0b7224 */ /* 0x000fe200078e0043 */
[----:B------:R-:W-:Y:S01]  /*b9d0*/  PRMT R83, R0, 0x7610, R83 ;  /* 0x0000761000537816 */ /* 0x000fe20000000053 */
[----:B------:R-:W-:Y:S01]  /*b9e0*/  IMAD R56, R3, 0x2, R18 ;  /* 0x0000000203387824 */ /* 0x000fe200078e0212 */
[----:B------:R-:W-:Y:S01]  /*b9f0*/  MOV R3, R65 ;  /* 0x0000004100037202 */ /* 0x000fe20000000f00 */
[----:B------:R-:W-:Y:S01]  /*ba00*/  IMAD.MOV.U32 R0, RZ, RZ, R69 ;  /* 0x000000ffff007224 */ /* 0x000fe200078e0045 */
[----:B------:R-:W-:Y:S01]  /*ba10*/  PRMT R87, R4, 0x7610, R87 ;  /* 0x0000761004577816 */ /* 0x000fe20000000057 */
[----:B------:R-:W-:Y:S01]  /*ba20*/  VIADD R5, R56, 0x15400 ;  /* 0x0001540038057836 */ /* 0x000fe20000000000 */
[----:B------:R-:W-:Y:S01]  /*ba30*/  PRMT R82, R82, 0x5410, R3 ;  /* 0x0000541052527816 */ /* 0x000fe20000000003 */
[----:B------:R-:W-:Y:S01]  /*ba40*/  IMAD.MOV.U32 R4, RZ, RZ, R61 ;  /* 0x000000ffff047224 */ /* 0x000fe200078e003d */
[----:B------:R-:W-:Y:S01]  /*ba50*/  MOV R3, R60 ;  /* 0x0000003c00037202 */ /* 0x000fe20000000f00 */
[----:B------:R-:W-:Y:S01]  /*ba60*/  VIADD R10, R56, 0x15440 ;  /* 0x00015440380a7836 */ /* 0x000fe20000000000 */
[----:B------:R-:W-:Y:S01]  /*ba70*/  ULDC.64 UR4, c[0x0][0x3c8] ;  /* 0x0000f20000047ab9 */ /* 0x000fe20000000a00 */
[----:B------:R-:W-:Y:S01]  /*ba80*/  @P2 VIADD R10, R5, 0xffffffc0 ;  /* 0xffffffc0050a2836 */ /* 0x000fe20000000000 */
[----:B0-----:R-:W-:Y:S01]  /*ba90*/  ISETP.NE.AND P2, PT, R84, 0x1, PT ;  /* 0x000000015400780c */ /* 0x001fe20003f45270 */
[----:B------:R-:W-:Y:S01]  /*baa0*/  IMAD.MOV.U32 R7, RZ, RZ, R57 ;  /* 0x000000ffff077224 */ /* 0x000fe200078e0039 */
[----:B------:R-:W-:Y:S01]  /*bab0*/  PRMT R84, R0, 0x7610, R84 ;  /* 0x0000761000547816 */ /* 0x000fe20000000054 */
        /* <DEDUP_REMOVED lines=9> */
[----:B------:R-:W-:Y:S01]  /*bb50*/  MOV R0, R48 ;  /* 0x0000003000007202 */ /* 0x000fe20000000f00 */
[----:B------:R-:W0:Y:S01]  /*bb60*/  @P2 LDC R5, c[0x0][0x430] ;  /* 0x00010c00ff052b82 */ /* 0x000e220000000800 */
[----:B------:R-:W-:Y:S01]  /*bb70*/  PRMT R81, R11, 0x7610, R81 ;  /* 0x000076100b517816 */ /* 0x000fe20000000051 */
[----:B------:R-:W-:Y:S01]  /*bb80*/  IMAD.MOV.U32 R6, RZ, RZ, R72 ;  /* 0x000000ffff067224 */ /* 0x000fe200078e0048 */
[----:B------:R-:W-:Y:S01]  /*bb90*/  PRMT R75, R0, 0x5410, R4 ;  /* 0x00005410004b7816 */ /* 0x000fe20000000004 */
[----:B------:R-:W-:Y:S01]  /*bba0*/  IMAD.MOV.U32 R78, RZ, RZ, R37 ;  /* 0x000000ffff4e7224 */ /* 0x000fe200078e0025 */
[----:B------:R-:W-:Y:S01]  /*bbb0*/  PRMT R73, R3, 0x7610, R73 ;  /* 0x0000761003497816 */ /* 0x000fe20000000049 */
[----:B------:R-:W-:Y:S01]  /*bbc0*/  IMAD.MOV.U32 R3, RZ, RZ, R45 ;  /* 0x000000ffff037224 */ /* 0x000fe200078e002d */
[----:B------:R-:W-:Y:S01]  /*bbd0*/  MOV R4, R66 ;  /* 0x0000004200047202 */ /* 0x000fe20000000f00 */
[----:B------:R-:W1:Y:S01]  /*bbe0*/  @P2 LDC R0, c[0x0][0x42c] ;  /* 0x00010b00ff002b82 */ /* 0x000e620000000800 */
[----:B------:R-:W-:Y:S01]  /*bbf0*/  MOV R11, R54 ;  /* 0x00000036000b7202 */ /* 0x000fe20000000f00 */
[----:B------:R-:W-:Y:S01]  /*bc00*/  ULDC.64 UR6, c[0x0][0x3e0] ;  /* 0x0000f80000067ab9 */ /* 0x000fe20000000a00 */
        /* <DEDUP_REMOVED lines=9> */
[----:B------:R-:W-:Y:S01]  /*bca0*/  IMAD R3, R213, 0x80, R204 ;  /* 0x00000080d5037824 */ /* 0x000fe200078e02cc */
[----:B------:R-:W-:-:S02]  /*bcb0*/  MOV R11, R46 ;  /* 0x0000002e000b7202 */ /* 0x000fc40000000f00 */
[----:B------:R-:W-:Y:S01]  /*bcc0*/  PRMT R81, R81, 0x5410, R4 ;  /* 0x0000541051517816 */ /* 0x000fe20000000004 */
[----:B------:R-:W-:Y:S01]  /*bcd0*/  IMAD R3, R234, 0x40, R3 ;  /* 0x00000040ea037824 */ /* 0x000fe200078e0203 */
[----:B------:R-:W-:Y:S01]  /*bce0*/  PRMT R74, R11, 0x5410, R57 ;  /* 0x000054100b4a7816 */ /* 0x000fe20000000039 */
[----:B------:R-:W-:Y:S01]  /*bcf0*/  IMAD.MOV.U32 R4, RZ, RZ, R50 ;  /* 0x000000ffff047224 */ /* 0x000fe200078e0032 */
[----:B------:R-:W-:-:S04]  /*bd00*/  MOV R11, R36 ;  /* 0x00000024000b7202 */ /* 0x000fc80000000f00 */
[----:B------:R-:W-:Y:S01]  /*bd10*/  PRMT R76, R4, 0x7610, R76 ;  /* 0x00007610044c7816 */ /* 0x000fe2000000004c */
[----:B-1----:R-:W-:Y:S01]  /*bd20*/  @P2 IMAD.HI.U32 R0, R3, R0, RZ ;  /* 0x0000000003002227 */ /* 0x002fe200078e00ff */
[----:B------:R-:W-:-:S03]  /*bd30*/  PRMT R57, R11, 0x5410, R78 ;  /* 0x000054100b397816 */ /* 0x000fc6000000004e */
[----:B------:R-:W-:Y:S01]  /*bd40*/  IMAD.MOV.U32 R4, RZ, RZ, R51 ;  /* 0x000000ffff047224 */ /* 0x000fe200078e0033 */
[----:B0-----:R-:W-:Y:S01]  /*bd50*/  @P2 SHF.R.U32.HI R3, RZ, R5, R0 ;  /* 0x00000005ff032219 */ /* 0x001fe20000011600 */
[----:B------:R-:W-:Y:S02]  /*bd60*/  IMAD.MOV.U32 R0, RZ, RZ, R42 ;  /* 0x000000ffff007224 */ /* 0x000fe400078e002a */
[----:B------:R-:W-:Y:S01]  /*bd70*/  IMAD.MOV.U32 R11, RZ, RZ, R32 ;  /* 0x000000ffff0b7224 */ /* 0x000fe200078e0020 */
[----:B------:R-:W-:Y:S01]  /*bd80*/  PRMT R76, R76, 0x5410, R4 ;  /* 0x000054104c4c7816 */ /* 0x000fe20000000004 */
[----:B------:R-:W-:Y:S01]  /*bd90*/  IMAD.MOV.U32 R4, RZ, RZ, R43 ;  /* 0x000000ffff047224 */ /* 0x000fe200078e002b */
[----:B------:R-:W-:Y:S01]  /*bda0*/  SHF.R.S32.HI R5, RZ, 0x1f, R3 ;  /* 0x0000001fff057819 */ /* 0x000fe20000011403 */
[----:B------:R-:W-:-:S03]  /*bdb0*/  IMAD.WIDE.U32 R6, R3, R14, R6 ;  /* 0x0000000e03067225 */ /* 0x000fc600078e0006 */
[----:B------:R-:W-:Y:S01]  /*bdc0*/  PRMT R72, R0, 0x5410, R4 ;  /* 0x0000541000487816 */ /* 0x000fe20000000004 */
[C---:B------:R-:W-:Y:S02]  /*bdd0*/  IMAD R0, R5.reuse, R14, RZ ;  /* 0x0000000e05007224 */ /* 0x040fe400078e02ff */
[-C--:B------:R-:W-:Y:S02]  /*bde0*/  IMAD R4, R5, R12.reuse, RZ ;  /* 0x0000000c05047224 */ /* 0x080fe400078e02ff */
[----:B------:R-:W-:-:S04]  /*bdf0*/  IMAD.WIDE.U32 R70, R3, R12, R70 ;  /* 0x0000000c03467225 */ /* 0x000fc800078e0046 */
[C---:B------:R-:W-:Y:S01]  /*be00*/  IMAD R5, R3.reuse, R15, R0 ;  /* 0x0000000f03057224 */ /* 0x040fe200078e0200 */
[----:B------:R-:W-:Y:S01]  /*be10*/  LEA R0, P3, R70, UR6, 0x1 ;  /* 0x0000000646007c11 */ /* 0x000fe2000f8608ff */
[----:B------:R-:W-:Y:S01]  /*be20*/  IMAD R3, R3, R13, R4 ;  /* 0x0000000d03037224 */ /* 0x000fe200078e0204 */
[C---:B------:R-:W-:Y:S01]  /*be30*/  LEA R4, P2, R6.reuse, UR4, 0x1 ;  /* 0x0000000406047c11 */ /* 0x040fe2000f8408ff */
[----:B------:R-:W-:Y:S01]  /*be40*/  IMAD.MOV.U32 R12, RZ, RZ, R33 ;  /* 0x000000ffff0c7224 */ /* 0x000fe200078e0021 */
[----:B------:R-:W-:Y:S01]  /*be50*/  IADD3 R5, R7, R5, RZ ;  /* 0x0000000507057210 */ /* 0x000fe20007ffe0ff */
[----:B------:R-:W-:Y:S01]  /*be60*/  IMAD.IADD R3, R71, 0x1, R3 ;  /* 0x0000000147037824 */ /* 0x000fe200078e0203 */
[----:B------:R-:W-:Y:S02]  /*be70*/  UMOV UR4, 0xffffffff ;  /* 0xffffffff00047882 */ /* 0x000fe40000000000 */
[----:B------:R-:W-:Y:S02]  /*be80*/  LEA.HI.X R5, R6, UR5, R5, 0x1, P2 ;  /* 0x0000000506057c11 */ /* 0x000fe400090f0c05 */
[----:B------:R-:W-:-:S02]  /*be90*/  LEA.HI.X R3, R70, UR7, R3, 0x1, P3 ;  /* 0x0000000746037c11 */ /* 0x000fc400098f0c03 */
[----:B------:R-:W-:Y:S02]  /*bea0*/  PRMT R71, R11, 0x5410, R12 ;  /* 0x000054100b477816 */ /* 0x000fe4000000000c */
[----:B------:R-:W-:Y:S01]  /*beb0*/  LEA.HI R6, R230, R230, RZ, 0x1 ;  /* 0x000000e6e6067211 */ /* 0x000fe200078f08ff */
[----:B------:R-:W-:Y:S06]  /*bec0*/  BRA.DIV UR4, `(.L_x_2322) ;  /* 0x000001ee04007947 */ /* 0x000fec000b800000 */
.L_x_2544:
[----:B------:R-:W-:-:S03]  /*bed0*/  UMOV UR4, 0xffffffff ;  /* 0xffffffff00047882 */ /* 0x000fc60000000000 */
[----:B------:R-:W-:Y:S05]  /*bee0*/  BRA.DIV UR4, `(.L_x_2323) ;  /* 0x000001ee04207947 */ /* 0x000fea000b800000 */
.L_x_2547:
[----:B------:R-:W-:-:S03]  /*bef0*/  UMOV UR4, 0xffffffff ;  /* 0xffffffff00047882 */ /* 0x000fc60000000000 */
[----:B------:R-:W-:Y:S05]  /*bf00*/  BRA.DIV UR4, `(.L_x_2324) ;  /* 0x000001ee04407947 */ /* 0x000fea000b800000 */
.L_x_2550:
[----:B------:R-:W-:-:S03]  /*bf10*/  UMOV UR4, 0xffffffff ;  /* 0xffffffff00047882 */ /* 0x000fc60000000000 */
[----:B------:R-:W-:Y:S05]  /*bf20*/  BRA.DIV UR4, `(.L_x_2325) ;  /* 0x000001ee04607947 */ /* 0x000fea000b800000 */
.L_x_2553:
[----:B------:R-:W-:-:S03]  /*bf30*/  UMOV UR4, 0xffffffff ;  /* 0xffffffff00047882 */ /* 0x000fc60000000000 */
[----:B------:R-:W-:Y:S05]  /*bf40*/  BRA.DIV UR4, `(.L_x_2326) ;  /* 0x000001ee04807947 */ /* 0x000fea000b800000 */
.L_x_2556:
[----:B------:R-:W-:Y:S01]  /*bf50*/  UMOV UR4, 0xffffffff ;  /* 0xffffffff00047882 */ /* 0x000fe20000000000 */
[----:B------:R-:W-:Y:S02]  /*bf60*/  LOP3.LUT R5, R6, 0xfffffffe, RZ, 0xc0, !PT ;  /* 0xfffffffe06057812 */ /* 0x000fe400078ec0ff */
[----:B------:R-:W-:Y:S05]  /*bf70*/  BRA.DIV UR4, `(.L_x_2327) ;  /* 0x000001ee049c7947 */ /* 0x000fea000b800000 */
.L_x_2559:
[----:B------:R-:W-:Y:S01]  /*bf80*/  UMOV UR4, 0xffffffff ;  /* 0xffffffff00047882 */ /* 0x000fe20000000000 */
[----:B------:R-:W-:Y:S02]  /*bf90*/  IMAD.IADD R5, R230, 0x1, -R5 ;  /* 0x00000001e6057824 */ /* 0x000fe400078e0a05 */
[----:B------:R-:W-:Y:S05]  /*bfa0*/  BRA.DIV UR4, `(.L_x_2328) ;  /* 0x000001ee04b87947 */ /* 0x000fea000b800000 */
.L_x_2562:
[----:B------:R-:W-:Y:S01]  /*bfb0*/  UMOV UR4, 0xffffffff ;  /* 0xffffffff00047882 */ /* 0x000fe20000000000 */
[----:B------:R-:W-:Y:S02]  /*bfc0*/  SHF.L.U32 R3, R5, 0x1f, RZ ;  /* 0x0000001f05037819 */ /* 0x000fe400000006ff */
[----:B------:R-:W-:Y:S05]  /*bfd0*/  BRA.DIV UR4, `(.L_x_2329) ;  /* 0x000001ee04d47947 */ /* 0x000fea000b800000 */
.L_x_2565:
[----:B------:R-:W0:Y:S01]  /*bfe0*/  SYNCS.PHASECHK.TRANS64.TRYWAIT P2, [R18+URZ+0x36800], R3 ;  /* 0x03680003120075a7 */ /* 0x000e22000804017f */
[----:B------:R-:W-:Y:S01]  /*bff0*/  IMAD.MOV.U32 R0, RZ, RZ, R28 ;  /* 0x000000ffff007224 */ /* 0x000fe200078e001c */
[----:B------:R-:W-:Y:S01]  /*c000*/  MOV R4, R29 ;  /* 0x0000001d00047202 */ /* 0x000fe20000000f00 */
[----:B------:R-:W-:Y:S01]  /*c010*/  IMAD.MOV.U32 R5, RZ, RZ, R24 ;  /* 0x000000ffff057224 */ /* 0x000fe200078e0018 */
[----:B------:R-:W-:Y:S01]  /*c020*/  BSSY B1, `(.L_x_2330) ;  /* 0x0000019000017945 */ /* 0x000fe20003800000 */
        /* <DEDUP_REMOVED lines=8> */
[----:B------:R-:W-:-:S02]  /*c0b0*/  IMAD.MOV.U32 R6, RZ, RZ, R41 ;  /* 0x000000ffff067224 */ /* 0x000fc400078e0029 */
[----:B------:R-:W-:-:S03]  /*c0c0*/  IMAD.MOV.U32 R4, RZ, RZ, R38 ;  /* 0x000000ffff047224 */ /* 0x000fc600078e0026 */
        /* <DEDUP_REMOVED lines=11> */
[----:B------:R-:W-:Y:S02]  /*c180*/  PRMT R12, R6, 0x5410, R7 ;  /* 0x00005410060c7816 */ /* 0x000fe40000000007 */
[----:B------:R-:W-:Y:S01]  /*c190*/  MOV R5, R9 ;  /* 0x0000000900057202 */ /* 0x000fe20000000f00 */
[----:B0-----:R-:W-:Y:S06]  /*c1a0*/  @!P2 BRA `(.L_x_2331) ;  /* 0x000001ec0088a947 */ /* 0x001fec0003800000 */
.L_x_2566:
[----:B------:R-:W-:Y:S05]  /*c1b0*/  BSYNC B1 ;  /* 0x0000000000017941 */ /* 0x000fea0003800000 */
.L_x_2330:
[----:B------:R-:W-:Y:S01]  /*c1c0*/  BSSY B1, `(.L_x_2332) ;  /* 0x000011b000017945 */ /* 0x000fe20003800000 */
[----:B0-----:R-:W-:-:S03]  /*c1d0*/  PRMT R3, R4, 0x5410, R5 ;  /* 0x0000541004037816 */ /* 0x001fc60000000005 */
[----:B------:R-:W-:Y:S05]  /*c1e0*/  @P0 BRA `(.L_x_2333) ;  /* 0x0000001000600947 */ /* 0x000fea0003800000 */
[----:B------:R-:W0:Y:S01]  /*c1f0*/  LDC R5, c[0x0][0x3d4] ;  /* 0x0000f500ff057b82 */ /* 0x000e220000000800 */
[C---:B------:R-:W-:Y:S01]  /*c200*/  VIADD R6, R16.reuse, 0x20 ;  /* 0x0000002010067836 */ /* 0x040fe20000000000 */
[----:B------:R-:W-:Y:S01]  /*c210*/  BSSY B2, `(.L_x_2334) ;  /* 0x0000036000027945 */ /* 0x000fe20003800000 */
[C---:B------:R-:W-:Y:S02]  /*c220*/  VIADD R4, R16.reuse, 0x10 ;  /* 0x0000001010047836 */ /* 0x040fe40000000000 */
[C---:B------:R-:W-:Y:S01]  /*c230*/  VIADD R86, R16.reuse, 0x30 ;  /* 0x0000003010567836 */ /* 0x040fe20000000000 */
[-C--:B0-----:R-:W-:Y:S02]  /*c240*/  ISETP.GE.AND P0, PT, R16, R5.reuse, PT ;  /* 0x000000051000720c */ /* 0x081fe40003f06270 */
[-C--:B------:R-:W-:Y:S01]  /*c250*/  ISETP.GE.AND P3, PT, R6, R5.reuse, PT ;  /* 0x000000050600720c */ /* 0x080fe20003f66270 */
[----:B------:R-:W-:Y:S01]  /*c260*/  VIADD R6, R16, 0x50 ;  /* 0x0000005010067836 */ /* 0x000fe20000000000 */
[----:B------:R-:W-:-:S02]  /*c270*/  ISETP.GE.AND P2, PT, R4, R5, PT ;  /* 0x000000050400720c */ /* 0x000fc40003f46270 */
[----:B------:R-:W-:Y:S02]  /*c280*/  IADD3 R4, R16, 0x40, RZ ;  /* 0x0000004010047810 */ /* 0x000fe40007ffe0ff */
[-C--:B------:R-:W-:Y:S02]  /*c290*/  ISETP.GE.AND P4, PT, R86, R5.reuse, PT ;  /* 0x000000055600720c */ /* 0x080fe40003f86270 */
[-C--:B------:R-:W-:Y:S02]  /*c2a0*/  ISETP.GE.AND P5, PT, R4, R5.reuse, PT ;  /* 0x000000050400720c */ /* 0x080fe40003fa6270 */
[----:B------:R-:W-:Y:S01]  /*c2b0*/  ISETP.GE.AND P6, PT, R6, R5, PT ;  /* 0x000000050600720c */ /* 0x000fe20003fc6270 */
[----:B------:R-:W-:-:S12]  /*c2c0*/  @P0 BRA `(.L_x_2335) ;  /* 0x0000000000a80947 */ /* 0x000fd80003800000 */
[----:B------:R-:W0:Y:S01]  /*c2d0*/  LDS.128 R4, [R56+0x15400] ;  /* 0x0154000038047984 */ /* 0x000e220000000c00 */
        /* <DEDUP_REMOVED lines=11> */
[C---:B------:R-:W-:Y:S01]  /*c390*/  FMUL.FTZ R89, R69.reuse, R88 ;  /* 0x0000005845597220 */ /* 0x040fe20000410000 */
[----:B------:R-:W-:Y:S01]  /*c3a0*/  FMUL.FTZ R69, R69, R86 ;  /* 0x0000005645457220 */ /* 0x000fe20000410000 */
[----:B------:R-:W-:Y:S02]  /*c3b0*/  HADD2.F32 R4, -RZ, R4.H1_H1 ;  /* 0x30000004ff047230 */ /* 0x000fe40000004100 */
[--C-:B------:R-:W-:Y:S02]  /*c3c0*/  HADD2.F32 R66, -RZ, R6.reuse.H0_H0 ;  /* 0x20000006ff427230 */ /* 0x100fe40000004100 */
[----:B------:R-:W-:Y:S01]  /*c3d0*/  FFMA.FTZ R88, R68, R88, R69 ;  /* 0x0000005844587223 */ /* 0x000fe20000010045 */
[----:B------:R-:W-:-:S02]  /*c3e0*/  HADD2.F32 R67, -RZ, R6.H1_H1 ;  /* 0x30000006ff437230 */ /* 0x000fc40000004100 */
[----:B------:R-:W-:Y:S01]  /*c3f0*/  FFMA.FTZ R89, R68, R86, -R89 ;  /* 0x0000005644597223 */ /* 0x000fe20000010859 */
[--C-:B------:R-:W-:Y:S02]  /*c400*/  HADD2.F32 R69, -RZ, R84.reuse.H0_H0 ;  /* 0x20000054ff457230 */ /* 0x100fe40000004100 */
[C---:B------:R-:W-:Y:S01]  /*c410*/  FMUL.FTZ R90, R4.reuse, R87 ;  /* 0x00000057045a7220 */ /* 0x040fe20000410000 */
[--C-:B------:R-:W-:Y:S02]  /*c420*/  HADD2.F32 R6, -RZ, R5.reuse.H0_H0 ;  /* 0x20000005ff067230 */ /* 0x100fe40000004100 */
[-C--:B------:R-:W-:Y:S01]  /*c430*/  FMUL.FTZ R86, R4, R85.reuse ;  /* 0x0000005504567220 */ /* 0x080fe20000410000 */
[----:B------:R-:W-:Y:S02]  /*c440*/  HADD2.F32 R84, -RZ, R84.H1_H1 ;  /* 0x30000054ff547230 */ /* 0x000fe40000004100 */
        /* <DEDUP_REMOVED lines=18> */
.L_x_2335:
[----:B------:R-:W-:Y:S05]  /*c570*/  BSYNC B2 ;  /* 0x0000000000027941 */ /* 0x000fea0003800000 */
.L_x_2334:
        /* <DEDUP_REMOVED lines=44> */
.L_x_2337:
[----:B------:R-:W-:Y:S05]  /*c840*/  BSYNC B2 ;  /* 0x0000000000027941 */ /* 0x000fea0003800000 */
.L_x_2336:
        /* <DEDUP_REMOVED lines=44> */
.L_x_2339:
[----:B------:R-:W-:Y:S05]  /*cb10*/  BSYNC B2 ;  /* 0x0000000000027941 */ /* 0x000fea0003800000 */
.L_x_2338:
[----:B------:R-:W-:Y:S04]  /*cb20*/  BSSY B2, `(.L_x_2340) ;  /* 0x000002c000027945 */ /* 0x000fe80003800000 */
[----:B------:R-:W-:Y:S05]  /*cb30*/  @P4 BRA `(.L_x_2341) ;  /* 0x0000000000a84947 */ /* 0x000fea0003800000 */
[----:B012---:R-:W0:Y:S01]  /*cb40*/  LDS.128 R4, [R10+0x4000] ;  /* 0x004000000a047984 */ /* 0x007e220000000c00 */
        /* <DEDUP_REMOVED lines=41> */
.L_x_2341:
[----:B------:R-:W-:Y:S05]  /*cde0*/  BSYNC B2 ;  /* 0x0000000000027941 */ /* 0x000fea0003800000 */
.L_x_2340:
[----:B------:R-:W-:Y:S04]  /*cdf0*/  BSSY B2, `(.L_x_2342) ;  /* 0x000002c000027945 */ /* 0x000fe80003800000 */
[----:B------:R-:W-:Y:S05]  /*ce00*/  @P5 BRA `(.L_x_2343) ;  /* 0x0000000000a85947 */ /* 0x000fea0003800000 */
[----:B0123--:R-:W0:Y:S01]  /*ce10*/  LDS.128 R4, [R56+0x1d400] ;  /* 0x01d4000038047984 */ /* 0x00fe220000000c00 */
        /* <DEDUP_REMOVED lines=41> */
.L_x_2343:
[----:B------:R-:W-:Y:S05]  /*d0b0*/  BSYNC B2 ;  /* 0x0000000000027941 */ /* 0x000fea0003800000 */
.L_x_2342:
        /* <DEDUP_REMOVED lines=43> */
.L_x_2333:
[----:B------:R-:W-:Y:S05]  /*d370*/  BSYNC B1 ;  /* 0x0000000000017941 */ /* 0x000fea0003800000 */
.L_x_2332:
        /* <DEDUP_REMOVED lines=57> */
.L_x_2346:
[----:B------:R-:W-:Y:S05]  /*d710*/  BSYNC B1 ;  /* 0x0000000000017941 */ /* 0x000fea0003800000 */
.L_x_2345:
        /* <DEDUP_REMOVED lines=44> */
.L_x_2348:
[----:B------:R-:W-:Y:S05]  /*d9e0*/  BSYNC B1 ;  /* 0x0000000000017941 */ /* 0x000fea0003800000 */
.L_x_2347:
[----:B------:R-:W-:Y:S04]  /*d9f0*/  BSSY B1, `(.L_x_2349) ;  /* 0x000002c000017945 */ /* 0x000fe80003800000 */
[----:B------:R-:W-:Y:S05]  /*da00*/  @P2 BRA `(.L_x_2350) ;  /* 0x0000000000a82947 */ /* 0x000fea0003800000 */
[----:B01----:R-:W0:Y:S01]  /*da10*/  LDS.128 R4, [R56+0x1b400] ;  /* 0x01b4000038047984 */ /* 0x003e220000000c00 */
        /* <DEDUP_REMOVED lines=41> */
.L_x_2350:
[----:B------:R-:W-:Y:S05]  /*dcb0*/  BSYNC B1 ;  /* 0x0000000000017941 */ /* 0x000fea0003800000 */
.L_x_2349:
[----:B------:R-:W-:Y:S04]  /*dcc0*/  BSSY B1, `(.L_x_2351) ;  /* 0x000002c000017945 */ /* 0x000fe80003800000 */
[----:B------:R-:W-:Y:S05]  /*dcd0*/  @P3 BRA `(.L_x_2352) ;  /* 0x0000000000a83947 */ /* 0x000fea0003800000 */
[----:B012---:R-:W0:Y:S01]  /*dce0*/  LDS.128 R4, [R10+0x6000] ;  /* 0x006000000a047984 */ /* 0x007e220000000c00 */
[----:B------:R-:W-:Y:S01]  /*dcf0*/  SHF.R.U32.HI R32, RZ, 0x10, R31 ;  /* 0x00000010ff207819 */ /* 0x000fe2000001161f */
[----:B------:R-:W-:Y:S01]  /*dd00*/  HADD2.F32 R33, -RZ, R13.H0_H0 ;  /* 0x2000000dff217230 */ /* 0x000fe20000004100 */
[----:B------:R-:W-:Y:S02]  /*dd10*/  SHF.R.U32.HI R34, RZ, 0x10, R29 ;  /* 0x00000010ff227819 */ /* 0x000fe4000001161d */
        /* <DEDUP_REMOVED lines=16> */
[----:B------:R-:W-:Y:S02]  /*de20*/  HADD2.F32 R6, -RZ, R5.H0_H0 ;  /* 0x20000005ff067230 */ /* 0x000fe40000004100 */
[C---:B------:R-:W-:Y:S01]  /*de30*/  FMUL.FTZ R30, R4.reuse, R33 ;  /* 0x00000021041e7220 */ /* 0x040fe20000410000 */
[----:B------:R-:W-:Y:S01]  /*de40*/  FMUL.FTZ R32, R4, R31 ;  /* 0x0000001f04207220 */ /* 0x000fe20000410000 */
[----:B------:R-:W-:Y:S02]  /*de50*/  HADD2.F32 R29, -RZ, R13.H1_H1 ;  /* 0x3000000dff1d7230 */ /* 0x000fe40000004100 */
[----:B------:R-:W-:Y:S01]  /*de60*/  FMUL.FTZ R34, R28, R14 ;  /* 0x0000000e1c227220 */ /* 0x000fe20000410000 */
[----:B------:R-:W-:-:S02]  /*de70*/  HADD2.F32 R5, -RZ, R5.H1_H1 ;  /* 0x30000005ff057230 */ /* 0x000fc40000004100 */
[C---:B------:R-:W-:Y:S01]  /*de80*/  FFMA.FTZ R33, R7.reuse, R33, R32 ;  /* 0x0000002107217223 */ /* 0x040fe20000010020 */
[----:B------:R-:W-:Y:S02]  /*de90*/  HADD2.F32 R13, -RZ, R37.H0_H0 ;  /* 0x20000025ff0d7230 */ /* 0x000fe40000004100 */
[----:B------:R-:W-:Y:S01]  /*dea0*/  FFMA.FTZ R30, R7, R31, -R30 ;  /* 0x0000001f071e7223 */ /* 0x000fe2000001081e */
        /* <DEDUP_REMOVED lines=13> */
.L_x_2352:
[----:B------:R-:W-:Y:S05]  /*df80*/  BSYNC B1 ;  /* 0x0000000000017941 */ /* 0x000fea0003800000 */
.L_x_2351:
[----:B------:R-:W-:Y:S04]  /*df90*/  BSSY B1, `(.L_x_2353) ;  /* 0x000002c000017945 */ /* 0x000fe80003800000 */
[----:B------:R-:W-:Y:S05]  /*dfa0*/  @P4 BRA `(.L_x_2354) ;  /* 0x0000000000a84947 */ /* 0x000fea0003800000 */
[----:B0123--:R-:W0:Y:S01]  /*dfb0*/  LDS.128 R4, [R56+0x1f400] ;  /* 0x01f4000038047984 */ /* 0x00fe220000000c00 */
[--C-:B------:R-:W-:Y:S02]  /*dfc0*/  SHF.R.U64 R32, R26, 0x10, R27.reuse ;  /* 0x000000101a207819 */ /* 0x100fe4000000121b */
[----:B------:R-:W-:Y:S01]  /*dfd0*/  SHF.R.U32.HI R26, RZ, 0x10, R27 ;  /* 0x00000010ff1a7819 */ /* 0x000fe2000001161b */
[----:B------:R-:W-:Y:S01]  /*dfe0*/  HADD2.F32 R27, -RZ, R11.H0_H0 ;  /* 0x2000000bff1b7230 */ /* 0x000fe20000004100 */
        /* <DEDUP_REMOVED lines=20> */
[C---:B------:R-:W-:Y:S01]  /*e130*/  FMUL.FTZ R28, R14.reuse, R12 ;  /* 0x0000000c0e1c7220 */ /* 0x040fe20000410000 */
[----:B------:R-:W-:Y:S02]  /*e140*/  HADD2.F32 R5, -RZ, R5.H1_H1 ;  /* 0x30000005ff057230 */ /* 0x000fe40000004100 */
[C---:B------:R-:W-:Y:S01]  /*e150*/  FFMA.FTZ R27, R7.reuse, R27, R26 ;  /* 0x0000001b071b7223 */ /* 0x040fe2000001001a */
[----:B------:R-:W-:Y:S02]  /*e160*/  HADD2.F32 R11, -RZ, R31.H0_H0 ;  /* 0x2000001fff0b7230 */ /* 0x000fe40000004100 */
[----:B------:R-:W-:Y:S01]  /*e170*/  FFMA.FTZ R24, R7, R25, -R24 ;  /* 0x0000001907187223 */ /* 0x000fe20000010818 */
[----:B------:R-:W-:Y:S02]  /*e180*/  HADD2.F32 R4, -RZ, R32.H0_H0 ;  /* 0x20000020ff047230 */ /* 0x000fe40000004100 */
[----:B------:R-:W-:Y:S01]  /*e190*/  FMUL.FTZ R26, R14, R15 ;  /* 0x0000000f0e1a7220 */ /* 0x000fe20000410000 */
[----:B------:R-:W-:-:S02]  /*e1a0*/  FMUL.FTZ R7, R5, R11 ;  /* 0x0000000b05077220 */ /* 0x000fc40000410000 */
        /* <DEDUP_REMOVED lines=8> */
[----:B------:R-:W-:-:S05]  /*e230*/  F2FP.F16.F32.PACK_AB R5, R14, R5 ;  /* 0x000000050e05723e */ /* 0x000fca00000000ff */
[----:B------:R4:W-:Y:S02]  /*e240*/  STS.128 [R56+0x1f400], R4 ;  /* 0x01f4000438007388 */ /* 0x0009e40000000c00 */
.L_x_2354:
[----:B------:R-:W-:Y:S05]  /*e250*/  BSYNC B1 ;  /* 0x0000000000017941 */ /* 0x000fea0003800000 */
.L_x_2353:
[----:B------:R-:W-:Y:S05]  /*e260*/  @P5 BRA `(.L_x_2344) ;  /* 0x00000034009c5947 */ /* 0x000fea0003800000 */
[----:B01234-:R-:W0:Y:S01]  /*e270*/  LDS.128 R4, [R10+0xa000] ;  /* 0x00a000000a047984 */ /* 0x01fe220000000c00 */
        /* <DEDUP_REMOVED lines=27> */
[C---:B------:R-:W-:Y:S01]  /*e430*/  FMUL.FTZ R14, R9.reuse, R3 ;  /* 0x00000003090e7220 */ /* 0x040fe20000410000 */
[----:B------:R-:W-:Y:S02]  /*e440*/  HADD2.F32 R0, -RZ, R26.H0_H0 ;  /* 0x2000001aff007230 */ /* 0x000fe40000004100 */
[-C--:B------:R-:W-:Y:S01]  /*e450*/  FMUL.FTZ R13, R9, R11.reuse ;  /* 0x0000000b090d7220 */ /* 0x080fe20000410000 */
[C---:B------:R-:W-:Y:S01]  /*e460*/  FMUL.FTZ R7, R5.reuse, R4 ;  /* 0x0000000405077220 */ /* 0x040fe20000410000 */
[C---:B------:R-:W-:Y:S01]  /*e470*/  FFMA.FTZ R14, R8.reuse, R11, R14 ;  /* 0x0000000b080e7223 */ /* 0x040fe2000001000e */
[-C--:B------:R-:W-:Y:S01]  /*e480*/  FMUL.FTZ R9, R5, R0.reuse ;  /* 0x0000000005097220 */ /* 0x080fe20000410000 */
[----:B------:R-:W-:Y:S01]  /*e490*/  FFMA.FTZ R13, R8, R3, -R13 ;  /* 0x00000003080d7223 */ /* 0x000fe2000001080d */
[C---:B------:R-:W-:Y:S01]  /*e4a0*/  FFMA.FTZ R5, R6.reuse, R0, -R7 ;  /* 0x0000000006057223 */ /* 0x040fe20000010807 */
[----:B------:R-:W-:Y:S01]  /*e4b0*/  F2FP.F16.F32.PACK_AB R7, R21, R24 ;  /* 0x000000181507723e */ /* 0x000fe200000000ff */
[----:B------:R-:W-:Y:S01]  /*e4c0*/  FFMA.FTZ R0, R6, R4, R9 ;  /* 0x0000000406007223 */ /* 0x000fe20000010009 */
[----:B------:R-:W-:-:S02]  /*e4d0*/  F2FP.F16.F32.PACK_AB R4, R15, R12 ;  /* 0x0000000c0f04723e */ /* 0x000fc400000000ff */
[----:B------:R-:W-:Y:S02]  /*e4e0*/  F2FP.F16.F32.PACK_AB R6, R14, R13 ;  /* 0x0000000d0e06723e */ /* 0x000fe400000000ff */
[----:B------:R-:W-:-:S05]  /*e4f0*/  F2FP.F16.F32.PACK_AB R5, R0, R5 ;  /* 0x000000050005723e */ /* 0x000fca00000000ff */
[----:B------:R0:W-:Y:S01]  /*e500*/  STS.128 [R10+0xa000], R4 ;  /* 0x00a000040a007388 */ /* 0x0001e20000000c00 */
[----:B------:R-:W-:Y:S05]  /*e510*/  BRA `(.L_x_2344) ;  /* 0x0000003000f07947 */ /* 0x000fea0003800000 */
.L_x_2317:
        /* <DEDUP_REMOVED lines=64> */
.L_x_2356:
[----:B------:R-:W-:Y:S05]  /*e920*/  BSYNC B1 ;  /* 0x0000000000017941 */ /* 0x000fea0003800000 */
.L_x_2355:
[----:B------:R-:W-:Y:S01]  /*e930*/  BSSY B1, `(.L_x_2357) ;  /* 0x0000026000017945 */ /* 0x000fe20003800000 */
[----:B-----5:R-:W-:Y:S01]  /*e940*/  IMAD.MOV.U32 R70, RZ, RZ, R4 ;  /* 0x000000ffff467224 */ /* 0x020fe200078e0004 */
[----:B0-----:R-:W-:Y:S01]  /*e950*/  CS2R R66, SRZ ;  /* 0x0000000000427805 */ /* 0x001fe2000001ff00 */
[----:B------:R-:W-:Y:S02]  /*e960*/  IMAD.MOV.U32 R71, RZ, RZ, R5 ;  /* 0x000000ffff477224 */ /* 0x000fe400078e0005 */
[----:B------:R-:W-:Y:S01]  /*e970*/  IMAD.MOV.U32 R72, RZ, RZ, R6 ;  /* 0x000000ffff487224 */ /* 0x000fe200078e0006 */
[----:B------:R-:W-:Y:S06]  /*e980*/  @P1 BRA `(.L_x_2358) ;  /* 0x0000000000801947 */ /* 0x000fec0003800000 */
[----:B------:R-:W-:Y:S01]  /*e990*/  IADD3 R77, P2, P3, R68, R77, R85 ;  /* 0x0000004d444d7210 */ /* 0x000fe20007b5e055 */
[----:B------:R-:W-:Y:S01]  /*e9a0*/  ULDC.64 UR4, c[0x0][0x3c8] ;  /* 0x0000f20000047ab9 */ /* 0x000fe20000000a00 */
[----:B------:R-:W-:Y:S01]  /*e9b0*/  IADD3 R76, P4, P5, R69, R76, R86 ;  /* 0x0000004c454c7210 */ /* 0x000fe20007d9e056 */
[----:B------:R-:W-:Y:S01]  /*e9c0*/  ULDC.64 UR6, c[0x0][0x3e0] ;  /* 0x0000f80000067ab9 */ /* 0x000fe20000000a00 */
[----:B------:R-:W-:Y:S02]  /*e9d0*/  IADD3.X R0, R82, R75, R83, P2, P3 ;  /* 0x0000004b52007210 */ /* 0x000fe400017e6453 */
        /* <DEDUP_REMOVED lines=27> */
.L_x_2358:
[----:B------:R-:W-:Y:S05]  /*eb90*/  BSYNC B1 ;  /* 0x0000000000017941 */ /* 0x000fea0003800000 */
.L_x_2357:
[----:B------:R-:W-:Y:S01]  /*eba0*/  MOV R0, R7 ;  /* 0x0000000700007202 */ /* 0x000fe20000000f00 */
[----:B------:R-:W-:Y:S01]  /*ebb0*/  IMAD.MOV.U32 R3, RZ, RZ, R24 ;  /* 0x000000ffff037224 */ /* 0x000fe200078e0018 */
[----:B------:R-:W-:Y:S01]  /*ebc0*/  ISETP.NE.AND P2, PT, R73, 0x1, PT ;  /* 0x000000014900780c */ /* 0x000fe20003f45270 */
[----:B0-----:R-:W-:Y:S01]  /*ebd0*/  IMAD.MOV.U32 R20, RZ, RZ, R25 ;  /* 0x000000ffff147224 */ /* 0x001fe200078e0019 */
        /* <DEDUP_REMOVED lines=9> */
[----:B-----5:R-:W-:Y:S01]  /*ec70*/  IMAD.MOV.U32 R71, RZ, RZ, R43 ;  /* 0x000000ffff477224 */ /* 0x020fe200078e002b */
[----:B------:R-:W-:Y:S01]  /*ec80*/  PRMT R82, R0, 0x5410, R3 ;  /* 0x0000541000527816 */ /* 0x000fe20000000003 */
[----:B------:R-:W-:Y:S01]  /*ec90*/  IMAD.MOV.U32 R0, RZ, RZ, R28 ;  /* 0x000000ffff007224 */ /* 0x000fe200078e001c */
[----:B------:R-:W0:Y:S01]  /*eca0*/  @P2 LDC R21, c[0x0][0x430] ;  /* 0x00010c00ff152b82 */ /* 0x000e220000000800 */
[----:B------:R-:W-:Y:S01]  /*ecb0*/  IMAD.MOV.U32 R3, RZ, RZ, R30 ;  /* 0x000000ffff037224 */ /* 0x000fe200078e001e */
[----:B------:R-:W-:Y:S01]  /*ecc0*/  PRMT R88, R88, 0x5410, R72 ;  /* 0x0000541058587816 */ /* 0x000fe20000000048 */
[----:B------:R-:W-:Y:S01]  /*ecd0*/  ULDC.64 UR4, c[0x0][0x3c8] ;  /* 0x0000f20000047ab9 */ /* 0x000fe20000000a00 */
[----:B------:R-:W-:Y:S01]  /*ece0*/  PRMT R74, R0, 0x5410, R20 ;  /* 0x00005410004a7816 */ /* 0x000fe20000000014 */
[----:B------:R-:W-:Y:S01]  /*ecf0*/  IMAD.MOV.U32 R20, RZ, RZ, R32 ;  /* 0x000000ffff147224 */ /* 0x000fe200078e0020 */
[----:B------:R-:W-:Y:S01]  /*ed00*/  PRMT R75, R3, 0x7610, R75 ;  /* 0x00007610034b7816 */ /* 0x000fe2000000004b */
[----:B------:R-:W-:Y:S01]  /*ed10*/  ULDC.64 UR6, c[0x0][0x3e0] ;  /* 0x0000f80000067ab9 */ /* 0x000fe20000000a00 */
[----:B------:R-:W1:Y:S01]  /*ed20*/  @P2 LDC R0, c[0x0][0x42c] ;  /* 0x00010b00ff002b82 */ /* 0x000e620000000800 */
[----:B------:R-:W-:-:S02]  /*ed30*/  MOV R3, R31 ;  /* 0x0000001f00037202 */ /* 0x000fc40000000f00 */
[----:B------:R-:W-:Y:S02]  /*ed40*/  PRMT R89, R89, 0x5410, R20 ;  /* 0x0000541059597816 */ /* 0x000fe40000000014 */
[----:B------:R-:W-:Y:S01]  /*ed50*/  PRMT R75, R75, 0x5410, R3 ;  /* 0x000054104b4b7816 */ /* 0x000fe20000000003 */
[----:B------:R-:W-:Y:S01]  /*ed60*/  IMAD.MOV.U32 R3, RZ, RZ, R34 ;  /* 0x000000ffff037224 */ /* 0x000fe200078e0022 */
[----:B------:R-:W-:Y:S01]  /*ed70*/  PRMT R90, R90, 0x5410, R68 ;  /* 0x000054105a5a7816 */ /* 0x000fe20000000044 */
[----:B------:R-:W-:Y:S01]  /*ed80*/  IMAD.MOV.U32 R68, RZ, RZ, R36 ;  /* 0x000000ffff447224 */ /* 0x000fe200078e0024 */
[----:B------:R-:W-:Y:S02]  /*ed90*/  MOV R20, R35 ;  /* 0x0000002300147202 */ /* 0x000fe40000000f00 */
[----:B------:R-:W-:Y:S01]  /*eda0*/  PRMT R88, R3, 0x7610, R88 ;  /* 0x0000761003587816 */ /* 0x000fe20000000058 */
[----:B------:R-:W-:Y:S01]  /*edb0*/  IMAD R3, R213, 0x80, R204 ;  /* 0x00000080d5037824 */ /* 0x000fe200078e02cc */
[----:B------:R-:W-:Y:S01]  /*edc0*/  PRMT R87, R87, 0x5410, R20 ;  /* 0x0000541057577816 */ /* 0x000fe20000000014 */
[----:B------:R-:W-:Y:S01]  /*edd0*/  IMAD.MOV.U32 R20, RZ, RZ, R37 ;  /* 0x000000ffff147224 */ /* 0x000fe200078e0025 */
[----:B------:R-:W-:Y:S01]  /*ede0*/  PRMT R83, R68, 0x7610, R83 ;  /* 0x0000761044537816 */ /* 0x000fe20000000053 */
[----:B------:R-:W-:Y:S01]  /*edf0*/  IMAD.MOV.U32 R68, RZ, RZ, R38 ;  /* 0x000000ffff447224 */ /* 0x000fe200078e0026 */
[----:B------:R-:W-:-:S02]  /*ee00*/  LEA R3, R234, R3, 0x6 ;  /* 0x00000003ea037211 */ /* 0x000fc400078e30ff */
[----:B------:R-:W-:Y:S01]  /*ee10*/  PRMT R83, R83, 0x5410, R20 ;  /* 0x0000541053537816 */ /* 0x000fe20000000014 */
[----:B------:R-:W-:Y:S01]  /*ee20*/  IMAD.MOV.U32 R20, RZ, RZ, R60 ;  /* 0x000000ffff147224 */ /* 0x000fe200078e003c */
[----:B------:R-:W-:Y:S01]  /*ee30*/  PRMT R84, R68, 0x5410, R69 ;  /* 0x0000541044547816 */ /* 0x000fe20000000045 */
[----:B------:R-:W-:Y:S02]  /*ee40*/  IMAD.MOV.U32 R68, RZ, RZ, R62 ;  /* 0x000000ffff447224 */ /* 0x000fe400078e003e */
[----:B-1----:R-:W-:Y:S01]  /*ee50*/  @P2 IMAD.HI.U32 R0, R3, R0, RZ ;  /* 0x0000000003002227 */ /* 0x002fe200078e00ff */
[----:B------:R-:W-:Y:S02]  /*ee60*/  PRMT R76, R20, 0x7610, R76 ;  /* 0x00007610144c7816 */ /* 0x000fe4000000004c */
[----:B------:R-:W-:Y:S01]  /*ee70*/  MOV R20, R61 ;  /* 0x0000003d00147202 */ /* 0x000fe20000000f00 */
[----:B------:R-:W-:Y:S01]  /*ee80*/  IMAD.MOV.U32 R69, RZ, RZ, R63 ;  /* 0x000000ffff457224 */ /* 0x000fe200078e003f */
[----:B0-----:R-:W-:Y:S01]  /*ee90*/  @P2 SHF.R.U32.HI R3, RZ, R21, R0 ;  /* 0x00000015ff032219 */ /* 0x001fe20000011600 */
[----:B------:R-:W-:Y:S01]  /*eea0*/  IMAD.MOV.U32 R0, RZ, RZ, R40 ;  /* 0x000000ffff007224 */ /* 0x000fe200078e0028 */
[----:B------:R-:W-:-:S02]  /*eeb0*/  PRMT R76, R76, 0x5410, R20 ;  /* 0x000054104c4c7816 */ /* 0x000fc40000000014 */
[----:B------:R-:W-:Y:S01]  /*eec0*/  PRMT R78, R68, 0x5410, R69 ;  /* 0x00005410444e7816 */ /* 0x000fe20000000045 */
[----:B------:R-:W-:Y:S01]  /*eed0*/  IMAD.MOV.U32 R68, RZ, RZ, R42 ;  /* 0x000000ffff447224 */ /* 0x000fe200078e002a */
[----:B------:R-:W-:Y:S01]  /*eee0*/  SHF.R.S32.HI R21, RZ, 0x1f, R3 ;  /* 0x0000001fff157819 */ /* 0x000fe20000011403 */
[----:B------:R-:W-:Y:S01]  /*eef0*/  IMAD.WIDE.U32 R10, R3, R14, R10 ;  /* 0x0000000e030a7225 */ /* 0x000fe200078e000a */
[----:B------:R-:W-:Y:S02]  /*ef00*/  MOV R20, R41 ;  /* 0x0000002900147202 */ /* 0x000fe40000000f00 */
[----:B------:R-:W-:Y:S01]  /*ef10*/  PRMT R70, R68, 0x5410, R71 ;  /* 0x0000541044467816 */ /* 0x000fe20000000047 */
[C---:B------:R-:W-:Y:S01]  /*ef20*/  IMAD R68, R21.reuse, R12, RZ ;  /* 0x0000000c15447224 */ /* 0x040fe200078e02ff */
[----:B------:R-:W-:Y:S01]  /*ef30*/  PRMT R69, R0, 0x5410, R20 ;  /* 0x0000541000457816 */ /* 0x000fe20000000014 */
[----:B------:R-:W-:Y:S02]  /*ef40*/  IMAD R0, R21, R14, RZ ;  /* 0x0000000e15007224 */ /* 0x000fe400078e02ff */
[----:B------:R-:W-:Y:S01]  /*ef50*/  IMAD.WIDE.U32 R20, R3, R12, R8 ;  /* 0x0000000c03147225 */ /* 0x000fe200078e0008 */
[----:B------:R-:W-:Y:S01]  /*ef60*/  LEA R8, P2, R10, UR4, 0x1 ;  /* 0x000000040a087c11 */ /* 0x000fe2000f8408ff */
[----:B------:R-:W-:-:S02]  /*ef70*/  UMOV UR4, 0xffffffff ;  /* 0xffffffff00047882 */ /* 0x000fc40000000000 */
[C---:B------:R-:W-:Y:S01]  /*ef80*/  IMAD R9, R3.reuse, R15, R0 ;  /* 0x0000000f03097224 */ /* 0x040fe200078e0200 */
[----:B------:R-:W-:Y:S01]  /*ef90*/  LEA R0, P3, R20, UR6, 0x1 ;  /* 0x0000000614007c11 */ /* 0x000fe2000f8608ff */
[----:B------:R-:W-:Y:S01]  /*efa0*/  IMAD R3, R3, R13, R68 ;  /* 0x0000000d03037224 */ /* 0x000fe200078e0244 */
[----:B------:R-:W-:Y:S01]  /*efb0*/  MOV R13, R45 ;  /* 0x0000002d000d7202 */ /* 0x000fe20000000f00 */
[----:B------:R-:W-:Y:S02]  /*efc0*/  IMAD.IADD R9, R11, 0x1, R9 ;  /* 0x000000010b097824 */ /* 0x000fe400078e0209 */
[----:B------:R-:W-:Y:S02]  /*efd0*/  IMAD.IADD R3, R21, 0x1, R3 ;  /* 0x0000000115037824 */ /* 0x000fe400078e0203 */
[----:B------:R-:W-:Y:S01]  /*efe0*/  IMAD.MOV.U32 R12, RZ, RZ, R44 ;  /* 0x000000ffff0c7224 */ /* 0x000fe200078e002c */
[----:B------:R-:W-:Y:S02]  /*eff0*/  LEA.HI.X R9, R10, UR5, R9, 0x1, P2 ;  /* 0x000000050a097c11 */ /* 0x000fe400090f0c09 */
[----:B------:R-:W-:-:S02]  /*f000*/  LEA.HI.X R3, R20, UR7, R3, 0x1, P3 ;  /* 0x0000000714037c11 */ /* 0x000fc400098f0c03 */
[----:B------:R-:W-:Y:S02]  /*f010*/  PRMT R68, R12, 0x5410, R13 ;  /* 0x000054100c447816 */ /* 0x000fe4000000000d */
[----:B------:R-:W-:Y:S01]  /*f020*/  LEA.HI R10, R230, R230, RZ, 0x1 ;  /* 0x000000e6e60a7211 */ /* 0x000fe200078f08ff */
[----:B------:R-:W-:Y:S06]  /*f030*/  BRA.DIV UR4, `(.L_x_2359) ;  /* 0x000001be04f87947 */ /* 0x000fec000b800000 */
.L_x_2569:
[----:B------:R-:W-:-:S03]  /*f040*/  UMOV UR4, 0xffffffff ;  /* 0xffffffff00047882 */ /* 0x000fc60000000000 */
[----:B------:R-:W-:Y:S05]  /*f050*/  BRA.DIV UR4, `(.L_x_2360) ;  /* 0x000001c204187947 */ /* 0x000fea000b800000 */
.L_x_2572:
[----:B------:R-:W-:-:S03]  /*f060*/  UMOV UR4, 0xffffffff ;  /* 0xffffffff00047882 */ /* 0x000fc60000000000 */
[----:B------:R-:W-:Y:S05]  /*f070*/  BRA.DIV UR4, `(.L_x_2361) ;  /* 0x000001c204387947 */ /* 0x000fea000b800000 */
.L_x_2575:
[----:B------:R-:W-:-:S03]  /*f080*/  UMOV UR4, 0xffffffff ;  /* 0xffffffff00047882 */ /* 0x000fc60000000000 */
[----:B------:R-:W-:Y:S05]  /*f090*/  BRA.DIV UR4, `(.L_x_2362) ;  /* 0x000001c204587947 */ /* 0x000fea000b800000 */
.L_x_2578:
[----:B------:R-:W-:-:S03]  /*f0a0*/  UMOV UR4, 0xffffffff ;  /* 0xffffffff00047882 */ /* 0x000fc60000000000 */
[----:B------:R-:W-:Y:S05]  /*f0b0*/  BRA.DIV UR4, `(.L_x_2363) ;  /* 0x000001c204787947 */ /* 0x000fea000b800000 */
.L_x_2581:
[----:B------:R-:W-:Y:S01]  /*f0c0*/  UMOV UR4, 0xffffffff ;  /* 0xffffffff00047882 */ /* 0x000fe20000000000 */
[----:B------:R-:W-:Y:S02]  /*f0d0*/  LOP3.LUT R9, R10, 0xfffffffe, RZ, 0xc0, !PT ;  /* 0xfffffffe0a097812 */ /* 0x000fe400078ec0ff */
[----:B------:R-:W-:Y:S05]  /*f0e0*/  BRA.DIV UR4, `(.L_x_2364) ;  /* 0x000001c204947947 */ /* 0x000fea000b800000 */
.L_x_2584:
[----:B------:R-:W-:Y:S01]  /*f0f0*/  UMOV UR4, 0xffffffff ;  /* 0xffffffff00047882 */ /* 0x000fe20000000000 */
[----:B------:R-:W-:Y:S02]  /*f100*/  IMAD.IADD R9, R230, 0x1, -R9 ;  /* 0x00000001e6097824 */ /* 0x000fe400078e0a09 */
[----:B------:R-:W-:Y:S05]  /*f110*/  BRA.DIV UR4, `(.L_x_2365) ;  /* 0x000001c204b07947 */ /* 0x000fea000b800000 */
.L_x_2587:
[----:B------:R-:W-:Y:S01]  /*f120*/  UMOV UR4, 0xffffffff ;  /* 0xffffffff00047882 */ /* 0x000fe20000000000 */
[----:B------:R-:W-:Y:S02]  /*f130*/  SHF.L.U32 R9, R9, 0x1f, RZ ;  /* 0x0000001f09097819 */ /* 0x000fe400000006ff */
[----:B------:R-:W-:Y:S05]  /*f140*/  BRA.DIV UR4, `(.L_x_2366) ;  /* 0x000001c204cc7947 */ /* 0x000fea000b800000 */
.L_x_2590:
        /* <DEDUP_REMOVED lines=29> */
.L_x_2591:
[----:B------:R-:W-:Y:S05]  /*f320*/  BSYNC B1 ;  /* 0x0000000000017941 */ /* 0x000fea0003800000 */
.L_x_2367:
        /* <DEDUP_REMOVED lines=17> */
[----:B------:R-:W-:Y:S01]  /*f440*/  LOP3.LUT R9, R211, 0x38, R12, 0xf8, !PT ;  /* 0x00000038d3097812 */ /* 0x000fe200078ef80c */
[----:B------:R-:W-:Y:S01]  /*f450*/  IMAD.IADD R85, R217, 0x1, R8 ;  /* 0x00000001d9557824 */ /* 0x000fe200078e0208 */
[----:B------:R-:W-:-:S02]  /*f460*/  SHF.L.U32 R11, R11, 0xa, RZ ;  /* 0x0000000a0b0b7819 */ /* 0x000fc400000006ff */
[----:B------:R-:W-:Y:S01]  /*f470*/  LOP3.LUT R13, R9, R216, RZ, 0x3c, !PT ;  /* 0x000000d8090d7212 */ /* 0x000fe200078e3cff */
[--C-:B------:R-:W-:Y:S01]  /*f480*/  IMAD R85, R85, 0x2, R18.reuse ;  /* 0x0000000255557824 */ /* 0x100fe200078e0212 */
[----:B------:R-:W-:Y:S02]  /*f490*/  LOP3.LUT R12, R11, 0x7fffe000, RZ, 0xc0, !PT ;  /* 0x7fffe0000b0c7812 */ /* 0x000fe400078ec0ff */
[----:B------:R-:W-:Y:S02]  /*f4a0*/  SHF.R.U64 R32, R32, 0x10, R33 ;  /* 0x0000001020207819 */ /* 0x000fe40000001221 */
[----:B------:R-:W-:Y:S01]  /*f4b0*/  IADD3 R13, R13, R12, R217 ;  /* 0x0000000c0d0d7210 */ /* 0x000fe20007ffe0d9 */
[----:B------:R-:W0:Y:S01]  /*f4c0*/  LDS.128 R8, [R85+0x15400] ;  /* 0x0154000055087984 */ /* 0x000e220000000c00 */
[----:B------:R-:W-:Y:S02]  /*f4d0*/  SHF.R.U32.HI R91, RZ, 0x10, R33 ;  /* 0x00000010ff5b7819 */ /* 0x000fe40000011621 */
[--C-:B------:R-:W-:Y:S01]  /*f4e0*/  SHF.R.U32.HI R93, RZ, 0x10, R5.reuse ;  /* 0x00000010ff5d7819 */ /* 0x100fe20000011605 */
[----:B------:R-:W-:Y:S01]  /*f4f0*/  IMAD R86, R13, 0x2, R18 ;  /* 0x000000020d567824 */ /* 0x000fe200078e0212 */
[----:B------:R-:W-:-:S02]  /*f500*/  SHF.R.U64 R100, R4, 0x10, R5 ;  /* 0x0000001004647819 */ /* 0x000fc40000001205 */
[--C-:B------:R-:W-:Y:S01]  /*f510*/  SHF.R.U64 R102, R34, 0x10, R35.reuse ;  /* 0x0000001022667819 */ /* 0x100fe20000001223 */
[----:B------:R-:W-:Y:S01]  /*f520*/  HADD2.F32 R93, -RZ, R93.H0_H0 ;  /* 0x2000005dff5d7230 */ /* 0x000fe20000004100 */
[----:B------:R-:W1:Y:S01]  /*f530*/  LDS.128 R12, [R86+0x15400] ;  /* 0x01540000560c7984 */ /* 0x000e620000000c00 */
[----:B------:R-:W-:Y:S02]  /*f540*/  SHF.R.U32.HI R101, RZ, 0x10, R35 ;  /* 0x00000010ff657819 */ /* 0x000fe40000011623 */
[--C-:B------:R-:W-:Y:S02]  /*f550*/  SHF.R.U64 R99, R6, 0x10, R7.reuse ;  /* 0x0000001006637819 */ /* 0x100fe40000001207 */
[----:B------:R-:W-:Y:S01]  /*f560*/  SHF.R.U32.HI R97, RZ, 0x10, R7 ;  /* 0x00000010ff617819 */ /* 0x000fe20000011607 */
[--C-:B0-----:R-:W-:Y:S02]  /*f570*/  HADD2.F32 R5, -RZ, R9.reuse.H0_H0 ;  /* 0x20000009ff057230 */ /* 0x101fe40000004100 */
[----:B------:R-:W-:-:S02]  /*f580*/  HADD2.F32 R9, -RZ, R9.H1_H1 ;  /* 0x30000009ff097230 */ /* 0x000fc40000004100 */
[----:B------:R-:W-:Y:S02]  /*f590*/  HADD2.F32 R4, -RZ, R8.H0_H0 ;  /* 0x20000008ff047230 */ /* 0x000fe40000004100 */
[----:B------:R-:W-:Y:S02]  /*f5a0*/  HADD2.F32 R6, -RZ, R10.H0_H0 ;  /* 0x2000000aff067230 */ /* 0x000fe40000004100 */
[----:B------:R-:W-:Y:S02]  /*f5b0*/  HADD2.F32 R7, -RZ, R11.H0_H0 ;  /* 0x2000000bff077230 */ /* 0x000fe40000004100 */
[--C-:B-1----:R-:W-:Y:S02]  /*f5c0*/  HADD2.F32 R33, -RZ, R13.reuse.H0_H0 ;  /* 0x2000000dff217230 */ /* 0x102fe40000004100 */
[----:B------:R-:W-:Y:S02]  /*f5d0*/  HADD2.F32 R34, -RZ, R13.H1_H1 ;  /* 0x3000000dff227230 */ /* 0x000fe40000004100 */
[----:B------:R-:W-:-:S02]  /*f5e0*/  HADD2.F32 R13, -RZ, R12.H0_H0 ;  /* 0x2000000cff0d7230 */ /* 0x000fc40000004100 */
[C---:B------:R-:W-:Y:S01]  /*f5f0*/  FMUL.FTZ R96, R33.reuse, R94 ;  /* 0x0000005e21607220 */ /* 0x040fe20000410000 */
[-C--:B------:R-:W-:Y:S01]  /*f600*/  FMUL.FTZ R98, R33, R92.reuse ;  /* 0x0000005c21627220 */ /* 0x080fe20000410000 */
[----:B------:R-:W-:Y:S02]  /*f610*/  HADD2.F32 R33, -RZ, R91.H0_H0 ;  /* 0x2000005bff217230 */ /* 0x000fe40000004100 */
[C---:B------:R-:W-:Y:S01]  /*f620*/  FFMA.FTZ R96, R5.reuse, R92, -R96 ;  /* 0x0000005c05607223 */ /* 0x040fe20000010860 */
[--C-:B------:R-:W-:Y:S02]  /*f630*/  HADD2.F32 R91, -RZ, R89.reuse.H0_H0 ;  /* 0x20000059ff5b7230 */ /* 0x100fe40000004100 */
[C---:B------:R-:W-:Y:S01]  /*f640*/  FMUL.FTZ R92, R34.reuse, R93 ;  /* 0x0000005d225c7220 */ /* 0x040fe20000410000 */
[----:B------:R-:W-:Y:S02]  /*f650*/  HADD2.F32 R89, -RZ, R89.H1_H1 ;  /* 0x30000059ff597230 */ /* 0x000fe40000004100 */
[----:B------:R-:W-:Y:S01]  /*f660*/  FFMA.FTZ R98, R5, R94, R98 ;  /* 0x0000005e05627223 */ /* 0x000fe20000010062 */
[-C--:B------:R-:W-:Y:S01]  /*f670*/  FMUL.FTZ R94, R34, R33.reuse ;  /* 0x00000021225e7220 */ /* 0x080fe20000410000 */
[----:B------:R-:W-:Y:S01]  /*f680*/  FFMA.FTZ R95, R9, R33, -R92 ;  /* 0x00000021095f7223 */ /* 0x000fe2000001085c */
[C---:B------:R-:W-:Y:S01]  /*f690*/  FMUL.FTZ R33, R13.reuse, R91 ;  /* 0x0000005b0d217220 */ /* 0x040fe20000410000 */
[----:B------:R-:W-:Y:S01]  /*f6a0*/  FMUL.FTZ R34, R13, R89 ;  /* 0x000000590d227220 */ /* 0x000fe20000410000 */
[----:B------:R-:W-:-:S02]  /*f6b0*/  HADD2.F32 R35, -RZ, R14.H0_H0 ;  /* 0x2000000eff237230 */ /* 0x000fc40000004100 */
[----:B------:R-:W-:Y:S01]  /*f6c0*/  FFMA.FTZ R93, R9, R93, R94 ;  /* 0x0000005d095d7223 */ /* 0x000fe2000001005e */
[--C-:B------:R-:W-:Y:S02]  /*f6d0*/  HADD2.F32 R5, -RZ, R88.reuse.H1_H1 ;  /* 0x30000058ff057230 */ /* 0x100fe40000004100 */
[C---:B------:R-:W-:Y:S01]  /*f6e0*/  FFMA.FTZ R33, R4.reuse, R89, -R33 ;  /* 0x0000005904217223 */ /* 0x040fe20000010821 */
[----:B------:R-:W-:Y:S02]  /*f6f0*/  HADD2.F32 R88, -RZ, R88.H0_H0 ;  /* 0x20000058ff587230 */ /* 0x000fe40000004100 */
[----:B------:R-:W-:Y:S01]  /*f700*/  FFMA.FTZ R91, R4, R91, R34 ;  /* 0x0000005b045b7223 */ /* 0x000fe20000010022 */
        /* <DEDUP_REMOVED lines=8> */
[----:B------:R-:W-:Y:S02]  /*f790*/  HADD2.F32 R88, -RZ, R97.H0_H0 ;  /* 0x20000061ff587230 */ /* 0x000fe40000004100 */
[----:B------:R-:W-:Y:S01]  /*f7a0*/  FMUL.FTZ R92, R90, R87 ;  /* 0x000000575a5c7220 */ /* 0x000fe20000410000 */
[----:B------:R-:W-:-:S02]  /*f7b0*/  HADD2.F32 R34, -RZ, R101.H0_H0 ;  /* 0x20000065ff227230 */ /* 0x000fc40000004100 */
[-C--:B------:R-:W-:Y:S01]  /*f7c0*/  FMUL.FTZ R90, R90, R4.reuse ;  /* 0x000000045a5a7220 */ /* 0x080fe20000410000 */
[----:B------:R-:W-:Y:S02]  /*f7d0*/  HADD2.F32 R11, -RZ, R11.H1_H1 ;  /* 0x3000000bff0b7230 */ /* 0x000fe40000004100 */
[----:B------:R-:W-:Y:S01]  /*f7e0*/  FFMA.FTZ R92, R7, R4, -R92 ;  /* 0x00000004075c7223 */ /* 0x000fe2000001085c */
[----:B------:R-:W-:Y:S02]  /*f7f0*/  HADD2.F32 R12, -RZ, R12.H1_H1 ;  /* 0x3000000cff0c7230 */ /* 0x000fe40000004100 */
[----:B------:R-:W-:Y:S01]  /*f800*/  FMUL.FTZ R6, R15, R88 ;  /* 0x000000580f067220 */ /* 0x000fe20000410000 */
[----:B------:R-:W-:Y:S02]  /*f810*/  HADD2.F32 R14, -RZ, R14.H1_H1 ;  /* 0x3000000eff0e7230 */ /* 0x000fe40000004100 */
[----:B------:R-:W-:Y:S01]  /*f820*/  FFMA.FTZ R90, R7, R87, R90 ;  /* 0x00000057075a7223 */ /* 0x000fe2000001005a */
[----:B------:R-:W-:Y:S01]  /*f830*/  FMUL.FTZ R4, R15, R34 ;  /* 0x000000220f047220 */ /* 0x000fe20000410000 */
[----:B------:R-:W-:-:S02]  /*f840*/  HADD2.F32 R9, -RZ, R100.H0_H0 ;  /* 0x20000064ff097230 */ /* 0x000fc40000004100 */
[C---:B------:R-:W-:Y:S01]  /*f850*/  FFMA.FTZ R87, R11.reuse, R34, -R6 ;  /* 0x000000220b577223 */ /* 0x040fe20000010806 */
[----:B------:R-:W-:Y:S02]  /*f860*/  HADD2.F32 R13, -RZ, R99.H0_H0 ;  /* 0x20000063ff0d7230 */ /* 0x000fe40000004100 */
[----:B------:R-:W-:Y:S01]  /*f870*/  FFMA.FTZ R97, R11, R88, R4 ;  /* 0x000000580b617223 */ /* 0x000fe20000010004 */
        /* <DEDUP_REMOVED lines=19> */
[----:B------:R-:W-:Y:S02]  /*f9b0*/  F2FP.F16.F32.PACK_AB R8, R8, R91 ;  /* 0x0000005b0808723e */ /* 0x000fe400000000ff */
[----:B------:R-:W-:-:S05]  /*f9c0*/  F2FP.F16.F32.PACK_AB R10, R10, R89 ;  /* 0x000000590a0a723e */ /* 0x000fca00000000ff */
[----:B------:R1:W-:Y:S02]  /*f9d0*/  STS.128 [R86+0x15400], R8 ;  /* 0x0154000856007388 */ /* 0x0003e40000000c00 */
.L_x_2372:
[----:B------:R-:W-:Y:S05]  /*f9e0*/  BSYNC B2 ;  /* 0x0000000000027941 */ /* 0x000fea0003800000 */
.L_x_2371:
[----:B------:R-:W-:Y:S04]  /*f9f0*/  BSSY B2, `(.L_x_2373) ;  /* 0x0000061000027945 */ /* 0x000fe80003800000 */
[----:B------:R-:W-:Y:S05]  /*fa00*/  @P2 BRA `(.L_x_2374) ;  /* 0x00000004007c2947 */ /* 0x000fea0003800000 */
[----:B------:R-:W2:Y:S01]  /*fa10*/  LDL R92, [R1+0x64] ;  /* 0x00006400015c7983 */ /* 0x000ea20000100800 */
[----:B-1----:R-:W-:Y:S01]  /*fa20*/  LEA.HI R4, R77, R236, RZ, 0x1d ;  /* 0x000000ec4d047211 */ /* 0x002fe200078fe8ff */
[----:B------:R-:W-:Y:S01]  /*fa30*/  HADD2.F32 R34, -RZ, R83.H1_H1 ;  /* 0x30000053ff227230 */ /* 0x000fe20000004100 */
[--C-:B------:R-:W-:Y:S02]  /*fa40*/  SHF.R.U64 R87, R24, 0x10, R25.reuse ;  /* 0x0000001018577819 */ /* 0x100fe40000001219 */
[----:B------:R-:W-:Y:S01]  /*fa50*/  SHF.R.S32.HI R5, RZ, 0x1f, R4 ;  /* 0x0000001fff057819 */ /* 0x000fe20000011404 */
[----:B------:R-:W-:Y:S01]  /*fa60*/  IMAD.SHL.U32 R6, R4, 0x8, RZ ;  /* 0x0000000804067824 */ /* 0x000fe200078e00ff */
[----:B------:R-:W-:Y:S02]  /*fa70*/  SHF.R.U32.HI R33, RZ, 0x10, R25 ;  /* 0x00000010ff217819 */ /* 0x000fe40000011619 */
[----:B------:R-:W-:Y:S02]  /*fa80*/  LEA.HI R4, R5, R4, RZ, 0x3 ;  /* 0x0000000405047211 */ /* 0x000fe400078f18ff */
[----:B------:R-:W-:Y:S01]  /*fa90*/  LOP3.LUT R5, R211, 0x38, R6, 0xf8, !PT ;  /* 0x00000038d3057812 */ /* 0x000fe200078ef806 */
[----:B------:R-:W-:Y:S01]  /*faa0*/  HADD2.F32 R33, -RZ, R33.H0_H0 ;  /* 0x20000021ff217230 */ /* 0x000fe20000004100 */
[----:B------:R-:W-:-:S02]  /*fab0*/  SHF.L.U32 R4, R4, 0xa, RZ ;  /* 0x0000000a04047819 */ /* 0x000fc400000006ff */
[----:B0-----:R-:W-:Y:S02]  /*fac0*/  LOP3.LUT R9, R5, R216, RZ, 0x3c, !PT ;  /* 0x000000d805097212 */ /* 0x001fe400078e3cff */
[----:B------:R-:W-:Y:S02]  /*fad0*/  LOP3.LUT R8, R4, 0x7fffe000, RZ, 0xc0, !PT ;  /* 0x7fffe00004087812 */ /* 0x000fe400078ec0ff */
[----:B------:R-:W-:Y:S01]  /*fae0*/  SHF.R.U64 R90, R38, 0x10, R39 ;  /* 0x00000010265a7819 */ /* 0x000fe20000001227 */
[----:B------:R-:W-:Y:S01]  /*faf0*/  HADD2.F32 R38, -RZ, R81.H1_H1 ;  /* 0x30000051ff267230 */ /* 0x000fe20000004100 */
[----:B------:R-:W-:Y:S02]  /*fb00*/  IADD3 R9, R9, R8, R217 ;  /* 0x0000000809097210 */ /* 0x000fe40007ffe0d9 */
[--C-:B------:R-:W-:Y:S02]  /*fb10*/  SHF.R.U64 R91, R36, 0x10, R37.reuse ;  /* 0x00000010245b7819 */ /* 0x100fe40000001225 */
[----:B------:R-:W-:Y:S01]  /*fb20*/  SHF.R.U32.HI R37, RZ, 0x10, R37 ;  /* 0x00000010ff257819 */ /* 0x000fe20000011625 */
[----:B------:R-:W-:Y:S01]  /*fb30*/  IMAD R12, R9, 0x2, R18 ;  /* 0x00000002090c7824 */ /* 0x000fe200078e0212 */
[----:B------:R-:W-:-:S02]  /*fb40*/  SHF.R.U64 R85, R26, 0x10, R27 ;  /* 0x000000101a557819 */ /* 0x000fc4000000121b */
[----:B------:R-:W-:Y:S02]  /*fb50*/  SHF.R.U32.HI R89, RZ, 0x10, R39 ;  /* 0x00000010ff597819 */ /* 0x000fe40000011627 */
[----:B------:R-:W0:Y:S01]  /*fb60*/  LDS.128 R8, [R12+0x15400] ;  /* 0x015400000c087984 */ /* 0x000e220000000c00 */
[----:B------:R-:W-:Y:S01]  /*fb70*/  SHF.R.U32.HI R39, RZ, 0x10, R27 ;  /* 0x00000010ff277819 */ /* 0x000fe2000001161b */
[--C-:B0-----:R-:W-:Y:S02]  /*fb80*/  HADD2.F32 R25, -RZ, R9.reuse.H0_H0 ;  /* 0x20000009ff197230 */ /* 0x101fe40000004100 */
[----:B------:R-:W-:Y:S02]  /*fb90*/  HADD2.F32 R26, -RZ, R9.H1_H1 ;  /* 0x30000009ff1a7230 */ /* 0x000fe40000004100 */
[----:B------:R-:W-:Y:S02]  /*fba0*/  HADD2.F32 R9, -RZ, R8.H0_H0 ;  /* 0x20000008ff097230 */ /* 0x000fe40000004100 */
[C---:B------:R-:W-:Y:S01]  /*fbb0*/  FMUL.FTZ R36, R25.reuse, R38 ;  /* 0x0000002619247220 */ /* 0x040fe20000410000 */
[----:B------:R-:W-:Y:S01]  /*fbc0*/  FMUL.FTZ R86, R25, R34 ;  /* 0x0000002219567220 */ /* 0x000fe20000410000 */
[----:B------:R-:W-:-:S02]  /*fbd0*/  HADD2.F32 R25, -RZ, R37.H0_H0 ;  /* 0x20000025ff197230 */ /* 0x000fc40000004100 */
[----:B------:R-:W-:Y:S01]  /*fbe0*/  FMUL.FTZ R37, R26, R33 ;  /* 0x000000211a257220 */ /* 0x000fe20000410000 */
[----:B------:R-:W-:Y:S02]  /*fbf0*/  HADD2.F32 R27, -RZ, R10.H0_H0 ;  /* 0x2000000aff1b7230 */ /* 0x000fe40000004100 */
[--C-:B------:R-:W-:Y:S02]  /*fc00*/  HADD2.F32 R32, -RZ, R11.reuse.H0_H0 ;  /* 0x2000000bff207230 */ /* 0x100fe40000004100 */
[----:B------:R-:W-:Y:S02]  /*fc10*/  HADD2.F32 R11, -RZ, R11.H1_H1 ;  /* 0x3000000bff0b7230 */ /* 0x000fe40000004100 */
[----:B------:R-:W-:Y:S02]  /*fc20*/  HADD2.F32 R8, -RZ, R8.H1_H1 ;  /* 0x30000008ff087230 */ /* 0x000fe40000004100 */
[----:B------:R-:W-:Y:S01]  /*fc30*/  HADD2.F32 R10, -RZ, R10.H1_H1 ;  /* 0x3000000aff0a7230 */ /* 0x000fe20000004100 */
[----:B--2---:R-:W0:Y:S02]  /*fc40*/  LDS.128 R4, [R92] ;  /* 0x000000005c047984 */ /* 0x004e240000000c00 */
[----:B0-----:R-:W-:-:S02]  /*fc50*/  HADD2.F32 R13, -RZ, R5.H0_H0 ;  /* 0x20000005ff0d7230 */ /* 0x001fc40000004100 */
[----:B------:R-:W-:Y:S02]  /*fc60*/  HADD2.F32 R14, -RZ, R5.H1_H1 ;  /* 0x30000005ff0e7230 */ /* 0x000fe40000004100 */
[----:B------:R-:W-:Y:S02]  /*fc70*/  HADD2.F32 R5, -RZ, R4.H0_H0 ;  /* 0x20000004ff057230 */ /* 0x000fe40000004100 */
[C---:B------:R-:W-:Y:S01]  /*fc80*/  FFMA.FTZ R35, R13.reuse, R34, -R36 ;  /* 0x000000220d237223 */ /* 0x040fe20000010824 */
[----:B------:R-:W-:Y:S02]  /*fc90*/  HADD2.F32 R36, -RZ, R81.H0_H0 ;  /* 0x20000051ff247230 */ /* 0x000fe40000004100 */
[----:B------:R-:W-:Y:S01]  /*fca0*/  FFMA.FTZ R86, R13, R38, R86 ;  /* 0x000000260d567223 */ /* 0x000fe20000010056 */
[----:B------:R-:W-:Y:S02]  /*fcb0*/  HADD2.F32 R34, -RZ, R83.H0_H0 ;  /* 0x20000053ff227230 */ /* 0x000fe40000004100 */
[----:B------:R-:W-:Y:S01]  /*fcc0*/  FMUL.FTZ R13, R26, R25 ;  /* 0x000000191a0d7220 */ /* 0x000fe20000410000 */
[----:B------:R-:W-:-:S02]  /*fcd0*/  HADD2.F32 R26, -RZ, R82.H0_H0 ;  /* 0x20000052ff1a7230 */ /* 0x000fc40000004100 */
[C---:B------:R-:W-:Y:S01]  /*fce0*/  FMUL.FTZ R38, R9.reuse, R36 ;  /* 0x0000002409267220 */ /* 0x040fe20000410000 */
[C---:B------:R-:W-:Y:S01]  /*fcf0*/  FFMA.FTZ R88, R14.reuse, R25, -R37 ;  /* 0x000000190e587223 */ /* 0x040fe20000010825 */
[-C--:B------:R-:W-:Y:S01]  /*fd00*/  FMUL.FTZ R9, R9, R34.reuse ;  /* 0x0000002209097220 */ /* 0x080fe20000410000 */
[----:B------:R-:W-:Y:S01]  /*fd10*/  FFMA.FTZ R33, R14, R33, R13 ;  /* 0x000000210e217223 */ /* 0x000fe2000001000d */
[----:B------:R-:W-:Y:S02]  /*fd20*/  HADD2.F32 R14, -RZ, R84.H0_H0 ;  /* 0x20000054ff0e7230 */ /* 0x000fe40000004100 */
[C---:B------:R-:W-:Y:S01]  /*fd30*/  FFMA.FTZ R38, R5.reuse, R34, -R38 ;  /* 0x0000002205267223 */ /* 0x040fe20000010826 */
[----:B------:R-:W-:Y:S01]  /*fd40*/  FFMA.FTZ R36, R5, R36, R9 ;  /* 0x0000002405247223 */ /* 0x000fe20000010009 */
[----:B------:R-:W-:Y:S02]  /*fd50*/  HADD2.F32 R15, -RZ, R6.H0_H0 ;  /* 0x20000006ff0f7230 */ /* 0x000fe40000004100 */
[----:B------:R-:W-:Y:S01]  /*fd60*/  FMUL.FTZ R34, R27, R26 ;  /* 0x0000001a1b227220 */ /* 0x000fe20000410000 */
[----:B------:R-:W-:-:S02]  /*fd70*/  HADD2.F32 R9, -RZ, R82.H1_H1 ;  /* 0x30000052ff097230 */ /* 0x000fc40000004100 */
[-C--:B------:R-:W-:Y:S01]  /*fd80*/  FMUL.FTZ R82, R27, R14.reuse ;  /* 0x0000000e1b527220 */ /* 0x080fe20000410000 */
[----:B------:R-:W-:Y:S02]  /*fd90*/  HADD2.F32 R5, -RZ, R84.H1_H1 ;  /* 0x30000054ff057230 */ /* 0x000fe40000004100 */
[----:B------:R-:W-:Y:S01]  /*fda0*/  FFMA.FTZ R27, R15, R14, -R34 ;  /* 0x0000000e0f1b7223 */ /* 0x000fe20000010822 */
[----:B------:R-:W-:Y:S02]  /*fdb0*/  HADD2.F32 R24, -RZ, R7.H0_H0 ;  /* 0x20000007ff187230 */ /* 0x000fe40000004100 */
[C---:B------:R-:W-:Y:S01]  /*fdc0*/  FMUL.FTZ R13, R32.reuse, R9 ;  /* 0x00000009200d7220 */ /* 0x040fe20000410000 */
[----:B------:R-:W-:Y:S02]  /*fdd0*/  HADD2.F32 R34, -RZ, R39.H0_H0 ;  /* 0x20000027ff227230 */ /* 0x000fe40000004100 */
[----:B------:R-:W-:Y:S01]  /*fde0*/  FMUL.FTZ R32, R32, R5 ;  /* 0x0000000520207220 */ /* 0x000fe20000410000 */
[----:B------:R-:W-:-:S02]  /*fdf0*/  HADD2.F32 R14, -RZ, R89.H0_H0 ;  /* 0x20000059ff0e7230 */ /* 0x000fc40000004100 */
[----:B------:R-:W-:Y:S01]  /*fe00*/  FFMA.FTZ R82, R15, R26, R82 ;  /* 0x0000001a0f527223 */ /* 0x000fe20000010052 */
[C---:B------:R-:W-:Y:S01]  /*fe10*/  FFMA.FTZ R26, R24.reuse, R5, -R13 ;  /* 0x00000005181a7223 */ /* 0x040fe2000001080d */
[----:B------:R-:W-:Y:S01]  /*fe20*/  FFMA.FTZ R32, R24, R9, R32 ;  /* 0x0000000918207223 */ /* 0x000fe20000010020 */
[----:B------:R-:W-:Y:S02]  /*fe30*/  HADD2.F32 R7, -RZ, R7.H1_H1 ;  /* 0x30000007ff077230 */ /* 0x000fe40000004100 */
[C---:B------:R-:W-:Y:S01]  /*fe40*/  FMUL.FTZ R84, R11.reuse, R34 ;  /* 0x000000220b547220 */ /* 0x040fe20000410000 */
[-C--:B------:R-:W-:Y:S01]  /*fe50*/  FMUL.FTZ R24, R11, R14.reuse ;  /* 0x0000000e0b187220 */ /* 0x080fe20000410000 */
[----:B------:R-:W-:Y:S02]  /*fe60*/  HADD2.F32 R11, -RZ, R87.H0_H0 ;  /* 0x20000057ff0b7230 */ /* 0x000fe40000004100 */
[----:B------:R-:W-:Y:S02]  /*fe70*/  HADD2.F32 R13, -RZ, R85.H0_H0 ;  /* 0x20000055ff0d7230 */ /* 0x000fe40000004100 */
[----:B------:R-:W-:Y:S01]  /*fe80*/  FFMA.FTZ R39, R7, R14, -R84 ;  /* 0x0000000e07277223 */ /* 0x000fe20000010854 */
[----:B------:R-:W-:-:S02]  /*fe90*/  HADD2.F32 R5, -RZ, R91.H0_H0 ;  /* 0x2000005bff057230 */ /* 0x000fc40000004100 */
[----:B------:R-:W-:Y:S01]  /*fea0*/  FFMA.FTZ R81, R7, R34, R24 ;  /* 0x0000002207517223 */ /* 0x000fe20000010018 */
[----:B------:R-:W-:Y:S02]  /*feb0*/  HADD2.F32 R9, -RZ, R90.H0_H0 ;  /* 0x2000005aff097230 */ /* 0x000fe40000004100 */
[----:B------:R-:W-:Y:S01]  /*fec0*/  FMUL.FTZ R7, R8, R11 ;  /* 0x0000000b08077220 */ /* 0x000fe20000410000 */
[----:B------:R-:W-:Y:S02]  /*fed0*/  HADD2.F32 R4, -RZ, R4.H1_H1 ;  /* 0x30000004ff047230 */ /* 0x000fe40000004100 */
[----:B------:R-:W-:Y:S01]  /*fee0*/  FMUL.FTZ R37, R10, R13 ;  /* 0x0000000d0a257220 */ /* 0x000fe20000410000 */
[----:B------:R-:W-:Y:S02]  /*fef0*/  HADD2.F32 R6, -RZ, R6.H1_H1 ;  /* 0x30000006ff067230 */ /* 0x000fe40000004100 */
[----:B------:R-:W-:Y:S01]  /*ff00*/  FMUL.FTZ R8, R8, R5 ;  /* 0x0000000508087220 */ /* 0x000fe20000410000 */
[----:B------:R-:W-:Y:S01]  /*ff10*/  FMUL.FTZ R14, R10, R9 ;  /* 0x000000090a0e7220 */ /* 0x000fe20000410000 */
[----:B------:R-:W-:Y:S01]  /*ff20*/  FFMA.FTZ R15, R4, R5, -R7 ;  /* 0x00000005040f7223 */ /* 0x000fe20000010807 */
        /* <DEDUP_REMOVED lines=13> */
.L_x_2374:
[----:B------:R-:W-:Y:S05]  /*10000*/  BSYNC B2 ;  /* 0x0000000000027941 */ /* 0x000fea0003800000 */
.L_x_2373:
[----:B------:R-:W-:Y:S05]  /*10010*/  @P3 BRA `(.L_x_2370) ;  /* 0x0000000400803947 */ /* 0x000fea0003800000 */
[----:B-12---:R-:W2:Y:S04]  /*10020*/  LDL R4, [R1+0x5c] ;  /* 0x00005c0001047983 */ /* 0x006ea80000100800 */
[----:B------:R-:W3:Y:S01]  /*10030*/  LDL R81, [R1+0x58] ;  /* 0x0000580001517983 */ /* 0x000ee20000100800 */
[----:B------:R-:W-:Y:S01]  /*10040*/  SHF.R.U64 R37, R30, 0x10, R31 ;  /* 0x000000101e257819 */ /* 0x000fe2000000121f */
[----:B------:R-:W-:Y:S01]  /*10050*/  HADD2.F32 R30, -RZ, R76.H1_H1 ;  /* 0x3000004cff1e7230 */ /* 0x000fe20000004100 */
[--C-:B------:R-:W-:Y:S01]  /*10060*/  SHF.R.U64 R39, R28, 0x10, R29.reuse ;  /* 0x000000101c277819 */ /* 0x100fe2000000121d */
[--C-:B------:R-:W-:Y:S01]  /*10070*/  HADD2.F32 R32, -RZ, R74.reuse.H1_H1 ;  /* 0x3000004aff207230 */ /* 0x100fe20000004100 */
[----:B------:R-:W-:Y:S01]  /*10080*/  SHF.R.U32.HI R29, RZ, 0x10, R29 ;  /* 0x00000010ff1d7819 */ /* 0x000fe2000001161d */
[----:B------:R-:W-:Y:S01]  /*10090*/  HADD2.F32 R74, -RZ, R74.H0_H0 ;  /* 0x2000004aff4a7230 */ /* 0x000fe20000004100 */
[----:B------:R-:W-:Y:S01]  /*100a0*/  SHF.R.U32.HI R33, RZ, 0x10, R31 ;  /* 0x00000010ff217819 */ /* 0x000fe2000001161f */
[----:B------:R-:W-:-:S02]  /*100b0*/  HADD2.F32 R76, -RZ, R76.H0_H0 ;  /* 0x2000004cff4c7230 */ /* 0x000fc40000004100 */
[----:B------:R-:W-:Y:S01]  /*100c0*/  HADD2.F32 R29, -RZ, R29.H0_H0 ;  /* 0x2000001dff1d7230 */ /* 0x000fe20000004100 */
[----:B--2---:R-:W-:-:S04]  /*100d0*/  LEA.HI R77, R77, R4, RZ, 0x1d ;  /* 0x000000044d4d7211 */ /* 0x004fc800078fe8ff */
[----:B------:R-:W-:Y:S01]  /*100e0*/  SHF.R.S32.HI R6, RZ, 0x1f, R77 ;  /* 0x0000001fff067819 */ /* 0x000fe2000001144d */
[----:B------:R-:W-:-:S03]  /*100f0*/  IMAD.SHL.U32 R4, R77, 0x8, RZ ;  /* 0x000000084d047824 */ /* 0x000fc600078e00ff */
[----:B------:R-:W-:Y:S02]  /*10100*/  LEA.HI R6, R6, R77, RZ, 0x3 ;  /* 0x0000004d06067211 */ /* 0x000fe400078f18ff */
[----:B------:R-:W-:Y:S02]  /*10110*/  LOP3.LUT R5, R211, 0x38, R4, 0xf8, !PT ;  /* 0x00000038d3057812 */ /* 0x000fe400078ef804 */
[--C-:B------:R-:W-:Y:S01]  /*10120*/  SHF.R.U64 R77, R60, 0x10, R61.reuse ;  /* 0x000000103c4d7819 */ /* 0x100fe2000000123d */
[----:B------:R-:W-:Y:S01]  /*10130*/  IMAD.SHL.U32 R6, R6, 0x400, RZ ;  /* 0x0000040006067824 */ /* 0x000fe200078e00ff */
[----:B0-----:R-:W-:Y:S02]  /*10140*/  LOP3.LUT R9, R5, R216, RZ, 0x3c, !PT ;  /* 0x000000d805097212 */ /* 0x001fe400078e3cff */
[----:B------:R-:W-:Y:S02]  /*10150*/  SHF.R.U32.HI R61, RZ, 0x10, R61 ;  /* 0x00000010ff3d7819 */ /* 0x000fe4000001163d */
[----:B------:R-:W-:-:S02]  /*10160*/  LOP3.LUT R8, R6, 0x7fffe000, RZ, 0xc0, !PT ;  /* 0x7fffe00006087812 */ /* 0x000fc400078ec0ff */
[----:B---3--:R-:W0:Y:S01]  /*10170*/  LDS.128 R4, [R81] ;  /* 0x0000000051047984 */ /* 0x008e220000000c00 */
[----:B------:R-:W-:Y:S02]  /*10180*/  SHF.R.U64 R60, R62, 0x10, R63 ;  /* 0x000000103e3c7819 */ /* 0x000fe4000000123f */
[----:B------:R-:W-:Y:S02]  /*10190*/  IADD3 R9, R9, R8, R217 ;  /* 0x0000000809097210 */ /* 0x000fe40007ffe0d9 */
[----:B------:R-:W-:Y:S02]  /*101a0*/  SHF.R.U32.HI R62, RZ, 0x10, R63 ;  /* 0x00000010ff3e7819 */ /* 0x000fe4000001163f */
[----:B------:R-:W-:-:S05]  /*101b0*/  LEA R12, R9, R18, 0x1 ;  /* 0x00000012090c7211 */ /* 0x000fca00078e08ff */
[----:B------:R-:W1:Y:S01]  /*101c0*/  LDS.128 R8, [R12+0x15400] ;  /* 0x015400000c087984 */ /* 0x000e620000000c00 */
[--C-:B0-----:R-:W-:Y:S02]  /*101d0*/  HADD2.F32 R13, -RZ, R5.reuse.H0_H0 ;  /* 0x20000005ff0d7230 */ /* 0x101fe40000004100 */
[----:B------:R-:W-:Y:S02]  /*101e0*/  HADD2.F32 R14, -RZ, R5.H1_H1 ;  /* 0x30000005ff0e7230 */ /* 0x000fe40000004100 */
[----:B------:R-:W-:Y:S02]  /*101f0*/  HADD2.F32 R5, -RZ, R4.H0_H0 ;  /* 0x20000004ff057230 */ /* 0x000fe40000004100 */
[----:B------:R-:W-:Y:S02]  /*10200*/  HADD2.F32 R15, -RZ, R6.H0_H0 ;  /* 0x20000006ff0f7230 */ /* 0x000fe40000004100 */
        /* <DEDUP_REMOVED lines=8> */
[C---:B------:R-:W-:Y:S01]  /*10290*/  FMUL.FTZ R31, R26.reuse, R29 ;  /* 0x0000001d1a1f7220 */ /* 0x040fe20000410000 */
[C---:B------:R-:W-:Y:S01]  /*102a0*/  FFMA.FTZ R34, R13.reuse, R30, -R34 ;  /* 0x0000001e0d227223 */ /* 0x040fe20000010822 */
[----:B------:R-:W-:Y:S01]  /*102b0*/  FFMA.FTZ R36, R13, R32, R36 ;  /* 0x000000200d247223 */ /* 0x000fe20000010024 */
[----:B------:R-:W-:Y:S01]  /*102c0*/  FMUL.FTZ R30, R9, R74 ;  /* 0x0000004a091e7220 */ /* 0x000fe20000410000 */
[----:B------:R-:W-:Y:S01]  /*102d0*/  FMUL.FTZ R13, R26, R25 ;  /* 0x000000191a0d7220 */ /* 0x000fe20000410000 */
[----:B------:R-:W-:-:S02]  /*102e0*/  HADD2.F32 R27, -RZ, R10.H0_H0 ;  /* 0x2000000aff1b7230 */ /* 0x000fc40000004100 */
[-C--:B------:R-:W-:Y:S01]  /*102f0*/  FMUL.FTZ R9, R9, R76.reuse ;  /* 0x0000004c09097220 */ /* 0x080fe20000410000 */
[----:B------:R-:W-:Y:S02]  /*10300*/  HADD2.F32 R26, -RZ, R75.H0_H0 ;  /* 0x2000004bff1a7230 */ /* 0x000fe40000004100 */
[C---:B------:R-:W-:Y:S01]  /*10310*/  FFMA.FTZ R31, R14.reuse, R25, -R31 ;  /* 0x000000190e1f7223 */ /* 0x040fe2000001081f */
        /* <DEDUP_REMOVED lines=10> */
[----:B------:R-:W-:Y:S01]  /*103c0*/  FFMA.FTZ R27, R15, R14, -R30 ;  /* 0x0000000e0f1b7223 */ /* 0x000fe2000001081e */
[C---:B------:R-:W-:Y:S01]  /*103d0*/  FMUL.FTZ R9, R28.reuse, R75 ;  /* 0x0000004b1c097220 */ /* 0x040fe20000410000 */
[----:B------:R-:W-:Y:S02]  /*103e0*/  HADD2.F32 R30, -RZ, R33.H0_H0 ;  /* 0x20000021ff1e7230 */ /* 0x000fe40000004100 */
[----:B------:R-:W-:Y:S01]  /*103f0*/  FMUL.FTZ R28, R28, R5 ;  /* 0x000000051c1c7220 */ /* 0x000fe20000410000 */
[----:B------:R-:W-:-:S02]  /*10400*/  HADD2.F32 R14, -RZ, R62.H0_H0 ;  /* 0x2000003eff0e7230 */ /* 0x000fc40000004100 */
[----:B------:R-:W-:Y:S01]  /*10410*/  FFMA.FTZ R32, R15, R26, R32 ;  /* 0x0000001a0f207223 */ /* 0x000fe20000010020 */
[C---:B------:R-:W-:Y:S01]  /*10420*/  FFMA.FTZ R26, R24.reuse, R5, -R9 ;  /* 0x00000005181a7223 */ /* 0x040fe20000010809 */
[----:B------:R-:W-:Y:S01]  /*10430*/  FFMA.FTZ R28, R24, R75, R28 ;  /* 0x0000004b181c7223 */ /* 0x000fe2000001001c */
[C---:B------:R-:W-:Y:S01]  /*10440*/  FMUL.FTZ R38, R11.reuse, R30 ;  /* 0x0000001e0b267220 */ /* 0x040fe20000410000 */
[-C--:B------:R-:W-:Y:S01]  /*10450*/  FMUL.FTZ R24, R11, R14.reuse ;  /* 0x0000000e0b187220 */ /* 0x080fe20000410000 */
[----:B------:R-:W-:Y:S02]  /*10460*/  HADD2.F32 R8, -RZ, R8.H1_H1 ;  /* 0x30000008ff087230 */ /* 0x000fe40000004100 */
[----:B------:R-:W-:Y:S02]  /*10470*/  HADD2.F32 R10, -RZ, R10.H1_H1 ;  /* 0x3000000aff0a7230 */ /* 0x000fe40000004100 */
[----:B------:R-:W-:Y:S01]  /*10480*/  FFMA.FTZ R35, R7, R14, -R38 ;  /* 0x0000000e07237223 */ /* 0x000fe20000010826 */
[----:B------:R-:W-:-:S02]  /*10490*/  HADD2.F32 R11, -RZ, R39.H0_H0 ;  /* 0x20000027ff0b7230 */ /* 0x000fc40000004100 */
[----:B------:R-:W-:Y:S02]  /*104a0*/  HADD2.F32 R13, -RZ, R37.H0_H0 ;  /* 0x20000025ff0d7230 */ /* 0x000fe40000004100 */
[----:B------:R-:W-:Y:S01]  /*104b0*/  FFMA.FTZ R37, R7, R30, R24 ;  /* 0x0000001e07257223 */ /* 0x000fe20000010018 */
        /* <DEDUP_REMOVED lines=22> */
.L_x_2370:
[----:B------:R-:W-:Y:S05]  /*10620*/  BSYNC B1 ;  /* 0x0000000000017941 */ /* 0x000fea0003800000 */
.L_x_2369:
[----:B------:R-:W-:Y:S05]  /*10630*/  @P1 BRA `(.L_x_2344) ;  /* 0x0000001000a81947 */ /* 0x000fea0003800000 */
[----:B------:R-:W4:Y:S01]  /*10640*/  LDC R13, c[0x0][0x3d4] ;  /* 0x0000f500ff0d7b82 */ /* 0x000f220000000800 */
[----:B------:R-:W-:Y:S01]  /*10650*/  BSSY B1, `(.L_x_2375) ;  /* 0x0000065000017945 */ /* 0x000fe20003800000 */
[----:B------:R-:W-:Y:S02]  /*10660*/  SHF.R.U32.HI R61, RZ, 0x3, R210 ;  /* 0x00000003ff3d7819 */ /* 0x000fe400000116d2 */
[-C--:B----4-:R-:W-:Y:S02]  /*10670*/  ISETP.GE.AND P0, PT, R22, R13.reuse, PT ;  /* 0x0000000d1600720c */ /* 0x090fe40003f06270 */
[-C--:B------:R-:W-:Y:S02]  /*10680*/  ISETP.GE.AND P1, PT, R206, R13.reuse, PT ;  /* 0x0000000dce00720c */ /* 0x080fe40003f26270 */
[----:B------:R-:W-:-:S09]  /*10690*/  ISETP.GE.AND P2, PT, R207, R13, PT ;  /* 0x0000000dcf00720c */ /* 0x000fd20003f46270 */
[----:B------:R-:W-:Y:S05]  /*106a0*/  @P0 BRA `(.L_x_2376) ;  /* 0x00000004007c0947 */ /* 0x000fea0003800000 */
[----:B------:R-:W4:Y:S01]  /*106b0*/  LDL R62, [R1+0x60] ;  /* 0x00006000013e7983 */ /* 0x000f220000100800 */
[----:B-123--:R-:W-:Y:S01]  /*106c0*/  LEA.HI R4, R13, R234, RZ, 0x1d ;  /* 0x000000ea0d047211 */ /* 0x00efe200078fe8ff */
[----:B------:R-:W-:Y:S01]  /*106d0*/  HADD2.F32 R31, -RZ, R79.H1_H1 ;  /* 0x3000004fff1f7230 */ /* 0x000fe20000004100 */
[----:B------:R-:W-:Y:S01]  /*106e0*/  SHF.R.U32.HI R32, RZ, 0x10, R41 ;  /* 0x00000010ff207819 */ /* 0x000fe20000011629 */
        /* <DEDUP_REMOVED lines=8> */
[----:B------:R-:W-:Y:S01]  /*10770*/  SHF.R.U32.HI R52, RZ, 0x10, R53 ;  /* 0x00000010ff347819 */ /* 0x000fe20000011635 */
[----:B------:R-:W-:Y:S01]  /*10780*/  IMAD.SHL.U32 R7, R7, 0x400, RZ ;  /* 0x0000040007077824 */ /* 0x000fe200078e00ff */
[----:B0-----:R-:W-:Y:S02]  /*10790*/  LOP3.LUT R9, R4, R61, RZ, 0x3c, !PT ;  /* 0x0000003d04097212 */ /* 0x001fe400078e3cff */
[----:B------:R-:W-:Y:S02]  /*107a0*/  SHF.R.U64 R40, R40, 0x10, R41 ;  /* 0x0000001028287819 */ /* 0x000fe40000001229 */
[----:B------:R-:W-:Y:S02]  /*107b0*/  LOP3.LUT R8, R7, 0x7fffe000, RZ, 0xc0, !PT ;  /* 0x7fffe00007087812 */ /* 0x000fe400078ec0ff */
[----:B------:R-:W-:Y:S02]  /*107c0*/  SHF.R.U64 R41, R54, 0x10, R55 ;  /* 0x0000001036297819 */ /* 0x000fe40000001237 */
[----:B------:R-:W-:-:S02]  /*107d0*/  IADD3 R9, R9, R8, R218 ;  /* 0x0000000809097210 */ /* 0x000fc40007ffe0da */
[----:B------:R-:W-:Y:S02]  /*107e0*/  SHF.R.U64 R39, R42, 0x10, R43 ;  /* 0x000000102a277819 */ /* 0x000fe4000000122b */
[----:B------:R-:W-:Y:S01]  /*107f0*/  SHF.R.U32.HI R54, RZ, 0x10, R55 ;  /* 0x00000010ff367819 */ /* 0x000fe20000011637 */
[----:B------:R-:W-:Y:S01]  /*10800*/  IMAD R12, R9, 0x2, R18 ;  /* 0x00000002090c7824 */ /* 0x000fe200078e0212 */
[----:B------:R-:W-:-:S04]  /*10810*/  SHF.R.U32.HI R42, RZ, 0x10, R43 ;  /* 0x00000010ff2a7819 */ /* 0x000fc8000001162b */
[----:B------:R-:W0:Y:S02]  /*10820*/  LDS.128 R8, [R12+0x15400] ;  /* 0x015400000c087984 */ /* 0x000e240000000c00 */
[--C-:B0-----:R-:W-:Y:S02]  /*10830*/  HADD2.F32 R26, -RZ, R9.reuse.H0_H0 ;  /* 0x20000009ff1a7230 */ /* 0x101fe40000004100 */
[----:B------:R-:W-:Y:S02]  /*10840*/  HADD2.F32 R27, -RZ, R9.H1_H1 ;  /* 0x30000009ff1b7230 */ /* 0x000fe40000004100 */
[----:B------:R-:W-:Y:S02]  /*10850*/  HADD2.F32 R9, -RZ, R8.H0_H0 ;  /* 0x20000008ff097230 */ /* 0x000fe40000004100 */
[C---:B------:R-:W-:Y:S01]  /*10860*/  FMUL.FTZ R35, R26.reuse, R33 ;  /* 0x000000211a237220 */ /* 0x040fe20000410000 */
[----:B------:R-:W-:Y:S01]  /*10870*/  FMUL.FTZ R37, R26, R31 ;  /* 0x0000001f1a257220 */ /* 0x000fe20000410000 */
[----:B------:R-:W-:-:S02]  /*10880*/  HADD2.F32 R26, -RZ, R52.H0_H0 ;  /* 0x20000034ff1a7230 */ /* 0x000fc40000004100 */
[C---:B------:R-:W-:Y:S01]  /*10890*/  FMUL.FTZ R34, R27.reuse, R32 ;  /* 0x000000201b227220 */ /* 0x040fe20000410000 */
[----:B------:R-:W-:Y:S02]  /*108a0*/  HADD2.F32 R28, -RZ, R10.H0_H0 ;  /* 0x2000000aff1c7230 */ /* 0x000fe40000004100 */
[--C-:B------:R-:W-:Y:S02]  /*108b0*/  HADD2.F32 R29, -RZ, R11.reuse.H0_H0 ;  /* 0x2000000bff1d7230 */ /* 0x100fe40000004100 */
[----:B------:R-:W-:Y:S01]  /*108c0*/  FMUL.FTZ R36, R27, R26 ;  /* 0x0000001a1b247220 */ /* 0x000fe20000410000 */
[--C-:B------:R-:W-:Y:S02]  /*108d0*/  HADD2.F32 R27, -RZ, R70.reuse.H0_H0 ;  /* 0x20000046ff1b7230 */ /* 0x100fe40000004100 */
[----:B------:R-:W-:Y:S02]  /*108e0*/  HADD2.F32 R11, -RZ, R11.H1_H1 ;  /* 0x3000000bff0b7230 */ /* 0x000fe40000004100 */
[----:B------:R-:W-:-:S02]  /*108f0*/  HADD2.F32 R70, -RZ, R70.H1_H1 ;  /* 0x30000046ff467230 */ /* 0x000fc40000004100 */
[----:B------:R-:W-:Y:S02]  /*10900*/  HADD2.F32 R8, -RZ, R8.H1_H1 ;  /* 0x30000008ff087230 */ /* 0x000fe40000004100 */
[----:B------:R-:W-:Y:S01]  /*10910*/  HADD2.F32 R10, -RZ, R10.H1_H1 ;  /* 0x3000000aff0a7230 */ /* 0x000fe20000004100 */
[----:B----4-:R-:W0:Y:S02]  /*10920*/  LDS.128 R4, [R62] ;  /* 0x000000003e047984 */ /* 0x010e240000000c00 */
[--C-:B0-----:R-:W-:Y:S02]  /*10930*/  HADD2.F32 R14, -RZ, R5.reuse.H0_H0 ;  /* 0x20000005ff0e7230 */ /* 0x101fe40000004100 */
[----:B------:R-:W-:Y:S02]  /*10940*/  HADD2.F32 R15, -RZ, R5.H1_H1 ;  /* 0x30000005ff0f7230 */ /* 0x000fe40000004100 */
[----:B------:R-:W-:Y:S02]  /*10950*/  HADD2.F32 R5, -RZ, R4.H0_H0 ;  /* 0x20000004ff057230 */ /* 0x000fe40000004100 */
[C---:B------:R-:W-:Y:S01]  /*10960*/  FFMA.FTZ R35, R14.reuse, R31, -R35 ;  /* 0x0000001f0e237223 */ /* 0x040fe20000010823 */
[----:B------:R-:W-:Y:S01]  /*10970*/  FFMA.FTZ R37, R14, R33, R37 ;  /* 0x000000210e257223 */ /* 0x000fe20000010025 */
[----:B------:R-:W-:-:S02]  /*10980*/  HADD2.F32 R14, -RZ, R79.H0_H0 ;  /* 0x2000004fff0e7230 */ /* 0x000fc40000004100 */
[----:B------:R-:W-:Y:S01]  /*10990*/  FFMA.FTZ R34, R15, R26, -R34 ;  /* 0x0000001a0f227223 */ /* 0x000fe20000010822 */
[----:B------:R-:W-:Y:S01]  /*109a0*/  FMUL.FTZ R26, R9, R30 ;  /* 0x0000001e091a7220 */ /* 0x000fe20000410000 */
[----:B------:R-:W-:Y:S02]  /*109b0*/  HADD2.F32 R24, -RZ, R6.H0_H0 ;  /* 0x20000006ff187230 */ /* 0x000fe40000004100 */
[----:B------:R-:W-:Y:S01]  /*109c0*/  FFMA.FTZ R36, R15, R32, R36 ;  /* 0x000000200f247223 */ /* 0x000fe20000010024 */
[-C--:B------:R-:W-:Y:S01]  /*109d0*/  FMUL.FTZ R33, R9, R14.reuse ;  /* 0x0000000e09217220 */ /* 0x080fe20000410000 */
[----:B------:R-:W-:Y:S02]  /*109e0*/  HADD2.F32 R9, -RZ, R80.H0_H0 ;  /* 0x20000050ff097230 */ /* 0x000fe40000004100 */
[C---:B------:R-:W-:Y:S01]  /*109f0*/  FFMA.FTZ R31, R5.reuse, R14, -R26 ;  /* 0x0000000e051f7223 */ /* 0x040fe2000001081a */
[----:B------:R-:W-:Y:S02]  /*10a00*/  HADD2.F32 R26, -RZ, R42.H0_H0 ;  /* 0x2000002aff1a7230 */ /* 0x000fe40000004100 */
[----:B------:R-:W-:Y:S01]  /*10a10*/  FFMA.FTZ R33, R5, R30, R33 ;  /* 0x0000001e05217223 */ /* 0x000fe20000010021 */
[----:B------:R-:W-:Y:S01]  /*10a20*/  FMUL.FTZ R5, R28, R27 ;  /* 0x0000001b1c057220 */ /* 0x000fe20000410000 */
[----:B------:R-:W-:-:S02]  /*10a30*/  HADD2.F32 R14, -RZ, R54.H0_H0 ;  /* 0x20000036ff0e7230 */ /* 0x000fc40000004100 */
[-C--:B------:R-:W-:Y:S01]  /*10a40*/  FMUL.FTZ R15, R28, R9.reuse ;  /* 0x000000091c0f7220 */ /* 0x080fe20000410000 */
[----:B------:R-:W-:Y:S02]  /*10a50*/  HADD2.F32 R80, -RZ, R80.H1_H1 ;  /* 0x30000050ff507230 */ /* 0x000fe40000004100 */
[C---:B------:R-:W-:Y:S01]  /*10a60*/  FFMA.FTZ R28, R24.reuse, R9, -R5 ;  /* 0x00000009181c7223 */ /* 0x040fe20000010805 */
[--C-:B------:R-:W-:Y:S02]  /*10a70*/  HADD2.F32 R25, -RZ, R7.reuse.H0_H0 ;  /* 0x20000007ff197230 */ /* 0x100fe40000004100 */
[----:B------:R-:W-:Y:S01]  /*10a80*/  FMUL.FTZ R30, R29, R70 ;  /* 0x000000461d1e7220 */ /* 0x000fe20000410000 */
[----:B------:R-:W-:Y:S02]  /*10a90*/  HADD2.F32 R7, -RZ, R7.H1_H1 ;  /* 0x30000007ff077230 */ /* 0x000fe40000004100 */
[----:B------:R-:W-:Y:S01]  /*10aa0*/  FFMA.FTZ R24, R24, R27, R15 ;  /* 0x0000001b18187223 */ /* 0x000fe2000001000f */
[C---:B------:R-:W-:Y:S01]  /*10ab0*/  FMUL.FTZ R32, R11.reuse, R26 ;  /* 0x0000001a0b207220 */ /* 0x040fe20000410000 */
[----:B------:R-:W-:Y:S01]  /*10ac0*/  FMUL.FTZ R38, R11, R14 ;  /* 0x0000000e0b267220 */ /* 0x000fe20000410000 */
[----:B------:R-:W-:Y:S01]  /*10ad0*/  FMUL.FTZ R29, R29, R80 ;  /* 0x000000501d1d7220 */ /* 0x000fe20000410000 */
[----:B------:R-:W-:-:S02]  /*10ae0*/  HADD2.F32 R11, -RZ, R40.H0_H0 ;  /* 0x20000028ff0b7230 */ /* 0x000fc40000004100 */
[C---:B------:R-:W-:Y:S01]  /*10af0*/  FFMA.FTZ R30, R25.reuse, R80, -R30 ;  /* 0x00000050191e7223 */ /* 0x040fe2000001081e */
[----:B------:R-:W-:Y:S02]  /*10b00*/  HADD2.F32 R15, -RZ, R39.H0_H0 ;  /* 0x20000027ff0f7230 */ /* 0x000fe40000004100 */
[----:B------:R-:W-:Y:S01]  /*10b10*/  FFMA.FTZ R29, R25, R70, R29 ;  /* 0x00000046191d7223 */ /* 0x000fe2000001001d */
[----:B------:R-:W-:Y:S02]  /*10b20*/  HADD2.F32 R5, -RZ, R60.H0_H0 ;  /* 0x2000003cff057230 */ /* 0x000fe40000004100 */
[C---:B------:R-:W-:Y:S01]  /*10b30*/  FFMA.FTZ R27, R7.reuse, R14, -R32 ;  /* 0x0000000e071b7223 */ /* 0x040fe20000010820 */
[----:B------:R-:W-:Y:S02]  /*10b40*/  HADD2.F32 R9, -RZ, R41.H0_H0 ;  /* 0x20000029ff097230 */ /* 0x000fe40000004100 */
[----:B------:R-:W-:Y:S01]  /*10b50*/  FFMA.FTZ R38, R7, R26, R38 ;  /* 0x0000001a07267223 */ /* 0x000fe20000010026 */
[----:B------:R-:W-:-:S02]  /*10b60*/  HADD2.F32 R4, -RZ, R4.H1_H1 ;  /* 0x30000004ff047230 */ /* 0x000fc40000004100 */
[----:B------:R-:W-:Y:S01]  /*10b70*/  FMUL.FTZ R7, R8, R11 ;  /* 0x0000000b08077220 */ /* 0x000fe20000410000 */
[----:B------:R-:W-:Y:S02]  /*10b80*/  HADD2.F32 R6, -RZ, R6.H1_H1 ;  /* 0x30000006ff067230 */ /* 0x000fe40000004100 */
[----:B------:R-:W-:Y:S01]  /*10b90*/  FMUL.FTZ R25, R10, R15 ;  /* 0x0000000f0a197220 */ /* 0x000fe20000410000 */
[----:B------:R-:W-:Y:S01]  /*10ba0*/  FMUL.FTZ R14, R8, R5 ;  /* 0x00000005080e7220 */ /* 0x000fe20000410000 */
        /* <DEDUP_REMOVED lines=15> */
.L_x_2376:
[----:B------:R-:W-:Y:S05]  /*10ca0*/  BSYNC B1 ;  /* 0x0000000000017941 */ /* 0x000fea0003800000 */
.L_x_2375:
[----:B------:R-:W-:Y:S04]  /*10cb0*/  BSSY B1, `(.L_x_2377) ;  /* 0x0000061000017945 */ /* 0x000fe80003800000 */
[----:B------:R-:W-:Y:S05]  /*10cc0*/  @P1 BRA `(.L_x_2378) ;  /* 0x00000004007c1947 */ /* 0x000fea0003800000 */
[----:B------:R-:W5:Y:S01]  /*10cd0*/  LDL R52, [R1+0x54] ;  /* 0x0000540001347983 */ /* 0x000f620000100800 */
[----:B-1234-:R-:W-:Y:S01]  /*10ce0*/  LEA.HI R4, R13, R236, RZ, 0x1d ;  /* 0x000000ec0d047211 */ /* 0x01efe200078fe8ff */
[----:B------:R-:W-:Y:S01]  /*10cf0*/  HADD2.F32 R31, -RZ, R72.H1_H1 ;  /* 0x30000048ff1f7230 */ /* 0x000fe20000004100 */
        /* <DEDUP_REMOVED lines=13> */
[----:B------:R-:W-:Y:S01]  /*10dd0*/  SHF.R.U64 R42, R58, 0x10, R59 ;  /* 0x000000103a2a7819 */ /* 0x000fe2000000123b */
[----:B------:R-:W-:Y:S01]  /*10de0*/  HADD2.F32 R30, -RZ, R30.H0_H0 ;  /* 0x2000001eff1e7230 */ /* 0x000fe20000004100 */
[----:B------:R-:W-:-:S02]  /*10df0*/  IADD3 R9, R9, R8, R218 ;  /* 0x0000000809097210 */ /* 0x000fc40007ffe0da */
[----:B------:R-:W-:Y:S02]  /*10e00*/  SHF.R.U64 R40, R46, 0x10, R47 ;  /* 0x000000102e287819 */ /* 0x000fe4000000122f */
[----:B------:R-:W-:Y:S01]  /*10e10*/  SHF.R.U32.HI R58, RZ, 0x10, R59 ;  /* 0x00000010ff3a7819 */ /* 0x000fe2000001163b */
[----:B------:R-:W-:Y:S01]  /*10e20*/  IMAD R12, R9, 0x2, R18 ;  /* 0x00000002090c7824 */ /* 0x000fe200078e0212 */
[----:B------:R-:W-:Y:S02]  /*10e30*/  SHF.R.U32.HI R46, RZ, 0x10, R47 ;  /* 0x00000010ff2e7819 */ /* 0x000fe4000001162f */
[----:B------:R-:W-:Y:S02]  /*10e40*/  SHF.R.U64 R41, R44, 0x10, R45 ;  /* 0x000000102c297819 */ /* 0x000fe4000000122d */
[----:B------:R-:W0:Y:S02]  /*10e50*/  LDS.128 R8, [R12+0x15400] ;  /* 0x015400000c087984 */ /* 0x000e240000000c00 */
[----:B0-----:R-:W-:-:S02]  /*10e60*/  HADD2.F32 R26, -RZ, R9.H0_H0 ;  /* 0x20000009ff1a7230 */ /* 0x001fc40000004100 */
[----:B------:R-:W-:Y:S02]  /*10e70*/  HADD2.F32 R27, -RZ, R9.H1_H1 ;  /* 0x30000009ff1b7230 */ /* 0x000fe40000004100 */
[----:B------:R-:W-:Y:S02]  /*10e80*/  HADD2.F32 R9, -RZ, R8.H0_H0 ;  /* 0x20000008ff097230 */ /* 0x000fe40000004100 */
[C---:B------:R-:W-:Y:S01]  /*10e90*/  FMUL.FTZ R35, R26.reuse, R33 ;  /* 0x000000211a237220 */ /* 0x040fe20000410000 */
[----:B------:R-:W-:Y:S01]  /*10ea0*/  FMUL.FTZ R37, R26, R31 ;  /* 0x0000001f1a257220 */ /* 0x000fe20000410000 */
[----:B------:R-:W-:Y:S02]  /*10eb0*/  HADD2.F32 R26, -RZ, R56.H0_H0 ;  /* 0x20000038ff1a7230 */ /* 0x000fe40000004100 */
[----:B------:R-:W-:Y:S01]  /*10ec0*/  FMUL.FTZ R32, R27, R30 ;  /* 0x0000001e1b207220 */ /* 0x000fe20000410000 */
[----:B------:R-:W-:Y:S02]  /*10ed0*/  HADD2.F32 R28, -RZ, R10.H0_H0 ;  /* 0x2000000aff1c7230 */ /* 0x000fe40000004100 */
[----:B------:R-:W-:-:S02]  /*10ee0*/  HADD2.F32 R29, -RZ, R11.H0_H0 ;  /* 0x2000000bff1d7230 */ /* 0x000fc40000004100 */
[----:B------:R-:W-:Y:S01]  /*10ef0*/  FMUL.FTZ R34, R27, R26 ;  /* 0x0000001a1b227220 */ /* 0x000fe20000410000 */
[----:B------:R-:W-:Y:S02]  /*10f00*/  HADD2.F32 R27, -RZ, R71.H0_H0 ;  /* 0x20000047ff1b7230 */ /* 0x000fe40000004100 */
[----:B------:R-:W-:Y:S02]  /*10f10*/  HADD2.F32 R11, -RZ, R11.H1_H1 ;  /* 0x3000000bff0b7230 */ /* 0x000fe40000004100 */
[----:B------:R-:W-:Y:S02]  /*10f20*/  HADD2.F32 R8, -RZ, R8.H1_H1 ;  /* 0x30000008ff087230 */ /* 0x000fe40000004100 */
[----:B------:R-:W-:Y:S01]  /*10f30*/  HADD2.F32 R10, -RZ, R10.H1_H1 ;  /* 0x3000000aff0a7230 */ /* 0x000fe20000004100 */
[----:B-----5:R-:W0:Y:S02]  /*10f40*/  LDS.128 R4, [R52] ;  /* 0x0000000034047984 */ /* 0x020e240000000c00 */
[----:B0-----:R-:W-:-:S02]  /*10f50*/  HADD2.F32 R14, -RZ, R5.H0_H0 ;  /* 0x20000005ff0e7230 */ /* 0x001fc40000004100 */
[----:B------:R-:W-:Y:S02]  /*10f60*/  HADD2.F32 R15, -RZ, R5.H1_H1 ;  /* 0x30000005ff0f7230 */ /* 0x000fe40000004100 */
[----:B------:R-:W-:Y:S02]  /*10f70*/  HADD2.F32 R5, -RZ, R4.H0_H0 ;  /* 0x20000004ff057230 */ /* 0x000fe40000004100 */
[C---:B------:R-:W-:Y:S01]  /*10f80*/  FFMA.FTZ R35, R14.reuse, R31, -R35 ;  /* 0x0000001f0e237223 */ /* 0x040fe20000010823 */
[----:B------:R-:W-:Y:S01]  /*10f90*/  FFMA.FTZ R37, R14, R33, R37 ;  /* 0x000000210e257223 */ /* 0x000fe20000010025 */
[C---:B------:R-:W-:Y:S01]  /*10fa0*/  FMUL.FTZ R14, R9.reuse, R68 ;  /* 0x00000044090e7220 */ /* 0x040fe20000410000 */
[----:B------:R-:W-:Y:S01]  /*10fb0*/  FMUL.FTZ R31, R9, R72 ;  /* 0x00000048091f7220 */ /* 0x000fe20000410000 */
[C---:B------:R-:W-:Y:S01]  /*10fc0*/  FFMA.FTZ R34, R15.reuse, R30, R34 ;  /* 0x0000001e0f227223 */ /* 0x040fe20000010022 */
[----:B------:R-:W-:Y:S02]  /*10fd0*/  HADD2.F32 R9, -RZ, R73.H0_H0 ;  /* 0x20000049ff097230 */ /* 0x000fe40000004100 */
[----:B------:R-:W-:Y:S01]  /*10fe0*/  FFMA.FTZ R32, R15, R26, -R32 ;  /* 0x0000001a0f207223 */ /* 0x000fe20000010820 */
[----:B------:R-:W-:-:S02]  /*10ff0*/  HADD2.F32 R30, -RZ, R71.H1_H1 ;  /* 0x30000047ff1e7230 */ /* 0x000fc40000004100 */
[C---:B------:R-:W-:Y:S01]  /*11000*/  FFMA.FTZ R72, R5.reuse, R72, -R14 ;  /* 0x0000004805487223 */ /* 0x040fe2000001080e */
[----:B------:R-:W-:Y:S01]  /*11010*/  FFMA.FTZ R31, R5, R68, R31 ;  /* 0x00000044051f7223 */ /* 0x000fe2000001001f */
[----:B------:R-:W-:Y:S02]  /*11020*/  HADD2.F32 R24, -RZ, R6.H0_H0 ;  /* 0x20000006ff187230 */ /* 0x000fe40000004100 */
[C---:B------:R-:W-:Y:S01]  /*11030*/  FMUL.FTZ R5, R28.reuse, R27 ;  /* 0x0000001b1c057220 */ /* 0x040fe20000410000 */
[----:B------:R-:W-:Y:S02]  /*11040*/  HADD2.F32 R25, -RZ, R7.H0_H0 ;  /* 0x20000007ff197230 */ /* 0x000fe40000004100 */
        /* <DEDUP_REMOVED lines=8> */
[----:B------:R-:W-:Y:S02]  /*110d0*/  HADD2.F32 R7, -RZ, R7.H1_H1 ;  /* 0x30000007ff077230 */ /* 0x000fe40000004100 */
[----:B------:R-:W-:Y:S01]  /*110e0*/  FFMA.FTZ R24, R24, R27, R15 ;  /* 0x0000001b18187223 */ /* 0x000fe2000001000f */
[C---:B------:R-:W-:Y:S01]  /*110f0*/  FMUL.FTZ R38, R11.reuse, R28 ;  /* 0x0000001c0b267220 */ /* 0x040fe20000410000 */
[----:B------:R-:W-:Y:S01]  /*11100*/  FMUL.FTZ R14, R11, R26 ;  /* 0x0000001a0b0e7220 */ /* 0x000fe20000410000 */
[----:B------:R-:W-:-:S02]  /*11110*/  HADD2.F32 R11, -RZ, R41.H0_H0 ;  /* 0x20000029ff0b7230 */ /* 0x000fc40000004100 */
[----:B------:R-:W-:Y:S01]  /*11120*/  FFMA.FTZ R29, R25, R30, R29 ;  /* 0x0000001e191d7223 */ /* 0x000fe2000001001d */
[----:B------:R-:W-:Y:S02]  /*11130*/  HADD2.F32 R15, -RZ, R40.H0_H0 ;  /* 0x20000028ff0f7230 */ /* 0x000fe40000004100 */
[C---:B------:R-:W-:Y:S01]  /*11140*/  FFMA.FTZ R39, R7.reuse, R26, -R38 ;  /* 0x0000001a07277223 */ /* 0x040fe20000010826 */
[----:B------:R-:W-:Y:S02]  /*11150*/  HADD2.F32 R5, -RZ, R43.H0_H0 ;  /* 0x2000002bff057230 */ /* 0x000fe40000004100 */
[----:B------:R-:W-:Y:S01]  /*11160*/  FFMA.FTZ R28, R7, R28, R14 ;  /* 0x0000001c071c7223 */ /* 0x000fe2000001000e */
[----:B------:R-:W-:Y:S02]  /*11170*/  HADD2.F32 R9, -RZ, R42.H0_H0 ;  /* 0x2000002aff097230 */ /* 0x000fe40000004100 */
[----:B------:R-:W-:Y:S01]  /*11180*/  FMUL.FTZ R7, R8, R11 ;  /* 0x0000000b08077220 */ /* 0x000fe20000410000 */
[----:B------:R-:W-:-:S02]  /*11190*/  HADD2.F32 R4, -RZ, R4.H1_H1 ;  /* 0x30000004ff047230 */ /* 0x000fc40000004100 */
        /* <DEDUP_REMOVED lines=18> */
.L_x_2378:
[----:B------:R-:W-:Y:S05]  /*112c0*/  BSYNC B1 ;  /* 0x0000000000017941 */ /* 0x000fea0003800000 */
.L_x_2377:
[----:B------:R-:W-:Y:S05]  /*112d0*/  @P2 BRA `(.L_x_2344) ;  /* 0x0000000400802947 */ /* 0x000fea0003800000 */
[----:B01234-:R-:W2:Y:S04]  /*112e0*/  LDL R4, [R1+0x5c] ;  /* 0x00005c0001047983 */ /* 0x01fea80000100800 */
[----:B------:R-:W3:Y:S01]  /*112f0*/  LDL R39, [R1+0x50] ;  /* 0x0000500001277983 */ /* 0x000ee20000100800 */
[----:B------:R-:W-:Y:S01]  /*11300*/  HADD2.F32 R32, -RZ, R0.H1_H1 ;  /* 0x30000000ff207230 */ /* 0x000fe20000004100 */
[--C-:B------:R-:W-:Y:S01]  /*11310*/  SHF.R.U64 R38, R64, 0x10, R65.reuse ;  /* 0x0000001040267819 */ /* 0x100fe20000001241 */
[--C-:B------:R-:W-:Y:S01]  /*11320*/  HADD2.F32 R30, -RZ, R20.reuse.H1_H1 ;  /* 0x30000014ff1e7230 */ /* 0x100fe20000004100 */
[----:B------:R-:W-:Y:S01]  /*11330*/  SHF.R.U32.HI R64, RZ, 0x10, R65 ;  /* 0x00000010ff407819 */ /* 0x000fe20000011641 */
[----:B------:R-:W-:Y:S01]  /*11340*/  HADD2.F32 R20, -RZ, R20.H0_H0 ;  /* 0x20000014ff147230 */ /* 0x000fe20000004100 */
[----:B------:R-:W-:-:S02]  /*11350*/  SHF.R.U32.HI R29, RZ, 0x10, R49 ;  /* 0x00000010ff1d7819 */ /* 0x000fc40000011631 */
[----:B------:R-:W-:Y:S02]  /*11360*/  SHF.R.U64 R37, R66, 0x10, R67 ;  /* 0x0000001042257819 */ /* 0x000fe40000001243 */
[----:B------:R-:W-:Y:S01]  /*11370*/  SHF.R.U64 R33, R50, 0x10, R51 ;  /* 0x0000001032217819 */ /* 0x000fe20000001233 */
[----:B------:R-:W-:Y:S01]  /*11380*/  HADD2.F32 R29, -RZ, R29.H0_H0 ;  /* 0x2000001dff1d7230 */ /* 0x000fe20000004100 */
[----:B------:R-:W-:Y:S02]  /*11390*/  SHF.R.U32.HI R66, RZ, 0x10, R67 ;  /* 0x00000010ff427819 */ /* 0x000fe40000011643 */
[----:B------:R-:W-:Y:S02]  /*113a0*/  SHF.R.U32.HI R50, RZ, 0x10, R51 ;  /* 0x00000010ff327819 */ /* 0x000fe40000011633 */
[----:B------:R-:W-:Y:S02]  /*113b0*/  SHF.R.U64 R35, R48, 0x10, R49 ;  /* 0x0000001030237819 */ /* 0x000fe40000001231 */
[----:B--2---:R-:W-:-:S04]  /*113c0*/  LEA.HI R13, R13, R4, RZ, 0x1d ;  /* 0x000000040d0d7211 */ /* 0x004fc800078fe8ff */
[----:B------:R-:W-:Y:S01]  /*113d0*/  SHF.R.S32.HI R4, RZ, 0x1f, R13 ;  /* 0x0000001fff047819 */ /* 0x000fe2000001140d */
[----:B------:R-:W-:-:S03]  /*113e0*/  IMAD.SHL.U32 R5, R13, 0x8, RZ ;  /* 0x000000080d057824 */ /* 0x000fc600078e00ff */
[----:B------:R-:W-:Y:S02]  /*113f0*/  LEA.HI R13, R4, R13, RZ, 0x3 ;  /* 0x0000000d040d7211 */ /* 0x000fe400078f18ff */
[----:B------:R-:W-:Y:S02]  /*11400*/  LOP3.LUT R4, R210, 0x38, R5, 0xf8, !PT ;  /* 0x00000038d2047812 */ /* 0x000fe400078ef805 */
[----:B------:R-:W-:Y:S02]  /*11410*/  SHF.L.U32 R13, R13, 0xa, RZ ;  /* 0x0000000a0d0d7819 */ /* 0x000fe400000006ff */
[----:B------:R-:W-:Y:S02]  /*11420*/  LOP3.LUT R9, R4, R61, RZ, 0x3c, !PT ;  /* 0x0000003d04097212 */ /* 0x000fe400078e3cff */
[----:B------:R-:W-:Y:S01]  /*11430*/  LOP3.LUT R13, R13, 0x7fffe000, RZ, 0xc0, !PT ;  /* 0x7fffe0000d0d7812 */ /* 0x000fe200078ec0ff */
[----:B---3--:R-:W0:Y:S03]  /*11440*/  LDS.128 R4, [R39] ;  /* 0x0000000027047984 */ /* 0x008e260000000c00 */
[----:B------:R-:W-:-:S05]  /*11450*/  IADD3 R9, R9, R13, R218 ;  /* 0x0000000d09097210 */ /* 0x000fca0007ffe0da */
[----:B------:R-:W-:-:S05]  /*11460*/  IMAD R12, R9, 0x2, R18 ;  /* 0x00000002090c7824 */ /* 0x000fca00078e0212 */
        /* <DEDUP_REMOVED lines=16> */
[----:B------:R-:W-:Y:S02]  /*11570*/  HADD2.F32 R30, -RZ, R0.H0_H0 ;  /* 0x20000000ff1e7230 */ /* 0x000fe40000004100 */
[----:B------:R-:W-:Y:S01]  /*11580*/  FFMA.FTZ R36, R13, R32, R36 ;  /* 0x000000200d247223 */ /* 0x000fe20000010024 */
[-C--:B------:R-:W-:Y:S01]  /*11590*/  FMUL.FTZ R13, R26, R25.reuse ;  /* 0x000000191a0d7220 */ /* 0x080fe20000410000 */
[----:B------:R-:W-:Y:S02]  /*115a0*/  HADD2.F32 R27, -RZ, R10.H0_H0 ;  /* 0x2000000aff1b7230 */ /* 0x000fe40000004100 */
[----:B------:R-:W-:Y:S01]  /*115b0*/  FFMA.FTZ R31, R14, R25, -R31 ;  /* 0x000000190e1f7223 */ /* 0x000fe2000001081f */
[----:B------:R-:W-:Y:S01]  /*115c0*/  FMUL.FTZ R0, R9, R30 ;  /* 0x0000001e09007220 */ /* 0x000fe20000410000 */
[----:B------:R-:W-:-:S02]  /*115d0*/  HADD2.F32 R26, -RZ, R3.H0_H0 ;  /* 0x20000003ff1a7230 */ /* 0x000fc40000004100 */
[-C--:B------:R-:W-:Y:S01]  /*115e0*/  FMUL.FTZ R9, R9, R20.reuse ;  /* 0x0000001409097220 */ /* 0x080fe20000410000 */
[----:B------:R-:W-:Y:S02]  /*115f0*/  HADD2.F32 R28, -RZ, R11.H0_H0 ;  /* 0x2000000bff1c7230 */ /* 0x000fe40000004100 */
[----:B------:R-:W-:Y:S01]  /*11600*/  FFMA.FTZ R20, R5, R20, -R0 ;  /* 0x0000001405147223 */ /* 0x000fe20000010800 */
[----:B------:R-:W-:Y:S01]  /*11610*/  FFMA.FTZ R29, R14, R29, R13 ;  /* 0x0000001d0e1d7223 */ /* 0x000fe2000001000d */
        /* <DEDUP_REMOVED lines=21> */
[----:B------:R-:W-:Y:S01]  /*11770*/  FFMA.FTZ R27, R7, R14, R24 ;  /* 0x0000000e071b7223 */ /* 0x000fe20000010018 */
[----:B------:R-:W-:Y:S02]  /*11780*/  HADD2.F32 R11, -RZ, R33.H0_H0 ;  /* 0x20000021ff0b7230 */ /* 0x000fe40000004100 */
        /* <DEDUP_REMOVED lines=21> */
.L_x_2344:
[----:B------:R-:W-:Y:S05]  /*118e0*/  BSYNC B0 ;  /* 0x0000000000007941 */ /* 0x000fea0003800000 */
.L_x_2316:
        /* <DEDUP_REMOVED lines=8> */
.L_x_2314:
[----:B------:R-:W5:Y:S02]  /*11970*/  LDL R0, [R1+0x4c] ;  /* 0x00004c0001007983 */ /* 0x000f640000100800 */
[----:B-----5:R-:W-:-:S13]  /*11980*/  R2UR UR4, R0 ;  /* 0x00000000000472ca */ /* 0x020fda00000e0000 */
[----:B------:R-:W-:-:S05]  /*11990*/  IMAD.U32 R0, RZ, RZ, UR4 ;  /* 0x00000004ff007e24 */ /* 0x000fca000f8e00ff */
[----:B------:R-:W-:-:S13]  /*119a0*/  ISETP.NE.AND P0, PT, R0, 0x3, PT ;  /* 0x000000030000780c */ /* 0x000fda0003f05270 */
[----:B------:R-:W-:Y:S05]  /*119b0*/  @!P0 BRA `(.L_x_2379) ;  /* 0x0000000000048947 */ /* 0x000fea0003800000 */
[----:B------:R-:W-:Y:S01]  /*119c0*/  BPT.TRAP 0x1 ;  /* 0x000000040000795c */ /* 0x000fe20000300000 */
.L_x_2379:
[----:B01234-:R-:W-:Y:S01]  /*119d0*/  IMAD R6, R205, 0x8, R18 ;  /* 0x00000008cd067824 */ /* 0x01ffe200078e0212 */
[----:B------:R-:W-:-:S04]  /*119e0*/  SHF.L.U32 R3, R208, 0x1f, RZ ;  /* 0x0000001fd0037819 */ /* 0x000fc800000006ff */
[----:B------:R0:W1:Y:S01]  /*119f0*/  SYNCS.PHASECHK.TRANS64.TRYWAIT P2, [R6+URZ+0x36830], R3 ;  /* 0x03683003060075a7 */ /* 0x000062000804017f */
[----:B------:R-:W-:Y:S05]  /*11a00*/  @!P0 BRA `(.L_x_2380) ;  /* 0x0000000000048947 */ /* 0x000fea0003800000 */
[----:B------:R-:W-:Y:S01]  /*11a10*/  BPT.TRAP 0x1 ;  /* 0x000000040000795c */ /* 0x000fe20000300000 */
.L_x_2380:
[----:B------:R-:W2:Y:S01]  /*11a20*/  S2R R0, SR_TID.X ;  /* 0x0000000000007919 */ /* 0x000ea20000002100 */
[----:B------:R-:W-:Y:S02]  /*11a30*/  MOV R119, RZ ;  /* 0x000000ff00777202 */ /* 0x000fe40000000f00 */
[----:B--2---:R-:W-:-:S04]  /*11a40*/  LOP3.LUT R0, R0, 0x7f, RZ, 0xc0, !PT ;  /* 0x0000007f00007812 */ /* 0x004fc800078ec0ff */
[----:B------:R-:W-:Y:S01]  /*11a50*/  ISETP.NE.AND P1, PT, R0, RZ, PT ;  /* 0x000000ff0000720c */ /* 0x000fe20003f25270 */
[----:B-1----:R-:W-:-:S12]  /*11a60*/  @P2 BRA `(.L_x_2381) ;  /* 0x0000000000082947 */ /* 0x002fd80003800000 */
[----:B------:R-:W1:Y:S02]  /*11a70*/  SYNCS.PHASECHK.TRANS64.TRYWAIT P2, [R6+URZ+0x36830], R3 ;  /* 0x03683003060075a7 */ /* 0x000e64000804017f */
[----:B-1----:R-:W-:Y:S05]  /*11a80*/  @!P2 BRA `(.L_x_2382) ;  /* 0x0000019800b8a947 */ /* 0x002fea0003800000 */
.L_x_2381:
[----:B------:R-:W-:Y:S05]  /*11a90*/  WARPSYNC.ALL ;  /* 0x0000000000007948 */ /* 0x000fea0003800000 */
[----:B------:R-:W-:Y:S01]  /*11aa0*/  VIADD R0, R18, 0x21400 ;  /* 0x0002140012007836 */ /* 0x000fe20000000000 */
[----:B------:R-:W-:Y:S01]  /*11ab0*/  R2UR UR20, R2 ;  /* 0x00000000021472ca */ /* 0x000fe200000e0000 */
[----:B01----:R-:W-:Y:S01]  /*11ac0*/  IMAD.MOV.U32 R3, RZ, RZ, 0x40000040 ;  /* 0x40000040ff037424 */ /* 0x003fe200078e00ff */
[----:B------:R-:W-:Y:S01]  /*11ad0*/  WARPGROUP.ARRIVE ;  /* 0x00000000000079c5 */ /* 0x000fe20000000000 */
[----:B------:R-:W-:Y:S01]  /*11ae0*/  UMOV UR9, 0x40000040 ;  /* 0x4000004000097882 */ /* 0x000fe20000000000 */
[----:B------:R-:W-:Y:S01]  /*11af0*/  SHF.R.U32.HI R0, RZ, 0x4, R0 ;  /* 0x00000004ff007819 */ /* 0x000fe20000011600 */
[----:B------:R-:W-:Y:S01]  /*11b00*/  UMOV UR17, UR9 ;  /* 0x0000000900117c82 */ /* 0x000fe20008000000 */
[----:B------:R-:W-:Y:S01]  /*11b10*/  R2UR UR11, R3 ;  /* 0x00000000030b72ca */ /* 0x000fe200000e0000 */
[----:B------:R-:W-:Y:S01]  /*11b20*/  UMOV UR5, UR17 ;  /* 0x0000001100057c82 */ /* 0x000fe20008000000 */
[----:B------:R-:W-:Y:S01]  /*11b30*/  LOP3.LUT R0, R0, 0x3fff, RZ, 0xc0, !PT ;  /* 0x00003fff00007812 */ /* 0x000fe200078ec0ff */
[----:B------:R-:W-:Y:S01]  /*11b40*/  IMAD.U32 R11, RZ, RZ, UR9 ;  /* 0x00000009ff0b7e24 */ /* 0x000fe2000f8e00ff */
[----:B------:R-:W-:Y:S01]  /*11b50*/  MOV R5, 0x40000040 ;  /* 0x4000004000057802 */ /* 0x000fe20000000f00 */
[----:B------:R-:W-:Y:S01]  /*11b60*/  IMAD.MOV.U32 R9, RZ, RZ, 0x40000040 ;  /* 0x40000040ff097424 */ /* 0x000fe200078e00ff */
[----:B------:R-:W-:Y:S01]  /*11b70*/  LOP3.LUT R212, R0, 0x10000, RZ, 0xfc, !PT ;  /* 0x0001000000d47812 */ /* 0x000fe200078efcff */
[----:B------:R-:W-:Y:S01]  /*11b80*/  ULOP3.LUT UR20, UR20, 0x10000, URZ, 0xfc, !UPT ;  /* 0x0001000014147892 */ /* 0x000fe2000f8efc3f */
[----:B------:R-:W-:Y:S01]  /*11b90*/  R2UR UR7, R5 ;  /* 0x00000000050772ca */ /* 0x000fe200000e0000 */
[----:B------:R-:W-:Y:S01]  /*11ba0*/  UMOV UR13, UR17 ;  /* 0x00000011000d7c82 */ /* 0x000fe20008000000 */
[----:B------:R-:W-:Y:S01]  /*11bb0*/  MOV R5, 0x40000040 ;  /* 0x4000004000057802 */ /* 0x000fe20000000f00 */
[----:B------:R-:W-:Y:S01]  /*11bc0*/  IMAD R2, R205, 0xa80, R212 ;  /* 0x00000a80cd027824 */ /* 0x000fe200078e02d4 */
[----:B------:R-:W-:Y:S01]  /*11bd0*/  R2UR UR15, R9 ;  /* 0x00000000090f72ca */ /* 0x000fe200000e0000 */
[----:B------:R-:W-:Y:S01]  /*11be0*/  IMAD.MOV.U32 R9, RZ, RZ, 0x40000040 ;  /* 0x40000040ff097424 */ /* 0x000fe200078e00ff */
[----:B------:R-:W-:Y:S01]  /*11bf0*/  UMOV UR8, UR20 ;  /* 0x0000001400087c82 */ /* 0x000fe20008000000 */
[C---:B------:R-:W-:Y:S01]  /*11c00*/  VIADD R4, R2.reuse, 0x80 ;  /* 0x0000008002047836 */ /* 0x040fe20000000000 */
[----:B------:R-:W-:Y:S01]  /*11c10*/  R2UR UR10, R2 ;  /* 0x00000000020a72ca */ /* 0x000fe200000e0000 */
[----:B------:R-:W-:Y:S01]  /*11c20*/  UMOV UR16, UR8 ;  /* 0x0000000800107c82 */ /* 0x000fe20008000000 */
[----:B------:R-:W-:Y:S01]  /*11c30*/  IMAD.U32 R10, RZ, RZ, UR8 ;  /* 0x00000008ff0a7e24 */ /* 0x000fe2000f8e00ff */
[----:B------:R-:W-:Y:S01]  /*11c40*/  UMOV UR4, UR16 ;  /* 0x0000001000047c82 */ /* 0x000fe20008000000 */
[----:B------:R-:W-:Y:S01]  /*11c50*/  R2UR UR6, R4 ;  /* 0x00000000040672ca */ /* 0x000fe200000e0000 */
[C---:B------:R-:W-:Y:S01]  /*11c60*/  VIADD R4, R2.reuse, 0x100 ;  /* 0x0000010002047836 */ /* 0x040fe20000000000 */
[----:B------:R-:W-:Y:S01]  /*11c70*/  UMOV UR12, UR16 ;  /* 0x00000010000c7c82 */ /* 0x000fe20008000000 */
[----:B------:R-:W-:Y:S01]  /*11c80*/  VIADD R8, R2, 0x200 ;  /* 0x0000020002087836 */ /* 0x000fe20000000000 */
[----:B------:R-:W-:Y:S01]  /*11c90*/  R2UR UR19, R9 ;  /* 0x00000000091372ca */ /* 0x000fe200000e0000 */
[----:B------:R-:W-:Y:S01]  /*11ca0*/  UMOV UR25, 0x40000040 ;  /* 0x4000004000197882 */ /* 0x000fe20000000000 */
[----:B------:R-:W-:Y:S01]  /*11cb0*/  IMAD.MOV.U32 R9, RZ, RZ, 0x40000040 ;  /* 0x40000040ff097424 */ /* 0x000fe200078e00ff */
[----:B------:R-:W-:Y:S01]  /*11cc0*/  UMOV UR23, UR25 ;  /* 0x0000001900177c82 */ /* 0x000fe20008000000 */
[----:B------:R-:W-:Y:S01]  /*11cd0*/  R2UR UR14, R8 ;  /* 0x00000000080e72ca */ /* 0x000fe200000e0000 */
[----:B------:R-:W-:Y:S01]  /*11ce0*/  HGMMA.64x16x16.F32 R72, gdesc[UR8], RZ, !UPT, gsb0 ;  /* 0x00200000084879f0 */ /* 0x000fe2000c0008ff */
[----:B------:R-:W-:Y:S01]  /*11cf0*/  UMOV UR8, UR16 ;  /* 0x0000001000087c82 */ /* 0x000fe20008000000 */
[----:B------:R-:W-:Y:S01]  /*11d00*/  UMOV UR9, UR17 ;  /* 0x0000001100097c82 */ /* 0x000fe20008000000 */
[----:B------:R-:W-:Y:S01]  /*11d10*/  VIADD R8, R2, 0x300 ;  /* 0x0000030002087836 */ /* 0x000fe20000000000 */
[----:B------:R0:W-:Y:S01]  /*11d20*/  STL.64 [R1+0x38], R10 ;  /* 0x0000380a01007387 */ /* 0x0001e20000100a00 */
[----:B------:R-:W-:Y:S01]  /*11d30*/  UIADD3 UR52, UR20, 0x406, URZ ;  /* 0x0000040614347890 */ /* 0x000fe2000fffe03f */
[----:B------:R-:W-:Y:S01]  /*11d40*/  IMAD R0, R148, -0x70, R220 ;  /* 0xffffff9094007824 */ /* 0x000fe200078e02dc */
[----:B------:R-:W-:Y:S01]  /*11d50*/  UMOV UR53, 0x40000040 ;  /* 0x4000004000357882 */ /* 0x000fe20000000000 */
[----:B------:R-:W-:Y:S01]  /*11d60*/  R2UR UR18, R8 ;  /* 0x00000000081272ca */ /* 0x000fe200000e0000 */
[C---:B------:R-:W-:Y:S01]  /*11d70*/  VIADD R8, R2.reuse, 0x202 ;  /* 0x0000020202087836 */ /* 0x040fe20000000000 */
[----:B------:R-:W-:Y:S01]  /*11d80*/  UIADD3 UR48, UR20, 0x800, URZ ;  /* 0x0000080014307890 */ /* 0x000fe2000fffe03f */
[----:B------:R-:W-:Y:S01]  /*11d90*/  IMAD.MOV.U32 R13, RZ, RZ, 0x40000040 ;  /* 0x40000040ff0d7424 */ /* 0x000fe200078e00ff */
[----:B------:R-:W-:Y:S01]  /*11da0*/  UMOV UR49, 0x40000040 ;  /* 0x4000004000317882 */ /* 0x000fe20000000000 */
[----:B------:R-:W-:Y:S01]  /*11db0*/  UIADD3 UR44, UR20, 0x802, URZ ;  /* 0x00000802142c7890 */ /* 0x000fe2000fffe03f */
[----:B------:R-:W-:Y:S01]  /*11dc0*/  IADD3 R12, R2, 0x986, RZ ;  /* 0x00000986020c7810 */ /* 0x000fe20007ffe0ff */
[----:B------:R-:W-:Y:S01]  /*11dd0*/  UMOV UR45, 0x40000040 ;  /* 0x40000040002d7882 */ /* 0x000fe20000000000 */
[----:B0-----:R-:W-:Y:S01]  /*11de0*/  IMAD.U32 R11, RZ, RZ, UR25 ;  /* 0x00000019ff0b7e24 */ /* 0x001fe2000f8e00ff */
[----:B------:R-:W-:Y:S01]  /*11df0*/  UIADD3 UR40, UR20, 0x804, URZ ;  /* 0x0000080414287890 */ /* 0x000fe2000fffe03f */
[----:B------:R-:W-:Y:S01]  /*11e00*/  VIADD R3, R0, 0x70 ;  /* 0x0000007000037836 */ /* 0x000fe20000000000 */
[----:B------:R-:W-:Y:S01]  /*11e10*/  UMOV UR41, 0x40000040 ;  /* 0x4000004000297882 */ /* 0x000fe20000000000 */
[----:B------:R-:W-:Y:S01]  /*11e20*/  UIADD3 UR36, UR20, 0x806, URZ ;  /* 0x0000080614247890 */ /* 0x000fe2000fffe03f */
[----:B------:R-:W-:Y:S01]  /*11e30*/  @!P1 VIADD R6, R6, 0x36840 ;  /* 0x0003684006069836 */ /* 0x000fe20000000000 */
[----:B------:R-:W-:Y:S01]  /*11e40*/  UMOV UR37, 0x40000040 ;  /* 0x4000004000257882 */ /* 0x000fe20000000000 */
[----:B------:R-:W-:Y:S01]  /*11e50*/  BSSY B0, `(.L_x_2383) ;  /* 0x0000a50000007945 */ /* 0x000fe20003800000 */
[--C-:B------:R-:W-:Y:S01]  /*11e60*/  IMAD.MOV.U32 R118, RZ, RZ, R119.reuse ;  /* 0x000000ffff767224 */ /* 0x100fe200078e0077 */
[-C--:B------:R-:W-:Y:S01]  /*11e70*/  MOV R115, R119.reuse ;  /* 0x0000007700737202 */ /* 0x080fe20000000f00 */
[--C-:B------:R-:W-:Y:S01]  /*11e80*/  IMAD.MOV.U32 R117, RZ, RZ, R119.reuse ;  /* 0x000000ffff757224 */ /* 0x100fe200078e0077 */
[----:B------:R-:W-:Y:S01]  /*11e90*/  @!P1 PRMT R6, RZ, 0x654, R6 ;  /* 0x00000654ff069816 */ /* 0x000fe20000000006 */
        /* <DEDUP_REMOVED lines=15> */
[--C-:B------:R-:W-:Y:S01]  /*11f90*/  IMAD.MOV.U32 R101, RZ, RZ, R119.reuse ;  /* 0x000000ffff657224 */ /* 0x100fe200078e0077 */
[----:B------:R-:W-:Y:S02]  /*11fa0*/  WARPGROUP.DEPBAR.LE gsb0, 0x0 ;  /* 0x00008000000079c5 */ /* 0x000fe40000010000 */
[----:B------:R-:W-:Y:S01]  /*11fb0*/  WARPGROUP.ARRIVE ;  /* 0x00000000000079c5 */ /* 0x000fe20000000000 */
[--C-:B------:R-:W-:Y:S02]  /*11fc0*/  IMAD.MOV.U32 R100, RZ, RZ, R119.reuse ;  /* 0x000000ffff647224 */ /* 0x100fe400078e0077 */
[--C-:B------:R-:W-:Y:S02]  /*11fd0*/  IMAD.MOV.U32 R98, RZ, RZ, R119.reuse ;  /* 0x000000ffff627224 */ /* 0x100fe400078e0077 */
[----:B------:R-:W-:Y:S01]  /*11fe0*/  IMAD.MOV.U32 R96, RZ, RZ, R119 ;  /* 0x000000ffff607224 */ /* 0x000fe200078e0077 */
[----:B------:R-:W-:Y:S01]  /*11ff0*/  HGMMA.64x16x16.F32 R64, gdesc[UR4], RZ, !UPT, gsb0 ;  /* 0x00200000044079f0 */ /* 0x000fe2000c0008ff */
[----:B------:R-:W-:Y:S01]  /*12000*/  R2UR UR6, R4 ;  /* 0x00000000040672ca */ /* 0x000fe200000e0000 */
[----:B------:R-:W-:Y:S01]  /*12010*/  UMOV UR4, UR16 ;  /* 0x0000001000047c82 */ /* 0x000fe20008000000 */
[----:B------:R-:W-:Y:S01]  /*12020*/  R2UR UR7, R5 ;  /* 0x00000000050772ca */ /* 0x000fe200000e0000 */
[----:B------:R-:W-:Y:S01]  /*12030*/  UMOV UR5, UR17 ;  /* 0x0000001100057c82 */ /* 0x000fe20008000000 */
[----:B------:R-:W-:-:S02]  /*12040*/  VIADD R4, R2, 0x180 ;  /* 0x0000018002047836 */ /* 0x000fc40000000000 */
[----:B------:R-:W-:Y:S02]  /*12050*/  IMAD.MOV.U32 R5, RZ, RZ, 0x40000040 ;  /* 0x40000040ff057424 */ /* 0x000fe400078e00ff */
[--C-:B------:R-:W-:Y:S01]  /*12060*/  IMAD.MOV.U32 R94, RZ, RZ, R119.reuse ;  /* 0x000000ffff5e7224 */ /* 0x100fe200078e0077 */
[----:B------:R-:W-:Y:S01]  /*12070*/  R2UR UR10, R4 ;  /* 0x00000000040a72ca */ /* 0x000fe200000e0000 */
[--C-:B------:R-:W-:Y:S01]  /*12080*/  IMAD.MOV.U32 R92, RZ, RZ, R119.reuse ;  /* 0x000000ffff5c7224 */ /* 0x100fe200078e0077 */
[----:B------:R-:W-:Y:S01]  /*12090*/  R2UR UR11, R5 ;  /* 0x00000000050b72ca */ /* 0x000fe200000e0000 */
[----:B------:R-:W-:Y:S01]  /*120a0*/  IMAD.MOV.U32 R5, RZ, RZ, 0x40000040 ;  /* 0x40000040ff057424 */ /* 0x000fe200078e00ff */
[----:B------:R-:W-:Y:S01]  /*120b0*/  IADD3 R4, R2, 0x280, RZ ;  /* 0x0000028002047810 */ /* 0x000fe20007ffe0ff */
[--C-:B------:R-:W-:Y:S02]  /*120c0*/  IMAD.MOV.U32 R90, RZ, RZ, R119.reuse ;  /* 0x000000ffff5a7224 */ /* 0x100fe400078e0077 */
[----:B------:R-:W-:-:S02]  /*120d0*/  IMAD.MOV.U32 R88, RZ, RZ, R119 ;  /* 0x000000ffff587224 */ /* 0x000fc400078e0077 */
[--C-:B------:R-:W-:Y:S02]  /*120e0*/  IMAD.MOV.U32 R86, RZ, RZ, R119.reuse ;  /* 0x000000ffff567224 */ /* 0x100fe400078e0077 */
[--C-:B------:R-:W-:Y:S02]  /*120f0*/  IMAD.MOV.U32 R84, RZ, RZ, R119.reuse ;  /* 0x000000ffff547224 */ /* 0x100fe400078e0077 */
[--C-:B------:R-:W-:Y:S02]  /*12100*/  IMAD.MOV.U32 R82, RZ, RZ, R119.reuse ;  /* 0x000000ffff527224 */ /* 0x100fe400078e0077 */
[----:B------:R-:W-:Y:S01]  /*12110*/  IMAD.MOV.U32 R80, RZ, RZ, R119 ;  /* 0x000000ffff507224 */ /* 0x000fe200078e0077 */
        /* <DEDUP_REMOVED lines=9> */
[----:B------:R-:W-:Y:S01]  /*121b0*/  R2UR UR26, R4 ;  /* 0x00000000041a72ca */ /* 0x000fe200000e0000 */
[----:B------:R-:W-:Y:S01]  /*121c0*/  VIADD R4, R2, 0x82 ;  /* 0x0000008202047836 */ /* 0x000fe20000000000 */
[----:B------:R-:W-:Y:S02]  /*121d0*/  R2UR UR27, R5 ;  /* 0x00000000051b72ca */ /* 0x000fe400000e0000 */
[----:B------:R-:W-:Y:S01]  /*121e0*/  MOV R5, 0x40000040 ;  /* 0x4000004000057802 */ /* 0x000fe20000000f00 */
[----:B------:R-:W-:Y:S02]  /*121f0*/  WARPGROUP.DEPBAR.LE gsb0, 0x0 ;  /* 0x00008000000079c5 */ /* 0x000fe40000010000 */
[----:B------:R-:W-:-:S06]  /*12200*/  WARPGROUP.ARRIVE ;  /* 0x00000000000079c5 */ /* 0x000fcc0000000000 */
[----:B------:R-:W-:Y:S01]  /*12210*/  HGMMA.64x16x16.F32 R48, gdesc[UR8], RZ, !UPT, gsb0 ;  /* 0x00200000083079f0 */ /* 0x000fe2000c0008ff */
[----:B------:R-:W-:Y:S02]  /*12220*/  UMOV UR9, UR23 ;  /* 0x0000001700097c82 */ /* 0x000fe40008000000 */
[----:B------:R-:W-:Y:S02]  /*12230*/  WARPGROUP.DEPBAR.LE gsb0, 0x0 ;  /* 0x00008000000079c5 */ /* 0x000fe40000010000 */
[----:B------:R-:W-:-:S06]  /*12240*/  WARPGROUP.ARRIVE ;  /* 0x00000000000079c5 */ /* 0x000fcc0000000000 */
[----:B------:R-:W-:Y:S01]  /*12250*/  HGMMA.64x16x16.F32 R40, gdesc[UR12], RZ, !UPT, gsb0 ;  /* 0x002000000c2879f0 */ /* 0x000fe2000c0008ff */
[----:B------:R-:W-:Y:S02]  /*12260*/  UMOV UR13, UR23 ;  /* 0x00000017000d7c82 */ /* 0x000fe40008000000 */
[----:B------:R-:W-:Y:S02]  /*12270*/  WARPGROUP.DEPBAR.LE gsb0, 0x0 ;  /* 0x00008000000079c5 */ /* 0x000fe40000010000 */
[----:B------:R-:W-:-:S06]  /*12280*/  WARPGROUP.ARRIVE ;  /* 0x00000000000079c5 */ /* 0x000fcc0000000000 */
[----:B------:R-:W-:Y:S01]  /*12290*/  HGMMA.64x16x16.F32 R32, gdesc[UR4], RZ, !UPT, gsb0 ;  /* 0x00200000042079f0 */ /* 0x000fe2000c0008ff */
        /* <DEDUP_REMOVED lines=8> */
[----:B------:R-:W-:Y:S01]  /*12320*/  R2UR UR10, R4 ;  /* 0x00000000040a72ca */ /* 0x000fe200000e0000 */
[----:B------:R-:W-:Y:S01]  /*12330*/  UMOV UR4, UR22 ;  /* 0x0000001600047c82 */ /* 0x000fe20008000000 */
[----:B------:R-:W-:Y:S01]  /*12340*/  R2UR UR11, R5 ;  /* 0x00000000050b72ca */ /* 0x000fe200000e0000 */
[----:B------:R-:W-:Y:S01]  /*12350*/  UMOV UR8, UR22 ;  /* 0x0000001600087c82 */ /* 0x000fe20008000000 */
[----:B------:R-:W-:Y:S01]  /*12360*/  VIADD R4, R2, 0x182 ;  /* 0x0000018202047836 */ /* 0x000fe20000000000 */
[----:B------:R-:W-:Y:S01]  /*12370*/  UMOV UR12, UR22 ;  /* 0x00000016000c7c82 */ /* 0x000fe20008000000 */
[----:B------:R-:W-:-:S02]  /*12380*/  IMAD.MOV.U32 R5, RZ, RZ, 0x40000040 ;  /* 0x40000040ff057424 */ /* 0x000fc400078e00ff */
[----:B------:R-:W-:Y:S01]  /*12390*/  IMAD.U32 R10, RZ, RZ, UR24 ;  /* 0x00000018ff0a7e24 */ /* 0x000fe2000f8e00ff */
[----:B------:R-:W-:Y:S02]  /*123a0*/  R2UR UR14, R4 ;  /* 0x00000000040e72ca */ /* 0x000fe400000e0000 */
[----:B------:R-:W-:Y:S01]  /*123b0*/  R2UR UR15, R5 ;  /* 0x00000000050f72ca */ /* 0x000fe200000e0000 */
[----:B------:R-:W-:Y:S01]  /*123c0*/  IMAD.MOV.U32 R5, RZ, RZ, 0x40000040 ;  /* 0x40000040ff057424 */ /* 0x000fe200078e00ff */
[----:B------:R-:W-:Y:S01]  /*123d0*/  IADD3 R4, R2, 0x282, RZ ;  /* 0x0000028202047810 */ /* 0x000fe20007ffe0ff */
        /* <DEDUP_REMOVED lines=40> */
[----:B------:R-:W-:Y:S02]  /*12660*/  UMOV UR13, UR25 ;  /* 0x00000019000d7c82 */ /* 0x000fe40008000000 */
        /* <DEDUP_REMOVED lines=12> */
[----:B------:R-:W-:-:S04]  /*12730*/  UMOV UR4, UR12 ;  /* 0x0000000c00047c82 */ /* 0x000fc80008000000 */
[----:B------:R0:W-:Y:S01]  /*12740*/  STL.64 [R1+0x28], R10 ;  /* 0x0000280a01007387 */ /* 0x0001e20000100a00 */
[----:B------:R-:W-:Y:S02]  /*12750*/  WARPGROUP.DEPBAR.LE gsb0, 0x0 ;  /* 0x00008000000079c5 */ /* 0x000fe40000010000 */
[----:B------:R-:W-:-:S06]  /*12760*/  WARPGROUP.ARRIVE ;  /* 0x00000000000079c5 */ /* 0x000fcc0000000000 */
[----:B------:R-:W-:Y:S01]  /*12770*/  HGMMA.64x16x16.F32 R32, gdesc[UR16], R32, gsb0 ;  /* 0x00200000102079f0 */ /* 0x000fe20008000820 */
[----:B------:R-:W-:Y:S01]  /*12780*/  UMOV UR16, UR12 ;  /* 0x0000000c00107c82 */ /* 0x000fe20008000000 */
        /* <DEDUP_REMOVED lines=9> */
[----:B------:R-:W-:-:S03]  /*12820*/  IMAD.MOV.U32 R5, RZ, RZ, 0x40000040 ;  /* 0x40000040ff057424 */ /* 0x000fc600078e00ff */
[----:B------:R-:W-:Y:S02]  /*12830*/  R2UR UR18, R4 ;  /* 0x00000000041272ca */ /* 0x000fe400000e0000 */
[----:B------:R-:W-:Y:S01]  /*12840*/  R2UR UR19, R5 ;  /* 0x00000000051372ca */ /* 0x000fe200000e0000 */
[----:B------:R-:W-:Y:S01]  /*12850*/  IMAD.MOV.U32 R5, RZ, RZ, 0x40000040 ;  /* 0x40000040ff057424 */ /* 0x000fe200078e00ff */
[----:B------:R-:W-:Y:S01]  /*12860*/  IADD3 R4, R2, 0x284, RZ ;  /* 0x0000028402047810 */ /* 0x000fe20007ffe0ff */
[----:B------:R-:W-:Y:S02]  /*12870*/  WARPGROUP.DEPBAR.LE gsb0, 0x0 ;  /* 0x00008000000079c5 */ /* 0x000fe40000010000 */
[----:B------:R-:W-:-:S06]  /*12880*/  WARPGROUP.ARRIVE ;  /* 0x00000000000079c5 */ /* 0x000fcc0000000000 */
[----:B------:R-:W-:Y:S01]  /*12890*/  HGMMA.64x16x16.F32 R72, gdesc[UR24], R72, gsb0 ;  /* 0x00200000184879f0 */ /* 0x000fe20008000848 */
[----:B------:R-:W-:Y:S02]  /*128a0*/  UMOV UR25, 0x40000040 ;  /* 0x4000004000197882 */ /* 0x000fe40000000000 */
        /* <DEDUP_REMOVED lines=10> */
[----:B------:R-:W-:Y:S01]  /*12950*/  R2UR UR14, R8 ;  /* 0x00000000080e72ca */ /* 0x000fe200000e0000 */
[----:B------:R-:W-:Y:S01]  /*12960*/  VIADD R8, R2, 0x206 ;  /* 0x0000020602087836 */ /* 0x000fe20000000000 */
[----:B------:R-:W-:Y:S01]  /*12970*/  R2UR UR15, R9 ;  /* 0x00000000090f72ca */ /* 0x000fe200000e0000 */
        /* <DEDUP_REMOVED lines=16> */
[----:B------:R-:W-:Y:S03]  /*12a80*/  HGMMA.64x16x16.F32 R48, gdesc[UR16], R48, gsb0 ;  /* 0x00200000103079f0 */ /* 0x000fe60008000830 */
[----:B------:R-:W-:Y:S02]  /*12a90*/  WARPGROUP.DEPBAR.LE gsb0, 0x0 ;  /* 0x00008000000079c5 */ /* 0x000fe40000010000 */
[----:B------:R-:W-:-:S06]  /*12aa0*/  WARPGROUP.ARRIVE ;  /* 0x00000000000079c5 */ /* 0x000fcc0000000000 */
[----:B------:R-:W-:Y:S01]  /*12ab0*/  HGMMA.64x16x16.F32 R40, gdesc[UR4], R40, gsb0 ;  /* 0x00200000042879f0 */ /* 0x000fe20008000828 */
[----:B------:R-:W-:Y:S01]  /*12ac0*/  UIADD3 UR4, UR20, 0x6, URZ ;  /* 0x0000000614047890 */ /* 0x000fe2000fffe03f */
[----:B------:R-:W-:Y:S01]  /*12ad0*/  R2UR UR6, R4 ;  /* 0x00000000040672ca */ /* 0x000fe200000e0000 */
[----:B------:R-:W-:Y:S01]  /*12ae0*/  VIADD R4, R2, 0x106 ;  /* 0x0000010602047836 */ /* 0x000fe20000000000 */
[----:B------:R-:W-:Y:S02]  /*12af0*/  R2UR UR7, R5 ;  /* 0x00000000050772ca */ /* 0x000fe400000e0000 */
[----:B------:R-:W-:Y:S02]  /*12b00*/  MOV R5, 0x40000040 ;  /* 0x4000004000057802 */ /* 0x000fe40000000f00 */
[----:B------:R-:W-:Y:S02]  /*12b10*/  UMOV UR24, UR4 ;  /* 0x0000000400187c82 */ /* 0x000fe40008000000 */
[----:B------:R-:W-:-:S05]  /*12b20*/  IMAD.U32 R10, RZ, RZ, UR24 ;  /* 0x00000018ff0a7e24 */ /* 0x000fca000f8e00ff */
[----:B------:R0:W-:Y:S01]  /*12b30*/  STL.64 [R1+0x20], R10 ;  /* 0x0000200a01007387 */ /* 0x0001e20000100a00 */
[----:B------:R-:W-:Y:S02]  /*12b40*/  WARPGROUP.DEPBAR.LE gsb0, 0x0 ;  /* 0x00008000000079c5 */ /* 0x000fe40000010000 */
[----:B------:R-:W-:-:S06]  /*12b50*/  WARPGROUP.ARRIVE ;  /* 0x00000000000079c5 */ /* 0x000fcc0000000000 */
[----:B------:R-:W-:Y:S01]  /*12b60*/  HGMMA.64x16x16.F32 R32, gdesc[UR8], R32, gsb0 ;  /* 0x00200000082079f0 */ /* 0x000fe20008000820 */
[----:B------:R-:W-:Y:S01]  /*12b70*/  R2UR UR10, R4 ;  /* 0x00000000040a72ca */ /* 0x000fe200000e0000 */
[----:B------:R-:W-:Y:S01]  /*12b80*/  VIADD R4, R2, 0x186 ;  /* 0x0000018602047836 */ /* 0x000fe20000000000 */
[----:B------:R-:W-:Y:S01]  /*12b90*/  R2UR UR11, R5 ;  /* 0x00000000050b72ca */ /* 0x000fe200000e0000 */
        /* <DEDUP_REMOVED lines=8> */
[----:B------:R-:W-:Y:S01]  /*12c20*/  UMOV UR12, UR24 ;  /* 0x00000018000c7c82 */ /* 0x000fe20008000000 */
[----:B------:R-:W-:Y:S01]  /*12c30*/  UMOV UR13, UR25 ;  /* 0x00000019000d7c82 */ /* 0x000fe20008000000 */
[----:B------:R-:W-:Y:S01]  /*12c40*/  UMOV UR4, UR12 ;  /* 0x0000000c00047c82 */ /* 0x000fe20008000000 */
[----:B------:R-:W-:Y:S01]  /*12c50*/  UMOV UR5, UR13 ;  /* 0x0000000d00057c82 */ /* 0x000fe20008000000 */
[----:B------:R-:W-:Y:S01]  /*12c60*/  UMOV UR8, UR12 ;  /* 0x0000000c00087c82 */ /* 0x000fe20008000000 */
[----:B------:R-:W-:Y:S01]  /*12c70*/  UMOV UR9, UR13 ;  /* 0x0000000d00097c82 */ /* 0x000fe20008000000 */
[----:B------:R-:W-:Y:S01]  /*12c80*/  UMOV UR16, UR12 ;  /* 0x0000000c00107c82 */ /* 0x000fe20008000000 */
[----:B------:R-:W-:Y:S01]  /*12c90*/  UMOV UR17, UR13 ;  /* 0x0000000d00117c82 */ /* 0x000fe20008000000 */
        /* <DEDUP_REMOVED lines=178> */
[----:B------:R0:W-:Y:S02]  /*137c0*/  STL.64 [R1+0x8], R10 ;  /* 0x0000080a01007387 */ /* 0x0001e40000100a00 */
[----:B0-----:R-:W-:Y:S01]  /*137d0*/  IMAD R10, R213, 0x80, R225 ;  /* 0x00000080d50a7824 */ /* 0x001fe200078e02e1 */
        /* <DEDUP_REMOVED lines=24> */
[----:B------:R-:W-:Y:S03]  /*13960*/  HGMMA.64x16x16.F32 R72, gdesc[UR24], R72, gsb0 ;  /* 0x00200000184879f0 */ /* 0x000fe60008000848 */
        /* <DEDUP_REMOVED lines=82> */
[----:B------:R-:W-:-:S04]  /*13e90*/  MOV R5, 0x40000040 ;  /* 0x4000004000057802 */ /* 0x000fc80000000f00 */
        /* <DEDUP_REMOVED lines=108> */
[----:B------:R-:W-:-:S03]  /*14560*/  IMAD.MOV.U32 R5, RZ, RZ, 0x40000040 ;  /* 0x40000040ff057424 */ /* 0x000fc600078e00ff */
[----:B------:R-:W-:Y:S01]  /*14570*/  R2UR UR14, R4 ;  /* 0x00000000040e72ca */ /* 0x000fe200000e0000 */
[----:B------:R-:W-:Y:S01]  /*14580*/  VIADD R4, R2, 0x704 ;  /* 0x0000070402047836 */ /* 0x000fe20000000000 */
[----:B------:R-:W-:Y:S02]  /*14590*/  R2UR UR15, R5 ;  /* 0x00000000050f72ca */ /* 0x000fe400000e0000 */
[----:B------:R-:W-:Y:S02]  /*145a0*/  MOV R5, 0x40000040 ;  /* 0x4000004000057802 */ /* 0x000fe40000000f00 */
[----:B------:R-:W-:Y:S01]  /*145b0*/  R2UR UR42, R4 ;  /* 0x00000000042a72ca */ /* 0x000fe200000e0000 */
[----:B------:R-:W-:Y:S01]  /*145c0*/  VIADD R4, R2, 0x784 ;  /* 0x0000078402047836 */ /* 0x000fe20000000000 */
[----:B------:R-:W-:Y:S01]  /*145d0*/  R2UR UR43, R5 ;  /* 0x00000000052b72ca */ /* 0x000fe200000e0000 */
[----:B------:R-:W-:Y:S01]  /*145e0*/  IMAD.MOV.U32 R5, RZ, RZ, 0x40000040 ;  /* 0x40000040ff057424 */ /* 0x000fe200078e00ff */
[----:B------:R-:W-:-:S02]  /*145f0*/  WARPGROUP.DEPBAR.LE gsb0, 0x0 ;  /* 0x00008000000079c5 */ /* 0x000fc40000010000 */
        /* <DEDUP_REMOVED lines=51> */
[----:B------:R-:W-:-:S04]  /*14930*/  IADD3 R4, R2, 0x984, RZ ;  /* 0x0000098402047810 */ /* 0x000fc80007ffe0ff */
[----:B------:R-:W-:Y:S02]  /*14940*/  R2UR UR10, R4 ;  /* 0x00000000040a72ca */ /* 0x000fe400000e0000 */
[----:B------:R-:W-:Y:S01]  /*14950*/  R2UR UR11, R5 ;  /* 0x00000000050b72ca */ /* 0x000fe200000e0000 */
        /* <DEDUP_REMOVED lines=45> */
[----:B------:R-:W-:Y:S01]  /*14c30*/  IADD3 R5, -R215, 0x71, R0 ;  /* 0x00000071d7057810 */ /* 0x000fe20007ffe100 */
[C---:B------:R-:W-:Y:S02]  /*14c40*/  VIADD R4, R2.reuse, 0x906 ;  /* 0x0000090602047836 */ /* 0x040fe40000000000 */
[----:B------:R-:W-:Y:S02]  /*14c50*/  VIADD R2, R2, 0xa06 ;  /* 0x00000a0602027836 */ /* 0x000fe40000000000 */
[----:B------:R-:W-:Y:S01]  /*14c60*/  IMAD R81, R224, -0x2, R5 ;  /* 0xfffffffee0517824 */ /* 0x000fe200078e0205 */
[----:B------:R-:W-:Y:S01]  /*14c70*/  R2UR UR10, R4 ;  /* 0x00000000040a72ca */ /* 0x000fe200000e0000 */
[----:B------:R-:W-:-:S05]  /*14c80*/  IMAD.MOV.U32 R5, RZ, RZ, 0x40000040 ;  /* 0x40000040ff057424 */ /* 0x000fca00078e00ff */
[----:B------:R-:W-:Y:S01]  /*14c90*/  R2UR UR11, R5 ;  /* 0x00000000050b72ca */ /* 0x000fe200000e0000 */
[----:B------:R-:W-:Y:S02]  /*14ca0*/  WARPGROUP.DEPBAR.LE gsb0, 0x0 ;  /* 0x00008000000079c5 */ /* 0x000fe40000010000 */
[----:B------:R-:W-:-:S06]  /*14cb0*/  WARPGROUP.ARRIVE ;  /* 0x00000000000079c5 */ /* 0x000fcc0000000000 */
[----:B------:R-:W-:Y:S01]  /*14cc0*/  HGMMA.64x16x16.F32 R56, gdesc[UR4], R56, gsb0 ;  /* 0x00200000043879f0 */ /* 0x000fe20008000838 */
[----:B------:R-:W-:Y:S01]  /*14cd0*/  R2UR UR6, R8 ;  /* 0x00000000080672ca */ /* 0x000fe200000e0000 */
[----:B------:R-:W-:Y:S01]  /*14ce0*/  UMOV UR4, UR36 ;  /* 0x0000002400047c82 */ /* 0x000fe20008000000 */
[----:B------:R-:W-:Y:S01]  /*14cf0*/  R2UR UR7, R9 ;  /* 0x00000000090772ca */ /* 0x000fe200000e0000 */
[----:B------:R-:W-:Y:S01]  /*14d00*/  UMOV UR5, UR37 ;  /* 0x0000002500057c82 */ /* 0x000fe20008000000 */
[----:B------:R-:W-:Y:S01]  /*14d10*/  IMAD R8, R224, -0x2, R3 ;  /* 0xfffffffee0087824 */ /* 0x000fe200078e0203 */
[----:B------:R-:W-:-:S04]  /*14d20*/  IADD3 R3, R81, 0x8, R10 ;  /* 0x0000000851037810 */ /* 0x000fc80007ffe00a */
[----:B------:R-:W-:Y:S02]  /*14d30*/  VIMNMX R0, R8, R3, PT ;  /* 0x0000000308007248 */ /* 0x000fe40003fe0100 */
[----:B------:R-:W-:Y:S02]  /*14d40*/  MOV R3, 0x40000040 ;  /* 0x4000004000037802 */ /* 0x000fe40000000f00 */
[C---:B------:R-:W-:Y:S02]  /*14d50*/  ISETP.GT.AND P2, PT, R0.reuse, RZ, PT ;  /* 0x000000ff0000720c */ /* 0x040fe40003f44270 */
[C---:B------:R-:W-:Y:S02]  /*14d60*/  ISETP.GT.AND P3, PT, R0.reuse, 0x1, PT ;  /* 0x000000010000780c */ /* 0x040fe40003f64270 */
[----:B------:R-:W-:Y:S02]  /*14d70*/  ISETP.GT.AND P4, PT, R0, 0x8, PT ;  /* 0x000000080000780c */ /* 0x000fe40003f84270 */
[----:B------:R-:W-:Y:S01]  /*14d80*/  FSEL R83, R74, -INF , P2 ;  /* 0xff8000004a537808 */ /* 0x000fe20001000000 */
[----:B------:R-:W-:Y:S01]  /*14d90*/  IMAD.MOV.U32 R74, RZ, RZ, R119 ;  /* 0x000000ffff4a7224 */ /* 0x000fe200078e0077 */
[----:B------:R-:W-:-:S02]  /*14da0*/  FSEL R75, R75, -INF , P3 ;  /* 0xff8000004b4b7808 */ /* 0x000fc40001800000 */
[----:B------:R-:W-:Y:S02]  /*14db0*/  ISETP.GT.AND P2, PT, R0, 0x9, PT ;  /* 0x000000090000780c */ /* 0x000fe40003f44270 */
[----:B------:R-:W-:Y:S01]  /*14dc0*/  FSEL R85, R78, -INF , P4 ;  /* 0xff8000004e557808 */ /* 0x000fe20002000000 */
[----:B------:R-:W-:Y:S01]  /*14dd0*/  IMAD.MOV.U32 R78, RZ, RZ, R119 ;  /* 0x000000ffff4e7224 */ /* 0x000fe200078e0077 */
[----:B------:R-:W-:Y:S02]  /*14de0*/  FMNMX.FTZ R4, R83, R75, !PT ;  /* 0x0000004b53047209 */ /* 0x000fe40007810000 */
[----:B------:R-:W-:Y:S02]  /*14df0*/  ISETP.GT.AND P3, PT, R0, 0x10, PT ;  /* 0x000000100000780c */ /* 0x000fe40003f64270 */
[----:B------:R-:W-:Y:S02]  /*14e00*/  FSEL R79, R79, -INF , P2 ;  /* 0xff8000004f4f7808 */ /* 0x000fe40001000000 */
[----:B------:R-:W-:-:S02]  /*14e10*/  FMNMX.FTZ R4, R85, R4, !PT ;  /* 0x0000000455047209 */ /* 0x000fc40007810000 */
        /* <DEDUP_REMOVED lines=10> */
[----:B------:R-:W-:Y:S02]  /*14ec0*/  WARPGROUP.DEPBAR.LE gsb0, 0x0 ;  /* 0x00008000000079c5 */ /* 0x000fe40000010000 */
[----:B------:R-:W-:Y:S01]  /*14ed0*/  WARPGROUP.ARRIVE ;  /* 0x00000000000079c5 */ /* 0x000fe20000000000 */
[----:B------:R-:W-:Y:S02]  /*14ee0*/  FMNMX.FTZ R4, R89, R4, !PT ;  /* 0x0000000459047209 */ /* 0x000fe40007810000 */
[----:B------:R-:W-:Y:S02]  /*14ef0*/  ISETP.GT.AND P4, PT, R0, 0x20, PT ;  /* 0x000000200000780c */ /* 0x000fe40003f84270 */
[----:B------:R-:W-:Y:S01]  /*14f00*/  FSEL R93, R71, -INF , P2 ;  /* 0xff800000475d7808 */ /* 0x000fe20001000000 */
[----:B------:R-:W-:Y:S01]  /*14f10*/  HGMMA.64x16x16.F32 R48, gdesc[UR4], R48, gsb0 ;  /* 0x00200000043079f0 */ /* 0x000fe20008000830 */
[----:B------:R-:W-:Y:S01]  /*14f20*/  R2UR UR6, R12 ;  /* 0x000000000c0672ca */ /* 0x000fe200000e0000 */
[----:B------:R-:W-:Y:S01]  /*14f30*/  UMOV UR4, UR36 ;  /* 0x0000002400047c82 */ /* 0x000fe20008000000 */
[----:B------:R-:W-:Y:S01]  /*14f40*/  R2UR UR7, R13 ;  /* 0x000000000d0772ca */ /* 0x000fe200000e0000 */
[----:B------:R-:W-:Y:S01]  /*14f50*/  UMOV UR5, UR37 ;  /* 0x0000002500057c82 */ /* 0x000fe20008000000 */
        /* <DEDUP_REMOVED lines=16> */
[----:B------:R-:W-:Y:S01]  /*15060*/  FMNMX.FTZ R4, R63, R4, !PT ;  /* 0x000000043f047209 */ /* 0x000fe20007810000 */
[----:B------:R-:W-:Y:S02]  /*15070*/  WARPGROUP.DEPBAR.LE gsb0, 0x0 ;  /* 0x00008000000079c5 */ /* 0x000fe40000010000 */
[----:B------:R-:W-:Y:S01]  /*15080*/  WARPGROUP.ARRIVE ;  /* 0x00000000000079c5 */ /* 0x000fe20000000000 */
[----:B------:R-:W-:Y:S01]  /*15090*/  FSEL R13, R50, -INF , P3 ;  /* 0xff800000320d7808 */ /* 0x000fe20001800000 */
[----:B------:R-:W-:Y:S01]  /*150a0*/  IMAD.MOV.U32 R50, RZ, RZ, R119 ;  /* 0x000000ffff327224 */ /* 0x000fe200078e0077 */
[----:B------:R-:W-:Y:S02]  /*150b0*/  ISETP.GT.AND P3, PT, R0, 0x38, PT ;  /* 0x000000380000780c */ /* 0x000fe40003f64270 */
[----:B------:R-:W-:Y:S01]  /*150c0*/  FSEL R51, R51, -INF , P2 ;  /* 0xff80000033337808 */ /* 0x000fe20001000000 */
[----:B------:R-:W-:Y:S01]  /*150d0*/  HGMMA.64x16x16.F32 R40, gdesc[UR8], R40, gsb0 ;  /* 0x00200000082879f0 */ /* 0x000fe20008000828 */
[----:B------:R-:W-:-:S02]  /*150e0*/  FMNMX.FTZ R4, R13, R4, !PT ;  /* 0x000000040d047209 */ /* 0x000fc40007810000 */
[C---:B------:R-:W-:Y:S02]  /*150f0*/  ISETP.GT.AND P2, PT, R0.reuse, 0x39, PT ;  /* 0x000000390000780c */ /* 0x040fe40003f44270 */
[----:B------:R-:W-:Y:S02]  /*15100*/  FMNMX.FTZ R4, R51, R4, !PT ;  /* 0x0000000433047209 */ /* 0x000fe40007810000 */
[----:B------:R-:W-:Y:S02]  /*15110*/  FSEL R55, R55, -INF , P2 ;  /* 0xff80000037377808 */ /* 0x000fe40001000000 */
[----:B------:R-:W-:Y:S01]  /*15120*/  ISETP.GT.AND P2, PT, R0, 0x41, PT ;  /* 0x000000410000780c */ /* 0x000fe20003f44270 */
[----:B------:R-:W-:Y:S02]  /*15130*/  WARPGROUP.DEPBAR.LE gsb0, 0x0 ;  /* 0x00008000000079c5 */ /* 0x000fe40000010000 */
[----:B------:R-:W-:Y:S01]  /*15140*/  WARPGROUP.ARRIVE ;  /* 0x00000000000079c5 */ /* 0x000fe20000000000 */
[----:B------:R-:W-:-:S02]  /*15150*/  FSEL R43, R43, -INF , P2 ;  /* 0xff8000002b2b7808 */ /* 0x000fc40001000000 */
[----:B------:R-:W-:-:S03]  /*15160*/  ISETP.GT.AND P2, PT, R0, 0x49, PT ;  /* 0x000000490000780c */ /* 0x000fc60003f44270 */
[----:B------:R-:W-:Y:S01]  /*15170*/  HGMMA.64x16x16.F32 R32, gdesc[UR4], R32, gsb0 ;  /* 0x00200000042079f0 */ /* 0x000fe20008000820 */
[----:B------:R-:W-:Y:S01]  /*15180*/  R2UR UR6, R2 ;  /* 0x00000000020672ca */ /* 0x000fe200000e0000 */
[----:B------:R-:W-:Y:S01]  /*15190*/  UMOV UR4, UR36 ;  /* 0x0000002400047c82 */ /* 0x000fe20008000000 */
[----:B------:R-:W-:Y:S01]  /*151a0*/  R2UR UR7, R3 ;  /* 0x00000000030772ca */ /* 0x000fe200000e0000 */
[----:B------:R-:W-:Y:S01]  /*151b0*/  UMOV UR5, UR37 ;  /* 0x0000002500057c82 */ /* 0x000fe20008000000 */
[----:B------:R-:W-:Y:S01]  /*151c0*/  FSEL R3, R54, -INF , P3 ;  /* 0xff80000036037808 */ /* 0x000fe20001800000 */
[----:B------:R-:W-:Y:S01]  /*151d0*/  IMAD.MOV.U32 R54, RZ, RZ, R119 ;  /* 0x000000ffff367224 */ /* 0x000fe200078e0077 */
[----:B------:R-:W-:Y:S02]  /*151e0*/  ISETP.GT.AND P3, PT, R0, 0x40, PT ;  /* 0x000000400000780c */ /* 0x000fe40003f64270 */
[----:B------:R-:W-:Y:S02]  /*151f0*/  FMNMX.FTZ R4, R3, R4, !PT ;  /* 0x0000000403047209 */ /* 0x000fe40007810000 */
[----:B------:R-:W-:-:S02]  /*15200*/  FSEL R5, R42, -INF , P3 ;  /* 0xff8000002a057808 */ /* 0x000fc40001800000 */
[----:B------:R-:W-:Y:S02]  /*15210*/  FMNMX.FTZ R4, R55, R4, !PT ;  /* 0x0000000437047209 */ /* 0x000fe40007810000 */
[----:B------:R-:W-:Y:S02]  /*15220*/  ISETP.GT.AND P3, PT, R0, 0x48, PT ;  /* 0x000000480000780c */ /* 0x000fe40003f64270 */
[----:B------:R-:W-:Y:S02]  /*15230*/  FMNMX.FTZ R4, R5, R4, !PT ;  /* 0x0000000405047209 */ /* 0x000fe40007810000 */
[----:B------:R-:W-:Y:S02]  /*15240*/  FSEL R7, R46, -INF , P3 ;  /* 0xff8000002e077808 */ /* 0x000fe40001800000 */
[----:B------:R-:W-:Y:S02]  /*15250*/  FMNMX.FTZ R4, R43, R4, !PT ;  /* 0x000000042b047209 */ /* 0x000fe40007810000 */
[----:B------:R-:W-:-:S02]  /*15260*/  ISETP.GT.AND P3, PT, R0, 0x50, PT ;  /* 0x000000500000780c */ /* 0x000fc40003f64270 */
        /* <DEDUP_REMOVED lines=10> */
[----:B------:R-:W-:Y:S01]  /*15310*/  FMNMX.FTZ R4, R9, R4, !PT ;  /* 0x0000000409047209 */ /* 0x000fe20007810000 */
[----:B------:R-:W-:Y:S01]  /*15320*/  ULDC UR4, c[0x0][0x988] ;  /* 0x0002620000047ab9 */ /* 0x000fe20000000800 */
[----:B------:R-:W-:Y:S02]  /*15330*/  ISETP.GT.AND P2, PT, R0, 0x59, PT ;  /* 0x000000590000780c */ /* 0x000fe40003f44270 */
[----:B------:R-:W-:Y:S02]  /*15340*/  FSEL R11, R38, -INF , P3 ;  /* 0xff800000260b7808 */ /* 0x000fe40001800000 */
[----:B------:R-:W-:-:S02]  /*15350*/  FMNMX.FTZ R4, R35, R4, !PT ;  /* 0x0000000423047209 */ /* 0x000fc40007810000 */
[C---:B------:R-:W-:Y:S02]  /*15360*/  ISETP.GT.AND P3, PT, R0.reuse, 0x60, PT ;  /* 0x000000600000780c */ /* 0x040fe40003f64270 */
[----:B------:R-:W-:Y:S02]  /*15370*/  FSEL R39, R39, -INF , P2 ;  /* 0xff80000027277808 */ /* 0x000fe40001000000 */
[----:B------:R-:W-:Y:S02]  /*15380*/  FMNMX.FTZ R4, R11, R4, !PT ;  /* 0x000000040b047209 */ /* 0x000fe40007810000 */
[----:B------:R-:W-:Y:S02]  /*15390*/  ISETP.GT.AND P2, PT, R0, 0x61, PT ;  /* 0x000000610000780c */ /* 0x000fe40003f44270 */
[----:B------:R-:W-:Y:S02]  /*153a0*/  FMNMX.FTZ R4, R39, R4, !PT ;  /* 0x0000000427047209 */ /* 0x000fe40007810000 */
[----:B------:R-:W-:-:S04]  /*153b0*/  VIADDMNMX R34, R10, R81, R8, PT ;  /* 0x000000510a227246 */ /* 0x000fc80003800108 */
[----:B------:R-:W-:Y:S01]  /*153c0*/  ISETP.GT.AND P4, PT, R34, 0x8, PT ;  /* 0x000000082200780c */ /* 0x000fe20003f84270 */
[----:B------:R-:W-:Y:S02]  /*153d0*/  WARPGROUP.DEPBAR.LE gsb0, 0x0 ;  /* 0x00008000000079c5 */ /* 0x000fe40000010000 */
        /* <DEDUP_REMOVED lines=12> */
[----:B------:R-:W-:-:S05]  /*154a0*/  FMNMX.FTZ R2, R31, R4, !PT ;  /* 0x000000041f027209 */ /* 0x000fca0007810000 */
[----:B------:R-:W1:Y:S02]  /*154b0*/  SHFL.BFLY PT, R67, R2, 0x2, 0x1f ;  /* 0x0c401f0002437f89 */ /* 0x000e6400000e0000 */
[----:B-1----:R-:W-:Y:S02]  /*154c0*/  FMNMX.FTZ R67, R2, R67, !PT ;  /* 0x0000004302437209 */ /* 0x002fe40007810000 */
        /* <DEDUP_REMOVED lines=11> */
[----:B-1----:R-:W-:Y:S02]  /*15580*/  FMNMX.FTZ R4, R67, R4, !PT ;  /* 0x0000000443047209 */ /* 0x002fe40007810000 */
[----:B------:R-:W-:Y:S01]  /*15590*/  FSEL R67, R76, -INF , P4 ;  /* 0xff8000004c437808 */ /* 0x000fe20002000000 */
[----:B------:R-:W-:Y:S01]  /*155a0*/  IMAD.MOV.U32 R76, RZ, RZ, R119 ;  /* 0x000000ffff4c7224 */ /* 0x000fe200078e0077 */
[C---:B------:R-:W-:Y:S01]  /*155b0*/  FSETP.NEU.FTZ.AND P2, PT, R4.reuse, -INF , PT ;  /* 0xff8000000400780b */ /* 0x040fe20003f5d000 */
[----:B------:R-:W-:Y:S01]  /*155c0*/  FMUL.FTZ R26, R4, R0 ;  /* 0x00000000041a7220 */ /* 0x000fe20000410000 */
[----:B------:R-:W-:-:S02]  /*155d0*/  FSEL R49, R49, -INF , P3 ;  /* 0xff80000031317808 */ /* 0x000fc40001800000 */
[----:B------:R-:W-:Y:S02]  /*155e0*/  ISETP.GT.AND P3, PT, R34, 0x39, PT ;  /* 0x000000392200780c */ /* 0x000fe40003f64270 */
[----:B------:R-:W-:Y:S02]  /*155f0*/  FSEL R26, R26, RZ, P2 ;  /* 0x000000ff1a1a7208 */ /* 0x000fe40001000000 */
[----:B------:R-:W-:-:S03]  /*15600*/  ISETP.GT.AND P2, PT, R34, RZ, PT ;  /* 0x000000ff2200720c */ /* 0x000fc60003f44270 */
[-CC-:B------:R-:W-:Y:S01]  /*15610*/  FFMA.FTZ R8, R75, R0.reuse, -R26.reuse ;  /* 0x000000004b087223 */ /* 0x180fe2000001081a */
[----:B------:R-:W-:Y:S01]  /*15620*/  FSEL R71, R72, -INF , P2 ;  /* 0xff80000048477808 */ /* 0x000fe20001000000 */
[-CC-:B------:R-:W-:Y:S01]  /*15630*/  FFMA.FTZ R14, R79, R0.reuse, -R26.reuse ;  /* 0x000000004f0e7223 */ /* 0x180fe2000001081a */
[C---:B------:R-:W-:Y:S01]  /*15640*/  ISETP.GT.AND P2, PT, R34.reuse, 0x9, PT ;  /* 0x000000092200780c */ /* 0x040fe20003f44270 */
[--C-:B------:R-:W-:Y:S01]  /*15650*/  FFMA.FTZ R201, R83, R0, -R26.reuse ;  /* 0x0000000053c97223 */ /* 0x100fe2000001081a */
[----:B------:R-:W-:Y:S01]  /*15660*/  FMNMX.FTZ R10, R71, R2, !PT ;  /* 0x00000002470a7209 */ /* 0x000fe20007810000 */
[-CC-:B------:R-:W-:Y:S01]  /*15670*/  FFMA.FTZ R203, R85, R0.reuse, -R26.reuse ;  /* 0x0000000055cb7223 */ /* 0x180fe2000001081a */
[----:B------:R-:W-:Y:S01]  /*15680*/  FSEL R77, R77, -INF , P2 ;  /* 0xff8000004d4d7808 */ /* 0x000fe20001000000 */
[-CC-:B------:R-:W-:Y:S01]  /*15690*/  FFMA.FTZ R197, R87, R0.reuse, -R26.reuse ;  /* 0x0000000057c57223 */ /* 0x180fe2000001081a */
[----:B------:R-:W-:Y:S01]  /*156a0*/  ISETP.GT.AND P2, PT, R34, 0x10, PT ;  /* 0x000000102200780c */ /* 0x000fe20003f44270 */
[--C-:B------:R-:W-:Y:S01]  /*156b0*/  FFMA.FTZ R199, R91, R0, -R26.reuse ;  /* 0x000000005bc77223 */ /* 0x100fe2000001081a */
[----:B------:R-:W-:Y:S01]  /*156c0*/  FMNMX.FTZ R10, R67, R10, !PT ;  /* 0x0000000a430a7209 */ /* 0x000fe20007810000 */
[-CC-:B------:R-:W-:Y:S01]  /*156d0*/  FFMA.FTZ R89, R89, R0.reuse, -R26.reuse ;  /* 0x0000000059597223 */ /* 0x180fe2000001081a */
[----:B------:R-:W-:Y:S01]  /*156e0*/  FSEL R73, R64, -INF , P2 ;  /* 0xff80000040497808 */ /* 0x000fe20001000000 */
[--C-:B------:R-:W-:Y:S01]  /*156f0*/  FFMA.FTZ R195, R59, R0, -R26.reuse ;  /* 0x000000003bc37223 */ /* 0x100fe2000001081a */
[----:B------:R-:W-:Y:S01]  /*15700*/  FMNMX.FTZ R10, R77, R10, !PT ;  /* 0x0000000a4d0a7209 */ /* 0x000fe20007810000 */
        /* <DEDUP_REMOVED lines=20> */
[-CC-:B------:R-:W-:Y:S01]  /*15850*/  FFMA.FTZ R93, R93, R0.reuse, -R26.reuse ;  /* 0x000000005d5d7223 */ /* 0x180fe2000001081a */
[----:B------:R-:W-:Y:S01]  /*15860*/  FSEL R81, R60, -INF , P2 ;  /* 0xff8000003c517808 */ /* 0x000fe20001000000 */
[--C-:B------:R-:W-:Y:S01]  /*15870*/  FFMA.FTZ R193, R95, R0, -R26.reuse ;  /* 0x000000005fc17223 */ /* 0x100fe2000001081a */
[----:B------:R-:W-:Y:S01]  /*15880*/  ISETP.GT.AND P2, PT, R34, 0x30, PT ;  /* 0x000000302200780c */ /* 0x000fe20003f44270 */
[----:B------:R-:W2:Y:S01]  /*15890*/  MUFU.EX2 R8, R8 ;  /* 0x0000000800087308 */ /* 0x000ea20000000800 */
[----:B-1----:R-:W-:Y:S01]  /*158a0*/  FMNMX.FTZ R14, R57, R12, !PT ;  /* 0x0000000c390e7209 */ /* 0x002fe20007810000 */
[-CC-:B------:R-:W-:Y:S01]  /*158b0*/  FFMA.FTZ R179, R21, R0.reuse, -R26.reuse ;  /* 0x0000000015b37223 */ /* 0x180fe2000001081a */
[----:B------:R-:W-:Y:S01]  /*158c0*/  FSEL R83, R48, -INF , P2 ;  /* 0xff80000030537808 */ /* 0x000fe20001000000 */
[--C-:B------:R-:W-:Y:S01]  /*158d0*/  FFMA.FTZ R97, R97, R0, -R26.reuse ;  /* 0x0000000061617223 */ /* 0x100fe2000001081a */
[----:B------:R-:W-:Y:S01]  /*158e0*/  FMNMX.FTZ R14, R81, R14, !PT ;  /* 0x0000000e510e7209 */ /* 0x000fe20007810000 */
[----:B------:R-:W-:Y:S01]  /*158f0*/  FFMA.FTZ R27, R27, R0, -R26 ;  /* 0x000000001b1b7223 */ /* 0x000fe2000001081a */
[----:B------:R-:W-:Y:S01]  /*15900*/  ISETP.GT.AND P2, PT, R34, 0x38, PT ;  /* 0x000000382200780c */ /* 0x000fe20003f44270 */
[----:B------:R1:W-:Y:S01]  /*15910*/  MUFU.EX2 R12, R89 ;  /* 0x00000059000c7308 */ /* 0x0003e20000000800 */
[----:B------:R-:W-:Y:S01]  /*15920*/  FMNMX.FTZ R14, R61, R14, !PT ;  /* 0x0000000e3d0e7209 */ /* 0x000fe20007810000 */
[--C-:B------:R-:W-:Y:S01]  /*15930*/  IMAD.MOV.U32 R72, RZ, RZ, R119.reuse ;  /* 0x000000ffff487224 */ /* 0x100fe200078e0077 */
[----:B------:R-:W-:Y:S01]  /*15940*/  FSEL R85, R52, -INF , P2 ;  /* 0xff80000034557808 */ /* 0x000fe20001000000 */
[--C-:B------:R-:W-:Y:S01]  /*15950*/  IMAD.MOV.U32 R68, RZ, RZ, R119.reuse ;  /* 0x000000ffff447224 */ /* 0x100fe200078e0077 */
[----:B------:R-:W-:Y:S01]  /*15960*/  FMNMX.FTZ R14, R83, R14, !PT ;  /* 0x0000000e530e7209 */ /* 0x000fe20007810000 */
[--C-:B------:R-:W-:Y:S01]  /*15970*/  IMAD.MOV.U32 R64, RZ, RZ, R119.reuse ;  /* 0x000000ffff407224 */ /* 0x100fe200078e0077 */
[----:B------:R-:W-:Y:S01]  /*15980*/  FSEL R87, R53, -INF , P3 ;  /* 0xff80000035577808 */ /* 0x000fe20001800000 */
[----:B------:R-:W3:Y:S01]  /*15990*/  MUFU.EX2 R203, R203 ;  /* 0x000000cb00cb7308 */ /* 0x000ee20000000800 */
[----:B------:R-:W-:Y:S01]  /*159a0*/  FMNMX.FTZ R20, R49, R14, !PT ;  /* 0x0000000e31147209 */ /* 0x000fe20007810000 */
[--C-:B------:R-:W-:Y:S01]  /*159b0*/  IMAD.MOV.U32 R60, RZ, RZ, R119.reuse ;  /* 0x000000ffff3c7224 */ /* 0x100fe200078e0077 */
[C---:B------:R-:W-:Y:S01]  /*159c0*/  ISETP.GT.AND P2, PT, R34.reuse, 0x40, PT ;  /* 0x000000402200780c */ /* 0x040fe20003f44270 */
[--C-:B------:R-:W-:Y:S01]  /*159d0*/  IMAD.MOV.U32 R56, RZ, RZ, R119.reuse ;  /* 0x000000ffff387224 */ /* 0x100fe200078e0077 */
[----:B------:R-:W-:Y:S01]  /*159e0*/  FMNMX.FTZ R20, R85, R20, !PT ;  /* 0x0000001455147209 */ /* 0x000fe20007810000 */
[--C-:B------:R-:W-:Y:S01]  /*159f0*/  IMAD.MOV.U32 R52, RZ, RZ, R119.reuse ;  /* 0x000000ffff347224 */ /* 0x100fe200078e0077 */
[----:B------:R-:W-:Y:S01]  /*15a00*/  ISETP.GT.AND P3, PT, R34, 0x41, PT ;  /* 0x000000412200780c */ /* 0x000fe20003f64270 */
[----:B------:R-:W4:Y:S01]  /*15a10*/  MUFU.EX2 R197, R197 ;  /* 0x000000c500c57308 */ /* 0x000f220000000800 */
[----:B------:R-:W-:Y:S01]  /*15a20*/  FSEL R91, R40, -INF , P2 ;  /* 0xff800000285b7808 */ /* 0x000fe20001000000 */
[----:B------:R-:W-:Y:S01]  /*15a30*/  IMAD.MOV.U32 R48, RZ, RZ, R119 ;  /* 0x000000ffff307224 */ /* 0x000fe200078e0077 */
[----:B------:R-:W-:-:S02]  /*15a40*/  FMNMX.FTZ R20, R87, R20, !PT ;  /* 0x0000001457147209 */ /* 0x000fc40007810000 */
[C---:B------:R-:W-:Y:S02]  /*15a50*/  ISETP.GT.AND P2, PT, R34.reuse, 0x48, PT ;  /* 0x000000482200780c */ /* 0x040fe40003f44270 */
[----:B------:R-:W-:Y:S01]  /*15a60*/  FSEL R53, R41, -INF , P3 ;  /* 0xff80000029357808 */ /* 0x000fe20001800000 */
[----:B------:R-:W5:Y:S01]  /*15a70*/  MUFU.EX2 R199, R199 ;  /* 0x000000c700c77308 */ /* 0x000f620000000800 */
[----:B------:R-:W-:Y:S02]  /*15a80*/  FMNMX.FTZ R20, R91, R20, !PT ;  /* 0x000000145b147209 */ /* 0x000fe40007810000 */
[----:B------:R-:W-:Y:S02]  /*15a90*/  ISETP.GT.AND P3, PT, R34, 0x49, PT ;  /* 0x000000492200780c */ /* 0x000fe40003f64270 */
[----:B-1----:R-:W-:Y:S01]  /*15aa0*/  FSEL R89, R44, -INF , P2 ;  /* 0xff8000002c597808 */ /* 0x002fe20001000000 */
[----:B------:R-:W-:Y:S01]  /*15ab0*/  IMAD.IADD R44, R220, 0x1, -R215 ;  /* 0x00000001dc2c7824 */ /* 0x000fe200078e0ad7 */
[----:B------:R-:W-:Y:S01]  /*15ac0*/  FMNMX.FTZ R30, R53, R20, !PT ;  /* 0x00000014351e7209 */ /* 0x000fe20007810000 */
[----:B------:R1:W0:Y:S01]  /*15ad0*/  MUFU.EX2 R14, R93 ;  /* 0x0000005d000e7308 */ /* 0x0002220000000800 */
[----:B------:R-:W-:-:S02]  /*15ae0*/  FSEL R45, R45, -INF , P3 ;  /* 0xff8000002d2d7808 */ /* 0x000fc40001800000 */
[C---:B------:R-:W-:Y:S02]  /*15af0*/  ISETP.GT.AND P2, PT, R34.reuse, 0x50, PT ;  /* 0x000000502200780c */ /* 0x040fe40003f44270 */
[----:B------:R-:W-:Y:S02]  /*15b00*/  FMNMX.FTZ R30, R89, R30, !PT ;  /* 0x0000001e591e7209 */ /* 0x000fe40007810000 */
[----:B------:R-:W-:Y:S01]  /*15b10*/  ISETP.GT.AND P3, PT, R34, 0x51, PT ;  /* 0x000000512200780c */ /* 0x000fe20003f64270 */
[----:B------:R-:W-:Y:S01]  /*15b20*/  MUFU.EX2 R193, R193 ;  /* 0x000000c100c17308 */ /* 0x000fe20000000800 */
[----:B------:R-:W-:Y:S01]  /*15b30*/  FSEL R41, R32, -INF , P2 ;  /* 0xff80000020297808 */ /* 0x000fe20001000000 */
[----:B-1----:R-:W-:Y:S01]  /*15b40*/  IMAD.MOV.U32 R93, RZ, RZ, R119 ;  /* 0x000000ffff5d7224 */ /* 0x002fe200078e0077 */
[----:B------:R-:W-:Y:S02]  /*15b50*/  FMNMX.FTZ R30, R45, R30, !PT ;  /* 0x0000001e2d1e7209 */ /* 0x000fe40007810000 */
[----:B------:R-:W-:-:S02]  /*15b60*/  ISETP.GT.AND P2, PT, R34, 0x58, PT ;  /* 0x000000582200780c */ /* 0x000fc40003f44270 */
[----:B------:R-:W-:Y:S01]  /*15b70*/  FSEL R33, R33, -INF , P3 ;  /* 0xff80000021217808 */ /* 0x000fe20001800000 */
[----:B------:R1:W-:Y:S01]  /*15b80*/  MUFU.EX2 R20, R97 ;  /* 0x0000006100147308 */ /* 0x0003e20000000800 */
[----:B------:R-:W-:Y:S02]  /*15b90*/  FMNMX.FTZ R30, R41, R30, !PT ;  /* 0x0000001e291e7209 */ /* 0x000fe40007810000 */
[----:B------:R-:W-:Y:S02]  /*15ba0*/  ISETP.GT.AND P3, PT, R34, 0x59, PT ;  /* 0x000000592200780c */ /* 0x000fe40003f64270 */
[----:B------:R-:W-:Y:S01]  /*15bb0*/  FSEL R59, R36, -INF , P2 ;  /* 0xff800000243b7808 */ /* 0x000fe20001000000 */
[----:B------:R-:W-:Y:S01]  /*15bc0*/  FFMA.FTZ R36, R63, R0, -R26 ;  /* 0x000000003f247223 */ /* 0x000fe2000001081a */
[----:B------:R-:W-:Y:S01]  /*15bd0*/  FMNMX.FTZ R32, R33, R30, !PT ;  /* 0x0000001e21207209 */ /* 0x000fe20007810000 */
[----:B------:R-:W-:Y:S01]  /*15be0*/  MUFU.EX2 R195, R195 ;  /* 0x000000c300c37308 */ /* 0x000fe20000000800 */
[----:B------:R-:W-:Y:S01]  /*15bf0*/  FSEL R37, R37, -INF , P3 ;  /* 0xff80000025257808 */ /* 0x000fe20001800000 */
[----:B-1----:R-:W-:Y:S01]  /*15c00*/  IMAD.MOV.U32 R97, RZ, RZ, R119 ;  /* 0x000000ffff617224 */ /* 0x002fe200078e0077 */
[----:B------:R-:W-:-:S02]  /*15c10*/  ISETP.GT.AND P2, PT, R34, 0x60, PT ;  /* 0x000000602200780c */ /* 0x000fc40003f44270 */
[----:B------:R-:W-:Y:S02]  /*15c20*/  FMNMX.FTZ R32, R59, R32, !PT ;  /* 0x000000203b207209 */ /* 0x000fe40007810000 */
[----:B------:R-:W-:Y:S01]  /*15c30*/  ISETP.GT.AND P3, PT, R34, 0x61, PT ;  /* 0x000000612200780c */ /* 0x000fe20003f64270 */
[----:B------:R1:W-:Y:S01]  /*15c40*/  MUFU.EX2 R30, R36 ;  /* 0x00000024001e7308 */ /* 0x0003e20000000800 */
[----:B------:R-:W-:Y:S01]  /*15c50*/  FSEL R63, R24, -INF , P2 ;  /* 0xff800000183f7808 */ /* 0x000fe20001000000 */
[----:B------:R-:W-:Y:S01]  /*15c60*/  FFMA.FTZ R24, R51, R0, -R26 ;  /* 0x0000000033187223 */ /* 0x000fe2000001081a */
[----:B------:R-:W-:Y:S02]  /*15c70*/  FMNMX.FTZ R32, R37, R32, !PT ;  /* 0x0000002025207209 */ /* 0x000fe40007810000 */
[----:B------:R-:W-:Y:S02]  /*15c80*/  ISETP.GT.AND P2, PT, R34, 0x68, PT ;  /* 0x000000682200780c */ /* 0x000fe40003f44270 */
[----:B------:R-:W-:Y:S01]  /*15c90*/  FSEL R25, R25, -INF , P3 ;  /* 0xff80000019197808 */ /* 0x000fe20001800000 */
[----:B------:R-:W-:Y:S01]  /*15ca0*/  MUFU.EX2 R189, R189 ;  /* 0x000000bd00bd7308 */ /* 0x000fe20000000800 */
[----:B------:R-:W-:-:S02]  /*15cb0*/  FMNMX.FTZ R32, R63, R32, !PT ;  /* 0x000000203f207209 */ /* 0x000fc40007810000 */
[----:B------:R-:W-:Y:S01]  /*15cc0*/  ISETP.GT.AND P3, PT, R34, 0x69, PT ;  /* 0x000000692200780c */ /* 0x000fe20003f64270 */
[-CC-:B------:R-:W-:Y:S01]  /*15cd0*/  FFMA.FTZ R34, R47, R0.reuse, -R26.reuse ;  /* 0x000000002f227223 */ /* 0x180fe2000001081a */
[----:B------:R-:W-:Y:S01]  /*15ce0*/  FSEL R13, R28, -INF , P2 ;  /* 0xff8000001c0d7808 */ /* 0x000fe20001000000 */
[----:B------:R-:W-:Y:S01]  /*15cf0*/  FFMA.FTZ R28, R55, R0, -R26 ;  /* 0x00000000371c7223 */ /* 0x000fe2000001081a */
[----:B------:R-:W-:Y:S01]  /*15d00*/  FMNMX.FTZ R32, R25, R32, !PT ;  /* 0x0000002019207209 */ /* 0x000fe20007810000 */
[----:B------:R-:W-:Y:S01]  /*15d10*/  MUFU.EX2 R24, R24 ;  /* 0x0000001800187308 */ /* 0x000fe20000000800 */
[----:B------:R-:W-:Y:S02]  /*15d20*/  FSEL R29, R29, -INF , P3 ;  /* 0xff8000001d1d7808 */ /* 0x000fe40001800000 */
[----:B------:R-:W-:Y:S02]  /*15d30*/  FMNMX.FTZ R32, R13, R32, !PT ;  /* 0x000000200d207209 */ /* 0x000fe40007810000 */
[----:B------:R-:W-:-:S02]  /*15d40*/  MOV R95, R119 ;  /* 0x00000077005f7202 */ /* 0x000fc40000000f00 */
[----:B------:R-:W-:Y:S01]  /*15d50*/  FMNMX.FTZ R3, R29, R32, !PT ;  /* 0x000000201d037209 */ /* 0x000fe20007810000 */
[----:B------:R-:W-:Y:S01]  /*15d60*/  FFMA.FTZ R32, R43, R0, -R26 ;  /* 0x000000002b207223 */ /* 0x000fe2000001081a */
[----:B------:R-:W-:Y:S01]  /*15d70*/  MUFU.EX2 R191, R191 ;  /* 0x000000bf00bf7308 */ /* 0x000fe20000000800 */
[-C--:B------:R-:W-:Y:S02]  /*15d80*/  MOV R55, R119.reuse ;  /* 0x0000007700377202 */ /* 0x080fe40000000f00 */
[----:B-1----:R-:W1:Y:S01]  /*15d90*/  SHFL.BFLY PT, R36, R3, 0x2, 0x1f ;  /* 0x0c401f0003247f89 */ /* 0x002e6200000e0000 */
[-C--:B------:R-:W-:Y:S02]  /*15da0*/  MOV R51, R119.reuse ;  /* 0x0000007700337202 */ /* 0x080fe40000000f00 */
[-C--:B------:R-:W-:Y:S02]  /*15db0*/  MOV R47, R119.reuse ;  /* 0x00000077002f7202 */ /* 0x080fe40000000f00 */
[----:B------:R-:W-:Y:S01]  /*15dc0*/  MUFU.EX2 R28, R28 ;  /* 0x0000001c001c7308 */ /* 0x000fe20000000800 */
[----:B------:R-:W-:-:S07]  /*15dd0*/  MOV R43, R119 ;  /* 0x00000077002b7202 */ /* 0x000fce0000000f00 */
[----:B------:R-:W-:Y:S08]  /*15de0*/  MUFU.EX2 R185, R185 ;  /* 0x000000b900b97308 */ /* 0x000ff00000000800 */
[----:B------:R-:W-:Y:S01]  /*15df0*/  MUFU.EX2 R32, R32 ;  /* 0x0000002000207308 */ /* 0x000fe20000000800 */
[----:B-1----:R-:W-:Y:S01]  /*15e00*/  FMNMX.FTZ R7, R3, R36, !PT ;  /* 0x0000002403077209 */ /* 0x002fe20007810000 */
[-CC-:B------:R-:W-:Y:S01]  /*15e10*/  FFMA.FTZ R36, R35, R0.reuse, -R26.reuse ;  /* 0x0000000023247223 */ /* 0x180fe2000001081a */
[----:B------:R-:W-:-:S03]  /*15e20*/  FFMA.FTZ R26, R31, R0, -R26 ;  /* 0x000000001f1a7223 */ /* 0x000fc6000001081a */
[----:B------:R-:W1:Y:S02]  /*15e30*/  SHFL.BFLY PT, R40, R7, 0x1, 0x1f ;  /* 0x0c201f0007287f89 */ /* 0x000e6400000e0000 */
[----:B------:R-:W-:Y:S08]  /*15e40*/  MUFU.EX2 R187, R187 ;  /* 0x000000bb00bb7308 */ /* 0x000ff00000000800 */
[----:B------:R-:W-:Y:S08]  /*15e50*/  MUFU.EX2 R34, R34 ;  /* 0x0000002200227308 */ /* 0x000ff00000000800 */
[----:B------:R-:W-:Y:S01]  /*15e60*/  MUFU.EX2 R181, R181 ;  /* 0x000000b500b57308 */ /* 0x000fe20000000800 */
[----:B-1----:R-:W-:-:S07]  /*15e70*/  FMNMX.FTZ R5, R7, R40, !PT ;  /* 0x0000002807057209 */ /* 0x002fce0007810000 */
[----:B------:R-:W-:Y:S01]  /*15e80*/  MUFU.EX2 R36, R36 ;  /* 0x0000002400247308 */ /* 0x000fe20000000800 */
[C---:B------:R-:W-:Y:S01]  /*15e90*/  FSETP.NEU.FTZ.AND P2, PT, R5.reuse, -INF , PT ;  /* 0xff8000000500780b */ /* 0x040fe20003f5d000 */
[----:B------:R-:W-:-:S06]  /*15ea0*/  FMUL.FTZ R3, R5, R0 ;  /* 0x0000000005037220 */ /* 0x000fcc0000410000 */
[----:B------:R1:W-:Y:S01]  /*15eb0*/  MUFU.EX2 R40, R27 ;  /* 0x0000001b00287308 */ /* 0x0003e20000000800 */
[----:B------:R-:W-:-:S05]  /*15ec0*/  FSEL R42, R3, RZ, P2 ;  /* 0x000000ff032a7208 */ /* 0x000fca0001000000 */
[-CC-:B------:R-:W-:Y:S01]  /*15ed0*/  FFMA.FTZ R200, R71, R0.reuse, -R42.reuse ;  /* 0x0000000047c87223 */ /* 0x180fe2000001082a */
[-CC-:B------:R-:W-:Y:S01]  /*15ee0*/  FFMA.FTZ R7, R2, R0.reuse, -R42.reuse ;  /* 0x0000000002077223 */ /* 0x180fe2000001082a */
[-C--:B------:R-:W-:Y:S01]  /*15ef0*/  FFMA.FTZ R202, R67, R0.reuse, -R42 ;  /* 0x0000000043ca7223 */ /* 0x080fe2000001082a */
[----:B--2---:R-:W-:Y:S01]  /*15f00*/  FADD.FTZ R2, R201, R8 ;  /* 0x00000008c9027221 */ /* 0x004fe20000010000 */
[-CC-:B------:R-:W-:Y:S01]  /*15f10*/  FFMA.FTZ R9, R77, R0.reuse, -R42.reuse ;  /* 0x000000004d097223 */ /* 0x180fe2000001082a */
[-C--:B------:R-:W-:Y:S01]  /*15f20*/  FFMA.FTZ R196, R73, R0.reuse, -R42 ;  /* 0x0000000049c47223 */ /* 0x080fe2000001082a */
[----:B------:R-:W-:Y:S01]  /*15f30*/  MUFU.EX2 R200, R200 ;  /* 0x000000c800c87308 */ /* 0x000fe20000000800 */
[----:B---3--:R-:W-:Y:S01]  /*15f40*/  FADD.FTZ R3, R203, R2 ;  /* 0x00000002cb037221 */ /* 0x008fe20000010000 */
[-CC-:B------:R-:W-:Y:S01]  /*15f50*/  FFMA.FTZ R11, R65, R0.reuse, -R42.reuse ;  /* 0x00000000410b7223 */ /* 0x180fe2000001082a */
[-CC-:B------:R-:W-:Y:S01]  /*15f60*/  FFMA.FTZ R198, R75, R0.reuse, -R42.reuse ;  /* 0x000000004bc67223 */ /* 0x180fe2000001082a */
[----:B------:R-:W-:Y:S01]  /*15f70*/  FFMA.FTZ R15, R69, R0, -R42 ;  /* 0x00000000450f7223 */ /* 0x000fe2000001082a */
[----:B------:R-:W-:Y:S01]  /*15f80*/  FADD.FTZ R2, R10, R3 ;  /* 0x000000030a027221 */ /* 0x000fe20000010000 */
[----:B------:R-:W-:-:S02]  /*15f90*/  IMAD R3, R213, 0x80, R44 ;  /* 0x00000080d5037824 */ /* 0x000fc400078e022c */
[-C--:B------:R-:W-:Y:S01]  /*15fa0*/  FFMA.FTZ R192, R79, R0.reuse, -R42 ;  /* 0x000000004fc07223 */ /* 0x080fe2000001082a */
[----:B------:R-:W2:Y:S01]  /*15fb0*/  MUFU.EX2 R7, R7 ;  /* 0x0000000700077308 */ /* 0x000ea20000000800 */
[----:B----4-:R-:W-:Y:S01]  /*15fc0*/  FADD.FTZ R35, R197, R2 ;  /* 0x00000002c5237221 */ /* 0x010fe20000010000 */
[-CC-:B------:R-:W-:Y:S01]  /*15fd0*/  FFMA.FTZ R21, R57, R0.reuse, -R42.reuse ;  /* 0x0000000039157223 */ /* 0x180fe2000001082a */
[-CC-:B------:R-:W-:Y:S01]  /*15fe0*/  FFMA.FTZ R194, R81, R0.reuse, -R42.reuse ;  /* 0x0000000051c27223 */ /* 0x180fe2000001082a */
[-CC-:B-1----:R-:W-:Y:S01]  /*15ff0*/  FFMA.FTZ R27, R61, R0.reuse, -R42.reuse ;  /* 0x000000003d1b7223 */ /* 0x182fe2000001082a */
[----:B------:R-:W-:Y:S01]  /*16000*/  FADD.FTZ R2, R12, R35 ;  /* 0x000000230c027221 */ /* 0x000fe20000010000 */
[-CC-:B------:R-:W-:Y:S01]  /*16010*/  FFMA.FTZ R188, R83, R0.reuse, -R42.reuse ;  /* 0x0000000053bc7223 */ /* 0x180fe2000001082a */
[-C--:B------:R-:W-:Y:S01]  /*16020*/  FFMA.FTZ R31, R49, R0.reuse, -R42 ;  /* 0x00000000311f7223 */ /* 0x080fe2000001082a */
[----:B------:R-:W1:Y:S01]  /*16030*/  MUFU.EX2 R202, R202 ;  /* 0x000000ca00ca7308 */ /* 0x000e620000000800 */
[----:B-----5:R-:W-:Y:S01]  /*16040*/  FADD.FTZ R39, R199, R2 ;  /* 0x00000002c7277221 */ /* 0x020fe20000010000 */
[----:B------:R-:W-:Y:S01]  /*16050*/  MOV R2, RZ ;  /* 0x000000ff00027202 */ /* 0x000fe20000000f00 */
[-CC-:B------:R-:W-:Y:S01]  /*16060*/  FFMA.FTZ R190, R85, R0.reuse, -R42.reuse ;  /* 0x0000000055be7223 */ /* 0x180fe2000001082a */
[-CC-:B------:R-:W-:Y:S01]  /*16070*/  FFMA.FTZ R87, R87, R0.reuse, -R42.reuse ;  /* 0x0000000057577223 */ /* 0x180fe2000001082a */
[----:B0-----:R-:W-:Y:S01]  /*16080*/  FADD.FTZ R46, R14, R39 ;  /* 0x000000270e2e7221 */ /* 0x001fe20000010000 */
[-C--:B------:R-:W-:Y:S01]  /*16090*/  FFMA.FTZ R91, R91, R0.reuse, -R42 ;  /* 0x000000005b5b7223 */ /* 0x080fe2000001082a */
[----:B------:R-:W-:Y:S01]  /*160a0*/  IMAD.HI R214, R3, -0x6db6db6d, R2 ;  /* 0x9249249303d67827 */ /* 0x000fe200078e0202 */
[----:B------:R-:W0:Y:S03]  /*160b0*/  MUFU.EX2 R9, R9 ;  /* 0x0000000900097308 */ /* 0x000e260000000800 */
[----:B--2---:R-:W-:Y:S01]  /*160c0*/  FADD.FTZ R35, R200, R7 ;  /* 0x00000007c8237221 */ /* 0x004fe20000010000 */
[-CC-:B------:R-:W-:Y:S01]  /*160d0*/  FFMA.FTZ R53, R53, R0.reuse, -R42.reuse ;  /* 0x0000000035357223 */ /* 0x180fe2000001082a */
[-CC-:B------:R-:W-:Y:S01]  /*160e0*/  FFMA.FTZ R89, R89, R0.reuse, -R42.reuse ;  /* 0x0000000059597223 */ /* 0x180fe2000001082a */
[-CC-:B------:R-:W-:Y:S01]  /*160f0*/  FFMA.FTZ R45, R45, R0.reuse, -R42.reuse ;  /* 0x000000002d2d7223 */ /* 0x180fe2000001082a */
[-CC-:B------:R-:W-:Y:S01]  /*16100*/  FFMA.FTZ R41, R41, R0.reuse, -R42.reuse ;  /* 0x0000000029297223 */ /* 0x180fe2000001082a */
[-CC-:B------:R-:W-:Y:S01]  /*16110*/  FFMA.FTZ R33, R33, R0.reuse, -R42.reuse ;  /* 0x0000000021217223 */ /* 0x180fe2000001082a */
[-C--:B------:R-:W-:Y:S01]  /*16120*/  FFMA.FTZ R59, R59, R0.reuse, -R42 ;  /* 0x000000003b3b7223 */ /* 0x080fe2000001082a */
[----:B------:R-:W2:Y:S01]  /*16130*/  MUFU.EX2 R196, R196 ;  /* 0x000000c400c47308 */ /* 0x000ea20000000800 */
[----:B-1----:R-:W-:Y:S01]  /*16140*/  FADD.FTZ R44, R202, R35 ;  /* 0x00000023ca2c7221 */ /* 0x002fe20000010000 */
[----:B------:R-:W-:Y:S01]  /*16150*/  FADD.FTZ R35, R193, R46 ;  /* 0x0000002ec1237221 */ /* 0x000fe20000010000 */
[-CC-:B------:R-:W-:Y:S01]  /*16160*/  FFMA.FTZ R37, R37, R0.reuse, -R42.reuse ;  /* 0x0000000025257223 */ /* 0x180fe2000001082a */
[-CC-:B------:R-:W-:Y:S01]  /*16170*/  FFMA.FTZ R63, R63, R0.reuse, -R42.reuse ;  /* 0x000000003f3f7223 */ /* 0x180fe2000001082a */
[-CC-:B------:R-:W-:Y:S01]  /*16180*/  FFMA.FTZ R25, R25, R0.reuse, -R42.reuse ;  /* 0x0000000019197223 */ /* 0x180fe2000001082a */
[-C--:B------:R-:W-:Y:S01]  /*16190*/  FFMA.FTZ R13, R13, R0.reuse, -R42 ;  /* 0x000000000d0d7223 */ /* 0x080fe2000001082a */
[----:B------:R-:W-:Y:S01]  /*161a0*/  SHF.R.U32.HI R39, RZ, 0x1f, R214 ;  /* 0x0000001fff277819 */ /* 0x000fe200000116d6 */
[----:B------:R-:W1:Y:S01]  /*161b0*/  MUFU.EX2 R11, R11 ;  /* 0x0000000b000b7308 */ /* 0x000e620000000800 */
[----:B0-----:R-:W-:Y:S01]  /*161c0*/  FADD.FTZ R3, R9, R44 ;  /* 0x0000002c09037221 */ /* 0x001fe20000010000 */
[----:B------:R-:W-:Y:S01]  /*161d0*/  FADD.FTZ R44, R20, R35 ;  /* 0x00000023142c7221 */ /* 0x000fe20000010000 */
[----:B------:R-:W-:Y:S01]  /*161e0*/  LEA.HI.SX32 R214, R214, R39, 0x1a ;  /* 0x00000027d6d67211 */ /* 0x000fe200078fd2ff */
[----:B------:R-:W-:Y:S01]  /*161f0*/  FFMA.FTZ R29, R29, R0, -R42 ;  /* 0x000000001d1d7223 */ /* 0x000fe2000001082a */
[----:B------:R-:W-:Y:S01]  /*16200*/  F2FP.F16.F32.PACK_AB R203, R10, R203 ;  /* 0x000000cb0acb723e */ /* 0x000fe200000000ff */
[----:B------:R-:W-:Y:S01]  /*16210*/  FADD.FTZ R35, R195, R44 ;  /* 0x0000002cc3237221 */ /* 0x000fe20000010000 */
[----:B------:R-:W-:Y:S01]  /*16220*/  VIADD R10, R148, 0xfffffffe ;  /* 0xfffffffe940a7836 */ /* 0x000fe20000000000 */
[----:B------:R-:W0:Y:S01]  /*16230*/  MUFU.EX2 R198, R198 ;  /* 0x000000c600c67308 */ /* 0x000e220000000800 */
[----:B--2---:R-:W-:Y:S01]  /*16240*/  FADD.FTZ R2, R196, R3 ;  /* 0x00000003c4027221 */ /* 0x004fe20000010000 */
[----:B------:R-:W-:Y:S01]  /*16250*/  FADD.FTZ R44, R30, R35 ;  /* 0x000000231e2c7221 */ /* 0x000fe20000010000 */
[----:B------:R-:W-:Y:S01]  /*16260*/  VIMNMX R214, RZ, R214, !PT ;  /* 0x000000d6ffd67248 */ /* 0x000fe20007fe0100 */
[----:B------:R-:W-:Y:S01]  /*16270*/  IMAD.MOV.U32 R85, RZ, RZ, R119 ;  /* 0x000000ffff557224 */ /* 0x000fe200078e0077 */
[----:B------:R-:W-:Y:S01]  /*16280*/  F2FP.F16.F32.PACK_AB R200, R7, R200 ;  /* 0x000000c807c8723e */ /* 0x000fe200000000ff */
[----:B------:R-:W-:Y:S01]  /*16290*/  FADD.FTZ R35, R189, R44 ;  /* 0x0000002cbd237221 */ /* 0x000fe20000010000 */
[----:B------:R-:W-:Y:S01]  /*162a0*/  ISETP.GE.AND P2, PT, R10, R214, PT ;  /* 0x000000d60a00720c */ /* 0x000fe20003f46270 */
[----:B------:R-:W2:Y:S01]  /*162b0*/  MUFU.EX2 R15, R15 ;  /* 0x0000000f000f7308 */ /* 0x000ea20000000800 */
[----:B-1----:R-:W-:Y:S01]  /*162c0*/  FADD.FTZ R3, R11, R2 ;  /* 0x000000020b037221 */ /* 0x002fe20000010000 */
[----:B------:R-:W-:Y:S01]  /*162d0*/  FADD.FTZ R44, R24, R35 ;  /* 0x00000023182c7221 */ /* 0x000fe20000010000 */
[----:B------:R-:W-:Y:S01]  /*162e0*/  F2FP.F16.F32.PACK_AB R195, R30, R195 ;  /* 0x000000c31ec3723e */ /* 0x000fe200000000ff */
[----:B------:R-:W-:Y:S01]  /*162f0*/  IMAD.MOV.U32 R81, RZ, RZ, R119 ;  /* 0x000000ffff517224 */ /* 0x000fe200078e0077 */
[----:B------:R-:W-:Y:S01]  /*16300*/  F2FP.F16.F32.PACK_AB R189, R24, R189 ;  /* 0x000000bd18bd723e */ /* 0x000fe200000000ff */
[----:B------:R-:W-:Y:S01]  /*16310*/  FADD.FTZ R35, R191, R44 ;  /* 0x0000002cbf237221 */ /* 0x000fe20000010000 */
[----:B------:R-:W-:Y:S01]  /*16320*/  F2FP.F16.F32.PACK_AB R191, R28, R191 ;  /* 0x000000bf1cbf723e */ /* 0x000fe200000000ff */
[----:B------:R-:W1:Y:S01]  /*16330*/  MUFU.EX2 R192, R192 ;  /* 0x000000c000c07308 */ /* 0x000e620000000800 */
[----:B0-----:R-:W-:Y:S01]  /*16340*/  FADD.FTZ R2, R198, R3 ;  /* 0x00000003c6027221 */ /* 0x001fe20000010000 */
[----:B------:R-:W-:Y:S01]  /*16350*/  FADD.FTZ R6, R28, R35 ;  /* 0x000000231c067221 */ /* 0x000fe20000010000 */
[----:B------:R-:W-:Y:S01]  /*16360*/  F2FP.F16.F32.PACK_AB R201, R8, R201 ;  /* 0x000000c908c9723e */ /* 0x000fe200000000ff */
[----:B------:R-:W-:Y:S01]  /*16370*/  IMAD.MOV.U32 R77, RZ, RZ, R119 ;  /* 0x000000ffff4d7224 */ /* 0x000fe200078e0077 */
[----:B------:R-:W-:Y:S01]  /*16380*/  F2FP.F16.F32.PACK_AB R197, R12, R197 ;  /* 0x000000c50cc5723e */ /* 0x000fe200000000ff */
[----:B------:R-:W-:Y:S01]  /*16390*/  FADD.FTZ R35, R185, R6 ;  /* 0x00000006b9237221 */ /* 0x000fe20000010000 */
[C---:B------:R-:W-:Y:S01]  /*163a0*/  F2FP.F16.F32.PACK_AB R185, R32.reuse, R185 ;  /* 0x000000b920b9723e */ /* 0x040fe200000000ff */
[----:B------:R-:W0:Y:S01]  /*163b0*/  MUFU.EX2 R21, R21 ;  /* 0x0000001500157308 */ /* 0x000e220000000800 */
[----:B--2---:R-:W-:Y:S01]  /*163c0*/  FADD.FTZ R3, R15, R2 ;  /* 0x000000020f037221 */ /* 0x004fe20000010000 */
[----:B------:R-:W-:Y:S01]  /*163d0*/  FADD.FTZ R6, R32, R35 ;  /* 0x0000002320067221 */ /* 0x000fe20000010000 */
[----:B------:R-:W-:Y:S01]  /*163e0*/  F2FP.F16.F32.PACK_AB R199, R14, R199 ;  /* 0x000000c70ec7723e */ /* 0x000fe200000000ff */
[----:B------:R-:W-:Y:S01]  /*163f0*/  IMAD.MOV.U32 R73, RZ, RZ, R119 ;  /* 0x000000ffff497224 */ /* 0x000fe200078e0077 */
[----:B------:R-:W-:Y:S01]  /*16400*/  F2FP.F16.F32.PACK_AB R193, R20, R193 ;  /* 0x000000c114c1723e */ /* 0x000fe200000000ff */
[----:B------:R-:W-:Y:S01]  /*16410*/  FADD.FTZ R35, R187, R6 ;  /* 0x00000006bb237221 */ /* 0x000fe20000010000 */
[----:B------:R-:W-:Y:S01]  /*16420*/  F2FP.F16.F32.PACK_AB R187, R34, R187 ;  /* 0x000000bb22bb723e */ /* 0x000fe200000000ff */
[----:B------:R-:W2:Y:S01]  /*16430*/  MUFU.EX2 R194, R194 ;  /* 0x000000c200c27308 */ /* 0x000ea20000000800 */
[----:B-1----:R-:W-:Y:S01]  /*16440*/  FADD.FTZ R2, R192, R3 ;  /* 0x00000003c0027221 */ /* 0x002fe20000010000 */
[----:B------:R-:W-:Y:S01]  /*16450*/  FADD.FTZ R6, R34, R35 ;  /* 0x0000002322067221 */ /* 0x000fe20000010000 */
[----:B------:R-:W-:Y:S01]  /*16460*/  F2FP.F16.F32.PACK_AB R202, R9, R202 ;  /* 0x000000ca09ca723e */ /* 0x000fe200000000ff */
[--C-:B------:R-:W-:Y:S01]  /*16470*/  IMAD.MOV.U32 R69, RZ, RZ, R119.reuse ;  /* 0x000000ffff457224 */ /* 0x100fe200078e0077 */
[----:B------:R-:W-:Y:S01]  /*16480*/  F2FP.F16.F32.PACK_AB R196, R11, R196 ;  /* 0x000000c40bc4723e */ /* 0x000fe200000000ff */
[--C-:B------:R-:W-:Y:S01]  /*16490*/  IMAD.MOV.U32 R65, RZ, RZ, R119.reuse ;  /* 0x000000ffff417224 */ /* 0x100fe200078e0077 */
[----:B------:R-:W-:Y:S01]  /*164a0*/  F2FP.F16.F32.PACK_AB R198, R15, R198 ;  /* 0x000000c60fc6723e */ /* 0x000fe200000000ff */
[----:B------:R-:W1:Y:S01]  /*164b0*/  MUFU.EX2 R27, R27 ;  /* 0x0000001b001b7308 */ /* 0x000e620000000800 */
[C---:B0-----:R-:W-:Y:S01]  /*164c0*/  FADD.FTZ R3, R21.reuse, R2 ;  /* 0x0000000215037221 */ /* 0x041fe20000010000 */
[----:B------:R-:W-:Y:S01]  /*164d0*/  F2FP.F16.F32.PACK_AB R192, R21, R192 ;  /* 0x000000c015c0723e */ /* 0x000fe200000000ff */
[--C-:B------:R-:W-:Y:S01]  /*164e0*/  IMAD.MOV.U32 R61, RZ, RZ, R119.reuse ;  /* 0x000000ffff3d7224 */ /* 0x100fe200078e0077 */
[-C--:B------:R-:W-:Y:S01]  /*164f0*/  MOV R83, R119.reuse ;  /* 0x0000007700537202 */ /* 0x080fe20000000f00 */
[--C-:B------:R-:W-:Y:S01]  /*16500*/  IMAD.MOV.U32 R57, RZ, RZ, R119.reuse ;  /* 0x000000ffff397224 */ /* 0x100fe200078e0077 */
[-C--:B------:R-:W-:Y:S01]  /*16510*/  MOV R79, R119.reuse ;  /* 0x00000077004f7202 */ /* 0x080fe20000000f00 */
[----:B------:R-:W-:Y:S01]  /*16520*/  IMAD.MOV.U32 R49, RZ, RZ, R119 ;  /* 0x000000ffff317224 */ /* 0x000fe200078e0077 */
[----:B------:R-:W0:Y:S01]  /*16530*/  MUFU.EX2 R188, R188 ;  /* 0x000000bc00bc7308 */ /* 0x000e220000000800 */
[----:B--2---:R-:W-:Y:S01]  /*16540*/  FADD.FTZ R2, R194, R3 ;  /* 0x00000003c2027221 */ /* 0x004fe20000010000 */
[-C--:B------:R-:W-:Y:S01]  /*16550*/  MOV R75, R119.reuse ;  /* 0x00000077004b7202 */ /* 0x080fe20000000f00 */
[--C-:B------:R-:W-:Y:S01]  /*16560*/  IMAD.MOV.U32 R46, RZ, RZ, R119.reuse ;  /* 0x000000ffff2e7224 */ /* 0x100fe200078e0077 */
[-C--:B------:R-:W-:Y:S01]  /*16570*/  MOV R71, R119.reuse ;  /* 0x0000007700477202 */ /* 0x080fe20000000f00 */
[--C-:B------:R-:W-:Y:S01]  /*16580*/  IMAD.MOV.U32 R44, RZ, RZ, R119.reuse ;  /* 0x000000ffff2c7224 */ /* 0x100fe200078e0077 */
[-C--:B------:R-:W-:Y:S01]  /*16590*/  MOV R67, R119.reuse ;  /* 0x0000007700437202 */ /* 0x080fe20000000f00 */
[--C-:B------:R-:W-:Y:S01]  /*165a0*/  IMAD.MOV.U32 R42, RZ, RZ, R119.reuse ;  /* 0x000000ffff2a7224 */ /* 0x100fe200078e0077 */
[----:B------:R-:W2:Y:S01]  /*165b0*/  MUFU.EX2 R31, R31 ;  /* 0x0000001f001f7308 */ /* 0x000ea20000000800 */
[C---:B-1----:R-:W-:Y:S01]  /*165c0*/  FADD.FTZ R3, R27.reuse, R2 ;  /* 0x000000021b037221 */ /* 0x042fe20000010000 */
[----:B------:R-:W-:Y:S01]  /*165d0*/  F2FP.F16.F32.PACK_AB R194, R27, R194 ;  /* 0x000000c21bc2723e */ /* 0x000fe200000000ff */
[--C-:B------:R-:W-:Y:S01]  /*165e0*/  IMAD.MOV.U32 R34, RZ, RZ, R119.reuse ;  /* 0x000000ffff227224 */ /* 0x100fe200078e0077 */
[-C--:B------:R-:W-:Y:S01]  /*165f0*/  MOV R39, R119.reuse ;  /* 0x0000007700277202 */ /* 0x080fe20000000f00 */
[--C-:B------:R-:W-:Y:S01]  /*16600*/  IMAD.MOV.U32 R32, RZ, RZ, R119.reuse ;  /* 0x000000ffff207224 */ /* 0x100fe200078e0077 */
[-C--:B------:R-:W-:Y:S01]  /*16610*/  MOV R35, R119.reuse ;  /* 0x0000007700237202 */ /* 0x080fe20000000f00 */
[----:B------:R-:W-:Y:S01]  /*16620*/  IMAD.MOV.U32 R30, RZ, RZ, R119 ;  /* 0x000000ffff1e7224 */ /* 0x000fe200078e0077 */
[----:B------:R-:W1:Y:S01]  /*16630*/  MUFU.EX2 R190, R190 ;  /* 0x000000be00be7308 */ /* 0x000e620000000800 */
[----:B0-----:R-:W-:Y:S01]  /*16640*/  FADD.FTZ R2, R188, R3 ;  /* 0x00000003bc027221 */ /* 0x001fe20000010000 */
[--C-:B------:R-:W-:Y:S01]  /*16650*/  IMAD.MOV.U32 R28, RZ, RZ, R119.reuse ;  /* 0x000000ffff1c7224 */ /* 0x100fe200078e0077 */
[----:B------:R-:W-:Y:S01]  /*16660*/  MOV R27, R119 ;  /* 0x00000077001b7202 */ /* 0x000fe20000000f00 */
[----:B------:R-:W-:-:S04]  /*16670*/  IMAD.MOV.U32 R24, RZ, RZ, R119 ;  /* 0x000000ffff187224 */ /* 0x000fc800078e0077 */
[----:B------:R-:W0:Y:S01]  /*16680*/  MUFU.EX2 R87, R87 ;  /* 0x0000005700577308 */ /* 0x000e220000000800 */
[C---:B--2---:R-:W-:Y:S01]  /*16690*/  FADD.FTZ R3, R31.reuse, R2 ;  /* 0x000000021f037221 */ /* 0x044fe20000010000 */
[----:B------:R-:W-:Y:S02]  /*166a0*/  F2FP.F16.F32.PACK_AB R188, R31, R188 ;  /* 0x000000bc1fbc723e */ /* 0x000fe400000000ff */
[----:B------:R-:W-:-:S04]  /*166b0*/  MOV R31, R119 ;  /* 0x00000077001f7202 */ /* 0x000fc80000000f00 */
[----:B------:R-:W2:Y:S01]  /*166c0*/  MUFU.EX2 R91, R91 ;  /* 0x0000005b005b7308 */ /* 0x000ea20000000800 */
[----:B-1----:R-:W-:-:S07]  /*166d0*/  FADD.FTZ R2, R190, R3 ;  /* 0x00000003be027221 */ /* 0x002fce0000010000 */
[----:B------:R1:W3:Y:S01]  /*166e0*/  MUFU.EX2 R184, R53 ;  /* 0x0000003500b87308 */ /* 0x0002e20000000800 */
[C---:B0-----:R-:W-:Y:S01]  /*166f0*/  FADD.FTZ R2, R87.reuse, R2 ;  /* 0x0000000257027221 */ /* 0x041fe20000010000 */
[----:B------:R-:W-:Y:S02]  /*16700*/  F2FP.F16.F32.PACK_AB R190, R87, R190 ;  /* 0x000000be57be723e */ /* 0x000fe400000000ff */
[----:B------:R-:W-:-:S04]  /*16710*/  MOV R87, R119 ;  /* 0x0000007700577202 */ /* 0x000fc80000000f00 */
[----:B------:R-:W0:Y:S01]  /*16720*/  MUFU.EX2 R89, R89 ;  /* 0x0000005900597308 */ /* 0x000e220000000800 */
[----:B--2---:R-:W-:Y:S01]  /*16730*/  FADD.FTZ R3, R91, R2 ;  /* 0x000000025b037221 */ /* 0x004fe20000010000 */
[----:B-1----:R-:W-:-:S06]  /*16740*/  IMAD.MOV.U32 R53, RZ, RZ, R119 ;  /* 0x000000ffff357224 */ /* 0x002fcc00078e0077 */
[----:B------:R1:W2:Y:S01]  /*16750*/  MUFU.EX2 R186, R45 ;  /* 0x0000002d00ba7308 */ /* 0x0002a20000000800 */
[C---:B---3--:R-:W-:Y:S01]  /*16760*/  FADD.FTZ R2, R184.reuse, R3 ;  /* 0x00000003b8027221 */ /* 0x048fe20000010000 */
[----:B------:R-:W-:Y:S02]  /*16770*/  F2FP.F16.F32.PACK_AB R184, R184, R91 ;  /* 0x0000005bb8b8723e */ /* 0x000fe400000000ff */
[----:B------:R-:W-:-:S04]  /*16780*/  MOV R91, R119 ;  /* 0x00000077005b7202 */ /* 0x000fc80000000f00 */
        /* <DEDUP_REMOVED lines=8> */
[----:B0-----:R-:W-:Y:S01]  /*16810*/  FADD.FTZ R33, R181, R6 ;  /* 0x00000006b5217221 */ /* 0x001fe20000010000 */
[----:B---3--:R-:W-:Y:S01]  /*16820*/  FADD.FTZ R3, R41, R2 ;  /* 0x0000000229037221 */ /* 0x008fe20000010000 */
[C---:B------:R-:W-:Y:S02]  /*16830*/  F2FP.F16.F32.PACK_AB R181, R36.reuse, R181 ;  /* 0x000000b524b5723e */ /* 0x040fe400000000ff */
[----:B------:R-:W-:Y:S01]  /*16840*/  FADD.FTZ R6, R36, R33 ;  /* 0x0000002124067221 */ /* 0x000fe20000010000 */
[----:B------:R-:W-:Y:S02]  /*16850*/  IMAD.MOV.U32 R36, RZ, RZ, R119 ;  /* 0x000000ffff247224 */ /* 0x000fe400078e0077 */
[----:B------:R-:W0:Y:S01]  /*16860*/  MUFU.EX2 R59, R59 ;  /* 0x0000003b003b7308 */ /* 0x000e220000000800 */
[C---:B-1----:R-:W-:Y:S01]  /*16870*/  FADD.FTZ R2, R180.reuse, R3 ;  /* 0x00000003b4027221 */ /* 0x042fe20000010000 */
[----:B------:R-:W-:Y:S01]  /*16880*/  F2FP.F16.F32.PACK_AB R180, R180, R41 ;  /* 0x00000029b4b4723e */ /* 0x000fe200000000ff */
[----:B------:R-:W-:-:S05]  /*16890*/  IMAD.MOV.U32 R41, RZ, RZ, R119 ;  /* 0x000000ffff297224 */ /* 0x000fca00078e0077 */
[----:B------:R-:W1:Y:S01]  /*168a0*/  MUFU.EX2 R38, R38 ;  /* 0x0000002600267308 */ /* 0x000e620000000800 */
[----:B--2---:R-:W-:-:S07]  /*168b0*/  FADD.FTZ R33, R183, R6 ;  /* 0x00000006b7217221 */ /* 0x004fce0000010000 */
[----:B------:R2:W3:Y:S01]  /*168c0*/  MUFU.EX2 R182, R37 ;  /* 0x0000002500b67308 */ /* 0x0004e20000000800 */
[----:B0-----:R-:W-:-:S07]  /*168d0*/  FADD.FTZ R3, R59, R2 ;  /* 0x000000023b037221 */ /* 0x001fce0000010000 */
[----:B------:R-:W0:Y:S01]  /*168e0*/  MUFU.EX2 R177, R177 ;  /* 0x000000b100b17308 */ /* 0x000e220000000800 */
[C---:B-1----:R-:W-:Y:S01]  /*168f0*/  FADD.FTZ R6, R38.reuse, R33 ;  /* 0x0000002126067221 */ /* 0x042fe20000010000 */
[----:B------:R-:W-:Y:S01]  /*16900*/  F2FP.F16.F32.PACK_AB R183, R38, R183 ;  /* 0x000000b726b7723e */ /* 0x000fe200000000ff */
[--C-:B------:R-:W-:Y:S02]  /*16910*/  IMAD.MOV.U32 R38, RZ, RZ, R119.reuse ;  /* 0x000000ffff267224 */ /* 0x100fe400078e0077 */
[----:B--2---:R-:W-:-:S03]  /*16920*/  IMAD.MOV.U32 R37, RZ, RZ, R119 ;  /* 0x000000ffff257224 */ /* 0x004fc600078e0077 */
[----:B------:R-:W1:Y:S01]  /*16930*/  MUFU.EX2 R63, R63 ;  /* 0x0000003f003f7308 */ /* 0x000e620000000800 */
[C---:B---3--:R-:W-:Y:S01]  /*16940*/  FADD.FTZ R2, R182.reuse, R3 ;  /* 0x00000003b6027221 */ /* 0x048fe20000010000 */
[----:B------:R-:W-:Y:S02]  /*16950*/  F2FP.F16.F32.PACK_AB R182, R182, R59 ;  /* 0x0000003bb6b6723e */ /* 0x000fe400000000ff */
[----:B------:R-:W-:-:S04]  /*16960*/  MOV R59, R119 ;  /* 0x00000077003b7202 */ /* 0x000fc80000000f00 */
[----:B------:R2:W3:Y:S01]  /*16970*/  MUFU.EX2 R176, R25 ;  /* 0x0000001900b07308 */ /* 0x0004e20000000800 */
[----:B0-----:R-:W-:Y:S01]  /*16980*/  FADD.FTZ R33, R177, R6 ;  /* 0x00000006b1217221 */ /* 0x001fe20000010000 */
[----:B------:R-:W-:-:S03]  /*16990*/  F2FP.F16.F32.PACK_AB R177, R40, R177 ;  /* 0x000000b128b1723e */ /* 0x000fc600000000ff */
[----:B------:R-:W-:Y:S01]  /*169a0*/  FADD.FTZ R6, R40, R33 ;  /* 0x0000002128067221 */ /* 0x000fe20000010000 */
[--C-:B------:R-:W-:Y:S02]  /*169b0*/  IMAD.MOV.U32 R40, RZ, RZ, R119.reuse ;  /* 0x000000ffff287224 */ /* 0x100fe400078e0077 */
[----:B------:R-:W0:Y:S01]  /*169c0*/  MUFU.EX2 R179, R179 ;  /* 0x000000b300b37308 */ /* 0x000e220000000800 */
[----:B-1----:R-:W-:Y:S01]  /*169d0*/  FADD.FTZ R3, R63, R2 ;  /* 0x000000023f037221 */ /* 0x002fe20000010000 */
[----:B--2---:R-:W-:-:S06]  /*169e0*/  IMAD.MOV.U32 R25, RZ, RZ, R119 ;  /* 0x000000ffff197224 */ /* 0x004fcc00078e0077 */
[----:B------:R-:W1:Y:S01]  /*169f0*/  MUFU.EX2 R13, R13 ;  /* 0x0000000d000d7308 */ /* 0x000e620000000800 */
[C---:B---3--:R-:W-:Y:S01]  /*16a00*/  FADD.FTZ R2, R176.reuse, R3 ;  /* 0x00000003b0027221 */ /* 0x048fe20000010000 */
[----:B------:R-:W-:Y:S01]  /*16a10*/  F2FP.F16.F32.PACK_AB R176, R176, R63 ;  /* 0x0000003fb0b0723e */ /* 0x000fe200000000ff */
[----:B------:R-:W-:Y:S01]  /*16a20*/  IMAD.MOV.U32 R3, RZ, RZ, 0x3f800000 ;  /* 0x3f800000ff037424 */ /* 0x000fe200078e00ff */
[----:B------:R-:W-:-:S04]  /*16a30*/  MOV R63, R119 ;  /* 0x00000077003f7202 */ /* 0x000fc80000000f00 */
[----:B------:R-:W2:Y:S01]  /*16a40*/  MUFU.EX2 R26, R26 ;  /* 0x0000001a001a7308 */ /* 0x000ea20000000800 */
[----:B0-----:R-:W-:-:S07]  /*16a50*/  FADD.FTZ R33, R179, R6 ;  /* 0x00000006b3217221 */ /* 0x001fce0000010000 */
[----:B------:R0:W3:Y:S01]  /*16a60*/  MUFU.EX2 R178, R29 ;  /* 0x0000001d00b27308 */ /* 0x0000e20000000800 */
[----:B-1----:R-:W-:Y:S01]  /*16a70*/  FADD.FTZ R7, R13, R2 ;  /* 0x000000020d077221 */ /* 0x002fe20000010000 */
[----:B------:R-:W-:Y:S01]  /*16a80*/  MOV R2, 0x3f800000 ;  /* 0x3f80000000027802 */ /* 0x000fe20000000f00 */
[C---:B--2---:R-:W-:Y:S01]  /*16a90*/  FADD.FTZ R6, R26.reuse, R33 ;  /* 0x000000211a067221 */ /* 0x044fe20000010000 */
[----:B------:R-:W-:Y:S01]  /*16aa0*/  F2FP.F16.F32.PACK_AB R179, R26, R179 ;  /* 0x000000b31ab3723e */ /* 0x000fe200000000ff */
[--C-:B------:R-:W-:Y:S02]  /*16ab0*/  IMAD.MOV.U32 R33, RZ, RZ, R119.reuse ;  /* 0x000000ffff217224 */ /* 0x100fe400078e0077 */
[--C-:B0-----:R-:W-:Y:S02]  /*16ac0*/  IMAD.MOV.U32 R29, RZ, RZ, R119.reuse ;  /* 0x000000ffff1d7224 */ /* 0x101fe400078e0077 */
[----:B------:R-:W-:Y:S02]  /*16ad0*/  IMAD.MOV.U32 R26, RZ, RZ, R119 ;  /* 0x000000ffff1a7224 */ /* 0x000fe400078e0077 */
[C---:B---3--:R-:W-:Y:S01]  /*16ae0*/  FADD.FTZ R7, R178.reuse, R7 ;  /* 0x00000007b2077221 */ /* 0x048fe20000010000 */
[----:B------:R-:W-:Y:S01]  /*16af0*/  F2FP.F16.F32.PACK_AB R178, R178, R13 ;  /* 0x0000000db2b2723e */ /* 0x000fe200000000ff */
[----:B------:R-:W-:Y:S06]  /*16b00*/  @!P2 BRA `(.L_x_2384) ;  /* 0x000000580010a947 */ /* 0x000fec0003800000 */
[----:B------:R-:W-:Y:S01]  /*16b10*/  BSSY B1, `(.L_x_2384) ;  /* 0x0000583000017945 */ /* 0x000fe20003800000 */
[----:B------:R-:W-:Y:S01]  /*16b20*/  MOV R8, R4 ;  /* 0x0000000400087202 */ /* 0x000fe20000000f00 */
[----:B------:R-:W-:Y:S01]  /*16b30*/  IMAD.MOV.U32 R9, RZ, RZ, R5 ;  /* 0x000000ffff097224 */ /* 0x000fe200078e0005 */
[----:B------:R-:W-:Y:S01]  /*16b40*/  MOV R3, 0x3f800000 ;  /* 0x3f80000000037802 */ /* 0x000fe20000000f00 */
[----:B------:R-:W-:Y:S01]  /*16b50*/  IMAD.MOV.U32 R11, RZ, RZ, R208 ;  /* 0x000000ffff0b7224 */ /* 0x000fe200078e00d0 */
[----:B------:R-:W-:Y:S01]  /*16b60*/  CS2R R118, SRZ ;  /* 0x0000000000767805 */ /* 0x000fe2000001ff00 */
[----:B------:R-:W-:Y:S01]  /*16b70*/  IMAD.MOV.U32 R12, RZ, RZ, R205 ;  /* 0x000000ffff0c7224 */ /* 0x000fe200078e00cd */
        /* <DEDUP_REMOVED lines=47> */
.L_x_2395:
[----:B------:R-:W-:-:S05]  /*16e70*/  VIADD R0, R12, 0x1 ;  /* 0x000000010c007836 */ /* 0x000fca0000000000 */
[----:B------:R-:W-:-:S04]  /*16e80*/  ISETP.NE.AND P2, PT, R0, 0x2, PT ;  /* 0x000000020000780c */ /* 0x000fc80003f45270 */
[----:B------:R-:W-:Y:S02]  /*16e90*/  SEL R208, RZ, 0x1, P2 ;  /* 0x00000001ffd07807 */ /* 0x000fe40001000000 */
[----:B------:R-:W-:Y:S02]  /*16ea0*/  SEL R205, R0, RZ, P2 ;  /* 0x000000ff00cd7207 */ /* 0x000fe40001000000 */
[----:B------:R-:W-:Y:S01]  /*16eb0*/  LOP3.LUT R208, R11, R208, RZ, 0x3c, !PT ;  /* 0x000000d00bd07212 */ /* 0x000fe200078e3cff */
[----:B------:R-:W-:Y:S06]  /*16ec0*/  @!P0 BRA `(.L_x_2385) ;  /* 0x0000000000048947 */ /* 0x000fec0003800000 */
[----:B------:R-:W-:Y:S01]  /*16ed0*/  BPT.TRAP 0x1 ;  /* 0x000000040000795c */ /* 0x000fe20000300000 */
.L_x_2385:
[----:B------:R-:W-:Y:S01]  /*16ee0*/  IMAD R13, R205, 0x8, R18 ;  /* 0x00000008cd0d7824 */ /* 0x000fe200078e0212 */
[----:B------:R-:W-:-:S04]  /*16ef0*/  SHF.L.U32 R4, R208, 0x1f, RZ ;  /* 0x0000001fd0047819 */ /* 0x000fc800000006ff */
[----:B------:R0:W1:Y:S01]  /*16f00*/  SYNCS.PHASECHK.TRANS64.TRYWAIT P2, [R13+URZ+0x36830], R4 ;  /* 0x036830040d0075a7 */ /* 0x000062000804017f */
[----:B------:R-:W-:Y:S05]  /*16f10*/  @!P0 BRA `(.L_x_2386) ;  /* 0x0000000000048947 */ /* 0x000fea0003800000 */
[----:B------:R-:W-:Y:S01]  /*16f20*/  BPT.TRAP 0x1 ;  /* 0x000000040000795c */ /* 0x000fe20000300000 */
.L_x_2386:
[----:B------:R-:W-:Y:S01]  /*16f30*/  IMAD R0, R205, 0xa80, R212 ;  /* 0x00000a80cd007824 */ /* 0x000fe200078e02d4 */
[----:B------:R-:W-:Y:S03]  /*16f40*/  BSSY B2, `(.L_x_2387) ;  /* 0x0000006000027945 */ /* 0x000fe60003800000 */
[C---:B------:R-:W-:Y:S01]  /*16f50*/  VIADD R20, R0.reuse, 0x80 ;  /* 0x0000008000147836 */ /* 0x040fe20000000000 */
[----:B------:R-:W-:Y:S01]  /*16f60*/  IADD3 R120, R0, 0x100, RZ ;  /* 0x0000010000787810 */ /* 0x000fe20007ffe0ff */
[----:B-1----:R-:W-:Y:S06]  /*16f70*/  @P2 BRA `(.L_x_2388) ;  /* 0x0000000000082947 */ /* 0x002fec0003800000 */
[----:B------:R-:W1:Y:S02]  /*16f80*/  SYNCS.PHASECHK.TRANS64.TRYWAIT P2, [R13+URZ+0x36830], R4 ;  /* 0x036830040d0075a7 */ /* 0x000e64000804017f */
[----:B-1----:R-:W-:Y:S05]  /*16f90*/  @!P2 BRA `(.L_x_2389) ;  /* 0x000001440088a947 */ /* 0x002fea0003800000 */
.L_x_2388:
[----:B------:R-:W-:Y:S05]  /*16fa0*/  BSYNC B2 ;  /* 0x0000000000027941 */ /* 0x000fea0003800000 */
.L_x_2387:
[----:B------:R-:W2:Y:S04]  /*16fb0*/  LDL.64 R14, [R1+0x30] ;  /* 0x00003000010e7983 */ /* 0x000ea80000100a00 */
[----:B------:R-:W3:Y:S01]  /*16fc0*/  LDL.64 R122, [R1+0x38] ;  /* 0x00003800017a7983 */ /* 0x000ee20000100a00 */
[----:B------:R-:W-:Y:S01]  /*16fd0*/  WARPGROUP.ARRIVE ;  /* 0x00000000000079c5 */ /* 0x000fe20000000000 */
[----:B------:R-:W-:Y:S01]  /*16fe0*/  IMAD.MOV.U32 R21, RZ, RZ, 0x40000040 ;  /* 0x40000040ff157424 */ /* 0x000fe200078e00ff */
[----:B------:R-:W-:-:S04]  /*16ff0*/  R2UR UR6, R20 ;  /* 0x00000000140672ca */ /* 0x000fc800000e0000 */
[C---:B------:R-:W-:Y:S01]  /*17000*/  R2UR UR7, R21.reuse ;  /* 0x00000000150772ca */ /* 0x040fe200000e0000 */
[----:B------:R-:W-:Y:S01]  /*17010*/  IMAD.MOV.U32 R20, RZ, RZ, R120 ;  /* 0x000000ffff147224 */ /* 0x000fe200078e0078 */
[----:B------:R-:W-:-:S04]  /*17020*/  R2UR UR19, R21 ;  /* 0x00000000151372ca */ /* 0x000fc800000e0000 */
[----:B------:R-:W-:Y:S01]  /*17030*/  R2UR UR18, R20 ;  /* 0x00000000141272ca */ /* 0x000fe200000e0000 */
[----:B------:R-:W-:Y:S01]  /*17040*/  VIADD R20, R0, 0x200 ;  /* 0x0000020000147836 */ /* 0x000fe20000000000 */
[----:B------:R-:W-:-:S04]  /*17050*/  R2UR UR15, R21 ;  /* 0x00000000150f72ca */ /* 0x000fc800000e0000 */
[----:B------:R-:W-:Y:S02]  /*17060*/  R2UR UR14, R20 ;  /* 0x00000000140e72ca */ /* 0x000fe400000e0000 */
[----:B--2---:R-:W-:Y:S01]  /*17070*/  R2UR UR42, R14 ;  /* 0x000000000e2a72ca */ /* 0x004fe200000e0000 */
[----:B------:R-:W-:Y:S01]  /*17080*/  IMAD.MOV.U32 R14, RZ, RZ, R0 ;  /* 0x000000ffff0e7224 */ /* 0x000fe200078e0000 */
[----:B------:R-:W-:Y:S01]  /*17090*/  R2UR UR43, R15 ;  /* 0x000000000f2b72ca */ /* 0x000fe200000e0000 */
[----:B------:R-:W-:Y:S01]  /*170a0*/  IMAD.MOV.U32 R15, RZ, RZ, 0x40000040 ;  /* 0x40000040ff0f7424 */ /* 0x000fe200078e00ff */
[----:B---3--:R-:W-:Y:S02]  /*170b0*/  R2UR UR28, R122 ;  /* 0x000000007a1c72ca */ /* 0x008fe400000e0000 */
        /* <DEDUP_REMOVED lines=27> */
[----:B------:R-:W-:Y:S01]  /*17270*/  VIADD R120, R0, 0x280 ;  /* 0x0000028000787836 */ /* 0x000fe20000000000 */
[----:B------:R-:W-:Y:S02]  /*17280*/  WARPGROUP.DEPBAR.LE gsb0, 0x0 ;  /* 0x00008000000079c5 */ /* 0x000fe40000010000 */
[----:B------:R-:W-:-:S06]  /*17290*/  WARPGROUP.ARRIVE ;  /* 0x00000000000079c5 */ /* 0x000fcc0000000000 */
[----:B------:R-:W-:Y:S01]  /*172a0*/  HGMMA.64x16x16.F32 R136, gdesc[UR12], RZ, !UPT, gsb0 ;  /* 0x002000000c8879f0 */ /* 0x000fe2000c0008ff */
[----:B------:R-:W-:Y:S01]  /*172b0*/  IMAD.MOV.U32 R121, RZ, RZ, 0x40000040 ;  /* 0x40000040ff797424 */ /* 0x000fe200078e00ff */
[----:B------:R-:W-:-:S04]  /*172c0*/  R2UR UR10, R120 ;  /* 0x00000000780a72ca */ /* 0x000fc800000e0000 */
[----:B------:R-:W-:Y:S01]  /*172d0*/  R2UR UR11, R121 ;  /* 0x00000000790b72ca */ /* 0x000fe200000e0000 */
[----:B------:R-:W-:Y:S01]  /*172e0*/  UMOV UR8, UR28 ;  /* 0x0000001c00087c82 */ /* 0x000fe20008000000 */
[----:B------:R-:W-:Y:S01]  /*172f0*/  UMOV UR9, UR29 ;  /* 0x0000001d00097c82 */ /* 0x000fe20008000000 */
[----:B------:R-:W-:Y:S02]  /*17300*/  WARPGROUP.DEPBAR.LE gsb0, 0x0 ;  /* 0x00008000000079c5 */ /* 0x000fe40000010000 */
[----:B------:R-:W-:-:S08]  /*17310*/  WARPGROUP.ARRIVE ;  /* 0x00000000000079c5 */ /* 0x000fd00000000000 */
[----:B------:R-:W-:Y:S01]  /*17320*/  HGMMA.64x16x16.F32 R128, gdesc[UR8], RZ, !UPT, gsb0 ;  /* 0x00200000088079f0 */ /* 0x000fe2000c0008ff */
[C---:B------:R-:W-:Y:S01]  /*17330*/  VIADD R120, R0.reuse, 0x182 ;  /* 0x0000018200787836 */ /* 0x040fe20000000000 */
[----:B------:R-:W-:Y:S01]  /*17340*/  IADD3 R14, R0, 0x300, RZ ;  /* 0x00000300000e7810 */ /* 0x000fe20007ffe0ff */
[----:B------:R-:W-:Y:S01]  /*17350*/  IMAD.MOV.U32 R121, RZ, RZ, 0x40000040 ;  /* 0x40000040ff797424 */ /* 0x000fe200078e00ff */
[----:B------:R-:W-:Y:S02]  /*17360*/  R2UR UR59, R15 ;  /* 0x000000000f3b72ca */ /* 0x000fe400000e0000 */
[----:B------:R-:W-:Y:S02]  /*17370*/  R2UR UR58, R14 ;  /* 0x000000000e3a72ca */ /* 0x000fe400000e0000 */
[----:B------:R-:W-:Y:S02]  /*17380*/  R2UR UR26, R120 ;  /* 0x00000000781a72ca */ /* 0x000fe400000e0000 */
[----:B------:R-:W-:-:S02]  /*17390*/  R2UR UR27, R121 ;  /* 0x00000000791b72ca */ /* 0x000fc400000e0000 */
[----:B------:R-:W-:Y:S02]  /*173a0*/  IADD3 R120, R0, 0x302, RZ ;  /* 0x0000030200787810 */ /* 0x000fe40007ffe0ff */
[----:B------:R-:W-:Y:S02]  /*173b0*/  MOV R121, 0x40000040 ;  /* 0x4000004000797802 */ /* 0x000fe40000000f00 */
[----:B------:R-:W-:Y:S02]  /*173c0*/  R2UR UR46, R120 ;  /* 0x00000000782e72ca */ /* 0x000fe400000e0000 */
[----:B------:R-:W-:Y:S02]  /*173d0*/  R2UR UR47, R121 ;  /* 0x00000000792f72ca */ /* 0x000fe400000e0000 */
[----:B--2---:R-:W-:Y:S02]  /*173e0*/  R2UR UR38, R122 ;  /* 0x000000007a2672ca */ /* 0x004fe400000e0000 */
[----:B------:R-:W-:Y:S01]  /*173f0*/  R2UR UR39, R123 ;  /* 0x000000007b2772ca */ /* 0x000fe200000e0000 */
[----:B------:R-:W-:Y:S01]  /*17400*/  UMOV UR56, UR28 ;  /* 0x0000001c00387c82 */ /* 0x000fe20008000000 */
[----:B------:R-:W-:Y:S01]  /*17410*/  UMOV UR57, UR29 ;  /* 0x0000001d00397c82 */ /* 0x000fe20008000000 */
[----:B------:R-:W-:-:S02]  /*17420*/  WARPGROUP.DEPBAR.LE gsb0, 0x0 ;  /* 0x00008000000079c5 */ /* 0x000fc40000010000 */
[----:B------:R-:W-:-:S06]  /*17430*/  WARPGROUP.ARRIVE ;  /* 0x00000000000079c5 */ /* 0x000fcc0000000000 */
[----:B------:R-:W-:Y:S01]  /*17440*/  HGMMA.64x16x16.F32 R120, gdesc[UR56], RZ, !UPT, gsb0 ;  /* 0x00200000387879f0 */ /* 0x000fe2000c0008ff */
        /* <DEDUP_REMOVED lines=47> */
[----:B------:R-:W-:Y:S01]  /*17740*/  MOV R5, UR45 ;  /* 0x0000002d00057c02 */ /* 0x000fe20008000f00 */
[----:B------:R-:W-:Y:S02]  /*17750*/  WARPGROUP.DEPBAR.LE gsb0, 0x0 ;  /* 0x00008000000079c5 */ /* 0x000fe40000010000 */
[----:B------:R-:W-:Y:S01]  /*17760*/  WARPGROUP.ARRIVE ;  /* 0x00000000000079c5 */ /* 0x000fe20000000000 */
[----:B01----:R-:W-:Y:S01]  /*17770*/  MOV R4, UR44 ;  /* 0x0000002c00047c02 */ /* 0x003fe20008000f00 */
[----:B------:R-:W-:Y:S01]  /*17780*/  VIADD R14, R0, 0x4 ;  /* 0x00000004000e7836 */ /* 0x000fe20000000000 */
[----:B------:R-:W-:Y:S01]  /*17790*/  UMOV UR12, UR38 ;  /* 0x00000026000c7c82 */ /* 0x000fe20008000000 */
[----:B------:R-:W-:Y:S01]  /*177a0*/  IMAD.MOV.U32 R15, RZ, RZ, 0x40000040 ;  /* 0x40000040ff0f7424 */ /* 0x000fe200078e00ff */
[----:B------:R-:W-:-:S02]  /*177b0*/  UMOV UR13, UR39 ;  /* 0x00000027000d7c82 */ /* 0x000fc40008000000 */
[----:B------:R-:W-:Y:S01]  /*177c0*/  HGMMA.64x16x16.F32 R128, gdesc[UR16], R128, gsb0 ;  /* 0x00200000108079f0 */ /* 0x000fe20008000880 */
[----:B------:R-:W-:Y:S01]  /*177d0*/  UMOV UR44, UR42 ;  /* 0x0000002a002c7c82 */ /* 0x000fe20008000000 */
[----:B------:R-:W-:Y:S01]  /*177e0*/  UMOV UR45, UR43 ;  /* 0x0000002b002d7c82 */ /* 0x000fe20008000000 */
[----:B------:R-:W-:Y:S01]  /*177f0*/  UMOV UR8, UR38 ;  /* 0x0000002600087c82 */ /* 0x000fe20008000000 */
[----:B------:R-:W-:Y:S01]  /*17800*/  UMOV UR9, UR39 ;  /* 0x0000002700097c82 */ /* 0x000fe20008000000 */
[----:B------:R-:W2:Y:S01]  /*17810*/  LDL.64 R20, [R1+0x20] ;  /* 0x0000200001147983 */ /* 0x000ea20000100a00 */
[----:B------:R-:W-:Y:S02]  /*17820*/  WARPGROUP.DEPBAR.LE gsb0, 0x0 ;  /* 0x00008000000079c5 */ /* 0x000fe40000010000 */
[----:B------:R-:W-:-:S06]  /*17830*/  WARPGROUP.ARRIVE ;  /* 0x00000000000079c5 */ /* 0x000fcc0000000000 */
[----:B------:R-:W-:Y:S01]  /*17840*/  HGMMA.64x16x16.F32 R120, gdesc[UR44], R120, gsb0 ;  /* 0x002000002c7879f0 */ /* 0x000fe20008000878 */
[----:B------:R-:W-:Y:S02]  /*17850*/  R2UR UR14, R14 ;  /* 0x000000000e0e72ca */ /* 0x000fe400000e0000 */
[----:B------:R-:W-:Y:S01]  /*17860*/  R2UR UR15, R15 ;  /* 0x000000000f0f72ca */ /* 0x000fe200000e0000 */
[----:B------:R-:W-:Y:S01]  /*17870*/  VIADD R14, R0, 0x84 ;  /* 0x00000084000e7836 */ /* 0x000fe20000000000 */
[----:B------:R-:W-:Y:S02]  /*17880*/  WARPGROUP.DEPBAR.LE gsb0, 0x0 ;  /* 0x00008000000079c5 */ /* 0x000fe40000010000 */
[----:B------:R-:W-:-:S09]  /*17890*/  WARPGROUP.ARRIVE ;  /* 0x00000000000079c5 */ /* 0x000fd20000000000 */
[----:B------:R-:W-:Y:S01]  /*178a0*/  HGMMA.64x16x16.F32 R168, gdesc[UR12], R168, gsb0 ;  /* 0x002000000ca879f0 */ /* 0x000fe200080008a8 */
[----:B------:R-:W-:Y:S01]  /*178b0*/  IMAD.MOV.U32 R15, RZ, RZ, 0x40000040 ;  /* 0x40000040ff0f7424 */ /* 0x000fe200078e00ff */
[----:B------:R-:W-:-:S04]  /*178c0*/  R2UR UR10, R14 ;  /* 0x000000000e0a72ca */ /* 0x000fc800000e0000 */
        /* <DEDUP_REMOVED lines=321> */
[----:B------:R-:W-:Y:S01]  /*18ce0*/  R2UR UR45, R5 ;  /* 0x00000000052d72ca */ /* 0x000fe200000e0000 */
[----:B------:R-:W-:Y:S01]  /*18cf0*/  IMAD.MOV.U32 R5, RZ, RZ, 0x40000040 ;  /* 0x40000040ff057424 */ /* 0x000fe200078e00ff */
[----:B------:R-:W-:Y:S02]  /*18d00*/  R2UR UR44, R4 ;  /* 0x00000000042c72ca */ /* 0x000fe400000e0000 */
[----:B------:R-:W-:Y:S02]  /*18d10*/  IADD3 R4, R0, 0x406, RZ ;  /* 0x0000040600047810 */ /* 0x000fe40007ffe0ff */
        /* <DEDUP_REMOVED lines=395> */
.L_x_2390:
[----:B------:R-:W-:Y:S02]  /*1a5d0*/  SHF.L.U32 R0, R11, 0x1f, RZ ;  /* 0x0000001f0b007819 */ /* 0x000fe400000006ff */
[----:B------:R-:W-:-:S04]  /*1a5e0*/  LEA R11, R12, R18, 0x3 ;  /* 0x000000120c0b7211 */ /* 0x000fc800078e18ff */
[----:B------:R0:W1:Y:S01]  /*1a5f0*/  SYNCS.PHASECHK.TRANS64.TRYWAIT P2, [R11+URZ+0x36850], R0 ;  /* 0x036850000b0075a7 */ /* 0x000062000804017f */
[----:B------:R-:W-:Y:S05]  /*1a600*/  @!P0 BRA `(.L_x_2391) ;  /* 0x0000000000048947 */ /* 0x000fea0003800000 */
[----:B------:R-:W-:Y:S01]  /*1a610*/  BPT.TRAP 0x1 ;  /* 0x000000040000795c */ /* 0x000fe20000300000 */
.L_x_2391:
[----:B------:R-:W-:Y:S04]  /*1a620*/  BSSY B2, `(.L_x_2392) ;  /* 0x0000004000027945 */ /* 0x000fe80003800000 */
[----:B-1----:R-:W-:Y:S05]  /*1a630*/  @P2 BRA `(.L_x_2393) ;  /* 0x0000000000082947 */ /* 0x002fea0003800000 */
[----:B------:R-:W1:Y:S02]  /*1a640*/  SYNCS.PHASECHK.TRANS64.TRYWAIT P2, [R11+URZ+0x36850], R0 ;  /* 0x036850000b0075a7 */ /* 0x000e64000804017f */
[----:B-1----:R-:W-:Y:S05]  /*1a650*/  @!P2 BRA `(.L_x_2394) ;  /* 0x0000010c00eca947 */ /* 0x002fea0003800000 */
.L_x_2393:
[----:B------:R-:W-:Y:S05]  /*1a660*/  BSYNC B2 ;  /* 0x0000000000027941 */ /* 0x000fea0003800000 */
.L_x_2392:
[----:B01----:R-:W-:Y:S01]  /*1a670*/  VIADD R0, R18, 0x400 ;  /* 0x0000040012007836 */ /* 0x003fe20000000000 */
[----:B------:R-:W-:Y:S01]  /*1a680*/  WARPGROUP.ARRIVE ;  /* 0x00000000000079c5 */ /* 0x000fe20000000000 */
[----:B------:R-:W-:Y:S01]  /*1a690*/  IMAD.MOV.U32 R15, RZ, RZ, 0x40000040 ;  /* 0x40000040ff0f7424 */ /* 0x000fe200078e00ff */
[----:B------:R-:W-:Y:S01]  /*1a6a0*/  MOV R3, 0x40000040 ;  /* 0x4000004000037802 */ /* 0x000fe20000000f00 */
[----:B------:R-:W-:Y:S01]  /*1a6b0*/  IMAD.MOV.U32 R5, RZ, RZ, 0x40000040 ;  /* 0x40000040ff057424 */ /* 0x000fe200078e00ff */
[----:B------:R-:W-:Y:S01]  /*1a6c0*/  SHF.R.U32.HI R0, RZ, 0x4, R0 ;  /* 0x00000004ff007819 */ /* 0x000fe20000011600 */
[----:B------:R-:W-:Y:S01]  /*1a6d0*/  ULDC UR4, c[0x0][0x988] ;  /* 0x0002620000047ab9 */ /* 0x000fe20000000800 */
[----:B------:R-:W-:Y:S01]  /*1a6e0*/  R2UR UR7, R15 ;  /* 0x000000000f0772ca */ /* 0x000fe200000e0000 */
[----:B------:R-:W-:Y:S01]  /*1a6f0*/  @!P1 VIADD R11, R11, 0x36860 ;  /* 0x000368600b0b9836 */ /* 0x000fe20000000000 */
[----:B------:R-:W-:Y:S02]  /*1a700*/  LOP3.LUT R0, R0, 0x3fff, RZ, 0xc0, !PT ;  /* 0x00003fff00007812 */ /* 0x000fe400078ec0ff */
[----:B------:R-:W-:-:S02]  /*1a710*/  MOV R21, 0x40000040 ;  /* 0x4000004000157802 */ /* 0x000fc40000000f00 */
[----:B------:R-:W-:Y:S02]  /*1a720*/  LOP3.LUT R0, R0, 0x3800000, RZ, 0xfc, !PT ;  /* 0x0380000000007812 */ /* 0x000fe400078efcff */
[----:B------:R-:W-:-:S03]  /*1a730*/  @!P1 IADD3 R13, R13, 0x36840, RZ ;  /* 0x000368400d0d9810 */ /* 0x000fc60007ffe0ff */
[----:B------:R-:W-:Y:S01]  /*1a740*/  IMAD R14, R12, 0xa80, R0 ;  /* 0x00000a800c0e7824 */ /* 0x000fe200078e0200 */
[----:B------:R-:W-:Y:S01]  /*1a750*/  @!P1 PRMT R13, RZ, 0x654, R13 ;  /* 0x00000654ff0d9816 */ /* 0x000fe2000000000d */
[----:B------:R-:W-:Y:S02]  /*1a760*/  IMAD.SHL.U32 R0, R213, 0x80, RZ ;  /* 0x00000080d5007824 */ /* 0x000fe400078e00ff */
[C---:B------:R-:W-:Y:S01]  /*1a770*/  VIADD R2, R14.reuse, 0x80 ;  /* 0x000000800e027836 */ /* 0x040fe20000000000 */
[----:B------:R-:W-:Y:S01]  /*1a780*/  R2UR UR6, R14 ;  /* 0x000000000e0672ca */ /* 0x000fe200000e0000 */
[----:B------:R-:W-:Y:S01]  /*1a790*/  IMAD R0, R10, -0x70, R0 ;  /* 0xffffff900a007824 */ /* 0x000fe200078e0200 */
[C---:B------:R-:W-:Y:S01]  /*1a7a0*/  IADD3 R4, R14.reuse, 0x200, RZ ;  /* 0x000002000e047810 */ /* 0x040fe20007ffe0ff */
[----:B------:R-:W-:-:S03]  /*1a7b0*/  VIADD R20, R14, 0x280 ;  /* 0x000002800e147836 */ /* 0x000fc60000000000 */
[----:B------:R-:W-:-:S05]  /*1a7c0*/  IADD3 R0, R0, 0x1, R220 ;  /* 0x0000000100007810 */ /* 0x000fca0007ffe0dc */
[----:B------:R-:W-:Y:S02]  /*1a7d0*/  IMAD.IADD R0, R0, 0x1, -R215 ;  /* 0x0000000100007824 */ /* 0x000fe400078e0ad7 */
[----:B------:R-:W-:Y:S01]  /*1a7e0*/  HGMMA.64x192x16.F32 R24, R200, gdesc[UR4].tnspB, R24, gsb0 ;  /* 0x42e00004c8187df0 */ /* 0x000fe20008000818 */
[----:B------:R-:W-:Y:S01]  /*1a7f0*/  R2UR UR6, R2 ;  /* 0x00000000020672ca */ /* 0x000fe200000e0000 */
[----:B------:R-:W-:Y:S01]  /*1a800*/  VIADD R2, R14, 0x100 ;  /* 0x000001000e027836 */ /* 0x000fe20000000000 */
[----:B------:R-:W-:Y:S01]  /*1a810*/  R2UR UR7, R3 ;  /* 0x00000000030772ca */ /* 0x000fe200000e0000 */
[----:B------:R-:W-:Y:S02]  /*1a820*/  IMAD.MOV.U32 R3, RZ, RZ, 0x40000040 ;  /* 0x40000040ff037424 */ /* 0x000fe400078e00ff */
[----:B------:R-:W-:Y:S01]  /*1a830*/  IMAD R0, R224, -0x2, R0 ;  /* 0xfffffffee0007824 */ /* 0x000fe200078e0200 */
[----:B------:R-:W-:Y:S02]  /*1a840*/  WARPGROUP.DEPBAR.LE gsb0, 0x0 ;  /* 0x00008000000079c5 */ /* 0x000fe40000010000 */
[----:B------:R-:W-:-:S11]  /*1a850*/  WARPGROUP.ARRIVE ;  /* 0x00000000000079c5 */ /* 0x000fd60000000000 */
        /* <DEDUP_REMOVED lines=9> */
[----:B------:R-:W-:Y:S01]  /*1a8f0*/  IMAD.IADD R2, R225, 0x1, R0 ;  /* 0x00000001e1027824 */ /* 0x000fe200078e0200 */
[----:B------:R-:W-:-:S04]  /*1a900*/  R2UR UR7, R3 ;  /* 0x00000000030772ca */ /* 0x000fc800000e0000 */
        /* <DEDUP_REMOVED lines=78> */
[C---:B------:R-:W-:Y:S01]  /*1adf0*/  ISETP.GT.AND P3, PT, R2.reuse, 0x69, PT ;  /* 0x000000690200780c */ /* 0x040fe20003f64270 */
[----:B------:R-:W-:Y:S01]  /*1ae00*/  VIADD R2, R2, 0x8 ;  /* 0x0000000802027836 */ /* 0x000fe20000000000 */
[----:B------:R-:W-:Y:S02]  /*1ae10*/  FSEL R124, R124, -INF , P2 ;  /* 0xff8000007c7c7808 */ /* 0x000fe40001000000 */
[----:B------:R-:W-:Y:S02]  /*1ae20*/  FMNMX.FTZ R0, R121, R0, !PT ;  /* 0x0000000079007209 */ /* 0x000fe40007810000 */
[----:B------:R-:W-:Y:S02]  /*1ae30*/  FSEL R125, R125, -INF , P3 ;  /* 0xff8000007d7d7808 */ /* 0x000fe40001800000 */
[----:B------:R-:W-:Y:S02]  /*1ae40*/  FMNMX.FTZ R0, R124, R0, !PT ;  /* 0x000000007c007209 */ /* 0x000fe40007810000 */
[----:B------:R-:W-:-:S02]  /*1ae50*/  ISETP.GT.AND P3, PT, R2, RZ, PT ;  /* 0x000000ff0200720c */ /* 0x000fc40003f64270 */
[----:B------:R-:W-:Y:S02]  /*1ae60*/  FMNMX.FTZ R3, R125, R0, !PT ;  /* 0x000000007d037209 */ /* 0x000fe40007810000 */
[----:B------:R-:W-:Y:S02]  /*1ae70*/  ISETP.GT.AND P4, PT, R2, 0x1, PT ;  /* 0x000000010200780c */ /* 0x000fe40003f84270 */
[----:B------:R-:W-:Y:S01]  /*1ae80*/  FSEL R170, R170, -INF , P3 ;  /* 0xff800000aaaa7808 */ /* 0x000fe20001800000 */
[----:B------:R-:W0:Y:S01]  /*1ae90*/  SHFL.BFLY PT, R0, R3, 0x2, 0x1f ;  /* 0x0c401f0003007f89 */ /* 0x000e2200000e0000 */
[C---:B------:R-:W-:Y:S02]  /*1aea0*/  ISETP.GT.AND P5, PT, R2.reuse, 0x8, PT ;  /* 0x000000080200780c */ /* 0x040fe40003fa4270 */
[----:B------:R-:W-:Y:S02]  /*1aeb0*/  FSEL R171, R171, -INF , P4 ;  /* 0xff800000abab7808 */ /* 0x000fe40002000000 */
[----:B------:R-:W-:-:S02]  /*1aec0*/  ISETP.GT.AND P6, PT, R2, 0x9, PT ;  /* 0x000000090200780c */ /* 0x000fc40003fc4270 */
[----:B------:R-:W-:Y:S02]  /*1aed0*/  FSEL R174, R174, -INF , P5 ;  /* 0xff800000aeae7808 */ /* 0x000fe40002800000 */
[----:B------:R-:W-:Y:S02]  /*1aee0*/  FSEL R175, R175, -INF , P6 ;  /* 0xff800000afaf7808 */ /* 0x000fe40003000000 */
[C---:B------:R-:W-:Y:S02]  /*1aef0*/  ISETP.GT.AND P3, PT, R2.reuse, 0x10, PT ;  /* 0x000000100200780c */ /* 0x040fe40003f64270 */
[----:B------:R-:W-:Y:S02]  /*1af00*/  ISETP.GT.AND P4, PT, R2, 0x11, PT ;  /* 0x000000110200780c */ /* 0x000fe40003f84270 */
[----:B------:R-:W-:Y:S02]  /*1af10*/  FSEL R162, R162, -INF , P3 ;  /* 0xff800000a2a27808 */ /* 0x000fe40001800000 */
[----:B------:R-:W-:-:S02]  /*1af20*/  ISETP.GT.AND P5, PT, R2, 0x18, PT ;  /* 0x000000180200780c */ /* 0x000fc40003fa4270 */
[----:B------:R-:W-:Y:S02]  /*1af30*/  FSEL R163, R163, -INF , P4 ;  /* 0xff800000a3a37808 */ /* 0x000fe40002000000 */
[----:B------:R-:W-:Y:S02]  /*1af40*/  ISETP.GT.AND P6, PT, R2, 0x19, PT ;  /* 0x000000190200780c */ /* 0x000fe40003fc4270 */
[----:B------:R-:W-:Y:S02]  /*1af50*/  FSEL R166, R166, -INF , P5 ;  /* 0xff800000a6a67808 */ /* 0x000fe40002800000 */
[----:B0-----:R-:W-:Y:S01]  /*1af60*/  FMNMX.FTZ R3, R3, R0, !PT ;  /* 0x0000000003037209 */ /* 0x001fe20007810000 */
[----:B------:R-:W-:Y:S02]  /*1af70*/  WARPGROUP.DEPBAR.LE gsb0, 0x0 ;  /* 0x00008000000079c5 */ /* 0x000fe40000010000 */
[----:B------:R-:W-:Y:S01]  /*1af80*/  WARPGROUP.ARRIVE ;  /* 0x00000000000079c5 */ /* 0x000fe20000000000 */
[----:B------:R-:W-:Y:S01]  /*1af90*/  FSEL R167, R167, -INF , P6 ;  /* 0xff800000a7a77808 */ /* 0x000fe20003000000 */
[----:B------:R-:W0:Y:S01]  /*1afa0*/  SHFL.BFLY PT, R12, R3, 0x1, 0x1f ;  /* 0x0c201f00030c7f89 */ /* 0x000e2200000e0000 */
[C---:B------:R-:W-:Y:S01]  /*1afb0*/  ISETP.GT.AND P3, PT, R2.reuse, 0x20, PT ;  /* 0x000000200200780c */ /* 0x040fe20003f64270 */
[----:B------:R-:W-:Y:S01]  /*1afc0*/  IMAD.U32 R0, RZ, RZ, UR4 ;  /* 0x00000004ff007e24 */ /* 0x000fe2000f8e00ff */
[----:B------:R-:W-:Y:S01]  /*1afd0*/  ISETP.GT.AND P4, PT, R2, 0x21, PT ;  /* 0x000000210200780c */ /* 0x000fe20003f84270 */
[----:B------:R-:W-:Y:S01]  /*1afe0*/  HGMMA.64x192x16.F32 R24, R188, gdesc[UR4].tnspB, R24, gsb0 ;  /* 0x42e00004bc187df0 */ /* 0x000fe20008000818 */
[----:B------:R-:W-:-:S02]  /*1aff0*/  R2UR UR6, R4 ;  /* 0x00000000040672ca */ /* 0x000fc400000e0000 */
[----:B------:R-:W-:Y:S02]  /*1b000*/  R2UR UR7, R5 ;  /* 0x00000000050772ca */ /* 0x000fe400000e0000 */
[----:B------:R-:W-:Y:S02]  /*1b010*/  FMNMX.FTZ R4, R170, R8, !PT ;  /* 0x00000008aa047209 */ /* 0x000fe40007810000 */
[----:B------:R-:W-:Y:S02]  /*1b020*/  FSEL R154, R154, -INF , P3 ;  /* 0xff8000009a9a7808 */ /* 0x000fe40001800000 */
[----:B------:R-:W-:Y:S02]  /*1b030*/  FMNMX.FTZ R4, R171, R4, !PT ;  /* 0x00000004ab047209 */ /* 0x000fe40007810000 */
[----:B------:R-:W-:Y:S02]  /*1b040*/  ISETP.GT.AND P5, PT, R2, 0x28, PT ;  /* 0x000000280200780c */ /* 0x000fe40003fa4270 */
[----:B------:R-:W-:-:S02]  /*1b050*/  FMNMX.FTZ R4, R174, R4, !PT ;  /* 0x00000004ae047209 */ /* 0x000fc40007810000 */
[----:B------:R-:W-:Y:S02]  /*1b060*/  FSEL R155, R155, -INF , P4 ;  /* 0xff8000009b9b7808 */ /* 0x000fe40002000000 */
[----:B------:R-:W-:Y:S02]  /*1b070*/  FMNMX.FTZ R4, R175, R4, !PT ;  /* 0x00000004af047209 */ /* 0x000fe40007810000 */
[----:B------:R-:W-:Y:S02]  /*1b080*/  ISETP.GT.AND P6, PT, R2, 0x29, PT ;  /* 0x000000290200780c */ /* 0x000fe40003fc4270 */
[----:B------:R-:W-:Y:S02]  /*1b090*/  FMNMX.FTZ R4, R162, R4, !PT ;  /* 0x00000004a2047209 */ /* 0x000fe40007810000 */
[----:B------:R-:W-:Y:S02]  /*1b0a0*/  FSEL R158, R158, -INF , P5 ;  /* 0xff8000009e9e7808 */ /* 0x000fe40002800000 */
[----:B------:R-:W-:-:S02]  /*1b0b0*/  FMNMX.FTZ R4, R163, R4, !PT ;  /* 0x00000004a3047209 */ /* 0x000fc40007810000 */
[----:B------:R-:W-:Y:S02]  /*1b0c0*/  FSEL R159, R159, -INF , P6 ;  /* 0xff8000009f9f7808 */ /* 0x000fe40003000000 */
[----:B------:R-:W-:Y:S02]  /*1b0d0*/  FMNMX.FTZ R4, R166, R4, !PT ;  /* 0x00000004a6047209 */ /* 0x000fe40007810000 */
[----:B------:R-:W-:Y:S02]  /*1b0e0*/  ISETP.GT.AND P3, PT, R2, 0x30, PT ;  /* 0x000000300200780c */ /* 0x000fe40003f64270 */
[----:B------:R-:W-:Y:S02]  /*1b0f0*/  FMNMX.FTZ R4, R167, R4, !PT ;  /* 0x00000004a7047209 */ /* 0x000fe40007810000 */
[----:B0-----:R-:W-:Y:S02]  /*1b100*/  FMNMX.FTZ R5, R3, R12, !PT ;  /* 0x0000000c03057209 */ /* 0x001fe40007810000 */
[----:B------:R-:W-:-:S02]  /*1b110*/  FMNMX.FTZ R4, R154, R4, !PT ;  /* 0x000000049a047209 */ /* 0x000fc40007810000 */
[----:B------:R-:W-:Y:S01]  /*1b120*/  ISETP.GT.AND P4, PT, R2, 0x31, PT ;  /* 0x000000310200780c */ /* 0x000fe20003f84270 */
[----:B------:R-:W-:Y:S01]  /*1b130*/  FMUL.FTZ R3, R5, R0 ;  /* 0x0000000005037220 */ /* 0x000fe20000410000 */
[----:B------:R-:W-:Y:S02]  /*1b140*/  FMNMX.FTZ R4, R155, R4, !PT ;  /* 0x000000049b047209 */ /* 0x000fe40007810000 */
[----:B------:R-:W-:Y:S02]  /*1b150*/  FSEL R146, R146, -INF , P3 ;  /* 0xff80000092927808 */ /* 0x000fe40001800000 */
[----:B------:R-:W-:Y:S02]  /*1b160*/  FMNMX.FTZ R4, R158, R4, !PT ;  /* 0x000000049e047209 */ /* 0x000fe40007810000 */
[----:B------:R-:W-:Y:S02]  /*1b170*/  ISETP.GT.AND P5, PT, R2, 0x38, PT ;  /* 0x000000380200780c */ /* 0x000fe40003fa4270 */
[----:B------:R-:W-:-:S02]  /*1b180*/  FMNMX.FTZ R4, R159, R4, !PT ;  /* 0x000000049f047209 */ /* 0x000fc40007810000 */
[----:B------:R-:W-:Y:S02]  /*1b190*/  FSEL R147, R147, -INF , P4 ;  /* 0xff80000093937808 */ /* 0x000fe40002000000 */
[----:B------:R-:W-:Y:S02]  /*1b1a0*/  FMNMX.FTZ R4, R146, R4, !PT ;  /* 0x0000000492047209 */ /* 0x000fe40007810000 */
[----:B------:R-:W-:Y:S02]  /*1b1b0*/  FSETP.NEU.FTZ.AND P2, PT, R5, -INF , PT ;  /* 0xff8000000500780b */ /* 0x000fe40003f5d000 */
[----:B------:R-:W-:Y:S02]  /*1b1c0*/  ISETP.GT.AND P6, PT, R2, 0x39, PT ;  /* 0x000000390200780c */ /* 0x000fe40003fc4270 */
[----:B------:R-:W-:Y:S02]  /*1b1d0*/  FSEL R150, R150, -INF , P5 ;  /* 0xff80000096967808 */ /* 0x000fe40002800000 */
[----:B------:R-:W-:-:S02]  /*1b1e0*/  FMNMX.FTZ R4, R147, R4, !PT ;  /* 0x0000000493047209 */ /* 0x000fc40007810000 */
[----:B------:R-:W-:Y:S02]  /*1b1f0*/  FSEL R3, R3, RZ, P2 ;  /* 0x000000ff03037208 */ /* 0x000fe40001000000 */
[----:B------:R-:W-:Y:S02]  /*1b200*/  FSEL R151, R151, -INF , P6 ;  /* 0xff80000097977808 */ /* 0x000fe40003000000 */
[----:B------:R-:W-:Y:S01]  /*1b210*/  ISETP.GT.AND P3, PT, R2, 0x40, PT ;  /* 0x000000400200780c */ /* 0x000fe20003f64270 */
[--C-:B------:R-:W-:Y:S01]  /*1b220*/  FFMA.FTZ R192, R152, R0, -R3.reuse ;  /* 0x0000000098c07223 */ /* 0x100fe20000010803 */
[----:B------:R-:W-:Y:S01]  /*1b230*/  FMNMX.FTZ R4, R150, R4, !PT ;  /* 0x0000000496047209 */ /* 0x000fe20007810000 */
[-CC-:B------:R-:W-:Y:S01]  /*1b240*/  FFMA.FTZ R153, R153, R0.reuse, -R3.reuse ;  /* 0x0000000099997223 */ /* 0x180fe20000010803 */
[----:B------:R-:W-:Y:S01]  /*1b250*/  ISETP.GT.AND P4, PT, R2, 0x41, PT ;  /* 0x000000410200780c */ /* 0x000fe20003f84270 */
[-CC-:B------:R-:W-:Y:S01]  /*1b260*/  FFMA.FTZ R145, R145, R0.reuse, -R3.reuse ;  /* 0x0000000091917223 */ /* 0x180fe20000010803 */
[----:B------:R-:W-:Y:S01]  /*1b270*/  FSEL R152, R138, -INF , P3 ;  /* 0xff8000008a987808 */ /* 0x000fe20001800000 */
[--C-:B------:R-:W-:Y:S01]  /*1b280*/  FFMA.FTZ R194, R156, R0, -R3.reuse ;  /* 0x000000009cc27223 */ /* 0x100fe20000010803 */
[----:B------:R-:W-:Y:S01]  /*1b290*/  FMNMX.FTZ R4, R151, R4, !PT ;  /* 0x0000000497047209 */ /* 0x000fe20007810000 */
[----:B------:R0:W-:Y:S01]  /*1b2a0*/  MUFU.EX2 R138, R153 ;  /* 0x00000099008a7308 */ /* 0x0001e20000000800 */
[----:B------:R-:W-:Y:S01]  /*1b2b0*/  ISETP.GT.AND P5, PT, R2, 0x48, PT ;  /* 0x000000480200780c */ /* 0x000fe20003fa4270 */
[-CC-:B------:R-:W-:Y:S01]  /*1b2c0*/  FFMA.FTZ R200, R168, R0.reuse, -R3.reuse ;  /* 0x00000000a8c87223 */ /* 0x180fe20000010803 */
[----:B------:R-:W-:Y:S01]  /*1b2d0*/  FSEL R139, R139, -INF , P4 ;  /* 0xff8000008b8b7808 */ /* 0x000fe20002000000 */
[--C-:B------:R-:W-:Y:S01]  /*1b2e0*/  FFMA.FTZ R12, R169, R0, -R3.reuse ;  /* 0x00000000a90c7223 */ /* 0x100fe20000010803 */
[----:B------:R-:W-:Y:S01]  /*1b2f0*/  FMNMX.FTZ R4, R152, R4, !PT ;  /* 0x0000000498047209 */ /* 0x000fe20007810000 */
[-CC-:B------:R-:W-:Y:S01]  /*1b300*/  FFMA.FTZ R202, R172, R0.reuse, -R3.reuse ;  /* 0x00000000acca7223 */ /* 0x180fe20000010803 */
[----:B------:R-:W-:Y:S01]  /*1b310*/  ISETP.GT.AND P6, PT, R2, 0x49, PT ;  /* 0x000000490200780c */ /* 0x000fe20003fc4270 */
[----:B------:R-:W-:Y:S01]  /*1b320*/  MUFU.EX2 R200, R200 ;  /* 0x000000c800c87308 */ /* 0x000fe20000000800 */
[----:B------:R-:W-:Y:S01]  /*1b330*/  FSEL R142, R142, -INF , P5 ;  /* 0xff8000008e8e7808 */ /* 0x000fe20002800000 */
        /* <DEDUP_REMOVED lines=9> */
[----:B------:R-:W-:Y:S01]  /*1b3d0*/  ISETP.GT.AND P4, PT, R2, 0x51, PT ;  /* 0x000000510200780c */ /* 0x000fe20003f84270 */
[-CC-:B------:R-:W-:Y:S01]  /*1b3e0*/  FFMA.FTZ R129, R129, R0.reuse, -R3.reuse ;  /* 0x0000000081817223 */ /* 0x180fe20000010803 */
[----:B0-----:R-:W-:Y:S01]  /*1b3f0*/  FSEL R153, R130, -INF , P3 ;  /* 0xff80000082997808 */ /* 0x001fe20001800000 */
[----:B------:R-:W-:Y:S01]  /*1b400*/  FFMA.FTZ R124, R124, R0, -R3 ;  /* 0x000000007c7c7223 */ /* 0x000fe20000010803 */
[----:B------:R-:W-:Y:S01]  /*1b410*/  FMNMX.FTZ R4, R143, R4, !PT ;  /* 0x000000048f047209 */ /* 0x000fe20007810000 */
[----:B------:R-:W-:Y:S01]  /*1b420*/  MUFU.EX2 R12, R12 ;  /* 0x0000000c000c7308 */ /* 0x000fe20000000800 */
[----:B------:R-:W-:-:S02]  /*1b430*/  ISETP.GT.AND P5, PT, R2, 0x58, PT ;  /* 0x000000580200780c */ /* 0x000fc40003fa4270 */
[----:B------:R-:W-:Y:S02]  /*1b440*/  FSEL R131, R131, -INF , P4 ;  /* 0xff80000083837808 */ /* 0x000fe40002000000 */
[----:B------:R-:W-:Y:S02]  /*1b450*/  FMNMX.FTZ R4, R153, R4, !PT ;  /* 0x0000000499047209 */ /* 0x000fe40007810000 */
[----:B------:R-:W-:Y:S01]  /*1b460*/  ISETP.GT.AND P6, PT, R2, 0x59, PT ;  /* 0x000000590200780c */ /* 0x000fe20003fc4270 */
[----:B------:R-:W-:Y:S01]  /*1b470*/  MUFU.EX2 R130, R157 ;  /* 0x0000009d00827308 */ /* 0x000fe20000000800 */
[----:B------:R-:W-:Y:S02]  /*1b480*/  FSEL R134, R134, -INF , P5 ;  /* 0xff80000086867808 */ /* 0x000fe40002800000 */
[----:B------:R-:W-:Y:S02]  /*1b490*/  FMNMX.FTZ R4, R131, R4, !PT ;  /* 0x0000000483047209 */ /* 0x000fe40007810000 */
[----:B------:R-:W-:-:S02]  /*1b4a0*/  FSEL R135, R135, -INF , P6 ;  /* 0xff80000087877808 */ /* 0x000fc40003000000 */
[----:B------:R-:W-:Y:S01]  /*1b4b0*/  ISETP.GT.AND P3, PT, R2, 0x60, PT ;  /* 0x000000600200780c */ /* 0x000fe20003f64270 */
[----:B------:R-:W-:Y:S01]  /*1b4c0*/  MUFU.EX2 R202, R202 ;  /* 0x000000ca00ca7308 */ /* 0x000fe20000000800 */
[----:B------:R-:W-:Y:S02]  /*1b4d0*/  FMNMX.FTZ R4, R134, R4, !PT ;  /* 0x0000000486047209 */ /* 0x000fe40007810000 */
[C---:B------:R-:W-:Y:S02]  /*1b4e0*/  ISETP.GT.AND P4, PT, R2.reuse, 0x61, PT ;  /* 0x000000610200780c */ /* 0x040fe40003f84270 */
[----:B------:R-:W-:Y:S02]  /*1b4f0*/  FMNMX.FTZ R4, R135, R4, !PT ;  /* 0x0000000487047209 */ /* 0x000fe40007810000 */
[C---:B------:R-:W-:Y:S01]  /*1b500*/  ISETP.GT.AND P5, PT, R2.reuse, 0x68, PT ;  /* 0x000000680200780c */ /* 0x040fe20003fa4270 */
[----:B------:R-:W-:Y:S01]  /*1b510*/  MUFU.EX2 R15, R15 ;  /* 0x0000000f000f7308 */ /* 0x000fe20000000800 */
[----:B------:R-:W-:-:S04]  /*1b520*/  ISETP.GT.AND P6, PT, R2, 0x69, PT ;  /* 0x000000690200780c */ /* 0x000fc80003fc4270 */
[----:B------:R-:W-:Y:S01]  /*1b530*/  FSEL R156, R127, -INF , P6 ;  /* 0xff8000007f9c7808 */ /* 0x000fe20003000000 */
[----:B------:R-:W-:Y:S02]  /*1b540*/  FFMA.FTZ R127, R141, R0, -R3 ;  /* 0x000000008d7f7223 */ /* 0x000fe40000010803 */
        /* <DEDUP_REMOVED lines=11> */
[----:B------:R-:W-:Y:S01]  /*1b600*/  FSEL R144, R122, -INF , P3 ;  /* 0xff8000007a907808 */ /* 0x000fe20001800000 */
[-CC-:B------:R-:W-:Y:S02]  /*1b610*/  FFMA.FTZ R190, R148, R0.reuse, -R3.reuse ;  /* 0x0000000094be7223 */ /* 0x180fe40000010803 */
[----:B------:R0:W-:Y:S01]  /*1b620*/  MUFU.EX2 R122, R145 ;  /* 0x00000091007a7308 */ /* 0x0001e20000000800 */
[----:B------:R-:W-:Y:S01]  /*1b630*/  FSEL R148, R126, -INF , P5 ;  /* 0xff8000007e947808 */ /* 0x000fe20002800000 */
[----:B------:R-:W-:Y:S01]  /*1b640*/  HGMMA.64x192x16.F32 R24, R184, gdesc[UR4].tnspB, R24, gsb0 ;  /* 0x42e00004b8187df0 */ /* 0x000fe20008000818 */
[----:B------:R-:W-:Y:S01]  /*1b650*/  R2UR UR6, R20 ;  /* 0x00000000140672ca */ /* 0x000fe200000e0000 */
[-CC-:B------:R-:W-:Y:S01]  /*1b660*/  FFMA.FTZ R20, R161, R0.reuse, -R3.reuse ;  /* 0x00000000a1147223 */ /* 0x180fe20000010803 */
[----:B------:R-:W-:Y:S01]  /*1b670*/  R2UR UR7, R21 ;  /* 0x00000000150772ca */ /* 0x000fe200000e0000 */
[--C-:B------:R-:W-:Y:S01]  /*1b680*/  FFMA.FTZ R21, R165, R0, -R3.reuse ;  /* 0x00000000a5157223 */ /* 0x100fe20000010803 */
[----:B------:R-:W-:Y:S01]  /*1b690*/  FMNMX.FTZ R4, R144, R4, !PT ;  /* 0x0000000490047209 */ /* 0x000fe20007810000 */
[-CC-:B------:R-:W-:Y:S01]  /*1b6a0*/  FFMA.FTZ R126, R137, R0.reuse, -R3.reuse ;  /* 0x00000000897e7223 */ /* 0x180fe20000010803 */
[----:B0-----:R-:W-:Y:S01]  /*1b6b0*/  FSEL R145, R123, -INF , P4 ;  /* 0xff8000007b917808 */ /* 0x001fe20002000000 */
[----:B------:R-:W-:Y:S01]  /*1b6c0*/  FFMA.FTZ R123, R149, R0, -R3 ;  /* 0x00000000957b7223 */ /* 0x000fe20000010803 */
[----:B------:R-:W-:Y:S02]  /*1b6d0*/  MUFU.EX2 R20, R20 ;  /* 0x0000001400147308 */ /* 0x000fe40000000800 */
[----:B------:R-:W-:-:S04]  /*1b6e0*/  FMNMX.FTZ R4, R145, R4, !PT ;  /* 0x0000000491047209 */ /* 0x000fc80007810000 */
[----:B------:R-:W-:Y:S02]  /*1b6f0*/  FMNMX.FTZ R2, R148, R4, !PT ;  /* 0x0000000494027209 */ /* 0x000fe40007810000 */
[----:B------:R-:W-:Y:S02]  /*1b700*/  MUFU.EX2 R21, R21 ;  /* 0x0000001500157308 */ /* 0x000fe40000000800 */
[----:B------:R-:W-:-:S05]  /*1b710*/  FMNMX.FTZ R2, R156, R2, !PT ;  /* 0x000000029c027209 */ /* 0x000fca0007810000 */
[----:B------:R-:W0:Y:S01]  /*1b720*/  SHFL.BFLY PT, R4, R2, 0x2, 0x1f ;  /* 0x0c401f0002047f89 */ /* 0x000e2200000e0000 */
[----:B------:R-:W-:Y:S08]  /*1b730*/  MUFU.EX2 R188, R188 ;  /* 0x000000bc00bc7308 */ /* 0x000ff00000000800 */
[----:B------:R-:W-:Y:S08]  /*1b740*/  MUFU.EX2 R190, R190 ;  /* 0x000000be00be7308 */ /* 0x000ff00000000800 */
[----:B------:R-:W-:Y:S01]  /*1b750*/  MUFU.EX2 R123, R123 ;  /* 0x0000007b007b7308 */ /* 0x000fe20000000800 */
[----:B0-----:R-:W-:-:S07]  /*1b760*/  FMNMX.FTZ R4, R2, R4, !PT ;  /* 0x0000000402047209 */ /* 0x001fce0007810000 */
[----:B------:R-:W-:Y:S01]  /*1b770*/  MUFU.EX2 R126, R126 ;  /* 0x0000007e007e7308 */ /* 0x000fe20000000800 */
[----:B------:R-:W0:Y:S02]  /*1b780*/  SHFL.BFLY PT, R2, R4, 0x1, 0x1f ;  /* 0x0c201f0004027f89 */ /* 0x000e2400000e0000 */
[----:B0-----:R-:W-:Y:S02]  /*1b790*/  FMNMX.FTZ R4, R4, R2, !PT ;  /* 0x0000000204047209 */ /* 0x001fe40007810000 */
[----:B------:R-:W-:Y:S02]  /*1b7a0*/  FSEL R2, R5, RZ, P2 ;  /* 0x000000ff05027208 */ /* 0x000fe40001000000 */
[C---:B------:R-:W-:Y:S01]  /*1b7b0*/  FSETP.NEU.FTZ.AND P2, PT, R4.reuse, -INF , PT ;  /* 0xff8000000400780b */ /* 0x040fe20003f5d000 */
[----:B------:R-:W-:Y:S02]  /*1b7c0*/  FMUL.FTZ R157, R4, R0 ;  /* 0x00000000049d7220 */ /* 0x000fe40000410000 */
[----:B------:R-:W-:-:S03]  /*1b7d0*/  FADD.FTZ R2, -R2, R9 ;  /* 0x0000000902027221 */ /* 0x000fc60000010100 */
[----:B------:R-:W-:Y:S01]  /*1b7e0*/  FSEL R157, R157, RZ, P2 ;  /* 0x000000ff9d9d7208 */ /* 0x000fe20001000000 */
[----:B------:R-:W-:-:S04]  /*1b7f0*/  FMUL.FTZ R2, R2, R0 ;  /* 0x0000000002027220 */ /* 0x000fc80000410000 */
[-CC-:B------:R-:W-:Y:S01]  /*1b800*/  FFMA.FTZ R201, R170, R0.reuse, -R157.reuse ;  /* 0x00000000aac97223 */ /* 0x180fe2000001089d */
[-CC-:B------:R-:W-:Y:S01]  /*1b810*/  FFMA.FTZ R203, R174, R0.reuse, -R157.reuse ;  /* 0x00000000aecb7223 */ /* 0x180fe2000001089d */
        /* <DEDUP_REMOVED lines=15> */
[--C-:B------:R-:W-:Y:S01]  /*1b910*/  FFMA.FTZ R148, R148, R0, -R157.reuse ;  /* 0x0000000094947223 */ /* 0x100fe2000001089d */
[----:B------:R-:W-:Y:S01]  /*1b920*/  MUFU.EX2 R203, R203 ;  /* 0x000000cb00cb7308 */ /* 0x000fe20000000800 */
[----:B0-----:R-:W-:Y:S01]  /*1b930*/  FFMA.FTZ R7, R2, R7, R200 ;  /* 0x0000000702077223 */ /* 0x001fe200000100c8 */
[----:B------:R-:W-:Y:S01]  /*1b940*/  F2FP.F16.F32.PACK_AB R200, R12, R200 ;  /* 0x000000c80cc8723e */ /* 0x000fe200000000ff */
[----:B------:R-:W-:-:S02]  /*1b950*/  FFMA.FTZ R156, R156, R0, -R157 ;  /* 0x000000009c9c7223 */ /* 0x000fc4000001089d */
[----:B------:R-:W-:-:S03]  /*1b960*/  FADD.FTZ R7, R12, R7 ;  /* 0x000000070c077221 */ /* 0x000fc60000010000 */
[----:B------:R-:W-:Y:S01]  /*1b970*/  MUFU.EX2 R137, R137 ;  /* 0x0000008900897308 */ /* 0x000fe20000000800 */
[----:B------:R-:W-:Y:S01]  /*1b980*/  FADD.FTZ R7, R202, R7 ;  /* 0x00000007ca077221 */ /* 0x000fe20000010000 */
[----:B------:R-:W-:-:S03]  /*1b990*/  F2FP.F16.F32.PACK_AB R202, R15, R202 ;  /* 0x000000ca0fca723e */ /* 0x000fc600000000ff */
[----:B------:R-:W-:-:S03]  /*1b9a0*/  FADD.FTZ R7, R15, R7 ;  /* 0x000000070f077221 */ /* 0x000fc60000010000 */
[----:B------:R-:W-:Y:S01]  /*1b9b0*/  MUFU.EX2 R197, R197 ;  /* 0x000000c500c57308 */ /* 0x000fe20000000800 */
[----:B------:R-:W-:Y:S01]  /*1b9c0*/  FADD.FTZ R7, R196, R7 ;  /* 0x00000007c4077221 */ /* 0x000fe20000010000 */
[----:B------:R-:W-:-:S03]  /*1b9d0*/  F2FP.F16.F32.PACK_AB R196, R20, R196 ;  /* 0x000000c414c4723e */ /* 0x000fc600000000ff */
[----:B------:R-:W-:-:S03]  /*1b9e0*/  FADD.FTZ R7, R20, R7 ;  /* 0x0000000714077221 */ /* 0x000fc60000010000 */
        /* <DEDUP_REMOVED lines=13> */
[----:B------:R-:W-:Y:S02]  /*1bac0*/  IMAD.MOV.U32 R121, RZ, RZ, 0x40000040 ;  /* 0x40000040ff797424 */ /* 0x000fe400078e00ff */
[-C--:B------:R-:W-:Y:S01]  /*1bad0*/  FFMA.FTZ R186, R140, R0.reuse, -R3 ;  /* 0x000000008cba7223 */ /* 0x080fe20000010803 */
[-CC-:B------:R-:W-:Y:S01]  /*1bae0*/  FFMA.FTZ R140, R163, R0.reuse, -R157.reuse ;  /* 0x00000000a38c7223 */ /* 0x180fe2000001089d */
[----:B------:R-:W-:Y:S01]  /*1baf0*/  HGMMA.64x192x16.F32 R24, R180, gdesc[UR4].tnspB, R24, gsb0 ;  /* 0x42e00004b4187df0 */ /* 0x000fe20008000818 */
[----:B------:R-:W-:Y:S01]  /*1bb00*/  MUFU.EX2 R184, R184 ;  /* 0x000000b800b87308 */ /* 0x000fe20000000800 */
[----:B------:R-:W-:Y:S01]  /*1bb10*/  R2UR UR7, R121 ;  /* 0x00000000790772ca */ /* 0x000fe200000e0000 */
[-CC-:B------:R-:W-:Y:S01]  /*1bb20*/  FFMA.FTZ R187, R142, R0.reuse, -R157.reuse ;  /* 0x000000008ebb7223 */ /* 0x180fe2000001089d */
[----:B------:R-:W-:-:S05]  /*1bb30*/  FFMA.FTZ R185, R152, R0, -R157 ;  /* 0x0000000098b97223 */ /* 0x000fca000001089d */
[----:B------:R-:W-:Y:S08]  /*1bb40*/  MUFU.EX2 R140, R140 ;  /* 0x0000008c008c7308 */ /* 0x000ff00000000800 */
[----:B------:R-:W-:Y:S08]  /*1bb50*/  MUFU.EX2 R186, R186 ;  /* 0x000000ba00ba7308 */ /* 0x000ff00000000800 */
[----:B------:R-:W-:Y:S08]  /*1bb60*/  MUFU.EX2 R185, R185 ;  /* 0x000000b900b97308 */ /* 0x000ff00000000800 */
[----:B------:R-:W-:Y:S08]  /*1bb70*/  MUFU.EX2 R187, R187 ;  /* 0x000000bb00bb7308 */ /* 0x000ff00000000800 */
[----:B------:R-:W-:Y:S08]  /*1bb80*/  MUFU.EX2 R136, R136 ;  /* 0x0000008800887308 */ /* 0x000ff00000000800 */
[----:B------:R-:W-:Y:S01]  /*1bb90*/  MUFU.EX2 R156, R156 ;  /* 0x0000009c009c7308 */ /* 0x000fe20000000800 */
[----:B------:R-:W-:-:S02]  /*1bba0*/  WARPGROUP.DEPBAR.LE gsb0, 0x0 ;  /* 0x00008000000079c5 */ /* 0x000fc40000010000 */
[-CC-:B------:R-:W-:Y:S01]  /*1bbb0*/  FFMA.FTZ R182, R132, R0.reuse, -R3.reuse ;  /* 0x0000000084b67223 */ /* 0x180fe20000010803 */
[-CC-:B------:R-:W-:Y:S01]  /*1bbc0*/  FFMA.FTZ R132, R133, R0.reuse, -R3.reuse ;  /* 0x0000000085847223 */ /* 0x180fe20000010803 */
[-CC-:B------:R-:W-:Y:S01]  /*1bbd0*/  FFMA.FTZ R133, R120, R0.reuse, -R3.reuse ;  /* 0x0000000078857223 */ /* 0x180fe20000010803 */
[----:B------:R-:W-:Y:S01]  /*1bbe0*/  VIADD R120, R14, 0x300 ;  /* 0x000003000e787836 */ /* 0x000fe20000000000 */
[----:B------:R-:W-:Y:S01]  /*1bbf0*/  WARPGROUP.ARRIVE ;  /* 0x00000000000079c5 */ /* 0x000fe20000000000 */
[-C--:B------:R-:W-:Y:S01]  /*1bc00*/  FFMA.FTZ R3, R125, R0.reuse, -R3 ;  /* 0x000000007d037223 */ /* 0x080fe20000010803 */
[-CC-:B------:R-:W-:Y:S01]  /*1bc10*/  FFMA.FTZ R125, R171, R0.reuse, -R157.reuse ;  /* 0x00000000ab7d7223 */ /* 0x180fe2000001089d */
[-CC-:B------:R-:W-:Y:S01]  /*1bc20*/  FFMA.FTZ R14, R151, R0.reuse, -R157.reuse ;  /* 0x00000000970e7223 */ /* 0x180fe2000001089d */
[----:B------:R-:W-:Y:S01]  /*1bc30*/  R2UR UR6, R120 ;  /* 0x00000000780672ca */ /* 0x000fe200000e0000 */
[----:B------:R0:W-:Y:S01]  /*1bc40*/  MUFU.EX2 R9, R3 ;  /* 0x0000000300097308 */ /* 0x0001e20000000800 */
[-CC-:B------:R-:W-:Y:S01]  /*1bc50*/  FFMA.FTZ R181, R153, R0.reuse, -R157.reuse ;  /* 0x0000000099b57223 */ /* 0x180fe2000001089d */
[----:B------:R-:W-:Y:S01]  /*1bc60*/  FFMA.FTZ R183, R134, R0, -R157 ;  /* 0x0000000086b77223 */ /* 0x000fe2000001089d */
[----:B------:R-:W-:-:S05]  /*1bc70*/  F2FP.F16.F32.PACK_AB R180, R129, R128 ;  /* 0x0000008081b4723e */ /* 0x000fca00000000ff */
[----:B------:R-:W-:Y:S01]  /*1bc80*/  MUFU.EX2 R125, R125 ;  /* 0x0000007d007d7308 */ /* 0x000fe20000000800 */
[----:B0-----:R-:W-:Y:S02]  /*1bc90*/  FSEL R3, R4, RZ, P2 ;  /* 0x000000ff04037208 */ /* 0x001fe40001000000 */
[C---:B------:R-:W-:Y:S01]  /*1bca0*/  ISETP.GT.AND P2, PT, R10.reuse, R214, PT ;  /* 0x000000d60a00720c */ /* 0x040fe20003f44270 */
[----:B------:R-:W-:Y:S01]  /*1bcb0*/  HGMMA.64x192x16.F32 R24, R176, gdesc[UR4].tnspB, R24, gsb0 ;  /* 0x42e00004b0187df0 */ /* 0x000fe20008000818 */
[----:B------:R-:W-:Y:S02]  /*1bcc0*/  VIADD R10, R10, 0xffffffff ;  /* 0xffffffff0a0a7836 */ /* 0x000fe40000000000 */
[----:B------:R-:W-:Y:S02]  /*1bcd0*/  FADD.FTZ R3, -R3, R8 ;  /* 0x0000000803037221 */ /* 0x000fe40000010100 */
[----:B------:R-:W-:Y:S02]  /*1bce0*/  MUFU.EX2 R8, R147 ;  /* 0x0000009300087308 */ /* 0x000fe40000000800 */
[----:B------:R-:W-:-:S06]  /*1bcf0*/  FMUL.FTZ R3, R3, R0 ;  /* 0x0000000003037220 */ /* 0x000fcc0000410000 */
[----:B------:R-:W0:Y:S08]  /*1bd00*/  MUFU.EX2 R3, R3 ;  /* 0x0000000300037308 */ /* 0x000e300000000800 */
[----:B------:R-:W-:Y:S08]  /*1bd10*/  MUFU.EX2 R14, R14 ;  /* 0x0000000e000e7308 */ /* 0x000ff00000000800 */
[----:B------:R-:W-:Y:S01]  /*1bd20*/  MUFU.EX2 R182, R182 ;  /* 0x000000b600b67308 */ /* 0x000fe20000000800 */
[----:B0-----:R-:W-:Y:S01]  /*1bd30*/  FFMA.FTZ R120, R3, R6, R201 ;  /* 0x0000000603787223 */ /* 0x001fe200000100c9 */
[----:B------:R-:W-:Y:S01]  /*1bd40*/  FADD.FTZ R6, R198, R7 ;  /* 0x00000007c6067221 */ /* 0x000fe20000010000 */
[----:B------:R-:W-:-:S02]  /*1bd50*/  F2FP.F16.F32.PACK_AB R198, R21, R198 ;  /* 0x000000c615c6723e */ /* 0x000fc400000000ff */
[----:B------:R-:W-:Y:S01]  /*1bd60*/  FADD.FTZ R120, R125, R120 ;  /* 0x000000787d787221 */ /* 0x000fe20000010000 */
[----:B------:R-:W-:Y:S01]  /*1bd70*/  FADD.FTZ R7, R21, R6 ;  /* 0x0000000615077221 */ /* 0x000fe20000010000 */
[----:B------:R-:W-:Y:S01]  /*1bd80*/  FFMA.FTZ R6, R139, R0, -R157 ;  /* 0x000000008b067223 */ /* 0x000fe2000001089d */
[----:B------:R-:W-:Y:S01]  /*1bd90*/  MUFU.EX2 R132, R132 ;  /* 0x0000008400847308 */ /* 0x000fe20000000800 */
[----:B------:R-:W-:Y:S01]  /*1bda0*/  FADD.FTZ R120, R203, R120 ;  /* 0x00000078cb787221 */ /* 0x000fe20000010000 */
[----:B------:R-:W-:Y:S01]  /*1bdb0*/  FADD.FTZ R7, R192, R7 ;  /* 0x00000007c0077221 */ /* 0x000fe20000010000 */
[C---:B------:R-:W-:Y:S02]  /*1bdc0*/  F2FP.F16.F32.PACK_AB R192, R138.reuse, R192 ;  /* 0x000000c08ac0723e */ /* 0x040fe400000000ff */
[----:B------:R-:W-:Y:S01]  /*1bdd0*/  FADD.FTZ R120, R137, R120 ;  /* 0x0000007889787221 */ /* 0x000fe20000010000 */
[----:B------:R-:W-:Y:S01]  /*1bde0*/  FADD.FTZ R121, R138, R7 ;  /* 0x000000078a797221 */ /* 0x000fe20000010000 */
[----:B------:R-:W-:Y:S01]  /*1bdf0*/  F2FP.F16.F32.PACK_AB R201, R125, R201 ;  /* 0x000000c97dc9723e */ /* 0x000fe200000000ff */
[----:B------:R-:W-:Y:S01]  /*1be00*/  MUFU.EX2 R6, R6 ;  /* 0x0000000600067308 */ /* 0x000fe20000000800 */
[----:B------:R-:W-:Y:S01]  /*1be10*/  FADD.FTZ R7, R197, R120 ;  /* 0x00000078c5077221 */ /* 0x000fe20000010000 */
[----:B------:R-:W-:Y:S01]  /*1be20*/  FADD.FTZ R121, R194, R121 ;  /* 0x00000079c2797221 */ /* 0x000fe20000010000 */
[----:B------:R-:W-:-:S02]  /*1be30*/  F2FP.F16.F32.PACK_AB R194, R130, R194 ;  /* 0x000000c282c2723e */ /* 0x000fc400000000ff */
[----:B------:R-:W-:Y:S01]  /*1be40*/  FADD.FTZ R120, R140, R7 ;  /* 0x000000078c787221 */ /* 0x000fe20000010000 */
[----:B------:R-:W-:Y:S01]  /*1be50*/  FADD.FTZ R121, R130, R121 ;  /* 0x0000007982797221 */ /* 0x000fe20000010000 */
[----:B------:R-:W-:Y:S01]  /*1be60*/  @!P1 PRMT R7, RZ, 0x654, R11 ;  /* 0x00000654ff079816 */ /* 0x000fe2000000000b */
[----:B------:R-:W-:Y:S01]  /*1be70*/  FFMA.FTZ R11, R143, R0, -R157 ;  /* 0x000000008f0b7223 */ /* 0x000fe2000001089d */
[----:B------:R-:W-:Y:S01]  /*1be80*/  FADD.FTZ R120, R199, R120 ;  /* 0x00000078c7787221 */ /* 0x000fe20000010000 */
[----:B------:R-:W-:Y:S01]  /*1be90*/  FADD.FTZ R121, R188, R121 ;  /* 0x00000079bc797221 */ /* 0x000fe20000010000 */
[----:B------:R-:W0:Y:S01]  /*1bea0*/  MUFU.EX2 R133, R133 ;  /* 0x0000008500857308 */ /* 0x000e220000000800 */
[C---:B------:R-:W-:Y:S01]  /*1beb0*/  F2FP.F16.F32.PACK_AB R188, R122.reuse, R188 ;  /* 0x000000bc7abc723e */ /* 0x040fe200000000ff */
[----:B------:R-:W-:Y:S01]  /*1bec0*/  FADD.FTZ R120, R141, R120 ;  /* 0x000000788d787221 */ /* 0x000fe20000010000 */
[----:B------:R-:W-:Y:S01]  /*1bed0*/  FADD.FTZ R121, R122, R121 ;  /* 0x000000797a797221 */ /* 0x000fe20000010000 */
[----:B------:R-:W-:-:S02]  /*1bee0*/  F2FP.F16.F32.PACK_AB R203, R137, R203 ;  /* 0x000000cb89cb723e */ /* 0x000fc400000000ff */
[----:B------:R-:W-:Y:S01]  /*1bef0*/  FADD.FTZ R120, R193, R120 ;  /* 0x00000078c1787221 */ /* 0x000fe20000010000 */
[----:B------:R-:W-:Y:S01]  /*1bf00*/  FADD.FTZ R142, R190, R121 ;  /* 0x00000079be8e7221 */ /* 0x000fe20000010000 */
[----:B------:R-:W1:Y:S01]  /*1bf10*/  MUFU.EX2 R11, R11 ;  /* 0x0000000b000b7308 */ /* 0x000e620000000800 */
[----:B------:R-:W-:Y:S01]  /*1bf20*/  F2FP.F16.F32.PACK_AB R190, R123, R190 ;  /* 0x000000be7bbe723e */ /* 0x000fe200000000ff */
[----:B------:R-:W-:Y:S01]  /*1bf30*/  FADD.FTZ R120, R149, R120 ;  /* 0x0000007895787221 */ /* 0x000fe20000010000 */
[----:B------:R-:W-:Y:S01]  /*1bf40*/  FADD.FTZ R121, R123, R142 ;  /* 0x0000008e7b797221 */ /* 0x000fe20000010000 */
[----:B------:R-:W-:Y:S02]  /*1bf50*/  F2FP.F16.F32.PACK_AB R197, R140, R197 ;  /* 0x000000c58cc5723e */ /* 0x000fe400000000ff */
[----:B------:R-:W-:Y:S01]  /*1bf60*/  F2FP.F16.F32.PACK_AB R199, R141, R199 ;  /* 0x000000c78dc7723e */ /* 0x000fe200000000ff */
[----:B------:R-:W-:Y:S01]  /*1bf70*/  FADD.FTZ R121, R184, R121 ;  /* 0x00000079b8797221 */ /* 0x000fe20000010000 */
[----:B------:R-:W2:Y:S01]  /*1bf80*/  MUFU.EX2 R181, R181 ;  /* 0x000000b500b57308 */ /* 0x000ea20000000800 */
[----:B------:R-:W-:-:S02]  /*1bf90*/  F2FP.F16.F32.PACK_AB R184, R126, R184 ;  /* 0x000000b87eb8723e */ /* 0x000fc400000000ff */
[----:B------:R-:W-:Y:S01]  /*1bfa0*/  FADD.FTZ R121, R126, R121 ;  /* 0x000000797e797221 */ /* 0x000fe20000010000 */
[----:B------:R-:W-:-:S04]  /*1bfb0*/  F2FP.F16.F32.PACK_AB R193, R149, R193 ;  /* 0x000000c195c1723e */ /* 0x000fc800000000ff */
[----:B------:R-:W-:Y:S01]  /*1bfc0*/  MUFU.EX2 R183, R183 ;  /* 0x000000b700b77308 */ /* 0x000fe20000000800 */
[----:B------:R-:W-:Y:S02]  /*1bfd0*/  WARPGROUP.DEPBAR.LE gsb0, 0x0 ;  /* 0x00008000000079c5 */ /* 0x000fe40000010000 */
[----:B------:R3:W-:Y:S01]  /*1bfe0*/  @!P1 SYNCS.ARRIVE.TRANS64.RED.A1T0 RZ, [R13+URZ], RZ ;  /* 0x000000ff0dff99a7 */ /* 0x0007e2000810043f */
[--C-:B------:R-:W-:Y:S01]  /*1bff0*/  FFMA.FTZ R177, R144, R0, -R157.reuse ;  /* 0x0000000090b17223 */ /* 0x100fe2000001089d */
[----:B------:R-:W-:Y:S02]  /*1c000*/  F2FP.F16.F32.PACK_AB R178, R9, R124 ;  /* 0x0000007c09b2723e */ /* 0x000fe400000000ff */
[----:B0-----:R-:W-:Y:S02]  /*1c010*/  F2FP.F16.F32.PACK_AB R176, R136, R133 ;  /* 0x0000008588b0723e */ /* 0x001fe400000000ff */
[----:B------:R-:W-:Y:S01]  /*1c020*/  F2FP.F16.F32.PACK_AB R179, R156, R148 ;  /* 0x000000949cb3723e */ /* 0x000fe200000000ff */
[----:B------:R-:W-:Y:S01]  /*1c030*/  MUFU.EX2 R177, R177 ;  /* 0x000000b100b17308 */ /* 0x000fe20000000800 */
[----:B------:R0:W-:Y:S01]  /*1c040*/  @!P1 SYNCS.ARRIVE.TRANS64.RED.A1T0 RZ, [R7+URZ], RZ ;  /* 0x000000ff07ff99a7 */ /* 0x0001e2000810043f */
[----:B---3--:R-:W-:-:S06]  /*1c050*/  FFMA.FTZ R13, R131, R0, -R157 ;  /* 0x00000000830d7223 */ /* 0x008fcc000001089d */
[----:B------:R-:W3:Y:S01]  /*1c060*/  MUFU.EX2 R13, R13 ;  /* 0x0000000d000d7308 */ /* 0x000ee20000000800 */
[----:B0-----:R-:W-:Y:S01]  /*1c070*/  FADD.FTZ R7, R195, R120 ;  /* 0x00000078c3077221 */ /* 0x001fe20000010000 */
[----:B------:R-:W-:-:S03]  /*1c080*/  F2FP.F16.F32.PACK_AB R195, R154, R195 ;  /* 0x000000c39ac3723e */ /* 0x000fc600000000ff */
[----:B------:R-:W-:-:S04]  /*1c090*/  FADD.FTZ R120, R154, R7 ;  /* 0x000000079a787221 */ /* 0x000fc80000010000 */
[----:B------:R-:W-:Y:S01]  /*1c0a0*/  FADD.FTZ R7, R189, R120 ;  /* 0x00000078bd077221 */ /* 0x000fe20000010000 */
[----:B------:R-:W-:Y:S01]  /*1c0b0*/  FADD.FTZ R120, R186, R121 ;  /* 0x00000079ba787221 */ /* 0x000fe20000010000 */
[C---:B------:R-:W-:Y:S02]  /*1c0c0*/  F2FP.F16.F32.PACK_AB R189, R8.reuse, R189 ;  /* 0x000000bd08bd723e */ /* 0x040fe400000000ff */
[----:B------:R-:W-:Y:S01]  /*1c0d0*/  FADD.FTZ R12, R8, R7 ;  /* 0x00000007080c7221 */ /* 0x000fe20000010000 */
[C---:B------:R-:W-:Y:S01]  /*1c0e0*/  FADD.FTZ R121, R127.reuse, R120 ;  /* 0x000000787f797221 */ /* 0x040fe20000010000 */
[----:B------:R-:W-:Y:S01]  /*1c0f0*/  F2FP.F16.F32.PACK_AB R186, R127, R186 ;  /* 0x000000ba7fba723e */ /* 0x000fe200000000ff */
[----:B------:R-:W-:Y:S02]  /*1c100*/  IMAD.MOV.U32 R8, RZ, RZ, R4 ;  /* 0x000000ffff087224 */ /* 0x000fe400078e0004 */
[----:B------:R-:W-:Y:S01]  /*1c110*/  FADD.FTZ R7, R191, R12 ;  /* 0x0000000cbf077221 */ /* 0x000fe20000010000 */
[----:B------:R-:W-:Y:S01]  /*1c120*/  FADD.FTZ R120, R128, R121 ;  /* 0x0000007980787221 */ /* 0x000fe20000010000 */
[----:B------:R-:W0:Y:S01]  /*1c130*/  MUFU.EX2 R12, R135 ;  /* 0x00000087000c7308 */ /* 0x000e220000000800 */
[C---:B------:R-:W-:Y:S01]  /*1c140*/  F2FP.F16.F32.PACK_AB R191, R14.reuse, R191 ;  /* 0x000000bf0ebf723e */ /* 0x040fe200000000ff */
[----:B------:R-:W-:Y:S01]  /*1c150*/  FADD.FTZ R20, R14, R7 ;  /* 0x000000070e147221 */ /* 0x000fe20000010000 */
[----:B------:R-:W-:-:S03]  /*1c160*/  FADD.FTZ R15, R129, R120 ;  /* 0x00000078810f7221 */ /* 0x000fc60000010000 */
        /* <DEDUP_REMOVED lines=8> */
[----:B------:R-:W4:Y:S01]  /*1c1f0*/  MUFU.EX2 R20, R145 ;  /* 0x0000009100147308 */ /* 0x000f220000000800 */
[C---:B-1----:R-:W-:Y:S01]  /*1c200*/  F2FP.F16.F32.PACK_AB R187, R11.reuse, R187 ;  /* 0x000000bb0bbb723e */ /* 0x042fe200000000ff */
[----:B------:R-:W-:Y:S01]  /*1c210*/  FADD.FTZ R120, R11, R120 ;  /* 0x000000780b787221 */ /* 0x000fe20000010000 */
[----:B------:R-:W-:Y:S01]  /*1c220*/  FADD.FTZ R7, R136, R7 ;  /* 0x0000000788077221 */ /* 0x000fe20000010000 */
[----:B------:R-:W-:-:S02]  /*1c230*/  IMAD.MOV.U32 R11, RZ, RZ, R208 ;  /* 0x000000ffff0b7224 */ /* 0x000fc400078e00d0 */
[----:B--2---:R-:W-:Y:S01]  /*1c240*/  FADD.FTZ R120, R181, R120 ;  /* 0x00000078b5787221 */ /* 0x004fe20000010000 */
[----:B------:R-:W-:Y:S01]  /*1c250*/  FADD.FTZ R122, R124, R7 ;  /* 0x000000077c7a7221 */ /* 0x000fe20000010000 */
[C---:B---3--:R-:W-:Y:S02]  /*1c260*/  F2FP.F16.F32.PACK_AB R181, R13.reuse, R181 ;  /* 0x000000b50db5723e */ /* 0x048fe400000000ff */
[----:B------:R-:W-:Y:S01]  /*1c270*/  FADD.FTZ R120, R13, R120 ;  /* 0x000000780d787221 */ /* 0x000fe20000010000 */
[----:B------:R-:W-:-:S03]  /*1c280*/  FADD.FTZ R7, R9, R122 ;  /* 0x0000007a09077221 */ /* 0x000fc60000010000 */
[----:B------:R-:W-:Y:S01]  /*1c290*/  FADD.FTZ R9, R183, R120 ;  /* 0x00000078b7097221 */ /* 0x000fe20000010000 */
[----:B0-----:R-:W-:-:S03]  /*1c2a0*/  F2FP.F16.F32.PACK_AB R183, R12, R183 ;  /* 0x000000b70cb7723e */ /* 0x001fc600000000ff */
[----:B------:R-:W-:Y:S01]  /*1c2b0*/  FADD.FTZ R120, R12, R9 ;  /* 0x000000090c787221 */ /* 0x000fe20000010000 */
[----:B------:R-:W-:-:S03]  /*1c2c0*/  MOV R12, R205 ;  /* 0x000000cd000c7202 */ /* 0x000fc60000000f00 */
[----:B------:R-:W-:Y:S01]  /*1c2d0*/  FADD.FTZ R9, R177, R120 ;  /* 0x00000078b1097221 */ /* 0x000fe20000010000 */
[----:B----4-:R-:W-:-:S03]  /*1c2e0*/  F2FP.F16.F32.PACK_AB R177, R20, R177 ;  /* 0x000000b114b1723e */ /* 0x010fc600000000ff */
[----:B------:R-:W-:-:S04]  /*1c2f0*/  FADD.FTZ R9, R20, R9 ;  /* 0x0000000914097221 */ /* 0x000fc80000010000 */
[----:B------:R-:W-:-:S04]  /*1c300*/  FADD.FTZ R9, R148, R9 ;  /* 0x0000000994097221 */ /* 0x000fc80000010000 */
[----:B------:R-:W-:Y:S01]  /*1c310*/  FADD.FTZ R6, R156, R9 ;  /* 0x000000099c067221 */ /* 0x000fe20000010000 */
[----:B------:R-:W-:Y:S01]  /*1c320*/  IMAD.MOV.U32 R9, RZ, RZ, R5 ;  /* 0x000000ffff097224 */ /* 0x000fe200078e0005 */
[----:B------:R-:W-:Y:S06]  /*1c330*/  @P2 BRA `(.L_x_2395) ;  /* 0xffffffa800cc2947 */ /* 0x000fec000383ffff */
[----:B------:R-:W-:Y:S05]  /*1c340*/  BSYNC B1 ;  /* 0x0000000000017941 */ /* 0x000fea0003800000 */
.L_x_2384:
[----:B------:R-:W-:Y:S05]  /*1c350*/  BSYNC B0 ;  /* 0x0000000000007941 */ /* 0x000fea0003800000 */
.L_x_2383:
[----:B------:R-:W-:Y:S01]  /*1c360*/  ISETP.GE.AND P2, PT, R10, RZ, PT ;  /* 0x000000ff0a00720c */ /* 0x000fe20003f46270 */
[----:B------:R-:W-:-:S12]  /*1c370*/  BSSY B0, `(.L_x_2396) ;  /* 0x00004d8000007945 */ /* 0x000fd80003800000 */
[----:B------:R-:W-:Y:S05]  /*1c380*/  @!P2 BRA `(.L_x_2397) ;  /* 0x0000004c0058a947 */ /* 0x000fea0003800000 */
[----:B------:R-:W-:Y:S01]  /*1c390*/  IMAD.MOV.U32 R8, RZ, RZ, R4 ;  /* 0x000000ffff087224 */ /* 0x000fe200078e0004 */
[----:B------:R-:W-:Y:S01]  /*1c3a0*/  MOV R9, R5 ;  /* 0x0000000500097202 */ /* 0x000fe20000000f00 */
[----:B------:R-:W-:Y:S02]  /*1c3b0*/  IMAD.MOV.U32 R11, RZ, RZ, R208 ;  /* 0x000000ffff0b7224 */ /* 0x000fe400078e00d0 */
[----:B------:R-:W-:-:S07]  /*1c3c0*/  IMAD.MOV.U32 R12, RZ, RZ, R205 ;  /* 0x000000ffff0c7224 */ /* 0x000fce00078e00cd */
.L_x_2408:
        /* <DEDUP_REMOVED lines=8> */
.L_x_2398:
[----:B------:R-:W-:Y:S01]  /*1c450*/  IMAD R4, R205, 0x8, R18 ;  /* 0x00000008cd047824 */ /* 0x000fe200078e0212 */
[----:B------:R-:W-:-:S04]  /*1c460*/  SHF.L.U32 R5, R208, 0x1f, RZ ;  /* 0x0000001fd0057819 */ /* 0x000fc800000006ff */
[----:B------:R0:W1:Y:S01]  /*1c470*/  SYNCS.PHASECHK.TRANS64.TRYWAIT P2, [R4+URZ+0x36830], R5 ;  /* 0x03683005040075a7 */ /* 0x000062000804017f */
[----:B------:R-:W-:Y:S05]  /*1c480*/  @!P0 BRA `(.L_x_2399) ;  /* 0x0000000000048947 */ /* 0x000fea0003800000 */
[----:B------:R-:W-:Y:S01]  /*1c490*/  BPT.TRAP 0x1 ;  /* 0x000000040000795c */ /* 0x000fe20000300000 */
.L_x_2399:
[----:B------:R-:W-:Y:S01]  /*1c4a0*/  IMAD R0, R205, 0xa80, R212 ;  /* 0x00000a80cd007824 */ /* 0x000fe200078e02d4 */
[----:B------:R-:W-:Y:S03]  /*1c4b0*/  BSSY B1, `(.L_x_2400) ;  /* 0x0000006000017945 */ /* 0x000fe60003800000 */
[C---:B------:R-:W-:Y:S02]  /*1c4c0*/  VIADD R20, R0.reuse, 0x80 ;  /* 0x0000008000147836 */ /* 0x040fe40000000000 */
[----:B------:R-:W-:Y:S01]  /*1c4d0*/  VIADD R120, R0, 0x100 ;  /* 0x0000010000787836 */ /* 0x000fe20000000000 */
[----:B-1----:R-:W-:Y:S06]  /*1c4e0*/  @P2 BRA `(.L_x_2401) ;  /* 0x0000000000082947 */ /* 0x002fec0003800000 */
[----:B------:R-:W1:Y:S02]  /*1c4f0*/  SYNCS.PHASECHK.TRANS64.TRYWAIT P2, [R4+URZ+0x36830], R5 ;  /* 0x03683005040075a7 */ /* 0x000e64000804017f */
[----:B-1----:R-:W-:Y:S05]  /*1c500*/  @!P2 BRA `(.L_x_2402) ;  /* 0x000000f00054a947 */ /* 0x002fea0003800000 */
.L_x_2401:
[----:B------:R-:W-:Y:S05]  /*1c510*/  BSYNC B1 ;  /* 0x0000000000017941 */ /* 0x000fea0003800000 */
.L_x_2400:
[----:B------:R-:W2:Y:S04]  /*1c520*/  LDL.64 R14, [R1+0x30] ;  /* 0x00003000010e7983 */ /* 0x000ea80000100a00 */
[----:B------:R-:W3:Y:S01]  /*1c530*/  LDL.64 R122, [R1+0x38] ;  /* 0x00003800017a7983 */ /* 0x000ee20000100a00 */
[----:B------:R-:W-:Y:S01]  /*1c540*/  WARPGROUP.ARRIVE ;  /* 0x00000000000079c5 */ /* 0x000fe20000000000 */
[----:B------:R-:W-:Y:S01]  /*1c550*/  IMAD.MOV.U32 R21, RZ, RZ, 0x40000040 ;  /* 0x40000040ff157424 */ /* 0x000fe200078e00ff */
[----:B------:R-:W-:Y:S01]  /*1c560*/  R2UR UR6, R20 ;  /* 0x00000000140672ca */ /* 0x000fe200000e0000 */
[----:B------:R-:W4:Y:S03]  /*1c570*/  LDL.64 R214, [R1+0x18] ;  /* 0x0000180001d67983 */ /* 0x000f260000100a00 */
[----:B------:R-:W-:-:S02]  /*1c580*/  R2UR UR7, R21 ;  /* 0x00000000150772ca */ /* 0x000fc400000e0000 */
[----:B------:R-:W-:Y:S02]  /*1c590*/  MOV R20, R120 ;  /* 0x0000007800147202 */ /* 0x000fe40000000f00 */
[C---:B------:R-:W-:Y:S02]  /*1c5a0*/  R2UR UR19, R21.reuse ;  /* 0x00000000151372ca */ /* 0x040fe400000e0000 */
[----:B------:R-:W-:Y:S01]  /*1c5b0*/  R2UR UR18, R20 ;  /* 0x00000000141272ca */ /* 0x000fe200000e0000 */
[----:B------:R-:W-:Y:S01]  /*1c5c0*/  VIADD R20, R0, 0x200 ;  /* 0x0000020000147836 */ /* 0x000fe20000000000 */
[----:B------:R-:W-:-:S04]  /*1c5d0*/  R2UR UR15, R21 ;  /* 0x00000000150f72ca */ /* 0x000fc800000e0000 */
[----:B------:R-:W-:Y:S02]  /*1c5e0*/  R2UR UR14, R20 ;  /* 0x00000000140e72ca */ /* 0x000fe400000e0000 */
[----:B--2---:R-:W-:Y:S01]  /*1c5f0*/  R2UR UR43, R15 ;  /* 0x000000000f2b72ca */ /* 0x004fe200000e0000 */
[----:B------:R-:W-:Y:S01]  /*1c600*/  IMAD.MOV.U32 R15, RZ, RZ, 0x40000040 ;  /* 0x40000040ff0f7424 */ /* 0x000fe200078e00ff */
[----:B------:R-:W-:Y:S02]  /*1c610*/  R2UR UR42, R14 ;  /* 0x000000000e2a72ca */ /* 0x000fe400000e0000 */
[----:B------:R-:W-:Y:S02]  /*1c620*/  MOV R14, R0 ;  /* 0x00000000000e7202 */ /* 0x000fe40000000f00 */
[----:B---3--:R-:W-:Y:S02]  /*1c630*/  R2UR UR28, R122 ;  /* 0x000000007a1c72ca */ /* 0x008fe400000e0000 */
[----:B------:R-:W-:-:S02]  /*1c640*/  R2UR UR29, R123 ;  /* 0x000000007b1d72ca */ /* 0x000fc400000e0000 */
        /* <DEDUP_REMOVED lines=30> */
[----:B------:R-:W-:Y:S02]  /*1c830*/  MOV R121, 0x40000040 ;  /* 0x4000004000797802 */ /* 0x000fe40000000f00 */
[----:B------:R-:W-:Y:S02]  /*1c840*/  R2UR UR10, R120 ;  /* 0x00000000780a72ca */ /* 0x000fe400000e0000 */
[----:B------:R-:W-:Y:S01]  /*1c850*/  R2UR UR11, R121 ;  /* 0x00000000790b72ca */ /* 0x000fe200000e0000 */
[----:B------:R-:W-:Y:S01]  /*1c860*/  UMOV UR8, UR28 ;  /* 0x0000001c00087c82 */ /* 0x000fe20008000000 */
[----:B------:R-:W-:Y:S01]  /*1c870*/  UMOV UR9, UR29 ;  /* 0x0000001d00097c82 */ /* 0x000fe20008000000 */
[----:B------:R-:W-:Y:S02]  /*1c880*/  WARPGROUP.DEPBAR.LE gsb0, 0x0 ;  /* 0x00008000000079c5 */ /* 0x000fe40000010000 */
[----:B------:R-:W-:-:S08]  /*1c890*/  WARPGROUP.ARRIVE ;  /* 0x00000000000079c5 */ /* 0x000fd00000000000 */
[----:B------:R-:W-:Y:S01]  /*1c8a0*/  HGMMA.64x16x16.F32 R128, gdesc[UR8], RZ, !UPT, gsb0 ;  /* 0x00200000088079f0 */ /* 0x000fe2000c0008ff */
[C---:B------:R-:W-:Y:S01]  /*1c8b0*/  VIADD R14, R0.reuse, 0x300 ;  /* 0x00000300000e7836 */ /* 0x040fe20000000000 */
[----:B------:R-:W-:Y:S01]  /*1c8c0*/  MOV R121, 0x40000040 ;  /* 0x4000004000797802 */ /* 0x000fe20000000f00 */
[----:B------:R-:W-:Y:S01]  /*1c8d0*/  VIADD R120, R0, 0x182 ;  /* 0x0000018200787836 */ /* 0x000fe20000000000 */
[----:B------:R-:W-:Y:S02]  /*1c8e0*/  R2UR UR59, R15 ;  /* 0x000000000f3b72ca */ /* 0x000fe400000e0000 */
[----:B------:R-:W-:Y:S02]  /*1c8f0*/  R2UR UR58, R14 ;  /* 0x000000000e3a72ca */ /* 0x000fe400000e0000 */
[----:B------:R-:W-:Y:S01]  /*1c900*/  R2UR UR26, R120 ;  /* 0x00000000781a72ca */ /* 0x000fe200000e0000 */
[----:B------:R-:W-:Y:S01]  /*1c910*/  VIADD R120, R0, 0x302 ;  /* 0x0000030200787836 */ /* 0x000fe20000000000 */
[----:B------:R-:W-:Y:S01]  /*1c920*/  R2UR UR27, R121 ;  /* 0x00000000791b72ca */ /* 0x000fe200000e0000 */
[----:B------:R-:W-:Y:S01]  /*1c930*/  IMAD.MOV.U32 R121, RZ, RZ, 0x40000040 ;  /* 0x40000040ff797424 */ /* 0x000fe200078e00ff */
[----:B--2---:R-:W-:-:S02]  /*1c940*/  R2UR UR38, R122 ;  /* 0x000000007a2672ca */ /* 0x004fc400000e0000 */
[----:B------:R-:W-:Y:S02]  /*1c950*/  R2UR UR46, R120 ;  /* 0x00000000782e72ca */ /* 0x000fe400000e0000 */
[----:B------:R-:W-:Y:S02]  /*1c960*/  R2UR UR47, R121 ;  /* 0x00000000792f72ca */ /* 0x000fe400000e0000 */
[----:B------:R-:W-:Y:S01]  /*1c970*/  R2UR UR39, R123 ;  /* 0x000000007b2772ca */ /* 0x000fe200000e0000 */
[----:B------:R-:W-:Y:S01]  /*1c980*/  UMOV UR56, UR28 ;  /* 0x0000001c00387c82 */ /* 0x000fe20008000000 */
[----:B------:R-:W-:Y:S01]  /*1c990*/  UMOV UR57, UR29 ;  /* 0x0000001d00397c82 */ /* 0x000fe20008000000 */
[----:B------:R-:W-:Y:S02]  /*1c9a0*/  WARPGROUP.DEPBAR.LE gsb0, 0x0 ;  /* 0x00008000000079c5 */ /* 0x000fe40000010000 */
[----:B------:R-:W-:-:S06]  /*1c9b0*/  WARPGROUP.ARRIVE ;  /* 0x00000000000079c5 */ /* 0x000fcc0000000000 */
[----:B------:R-:W-:Y:S01]  /*1c9c0*/  HGMMA.64x16x16.F32 R120, gdesc[UR56], RZ, !UPT, gsb0 ;  /* 0x00200000387879f0 */ /* 0x000fe2000c0008ff */
        /* <DEDUP_REMOVED lines=33> */
[----:B------:R-:W-:Y:S02]  /*1cbe0*/  MOV R15, 0x40000040 ;  /* 0x40000040000f7802 */ /* 0x000fe40000000f00 */
        /* <DEDUP_REMOVED lines=13> */
[----:B01----:R-:W-:Y:S01]  /*1ccc0*/  MOV R5, UR45 ;  /* 0x0000002d00057c02 */ /* 0x003fe20008000f00 */
[----:B------:R-:W-:Y:S02]  /*1ccd0*/  WARPGROUP.DEPBAR.LE gsb0, 0x0 ;  /* 0x00008000000079c5 */ /* 0x000fe40000010000 */
[----:B------:R-:W-:Y:S01]  /*1cce0*/  WARPGROUP.ARRIVE ;  /* 0x00000000000079c5 */ /* 0x000fe20000000000 */
[----:B------:R-:W-:Y:S01]  /*1ccf0*/  MOV R4, UR44 ;  /* 0x0000002c00047c02 */ /* 0x000fe20008000f00 */
[----:B------:R-:W-:Y:S01]  /*1cd00*/  VIADD R14, R0, 0x4 ;  /* 0x00000004000e7836 */ /* 0x000fe20000000000 */
[----:B------:R-:W-:Y:S01]  /*1cd10*/  MOV R15, 0x40000040 ;  /* 0x40000040000f7802 */ /* 0x000fe20000000f00 */
[----:B------:R-:W-:Y:S01]  /*1cd20*/  UMOV UR12, UR38 ;  /* 0x00000026000c7c82 */ /* 0x000fe20008000000 */
        /* <DEDUP_REMOVED lines=135> */
[----:B----4-:R-:W-:Y:S02]  /*1d5a0*/  R2UR UR38, R214 ;  /* 0x00000000d62672ca */ /* 0x010fe400000e0000 */
        /* <DEDUP_REMOVED lines=601> */
.L_x_2403:
[----:B------:R-:W-:Y:S01]  /*1fb40*/  SHF.L.U32 R0, R11, 0x1f, RZ ;  /* 0x0000001f0b007819 */ /* 0x000fe200000006ff */
[----:B------:R-:W-:-:S04]  /*1fb50*/  IMAD R11, R12, 0x8, R18 ;  /* 0x000000080c0b7824 */ /* 0x000fc800078e0212 */
[----:B------:R0:W1:Y:S01]  /*1fb60*/  SYNCS.PHASECHK.TRANS64.TRYWAIT P2, [R11+URZ+0x36850], R0 ;  /* 0x036850000b0075a7 */ /* 0x000062000804017f */
[----:B------:R-:W-:Y:S05]  /*1fb70*/  @!P0 BRA `(.L_x_2404) ;  /* 0x0000000000048947 */ /* 0x000fea0003800000 */
[----:B------:R-:W-:Y:S01]  /*1fb80*/  BPT.TRAP 0x1 ;  /* 0x000000040000795c */ /* 0x000fe20000300000 */
.L_x_2404:
[----:B------:R-:W-:Y:S04]  /*1fb90*/  BSSY B1, `(.L_x_2405) ;  /* 0x0000004000017945 */ /* 0x000fe80003800000 */
[----:B-1----:R-:W-:Y:S05]  /*1fba0*/  @P2 BRA `(.L_x_2406) ;  /* 0x0000000000082947 */ /* 0x002fea0003800000 */
[----:B------:R-:W1:Y:S02]  /*1fbb0*/  SYNCS.PHASECHK.TRANS64.TRYWAIT P2, [R11+URZ+0x36850], R0 ;  /* 0x036850000b0075a7 */ /* 0x000e64000804017f */
[----:B-1----:R-:W-:Y:S05]  /*1fbc0*/  @!P2 BRA `(.L_x_2407) ;  /* 0x000000b800b8a947 */ /* 0x002fea0003800000 */
.L_x_2406:
[----:B------:R-:W-:Y:S05]  /*1fbd0*/  BSYNC B1 ;  /* 0x0000000000017941 */ /* 0x000fea0003800000 */
.L_x_2405:
[----:B01----:R-:W-:Y:S01]  /*1fbe0*/  IADD3 R0, R18, 0x400, RZ ;  /* 0x0000040012007810 */ /* 0x003fe20007ffe0ff */
[----:B------:R-:W-:Y:S01]  /*1fbf0*/  IMAD.MOV.U32 R15, RZ, RZ, 0x40000040 ;  /* 0x40000040ff0f7424 */ /* 0x000fe200078e00ff */
[----:B------:R-:W-:Y:S01]  /*1fc00*/  WARPGROUP.ARRIVE ;  /* 0x00000000000079c5 */ /* 0x000fe20000000000 */
[----:B------:R-:W-:Y:S01]  /*1fc10*/  IMAD.MOV.U32 R3, RZ, RZ, 0x40000040 ;  /* 0x40000040ff037424 */ /* 0x000fe200078e00ff */
[----:B------:R-:W-:Y:S01]  /*1fc20*/  SHF.R.U32.HI R0, RZ, 0x4, R0 ;  /* 0x00000004ff007819 */ /* 0x000fe20000011600 */
[----:B------:R-:W-:Y:S01]  /*1fc30*/  IMAD.MOV.U32 R21, RZ, RZ, 0x40000040 ;  /* 0x40000040ff157424 */ /* 0x000fe200078e00ff */
[----:B------:R-:W-:Y:S01]  /*1fc40*/  R2UR UR7, R15 ;  /* 0x000000000f0772ca */ /* 0x000fe200000e0000 */
[----:B------:R-:W-:Y:S01]  /*1fc50*/  ULDC UR4, c[0x0][0x988] ;  /* 0x0002620000047ab9 */ /* 0x000fe20000000800 */
[----:B------:R-:W-:Y:S01]  /*1fc60*/  LOP3.LUT R0, R0, 0x3fff, RZ, 0xc0, !PT ;  /* 0x00003fff00007812 */ /* 0x000fe200078ec0ff */
[----:B------:R-:W-:Y:S01]  /*1fc70*/  @!P1 IMAD R13, R13, 0x8, R18 ;  /* 0x000000080d0d9824 */ /* 0x000fe200078e0212 */
[----:B------:R-:W-:Y:S01]  /*1fc80*/  FMNMX.FTZ R4, R170, R8, !PT ;  /* 0x00000008aa047209 */ /* 0x000fe20007810000 */
[----:B------:R-:W-:Y:S01]  /*1fc90*/  @!P1 VIADD R11, R11, 0x36860 ;  /* 0x000368600b0b9836 */ /* 0x000fe20000000000 */
[----:B------:R-:W-:-:S02]  /*1fca0*/  LOP3.LUT R0, R0, 0x3800000, RZ, 0xfc, !PT ;  /* 0x0380000000007812 */ /* 0x000fc400078efcff */
[----:B------:R-:W-:Y:S02]  /*1fcb0*/  FMNMX.FTZ R4, R171, R4, !PT ;  /* 0x00000004ab047209 */ /* 0x000fe40007810000 */
[----:B------:R-:W-:Y:S01]  /*1fcc0*/  @!P1 IADD3 R13, R13, 0x36840, RZ ;  /* 0x000368400d0d9810 */ /* 0x000fe20007ffe0ff */
[----:B------:R-:W-:Y:S01]  /*1fcd0*/  IMAD R14, R12, 0xa80, R0 ;  /* 0x00000a800c0e7824 */ /* 0x000fe200078e0200 */
[----:B------:R-:W-:Y:S02]  /*1fce0*/  FMNMX.FTZ R0, R168, R9, !PT ;  /* 0x00000009a8007209 */ /* 0x000fe40007810000 */
[----:B------:R-:W-:Y:S01]  /*1fcf0*/  FMNMX.FTZ R4, R174, R4, !PT ;  /* 0x00000004ae047209 */ /* 0x000fe20007810000 */
[C---:B------:R-:W-:Y:S01]  /*1fd00*/  VIADD R2, R14.reuse, 0x80 ;  /* 0x000000800e027836 */ /* 0x040fe20000000000 */
[C---:B------:R-:W-:Y:S01]  /*1fd10*/  R2UR UR6, R14.reuse ;  /* 0x000000000e0672ca */ /* 0x040fe200000e0000 */
[----:B------:R-:W-:Y:S01]  /*1fd20*/  VIADD R20, R14, 0x200 ;  /* 0x000002000e147836 */ /* 0x000fe20000000000 */
[----:B------:R-:W-:-:S02]  /*1fd30*/  FMNMX.FTZ R0, R169, R0, !PT ;  /* 0x00000000a9007209 */ /* 0x000fc40007810000 */
[----:B------:R-:W-:Y:S02]  /*1fd40*/  FMNMX.FTZ R4, R175, R4, !PT ;  /* 0x00000004af047209 */ /* 0x000fe40007810000 */
[----:B------:R-:W-:Y:S02]  /*1fd50*/  FMNMX.FTZ R0, R172, R0, !PT ;  /* 0x00000000ac007209 */ /* 0x000fe40007810000 */
[----:B------:R-:W-:Y:S02]  /*1fd60*/  FMNMX.FTZ R4, R162, R4, !PT ;  /* 0x00000004a2047209 */ /* 0x000fe40007810000 */
[----:B------:R-:W-:Y:S02]  /*1fd70*/  FMNMX.FTZ R0, R173, R0, !PT ;  /* 0x00000000ad007209 */ /* 0x000fe40007810000 */
[----:B------:R-:W-:Y:S01]  /*1fd80*/  FMNMX.FTZ R4, R163, R4, !PT ;  /* 0x00000004a3047209 */ /* 0x000fe20007810000 */
[----:B------:R-:W-:Y:S01]  /*1fd90*/  HGMMA.64x192x16.F32 R24, R200, gdesc[UR4].tnspB, R24, gsb0 ;  /* 0x42e00004c8187df0 */ /* 0x000fe20008000818 */
[----:B------:R-:W-:-:S02]  /*1fda0*/  R2UR UR6, R2 ;  /* 0x00000000020672ca */ /* 0x000fc400000e0000 */
[----:B------:R-:W-:Y:S01]  /*1fdb0*/  R2UR UR7, R3 ;  /* 0x00000000030772ca */ /* 0x000fe200000e0000 */
[----:B------:R-:W-:Y:S01]  /*1fdc0*/  IMAD.MOV.U32 R3, RZ, RZ, 0x40000040 ;  /* 0x40000040ff037424 */ /* 0x000fe200078e00ff */
[----:B------:R-:W-:Y:S02]  /*1fdd0*/  IADD3 R2, R14, 0x100, RZ ;  /* 0x000001000e027810 */ /* 0x000fe40007ffe0ff */
        /* <DEDUP_REMOVED lines=45> */
[----:B------:R-:W-:-:S02]  /*200b0*/  @!P1 PRMT R11, RZ, 0x654, R11 ;  /* 0x00000654ff0b9816 */ /* 0x000fc4000000000b */
[----:B------:R-:W-:Y:S02]  /*200c0*/  FMNMX.FTZ R0, R125, R0, !PT ;  /* 0x000000007d007209 */ /* 0x000fe40007810000 */
[C---:B------:R-:W-:Y:S01]  /*200d0*/  ISETP.GT.AND P2, PT, R10.reuse, RZ, PT ;  /* 0x000000ff0a00720c */ /* 0x040fe20003f44270 */
[----:B------:R-:W-:Y:S01]  /*200e0*/  VIADD R10, R10, 0xffffffff ;  /* 0xffffffff0a0a7836 */ /* 0x000fe20000000000 */
[----:B------:R-:W-:Y:S02]  /*200f0*/  WARPGROUP.DEPBAR.LE gsb0, 0x0 ;  /* 0x00008000000079c5 */ /* 0x000fe40000010000 */
[----:B------:R-:W-:-:S06]  /*20100*/  WARPGROUP.ARRIVE ;  /* 0x00000000000079c5 */ /* 0x000fcc0000000000 */
        /* <DEDUP_REMOVED lines=10> */
[----:B------:R-:W0:Y:S02]  /*201b0*/  SHFL.BFLY PT, R2, R0, 0x2, 0x1f ;  /* 0x0c401f0000027f89 */ /* 0x000e2400000e0000 */
[----:B0-----:R-:W-:Y:S02]  /*201c0*/  FMNMX.FTZ R2, R0, R2, !PT ;  /* 0x0000000200027209 */ /* 0x001fe40007810000 */
[----:B------:R-:W-:-:S03]  /*201d0*/  MOV R0, UR4 ;  /* 0x0000000400007c02 */ /* 0x000fc60008000f00 */
[----:B------:R-:W0:Y:S02]  /*201e0*/  SHFL.BFLY PT, R5, R2, 0x1, 0x1f ;  /* 0x0c201f0002057f89 */ /* 0x000e2400000e0000 */
[----:B0-----:R-:W-:-:S05]  /*201f0*/  FMNMX.FTZ R5, R2, R5, !PT ;  /* 0x0000000502057209 */ /* 0x001fca0007810000 */
[C---:B------:R-:W-:Y:S01]  /*20200*/  FMUL.FTZ R3, R5.reuse, R0 ;  /* 0x0000000005037220 */ /* 0x040fe20000410000 */
[----:B------:R-:W-:-:S03]  /*20210*/  FADD.FTZ R2, -R5, R9 ;  /* 0x0000000905027221 */ /* 0x000fc60000010100 */
[-CC-:B------:R-:W-:Y:S01]  /*20220*/  FFMA.FTZ R15, R145, R0.reuse, -R3.reuse ;  /* 0x00000000910f7223 */ /* 0x180fe20000010803 */
[-CC-:B------:R-:W-:Y:S01]  /*20230*/  FFMA.FTZ R200, R168, R0.reuse, -R3.reuse ;  /* 0x00000000a8c87223 */ /* 0x180fe20000010803 */
        /* <DEDUP_REMOVED lines=11> */
[-C--:B------:R-:W-:Y:S01]  /*202f0*/  FFMA.FTZ R124, R124, R0.reuse, -R3 ;  /* 0x000000007c7c7223 */ /* 0x080fe20000010803 */
[----:B------:R-:W-:Y:S01]  /*20300*/  FMUL.FTZ R2, R2, R0 ;  /* 0x0000000002027220 */ /* 0x000fe20000410000 */
[----:B------:R-:W-:Y:S08]  /*20310*/  MUFU.EX2 R200, R200 ;  /* 0x000000c800c87308 */ /* 0x000ff00000000800 */
[----:B------:R-:W1:Y:S01]  /*20320*/  MUFU.EX2 R2, R2 ;  /* 0x0000000200027308 */ /* 0x000e620000000800 */
[----:B0-----:R-:W-:-:S07]  /*20330*/  FMNMX.FTZ R4, R4, R145, !PT ;  /* 0x0000009104047209 */ /* 0x001fce0007810000 */
[----:B------:R-:W0:Y:S08]  /*20340*/  MUFU.EX2 R9, R9 ;  /* 0x0000000900097308 */ /* 0x000e300000000800 */
[----:B------:R-:W2:Y:S08]  /*20350*/  MUFU.EX2 R202, R202 ;  /* 0x000000ca00ca7308 */ /* 0x000eb00000000800 */
[----:B------:R-:W3:Y:S08]  /*20360*/  MUFU.EX2 R168, R168 ;  /* 0x000000a800a87308 */ /* 0x000ef00000000800 */
[----:B------:R-:W4:Y:S08]  /*20370*/  MUFU.EX2 R196, R196 ;  /* 0x000000c400c47308 */ /* 0x000f300000000800 */
[----:B------:R-:W5:Y:S08]  /*20380*/  MUFU.EX2 R160, R160 ;  /* 0x000000a000a07308 */ /* 0x000f700000000800 */
[----:B------:R-:W5:Y:S08]  /*20390*/  MUFU.EX2 R198, R198 ;  /* 0x000000c600c67308 */ /* 0x000f700000000800 */
[----:B------:R-:W5:Y:S08]  /*203a0*/  MUFU.EX2 R12, R12 ;  /* 0x0000000c000c7308 */ /* 0x000f700000000800 */
        /* <DEDUP_REMOVED lines=12> */
[----:B------:R-:W-:Y:S01]  /*20470*/  VIADD R20, R14, 0x280 ;  /* 0x000002800e147836 */ /* 0x000fe20000000000 */
[----:B------:R-:W-:Y:S01]  /*20480*/  R2UR UR7, R21 ;  /* 0x00000000150772ca */ /* 0x000fe200000e0000 */
[----:B------:R-:W5:Y:S01]  /*20490*/  MUFU.EX2 R192, R192 ;  /* 0x000000c000c07308 */ /* 0x000f620000000800 */
[----:B------:R-:W-:-:S07]  /*204a0*/  MOV R21, 0x40000040 ;  /* 0x4000004000157802 */ /* 0x000fce0000000f00 */
        /* <DEDUP_REMOVED lines=9> */
[----:B------:R-:W-:Y:S01]  /*20540*/  MUFU.EX2 R188, R188 ;  /* 0x000000bc00bc7308 */ /* 0x000fe20000000800 */
[----:B------:R-:W-:Y:S01]  /*20550*/  R2UR UR7, R21 ;  /* 0x00000000150772ca */ /* 0x000fe200000e0000 */
[----:B------:R-:W1:Y:S01]  /*20560*/  SHFL.BFLY PT, R20, R4, 0x1, 0x1f ;  /* 0x0c201f0004147f89 */ /* 0x000e6200000e0000 */
[----:B------:R-:W-:-:S05]  /*20570*/  IMAD.MOV.U32 R21, RZ, RZ, 0x40000040 ;  /* 0x40000040ff157424 */ /* 0x000fca00078e00ff */
[----:B------:R-:W-:Y:S08]  /*20580*/  MUFU.EX2 R190, R190 ;  /* 0x000000be00be7308 */ /* 0x000ff00000000800 */
[----:B------:R-:W-:Y:S01]  /*20590*/  MUFU.EX2 R144, R144 ;  /* 0x0000009000907308 */ /* 0x000fe20000000800 */
[----:B-1----:R-:W-:Y:S01]  /*205a0*/  FMNMX.FTZ R4, R4, R20, !PT ;  /* 0x0000001404047209 */ /* 0x002fe20007810000 */
[----:B------:R-:W-:-:S04]  /*205b0*/  FFMA.FTZ R20, R125, R0, -R3 ;  /* 0x000000007d147223 */ /* 0x000fc80000010803 */
[----:B------:R-:W-:-:S04]  /*205c0*/  FMUL.FTZ R125, R4, R0 ;  /* 0x00000000047d7220 */ /* 0x000fc80000410000 */
[-CC-:B------:R-:W-:Y:S01]  /*205d0*/  FFMA.FTZ R201, R170, R0.reuse, -R125.reuse ;  /* 0x00000000aac97223 */ /* 0x180fe2000001087d */
[-CC-:B------:R-:W-:Y:S01]  /*205e0*/  FFMA.FTZ R203, R174, R0.reuse, -R125.reuse ;  /* 0x00000000aecb7223 */ /* 0x180fe2000001087d */
[-CC-:B------:R-:W-:Y:S01]  /*205f0*/  FFMA.FTZ R197, R162, R0.reuse, -R125.reuse ;  /* 0x00000000a2c57223 */ /* 0x180fe2000001087d */
[-CC-:B------:R-:W-:Y:S01]  /*20600*/  FFMA.FTZ R145, R163, R0.reuse, -R125.reuse ;  /* 0x00000000a3917223 */ /* 0x180fe2000001087d */
[-CC-:B------:R-:W-:Y:S01]  /*20610*/  FFMA.FTZ R189, R146, R0.reuse, -R125.reuse ;  /* 0x0000000092bd7223 */ /* 0x180fe2000001087d */
[----:B------:R-:W-:Y:S01]  /*20620*/  FFMA.FTZ R146, R2, R7, R200 ;  /* 0x0000000702927223 */ /* 0x000fe200000100c8 */
        /* <DEDUP_REMOVED lines=9> */
[----:B0-----:R-:W-:Y:S01]  /*206c0*/  F2FP.F16.F32.PACK_AB R200, R9, R200 ;  /* 0x000000c809c8723e */ /* 0x001fe200000000ff */
[-CC-:B------:R-:W-:Y:S01]  /*206d0*/  FFMA.FTZ R135, R135, R0.reuse, -R125.reuse ;  /* 0x0000000087877223 */ /* 0x180fe2000001087d */
[-CC-:B------:R-:W-:Y:S01]  /*206e0*/  FFMA.FTZ R122, R122, R0.reuse, -R125.reuse ;  /* 0x000000007a7a7223 */ /* 0x180fe2000001087d */
[-CC-:B------:R-:W-:Y:S01]  /*206f0*/  FFMA.FTZ R123, R123, R0.reuse, -R125.reuse ;  /* 0x000000007b7b7223 */ /* 0x180fe2000001087d */
[----:B------:R-:W-:-:S03]  /*20700*/  FFMA.FTZ R126, R126, R0, -R125 ;  /* 0x000000007e7e7223 */ /* 0x000fc6000001087d */
        /* <DEDUP_REMOVED lines=14> */
[-CC-:B------:R-:W-:Y:S01]  /*207f0*/  FFMA.FTZ R186, R140, R0.reuse, -R3.reuse ;  /* 0x000000008cba7223 */ /* 0x180fe20000010803 */
[-C--:B------:R-:W-:Y:S01]  /*20800*/  FFMA.FTZ R137, R141, R0.reuse, -R3 ;  /* 0x000000008d897223 */ /* 0x080fe20000010803 */
[-CC-:B------:R-:W-:Y:S01]  /*20810*/  FFMA.FTZ R140, R167, R0.reuse, -R125.reuse ;  /* 0x00000000a78c7223 */ /* 0x180fe2000001087d */
[----:B------:R-:W-:Y:S01]  /*20820*/  HGMMA.64x192x16.F32 R24, R180, gdesc[UR4].tnspB, R24, gsb0 ;  /* 0x42e00004b4187df0 */ /* 0x000fe20008000818 */
[----:B------:R-:W-:Y:S01]  /*20830*/  R2UR UR7, R21 ;  /* 0x00000000150772ca */ /* 0x000fe200000e0000 */
[----:B------:R-:W-:Y:S01]  /*20840*/  FADD.FTZ R21, R9, R146 ;  /* 0x0000009209157221 */ /* 0x000fe20000010000 */
[-CC-:B------:R-:W-:Y:S01]  /*20850*/  FFMA.FTZ R141, R155, R0.reuse, -R125.reuse ;  /* 0x000000009b8d7223 */ /* 0x180fe2000001087d */
[-C--:B------:R-:W-:Y:S01]  /*20860*/  FFMA.FTZ R185, R138, R0.reuse, -R125 ;  /* 0x000000008ab97223 */ /* 0x080fe2000001087d */
[----:B------:R-:W-:Y:S01]  /*20870*/  MUFU.EX2 R140, R140 ;  /* 0x0000008c008c7308 */ /* 0x000fe20000000800 */
[----:B--2---:R-:W-:Y:S01]  /*20880*/  FADD.FTZ R21, R202, R21 ;  /* 0x00000015ca157221 */ /* 0x004fe20000010000 */
[----:B------:R-:W-:Y:S01]  /*20890*/  FFMA.FTZ R187, R142, R0, -R125 ;  /* 0x000000008ebb7223 */ /* 0x000fe2000001087d */
[----:B---3--:R-:W-:-:S02]  /*208a0*/  F2FP.F16.F32.PACK_AB R202, R168, R202 ;  /* 0x000000caa8ca723e */ /* 0x008fc400000000ff */
[----:B------:R-:W-:-:S03]  /*208b0*/  FADD.FTZ R21, R168, R21 ;  /* 0x00000015a8157221 */ /* 0x000fc60000010000 */
[----:B------:R-:W-:Y:S01]  /*208c0*/  MUFU.EX2 R141, R141 ;  /* 0x0000008d008d7308 */ /* 0x000fe20000000800 */
[----:B----4-:R-:W-:Y:S01]  /*208d0*/  FADD.FTZ R21, R196, R21 ;  /* 0x00000015c4157221 */ /* 0x010fe20000010000 */
[----:B-----5:R-:W-:-:S03]  /*208e0*/  F2FP.F16.F32.PACK_AB R196, R160, R196 ;  /* 0x000000c4a0c4723e */ /* 0x020fc600000000ff */
        /* <DEDUP_REMOVED lines=16> */
[-C--:B------:R-:W-:Y:S01]  /*209f0*/  FFMA.FTZ R129, R133, R0.reuse, -R3 ;  /* 0x0000000085817223 */ /* 0x080fe20000010803 */
[----:B------:R-:W-:Y:S01]  /*20a00*/  FADD.FTZ R3, -R4, R8 ;  /* 0x0000000804037221 */ /* 0x000fe20000010100 */
[----:B------:R-:W-:Y:S01]  /*20a10*/  WARPGROUP.ARRIVE ;  /* 0x00000000000079c5 */ /* 0x000fe20000000000 */
[----:B------:R0:W-:Y:S01]  /*20a20*/  MUFU.EX2 R8, R20 ;  /* 0x0000001400087308 */ /* 0x0001e20000000800 */
[-CC-:B------:R-:W-:Y:S01]  /*20a30*/  FFMA.FTZ R132, R171, R0.reuse, -R125.reuse ;  /* 0x00000000ab847223 */ /* 0x180fe2000001087d */
[-C--:B------:R-:W-:Y:S01]  /*20a40*/  FMUL.FTZ R3, R3, R0.reuse ;  /* 0x0000000003037220 */ /* 0x080fe20000410000 */
[-CC-:B------:R-:W-:Y:S01]  /*20a50*/  FFMA.FTZ R133, R175, R0.reuse, -R125.reuse ;  /* 0x00000000af857223 */ /* 0x180fe2000001087d */
[-C--:B------:R-:W-:Y:S01]  /*20a60*/  FFMA.FTZ R181, R130, R0.reuse, -R125 ;  /* 0x0000000082b57223 */ /* 0x080fe2000001087d */
[----:B------:R-:W-:Y:S01]  /*20a70*/  FADD.FTZ R130, R192, R21 ;  /* 0x00000015c0827221 */ /* 0x000fe20000010000 */
[----:B------:R-:W-:Y:S01]  /*20a80*/  FFMA.FTZ R183, R134, R0, -R125 ;  /* 0x0000000086b77223 */ /* 0x000fe2000001087d */
[----:B------:R-:W-:Y:S01]  /*20a90*/  F2FP.F16.F32.PACK_AB R192, R153, R192 ;  /* 0x000000c099c0723e */ /* 0x000fe200000000ff */
[----:B------:R-:W1:Y:S01]  /*20aa0*/  MUFU.EX2 R3, R3 ;  /* 0x0000000300037308 */ /* 0x000e620000000800 */
[----:B0-----:R-:W-:-:S02]  /*20ab0*/  VIADD R20, R14, 0x300 ;  /* 0x000003000e147836 */ /* 0x001fc40000000000 */
[----:B------:R-:W-:-:S03]  /*20ac0*/  FFMA.FTZ R14, R147, R0, -R125 ;  /* 0x00000000930e7223 */ /* 0x000fc6000001087d */
[----:B------:R-:W-:Y:S02]  /*20ad0*/  R2UR UR6, R20 ;  /* 0x00000000140672ca */ /* 0x000fe400000e0000 */
[----:B------:R-:W0:Y:S01]  /*20ae0*/  MUFU.EX2 R132, R132 ;  /* 0x0000008400847308 */ /* 0x000e220000000800 */
[----:B------:R-:W-:-:S07]  /*20af0*/  @!P1 PRMT R20, RZ, 0x654, R13 ;  /* 0x00000654ff149816 */ /* 0x000fce000000000d */
[----:B------:R-:W2:Y:S01]  /*20b00*/  MUFU.EX2 R133, R133 ;  /* 0x0000008500857308 */ /* 0x000ea20000000800 */
[----:B-1----:R-:W-:Y:S01]  /*20b10*/  FFMA.FTZ R7, R3, R6, R201 ;  /* 0x0000000603077223 */ /* 0x002fe200000100c9 */
[----:B------:R-:W-:Y:S01]  /*20b20*/  FFMA.FTZ R6, R139, R0, -R125 ;  /* 0x000000008b067223 */ /* 0x000fe2000001087d */
[----:B------:R-:W-:Y:S05]  /*20b30*/  HGMMA.64x192x16.F32 R24, R176, gdesc[UR4].tnspB, R24, gsb0 ;  /* 0x42e00004b0187df0 */ /* 0x000fea0008000818 */
[----:B------:R-:W1:Y:S01]  /*20b40*/  MUFU.EX2 R14, R14 ;  /* 0x0000000e000e7308 */ /* 0x000e620000000800 */
[----:B0-----:R-:W-:-:S07]  /*20b50*/  F2FP.F16.F32.PACK_AB R201, R132, R201 ;  /* 0x000000c984c9723e */ /* 0x001fce00000000ff */
[----:B------:R-:W0:Y:S08]  /*20b60*/  MUFU.EX2 R13, R151 ;  /* 0x00000097000d7308 */ /* 0x000e300000000800 */
[----:B------:R-:W3:Y:S08]  /*20b70*/  MUFU.EX2 R6, R6 ;  /* 0x0000000600067308 */ /* 0x000ef00000000800 */
[----:B------:R-:W4:Y:S08]  /*20b80*/  MUFU.EX2 R180, R180 ;  /* 0x000000b400b47308 */ /* 0x000f300000000800 */
[----:B------:R-:W-:Y:S08]  /*20b90*/  MUFU.EX2 R181, R181 ;  /* 0x000000b500b57308 */ /* 0x000ff00000000800 */
[----:B------:R-:W-:Y:S08]  /*20ba0*/  MUFU.EX2 R128, R128 ;  /* 0x0000008000807308 */ /* 0x000ff00000000800 */
[----:B------:R-:W-:Y:S08]  /*20bb0*/  MUFU.EX2 R182, R182 ;  /* 0x000000b600b67308 */ /* 0x000ff00000000800 */
[----:B------:R-:W-:Y:S08]  /*20bc0*/  MUFU.EX2 R183, R183 ;  /* 0x000000b700b77308 */ /* 0x000ff00000000800 */
[----:B------:R-:W-:Y:S01]  /*20bd0*/  MUFU.EX2 R129, R129 ;  /* 0x0000008100817308 */ /* 0x000fe20000000800 */
[----:B------:R-:W-:-:S02]  /*20be0*/  WARPGROUP.DEPBAR.LE gsb0, 0x0 ;  /* 0x00008000000079c5 */ /* 0x000fc40000010000 */
[----:B------:R5:W-:Y:S05]  /*20bf0*/  @!P1 SYNCS.ARRIVE.TRANS64.RED.A1T0 RZ, [R20+URZ], RZ ;  /* 0x000000ff14ff99a7 */ /* 0x000bea000810043f */
[----:B------:R-:W-:Y:S01]  /*20c00*/  MUFU.EX2 R179, R126 ;  /* 0x0000007e00b37308 */ /* 0x000fe20000000800 */
[----:B------:R-:W-:Y:S02]  /*20c10*/  F2FP.F16.F32.PACK_AB R178, R8, R124 ;  /* 0x0000007c08b2723e */ /* 0x000fe400000000ff */
[----:B------:R-:W-:Y:S02]  /*20c20*/  F2FP.F16.F32.PACK_AB R176, R121, R120 ;  /* 0x0000007879b0723e */ /* 0x000fe400000000ff */
[----:B------:R-:W-:Y:S01]  /*20c30*/  F2FP.F16.F32.PACK_AB R177, R123, R122 ;  /* 0x0000007a7bb1723e */ /* 0x000fe200000000ff */
[----:B-----5:R-:W-:Y:S01]  /*20c40*/  FADD.FTZ R20, R132, R7 ;  /* 0x0000000784147221 */ /* 0x020fe20000010000 */
[----:B------:R5:W-:Y:S01]  /*20c50*/  @!P1 SYNCS.ARRIVE.TRANS64.RED.A1T0 RZ, [R11+URZ], RZ ;  /* 0x000000ff0bff99a7 */ /* 0x000be2000810043f */
[-CC-:B------:R-:W-:Y:S01]  /*20c60*/  FFMA.FTZ R7, R143, R0.reuse, -R125.reuse ;  /* 0x000000008f077223 */ /* 0x180fe2000001087d */
[----:B------:R-:W-:Y:S01]  /*20c70*/  FFMA.FTZ R125, R127, R0, -R125 ;  /* 0x000000007f7d7223 */ /* 0x000fe2000001087d */
[----:B------:R-:W-:Y:S01]  /*20c80*/  FADD.FTZ R20, R203, R20 ;  /* 0x00000014cb147221 */ /* 0x000fe20000010000 */
[----:B--2---:R-:W-:-:S03]  /*20c90*/  F2FP.F16.F32.PACK_AB R203, R133, R203 ;  /* 0x000000cb85cb723e */ /* 0x004fc600000000ff */
[----:B------:R-:W-:Y:S01]  /*20ca0*/  FADD.FTZ R20, R133, R20 ;  /* 0x0000001485147221 */ /* 0x000fe20000010000 */
[----:B------:R-:W2:Y:S03]  /*20cb0*/  MUFU.EX2 R7, R7 ;  /* 0x0000000700077308 */ /* 0x000ea60000000800 */
[----:B------:R-:W-:Y:S01]  /*20cc0*/  FADD.FTZ R20, R197, R20 ;  /* 0x00000014c5147221 */ /* 0x000fe20000010000 */
[----:B------:R-:W-:-:S03]  /*20cd0*/  F2FP.F16.F32.PACK_AB R197, R145, R197 ;  /* 0x000000c591c5723e */ /* 0x000fc600000000ff */
[----:B------:R-:W-:Y:S01]  /*20ce0*/  FADD.FTZ R20, R145, R20 ;  /* 0x0000001491147221 */ /* 0x000fe20000010000 */
[----:B------:R-:W2:Y:S03]  /*20cf0*/  MUFU.EX2 R125, R125 ;  /* 0x0000007d007d7308 */ /* 0x000ea60000000800 */
[----:B-----5:R-:W-:Y:S01]  /*20d00*/  FADD.FTZ R11, R199, R20 ;  /* 0x00000014c70b7221 */ /* 0x020fe20000010000 */
[----:B------:R-:W-:-:S03]  /*20d10*/  F2FP.F16.F32.PACK_AB R199, R140, R199 ;  /* 0x000000c78cc7723e */ /* 0x000fc600000000ff */
        /* <DEDUP_REMOVED lines=16> */
[C---:B-1----:R-:W-:Y:S02]  /*20e20*/  F2FP.F16.F32.PACK_AB R189, R14.reuse, R189 ;  /* 0x000000bd0ebd723e */ /* 0x042fe400000000ff */
[----:B------:R-:W-:Y:S01]  /*20e30*/  FADD.FTZ R20, R14, R11 ;  /* 0x0000000b0e147221 */ /* 0x000fe20000010000 */
[C---:B------:R-:W-:Y:S01]  /*20e40*/  FADD.FTZ R21, R144.reuse, R21 ;  /* 0x0000001590157221 */ /* 0x040fe20000010000 */
[----:B------:R-:W-:-:S02]  /*20e50*/  F2FP.F16.F32.PACK_AB R190, R144, R190 ;  /* 0x000000be90be723e */ /* 0x000fc400000000ff */
[----:B------:R-:W-:Y:S01]  /*20e60*/  FADD.FTZ R20, R191, R20 ;  /* 0x00000014bf147221 */ /* 0x000fe20000010000 */
[----:B------:R-:W-:Y:S01]  /*20e70*/  FADD.FTZ R21, R184, R21 ;  /* 0x00000015b8157221 */ /* 0x000fe20000010000 */
[C---:B0-----:R-:W-:Y:S02]  /*20e80*/  F2FP.F16.F32.PACK_AB R191, R13.reuse, R191 ;  /* 0x000000bf0dbf723e */ /* 0x041fe400000000ff */
[----:B------:R-:W-:Y:S01]  /*20e90*/  FADD.FTZ R20, R13, R20 ;  /* 0x000000140d147221 */ /* 0x000fe20000010000 */
[C---:B------:R-:W-:Y:S01]  /*20ea0*/  FADD.FTZ R21, R136.reuse, R21 ;  /* 0x0000001588157221 */ /* 0x040fe20000010000 */
[----:B------:R-:W-:Y:S02]  /*20eb0*/  F2FP.F16.F32.PACK_AB R184, R136, R184 ;  /* 0x000000b888b8723e */ /* 0x000fe400000000ff */
[----:B------:R-:W-:Y:S01]  /*20ec0*/  FADD.FTZ R11, R185, R20 ;  /* 0x00000014b90b7221 */ /* 0x000fe20000010000 */
[----:B------:R-:W-:Y:S01]  /*20ed0*/  FADD.FTZ R130, R186, R21 ;  /* 0x00000015ba827221 */ /* 0x000fe20000010000 */
[----:B---3--:R-:W-:-:S02]  /*20ee0*/  F2FP.F16.F32.PACK_AB R185, R6, R185 ;  /* 0x000000b906b9723e */ /* 0x008fc400000000ff */
[----:B------:R-:W-:Y:S01]  /*20ef0*/  FADD.FTZ R20, R6, R11 ;  /* 0x0000000b06147221 */ /* 0x000fe20000010000 */
[C---:B------:R-:W-:Y:S01]  /*20f00*/  FADD.FTZ R11, R137.reuse, R130 ;  /* 0x00000082890b7221 */ /* 0x040fe20000010000 */
[----:B------:R-:W-:Y:S02]  /*20f10*/  F2FP.F16.F32.PACK_AB R186, R137, R186 ;  /* 0x000000ba89ba723e */ /* 0x000fe400000000ff */
[----:B------:R-:W-:Y:S01]  /*20f20*/  FADD.FTZ R20, R187, R20 ;  /* 0x00000014bb147221 */ /* 0x000fe20000010000 */
[----:B----4-:R-:W-:Y:S01]  /*20f30*/  FADD.FTZ R11, R180, R11 ;  /* 0x0000000bb40b7221 */ /* 0x010fe20000010000 */
[C---:B--2---:R-:W-:Y:S02]  /*20f40*/  F2FP.F16.F32.PACK_AB R187, R7.reuse, R187 ;  /* 0x000000bb07bb723e */ /* 0x044fe400000000ff */
        /* <DEDUP_REMOVED lines=12> */
[----:B------:R-:W-:-:S02]  /*21010*/  F2FP.F16.F32.PACK_AB R183, R12, R183 ;  /* 0x000000b70cb7723e */ /* 0x000fc400000000ff */
[----:B------:R-:W-:Y:S01]  /*21020*/  FADD.FTZ R11, R12, R11 ;  /* 0x0000000b0c0b7221 */ /* 0x000fe20000010000 */
[----:B------:R-:W-:Y:S01]  /*21030*/  FADD.FTZ R7, R121, R6 ;  /* 0x0000000679077221 */ /* 0x000fe20000010000 */
[----:B------:R-:W-:Y:S02]  /*21040*/  MOV R12, R205 ;  /* 0x000000cd000c7202 */ /* 0x000fe40000000f00 */
[----:B------:R-:W-:Y:S01]  /*21050*/  FADD.FTZ R14, R122, R11 ;  /* 0x0000000b7a0e7221 */ /* 0x000fe20000010000 */
[----:B------:R-:W-:Y:S01]  /*21060*/  FADD.FTZ R7, R124, R7 ;  /* 0x000000077c077221 */ /* 0x000fe20000010000 */
[----:B------:R-:W-:Y:S02]  /*21070*/  IMAD.MOV.U32 R11, RZ, RZ, R208 ;  /* 0x000000ffff0b7224 */ /* 0x000fe400078e00d0 */
[----:B------:R-:W-:Y:S01]  /*21080*/  FADD.FTZ R14, R123, R14 ;  /* 0x0000000e7b0e7221 */ /* 0x000fe20000010000 */
[----:B------:R-:W-:Y:S01]  /*21090*/  FADD.FTZ R7, R8, R7 ;  /* 0x0000000708077221 */ /* 0x000fe20000010000 */
[----:B------:R-:W-:-:S02]  /*210a0*/  IMAD.MOV.U32 R8, RZ, RZ, R4 ;  /* 0x000000ffff087224 */ /* 0x000fc400078e0004 */
[----:B------:R-:W-:Y:S01]  /*210b0*/  FADD.FTZ R14, R179, R14 ;  /* 0x0000000eb30e7221 */ /* 0x000fe20000010000 */
[----:B------:R-:W-:-:S03]  /*210c0*/  F2FP.F16.F32.PACK_AB R179, R125, R179 ;  /* 0x000000b37db3723e */ /* 0x000fc600000000ff */
[----:B------:R-:W-:Y:S01]  /*210d0*/  FADD.FTZ R6, R125, R14 ;  /* 0x0000000e7d067221 */ /* 0x000fe20000010000 */
[----:B------:R-:W-:Y:S06]  /*210e0*/  @P2 BRA `(.L_x_2408) ;  /* 0xffffffb000b82947 */ /* 0x000fec000383ffff */
.L_x_2397:
[----:B------:R-:W-:Y:S05]  /*210f0*/  BSYNC B0 ;  /* 0x0000000000007941 */ /* 0x000fea0003800000 */
.L_x_2396:
        /* <DEDUP_REMOVED lines=99> */
.L_x_2409:
[----:B------:R-:W-:Y:S01]  /*21730*/  IMAD R11, R205, 0x8, R18 ;  /* 0x00000008cd0b7824 */ /* 0x000fe200078e0212 */
[----:B------:R-:W-:-:S04]  /*21740*/  SHF.L.U32 R2, R208, 0x1f, RZ ;  /* 0x0000001fd0027819 */ /* 0x000fc800000006ff */
[----:B------:R0:W1:Y:S01]  /*21750*/  SYNCS.PHASECHK.TRANS64.TRYWAIT P2, [R11+URZ+0x36850], R2 ;  /* 0x036850020b0075a7 */ /* 0x000062000804017f */
[----:B------:R-:W-:Y:S05]  /*21760*/  @!P0 BRA `(.L_x_2410) ;  /* 0x0000000000048947 */ /* 0x000fea0003800000 */
[----:B------:R-:W-:Y:S01]  /*21770*/  BPT.TRAP 0x1 ;  /* 0x000000040000795c */ /* 0x000fe20000300000 */
.L_x_2410:
[----:B------:R-:W-:Y:S01]  /*21780*/  IADD3 R18, R18, 0x400, RZ ;  /* 0x0000040012127810 */ /* 0x000fe20007ffe0ff */
[----:B------:R-:W-:Y:S03]  /*21790*/  BSSY B0, `(.L_x_2411) ;  /* 0x0000008000007945 */ /* 0x000fe60003800000 */
[----:B------:R-:W-:-:S04]  /*217a0*/  SHF.R.U32.HI R18, RZ, 0x4, R18 ;  /* 0x00000004ff127819 */ /* 0x000fc80000011612 */
[----:B------:R-:W-:-:S04]  /*217b0*/  LOP3.LUT R18, R18, 0x3fff, RZ, 0xc0, !PT ;  /* 0x00003fff12127812 */ /* 0x000fc800078ec0ff */
[----:B------:R-:W-:-:S05]  /*217c0*/  LOP3.LUT R8, R18, 0x3800000, RZ, 0xfc, !PT ;  /* 0x0380000012087812 */ /* 0x000fca00078efcff */
[----:B------:R-:W-:Y:S01]  /*217d0*/  IMAD R8, R205, 0xa80, R8 ;  /* 0x00000a80cd087824 */ /* 0x000fe200078e0208 */
[----:B-1----:R-:W-:Y:S06]  /*217e0*/  @P2 BRA `(.L_x_2412) ;  /* 0x0000000000082947 */ /* 0x002fec0003800000 */
[----:B------:R-:W1:Y:S02]  /*217f0*/  SYNCS.PHASECHK.TRANS64.TRYWAIT P0, [R11+URZ+0x36850], R2 ;  /* 0x036850020b0075a7 */ /* 0x000e64000800017f */
[----:B-1----:R-:W-:Y:S05]  /*21800*/  @!P0 BRA `(.L_x_2413) ;  /* 0x0000009c00bc8947 */ /* 0x002fea0003800000 */
.L_x_2412:
[----:B------:R-:W-:Y:S05]  /*21810*/  BSYNC B0 ;  /* 0x0000000000007941 */ /* 0x000fea0003800000 */
.L_x_2411:
[----:B01----:R-:W-:Y:S01]  /*21820*/  IMAD.MOV.U32 R2, RZ, RZ, R8 ;  /* 0x000000ffff027224 */ /* 0x003fe200078e0008 */
[----:B------:R-:W-:Y:S01]  /*21830*/  WARPGROUP.ARRIVE ;  /* 0x00000000000079c5 */ /* 0x000fe20000000000 */
[----:B------:R-:W-:Y:S01]  /*21840*/  IMAD.MOV.U32 R3, RZ, RZ, 0x40000040 ;  /* 0x40000040ff037424 */ /* 0x000fe200078e00ff */
[----:B------:R-:W-:Y:S01]  /*21850*/  @!P1 IADD3 R12, R11, 0x36860, RZ ;  /* 0x000368600b0c9810 */ /* 0x000fe20007ffe0ff */
[----:B------:R-:W-:Y:S01]  /*21860*/  VIADD R205, R205, 0x1 ;  /* 0x00000001cdcd7836 */ /* 0x000fe20000000000 */
[----:B------:R-:W-:Y:S01]  /*21870*/  R2UR UR6, R2 ;  /* 0x00000000020672ca */ /* 0x000fe200000e0000 */
[----:B------:R-:W-:Y:S01]  /*21880*/  VIADD R2, R8, 0x80 ;  /* 0x0000008008027836 */ /* 0x000fe20000000000 */
[----:B------:R-:W-:Y:S01]  /*21890*/  R2UR UR7, R3 ;  /* 0x00000000030772ca */ /* 0x000fe200000e0000 */
[----:B------:R-:W-:Y:S01]  /*218a0*/  VIADD R230, R230, 0x1 ;  /* 0x00000001e6e67836 */ /* 0x000fe20000000000 */
[----:B------:R-:W-:Y:S02]  /*218b0*/  MOV R3, 0x40000040 ;  /* 0x4000004000037802 */ /* 0x000fe40000000f00 */
        /* <DEDUP_REMOVED lines=168> */
.L_x_2308:
        /* <DEDUP_REMOVED lines=77> */
[----:B------:R-:W-:Y:S01]  /*22810*/  IADD3.X R15, RZ, R27, RZ, P5, !PT ;  /* 0x0000001bff0f7210 */ /* 0x000fe20002ffe4ff */
[----:B------:R-:W-:Y:S01]  /*22820*/  IMAD.X R43, RZ, RZ, R27, P1 ;  /* 0x000000ffff2b7224 */ /* 0x000fe200008e061b */
[----:B------:R-:W-:Y:S02]  /*22830*/  IADD3 R86, P5, R26, 0x8060, RZ ;  /* 0x000080601a567810 */ /* 0x000fe40007fbe0ff */
[----:B------:R-:W-:Y:S02]  /*22840*/  LOP3.LUT R10, R137, 0x380, RZ, 0xc0, !PT ;  /* 0x00000380890a7812 */ /* 0x000fe400078ec0ff */
[----:B------:R-:W-:Y:S02]  /*22850*/  LOP3.LUT R34, R147, 0x380, RZ, 0xc0, !PT ;  /* 0x0000038093227812 */ /* 0x000fe400078ec0ff */
[----:B------:R-:W-:Y:S02]  /*22860*/  LOP3.LUT R20, R6, R143, RZ, 0x3c, !PT ;  /* 0x0000008f06147212 */ /* 0x000fe400078e3cff */
[----:B------:R-:W-:-:S02]  /*22870*/  IADD3 R145, P4, R26, 0x4040, RZ ;  /* 0x000040401a917810 */ /* 0x000fc40007f9e0ff */
[C---:B------:R-:W-:Y:S02]  /*22880*/  IADD3 R149, P2, R26.reuse, 0x8000, RZ ;  /* 0x000080001a957810 */ /* 0x040fe40007f5e0ff */
[----:B------:R-:W-:Y:S01]  /*22890*/  IADD3 R153, P6, R26, 0x8040, RZ ;  /* 0x000080401a997810 */ /* 0x000fe20007fde0ff */
[--C-:B------:R-:W-:Y:S01]  /*228a0*/  IMAD.X R31, RZ, RZ, R27.reuse, P4 ;  /* 0x000000ffff1f7224 */ /* 0x100fe200020e061b */
[----:B------:R-:W-:Y:S02]  /*228b0*/  LOP3.LUT R6, R151, 0x380, RZ, 0xc0, !PT ;  /* 0x0000038097067812 */ /* 0x000fe400078ec0ff */
        /* <DEDUP_REMOVED lines=9> */
[----:B------:R-:W-:Y:S02]  /*22950*/  IADD3.X R39, RZ, R27, RZ, P2, !PT ;  /* 0x0000001bff277210 */ /* 0x000fe400017fe4ff */
[----:B------:R-:W-:-:S02]  /*22960*/  LOP3.LUT R30, R145, 0x380, RZ, 0xc0, !PT ;  /* 0x00000380911e7812 */ /* 0x000fc400078ec0ff */
[----:B------:R-:W-:Y:S02]  /*22970*/  MOV R78, R26 ;  /* 0x0000001a004e7202 */ /* 0x000fe40000000f00 */
[----:B------:R-:W-:Y:S02]  /*22980*/  SHF.R.U64 R12, R12, 0x3, RZ ;  /* 0x000000030c0c7819 */ /* 0x000fe400000012ff */
[----:B------:R-:W-:Y:S02]  /*22990*/  LOP3.LUT R27, R153, 0x380, RZ, 0xc0, !PT ;  /* 0x00000380991b7812 */ /* 0x000fe400078ec0ff */
[----:B------:R-:W-:Y:S02]  /*229a0*/  F2FP.F16.F32.PACK_AB R26, R29, R28 ;  /* 0x0000001c1d1a723e */ /* 0x000fe400000000ff */
[----:B------:R-:W-:Y:S02]  /*229b0*/  SHF.R.U64 R14, R14, 0x3, RZ ;  /* 0x000000030e0e7819 */ /* 0x000fe400000012ff */
[----:B------:R-:W-:-:S02]  /*229c0*/  LOP3.LUT R10, R10, R137, RZ, 0x3c, !PT ;  /* 0x000000890a0a7212 */ /* 0x000fc400078e3cff */
[----:B------:R-:W-:Y:S02]  /*229d0*/  LOP3.LUT R34, R34, R147, RZ, 0x3c, !PT ;  /* 0x0000009322227212 */ /* 0x000fe400078e3cff */
[----:B------:R-:W-:Y:S02]  /*229e0*/  SHF.R.U64 R29, R42, 0x3, RZ ;  /* 0x000000032a1d7819 */ /* 0x000fe400000012ff */
[----:B------:R-:W-:Y:S02]  /*229f0*/  LOP3.LUT R42, R6, R151, RZ, 0x3c, !PT ;  /* 0x00000097062a7212 */ /* 0x000fe400078e3cff */
[----:B------:R-:W-:Y:S02]  /*22a00*/  SHF.R.U64 R30, R30, 0x3, RZ ;  /* 0x000000031e1e7819 */ /* 0x000fe400000012ff */
[----:B------:R-:W-:Y:S02]  /*22a10*/  LOP3.LUT R12, R12, R139, RZ, 0x3c, !PT ;  /* 0x0000008b0c0c7212 */ /* 0x000fe400078e3cff */
[----:B------:R-:W-:-:S02]  /*22a20*/  SHF.R.U64 R28, R27, 0x3, RZ ;  /* 0x000000031b1c7819 */ /* 0x000fc400000012ff */
        /* <DEDUP_REMOVED lines=48> */
[----:B--2---:R-:W-:Y:S01]  /*22d30*/  IMAD.U32 R0, RZ, RZ, UR4 ;  /* 0x00000004ff007e24 */ /* 0x004fe2000f8e00ff */
[----:B------:R-:W-:Y:S01]  /*22d40*/  @P1 IADD3.X R7, R228, UR5, RZ, P2, !PT ;  /* 0x00000005e4071c10 */ /* 0x000fe200097fe4ff */
[----:B------:R2:W5:Y:S01]  /*22d50*/  @P0 LDG.E R20, desc[UR60][R8.64] ;  /* 0x0000003c08140981 */ /* 0x000562000c1e1900 */
[----:B------:R-:W-:-:S03]  /*22d60*/  IADD3 R11, P4, R4, 0x1000, RZ ;  /* 0x00001000040b7810 */ /* 0x000fc60007f9e0ff */
[----:B------:R2:W5:Y:S01]  /*22d70*/  @P1 LDG.E R0, desc[UR60][R6.64] ;  /* 0x0000003c06001981 */ /* 0x000562000c1e1900 */
[----:B------:R-:W-:Y:S01]  /*22d80*/  LOP3.LUT R10, R11, 0x380, RZ, 0xc0, !PT ;  /* 0x000003800b0a7812 */ /* 0x000fe200078ec0ff */
[----:B------:R-:W-:Y:S08]  /*22d90*/  @P1 BRA `(.L_x_2416) ;  /* 0x0000000000101947 */ /* 0x000ff00003800000 */
[----:B------:R-:W-:Y:S05]  /*22da0*/  @!P0 BRA `(.L_x_2416) ;  /* 0x00000000000c8947 */ /* 0x000fea0003800000 */
[----:B--2---:R-:W2:Y:S04]  /*22db0*/  LDG.E R7, desc[UR60][R8.64] ;  /* 0x0000003c08077981 */ /* 0x004ea8000c1e1900 */
[----:B-----5:R-:W2:Y:S02]  /*22dc0*/  LDG.E R0, desc[UR60][R8.64+0x4] ;  /* 0x0000043c08007981 */ /* 0x020ea4000c1e1900 */
[----:B--2---:R-:W-:-:S07]  /*22dd0*/  IMAD.IADD R0, R0, 0x1, -R7 ;  /* 0x0000000100007824 */ /* 0x004fce00078e0a07 */
.L_x_2416:
[----:B------:R-:W-:Y:S01]  /*22de0*/  SHF.R.S32.HI R61, RZ, 0x1f, R226 ;  /* 0x0000001fff3d7819 */ /* 0x000fe200000114e2 */
[----:B------:R-:W-:Y:S01]  /*22df0*/  ULDC.64 UR4, c[0x0][0xb70] ;  /* 0x0002dc0000047ab9 */ /* 0x000fe20000000a00 */
[--C-:B-----5:R-:W-:Y:S02]  /*22e00*/  SHF.R.S32.HI R21, RZ, 0x1f, R20.reuse ;  /* 0x0000001fff157819 */ /* 0x120fe40000011414 */
[----:B--2---:R-:W-:Y:S01]  /*22e10*/  SHF.R.U64 R8, R10, 0x3, RZ ;  /* 0x000000030a087819 */ /* 0x004fe200000012ff */
[----:B------:R-:W-:Y:S01]  /*22e20*/  IMAD R7, R61, UR4, RZ ;  /* 0x000000043d077c24 */ /* 0x000fe2000f8e02ff */
[----:B------:R-:W-:Y:S02]  /*22e30*/  SEL R235, R235, RZ, !P0 ;  /* 0x000000ffebeb7207 */ /* 0x000fe40004000000 */
[----:B------:R-:W-:Y:S01]  /*22e40*/  SEL R229, R229, RZ, !P0 ;  /* 0x000000ffe5e57207 */ /* 0x000fe20004000000 */
[----:B------:R-:W-:Y:S01]  /*22e50*/  IMAD R9, R226, UR5, R7 ;  /* 0x00000005e2097c24 */ /* 0x000fe2000f8e0207 */
[----:B------:R-:W-:Y:S01]  /*22e60*/  IADD3 R29, P0, R4, 0x4000, RZ ;  /* 0x00004000041d7810 */ /* 0x000fe20007f1e0ff */
[----:B------:R-:W-:Y:S01]  /*22e70*/  IMAD.WIDE.U32 R6, R226, UR4, R20 ;  /* 0x00000004e2067c25 */ /* 0x000fe2000f8e0014 */
[----:B------:R-:W-:Y:S01]  /*22e80*/  ULDC.64 UR4, c[0x0][0xb78] ;  /* 0x0002de0000047ab9 */ /* 0x000fe20000000a00 */
[----:B------:R-:W-:-:S02]  /*22e90*/  LOP3.LUT R8, R8, R11, RZ, 0x3c, !PT ;  /* 0x0000000b08087212 */ /* 0x000fc400078e3cff */
[----:B------:R-:W-:Y:S01]  /*22ea0*/  IMAD R11, R233, 0x80, R225 ;  /* 0x00000080e90b7824 */ /* 0x000fe200078e02e1 */
[----:B------:R-:W-:Y:S01]  /*22eb0*/  IADD3 R7, R7, R9, RZ ;  /* 0x0000000907077210 */ /* 0x000fe20007ffe0ff */
[----:B------:R-:W-:Y:S01]  /*22ec0*/  IMAD R9, R235, UR4, RZ ;  /* 0x00000004eb097c24 */ /* 0x000fe2000f8e02ff */
[C---:B------:R-:W-:Y:S02]  /*22ed0*/  IADD3 R13, P5, R4.reuse, 0x2000, RZ ;  /* 0x00002000040d7810 */ /* 0x040fe40007fbe0ff */
[C---:B------:R-:W-:Y:S01]  /*22ee0*/  IADD3 R25, P6, R4.reuse, 0x3000, RZ ;  /* 0x0000300004197810 */ /* 0x040fe20007fde0ff */
[----:B------:R-:W-:Y:S01]  /*22ef0*/  IMAD.WIDE.U32 R6, R229, UR4, R6 ;  /* 0x00000004e5067c25 */ /* 0x000fe2000f8e0006 */
[C---:B------:R-:W-:Y:S02]  /*22f00*/  IADD3 R33, P1, R4.reuse, 0x5000, RZ ;  /* 0x0000500004217810 */ /* 0x040fe40007f3e0ff */
[----:B------:R-:W-:Y:S01]  /*22f10*/  LOP3.LUT R28, R29, 0x380, RZ, 0xc0, !PT ;  /* 0x000003801d1c7812 */ /* 0x000fe200078ec0ff */
[----:B------:R-:W-:Y:S01]  /*22f20*/  IMAD R10, R229, UR5, R9 ;  /* 0x00000005e50a7c24 */ /* 0x000fe2000f8e0209 */
[----:B------:R-:W-:Y:S01]  /*22f30*/  IADD3 R37, P2, R4, 0x6000, RZ ;  /* 0x0000600004257810 */ /* 0x000fe20007f5e0ff */
[----:B------:R-:W-:Y:S01]  /*22f40*/  ULDC.64 UR4, c[0x0][0xb40] ;  /* 0x0002d00000047ab9 */ /* 0x000fe20000000a00 */
[----:B------:R-:W-:-:S02]  /*22f50*/  SHF.R.S32.HI R9, RZ, 0x1f, R11 ;  /* 0x0000001fff097819 */ /* 0x000fc4000001140b */
[----:B------:R-:W-:Y:S02]  /*22f60*/  IADD3 R6, P3, R11, R6, RZ ;  /* 0x000000060b067210 */ /* 0x000fe40007f7e0ff */
[----:B------:R-:W-:Y:S02]  /*22f70*/  LOP3.LUT R12, R13, 0x380, RZ, 0xc0, !PT ;  /* 0x000003800d0c7812 */ /* 0x000fe400078ec0ff */
[----:B------:R-:W-:Y:S02]  /*22f80*/  LOP3.LUT R24, R25, 0x380, RZ, 0xc0, !PT ;  /* 0x0000038019187812 */ /* 0x000fe400078ec0ff */
[----:B------:R-:W-:Y:S02]  /*22f90*/  LOP3.LUT R32, R33, 0x380, RZ, 0xc0, !PT ;  /* 0x0000038021207812 */ /* 0x000fe400078ec0ff */
[----:B------:R-:W-:Y:S02]  /*22fa0*/  SHF.R.U64 R28, R28, 0x3, RZ ;  /* 0x000000031c1c7819 */ /* 0x000fe400000012ff */
[----:B------:R-:W-:-:S02]  /*22fb0*/  LOP3.LUT R36, R37, 0x380, RZ, 0xc0, !PT ;  /* 0x0000038025247812 */ /* 0x000fc400078ec0ff */
[----:B------:R-:W-:Y:S01]  /*22fc0*/  IADD3.X R9, R9, R7, R10, P3, !PT ;  /* 0x0000000709097210 */ /* 0x000fe20001ffe40a */
[----:B------:R-:W-:Y:S01]  /*22fd0*/  VIADD R7, R11, 0x8 ;  /* 0x000000080b077836 */ /* 0x000fe20000000000 */
[----:B------:R-:W-:Y:S02]  /*22fe0*/  SHF.R.U64 R12, R12, 0x3, RZ ;  /* 0x000000030c0c7819 */ /* 0x000fe400000012ff */
[----:B------:R-:W-:Y:S02]  /*22ff0*/  SHF.R.U64 R24, R24, 0x3, RZ ;  /* 0x0000000318187819 */ /* 0x000fe400000012ff */
[----:B------:R-:W-:Y:S02]  /*23000*/  SHF.R.U64 R32, R32, 0x3, RZ ;  /* 0x0000000320207819 */ /* 0x000fe400000012ff */
[----:B------:R-:W-:Y:S02]  /*23010*/  LEA R54, P3, R6, UR4, 0x2 ;  /* 0x0000000406367c11 */ /* 0x000fe4000f8610ff */
[----:B------:R-:W-:Y:S01]  /*23020*/  LOP3.LUT R28, R28, R29, RZ, 0x3c, !PT ;  /* 0x0000001d1c1c7212 */ /* 0x000fe200078e3cff */
[----:B------:R-:W-:Y:S01]  /*23030*/  IMAD.X R29, RZ, RZ, R5, P0 ;  /* 0x000000ffff1d7224 */ /* 0x000fe200000e0605 */
[----:B------:R-:W-:-:S02]  /*23040*/  SHF.R.U64 R36, R36, 0x3, RZ ;  /* 0x0000000324247819 */ /* 0x000fc400000012ff */
[----:B------:R-:W-:Y:S02]  /*23050*/  LOP3.LUT P0, RZ, R237, 0x3, RZ, 0xc0, !PT ;  /* 0x00000003edff7812 */ /* 0x000fe4000780c0ff */
[----:B------:R-:W-:Y:S01]  /*23060*/  LOP3.LUT R12, R12, R13, RZ, 0x3c, !PT ;  /* 0x0000000d0c0c7212 */ /* 0x000fe200078e3cff */
[--C-:B------:R-:W-:Y:S01]  /*23070*/  IMAD.X R13, RZ, RZ, R5.reuse, P5 ;  /* 0x000000ffff0d7224 */ /* 0x100fe200028e0605 */
[----:B------:R-:W-:Y:S02]  /*23080*/  LOP3.LUT R24, R24, R25, RZ, 0x3c, !PT ;  /* 0x0000001918187212 */ /* 0x000fe400078e3cff */
[----:B------:R-:W-:Y:S01]  /*23090*/  LOP3.LUT R32, R32, R33, RZ, 0x3c, !PT ;  /* 0x0000002120207212 */ /* 0x000fe200078e3cff */
[----:B------:R-:W-:Y:S01]  /*230a0*/  IMAD.X R33, RZ, RZ, R5, P1 ;  /* 0x000000ffff217224 */ /* 0x000fe200008e0605 */
[----:B------:R-:W-:Y:S01]  /*230b0*/  LEA.HI.X R55, R6, UR5, R9, 0x2, P3 ;  /* 0x0000000506377c11 */ /* 0x000fe200098f1409 */
[----:B------:R-:W-:Y:S01]  /*230c0*/  IMAD.X R9, RZ, RZ, R5, P4 ;  /* 0x000000ffff097224 */ /* 0x000fe200020e0605 */
[----:B------:R-:W-:Y:S01]  /*230d0*/  LOP3.LUT R36, R36, R37, RZ, 0x3c, !PT ;  /* 0x0000002524247212 */ /* 0x000fe200078e3cff */
[----:B------:R-:W-:Y:S01]  /*230e0*/  ULDC.64 UR4, c[0x0][0xaa0] ;  /* 0x0002a80000047ab9 */ /* 0x000fe20000000a00 */
[----:B------:R-:W-:-:S02]  /*230f0*/  IADD3.X R25, RZ, R5, RZ, P6, !PT ;  /* 0x00000005ff197210 */ /* 0x000fc400037fe4ff */
[C---:B------:R-:W-:Y:S02]  /*23100*/  IADD3 R41, P3, R4.reuse, 0x7000, RZ ;  /* 0x0000700004297810 */ /* 0x040fe40007f7e0ff */
[C---:B------:R-:W-:Y:S02]  /*23110*/  IADD3 R45, P4, R4.reuse, 0x8000, RZ ;  /* 0x00008000042d7810 */ /* 0x040fe40007f9e0ff */
[C---:B------:R-:W-:Y:S02]  /*23120*/  IADD3 R49, P5, R4.reuse, 0x9000, RZ ;  /* 0x0000900004317810 */ /* 0x040fe40007fbe0ff */
[C---:B------:R-:W-:Y:S02]  /*23130*/  IADD3 R53, P6, R4.reuse, 0xa000, RZ ;  /* 0x0000a00004357810 */ /* 0x040fe40007fde0ff */
[----:B------:R-:W-:Y:S02]  /*23140*/  ISETP.GE.OR P1, PT, R11, R0, P0 ;  /* 0x000000000b00720c */ /* 0x000fe40000726670 */
[----:B------:R-:W-:-:S02]  /*23150*/  LOP3.LUT R6, R4, 0x380, RZ, 0xc0, !PT ;  /* 0x0000038004067812 */ /* 0x000fc400078ec0ff */
[----:B------:R-:W-:Y:S02]  /*23160*/  IADD3.X R37, RZ, R5, RZ, P2, !PT ;  /* 0x00000005ff257210 */ /* 0x000fe400017fe4ff */
[----:B------:R-:W-:Y:S02]  /*23170*/  IADD3 R11, P2, R4, 0xb000, RZ ;  /* 0x0000b000040b7810 */ /* 0x000fe40007f5e0ff */
[----:B------:R-:W-:Y:S02]  /*23180*/  ISETP.GE.OR P0, PT, R7, R0, P0 ;  /* 0x000000000700720c */ /* 0x000fe40000706670 */
[----:B------:R-:W-:Y:S01]  /*23190*/  LOP3.LUT R40, R41, 0x380, RZ, 0xc0, !PT ;  /* 0x0000038029287812 */ /* 0x000fe200078ec0ff */
[----:B------:R-:W-:Y:S01]  /*231a0*/  IMAD.X R57, RZ, RZ, R5, P2 ;  /* 0x000000ffff397224 */ /* 0x000fe200010e0605 */
[----:B------:R-:W-:Y:S01]  /*231b0*/  LOP3.LUT R44, R45, 0x380, RZ, 0xc0, !PT ;  /* 0x000003802d2c7812 */ /* 0x000fe200078ec0ff */
[----:B------:R2:W-:Y:S01]  /*231c0*/  @!P1 STG.E desc[UR60][R54.64], R3 ;  /* 0x0000000336009986 */ /* 0x0005e2000c10193c */
[----:B------:R-:W-:-:S02]  /*231d0*/  LOP3.LUT R48, R49, 0x380, RZ, 0xc0, !PT ;  /* 0x0000038031307812 */ /* 0x000fc400078ec0ff */
[----:B------:R-:W-:Y:S02]  /*231e0*/  LOP3.LUT R52, R53, 0x380, RZ, 0xc0, !PT ;  /* 0x0000038035347812 */ /* 0x000fe400078ec0ff */
[----:B------:R-:W-:Y:S02]  /*231f0*/  SHF.R.U64 R7, R6, 0x3, RZ ;  /* 0x0000000306077819 */ /* 0x000fe400000012ff */
[----:B------:R-:W-:Y:S01]  /*23200*/  LOP3.LUT R6, R11, 0x380, RZ, 0xc0, !PT ;  /* 0x000003800b067812 */ /* 0x000fe200078ec0ff */
[----:B------:R3:W-:Y:S01]  /*23210*/  @!P0 STG.E desc[UR60][R54.64+0x20], R2 ;  /* 0x0000200236008986 */ /* 0x0007e2000c10193c */
[----:B------:R-:W-:Y:S02]  /*23220*/  SHF.R.U64 R40, R40, 0x3, RZ ;  /* 0x0000000328287819 */ /* 0x000fe400000012ff */
[----:B------:R-:W-:Y:S01]  /*23230*/  SHF.R.U64 R44, R44, 0x3, RZ ;  /* 0x000000032c2c7819 */ /* 0x000fe200000012ff */
[----:B------:R-:W5:Y:S01]  /*23240*/  LD.E.128 R12, desc[UR60][R12.64] ;  /* 0x0000003c0c0c7980 */ /* 0x000f62000c101d00 */
[----:B------:R-:W-:-:S02]  /*23250*/  SHF.R.U64 R48, R48, 0x3, RZ ;  /* 0x0000000330307819 */ /* 0x000fc400000012ff */
[----:B------:R-:W-:Y:S01]  /*23260*/  SHF.R.U64 R52, R52, 0x3, RZ ;  /* 0x0000000334347819 */ /* 0x000fe200000012ff */
[----:B------:R-:W5:Y:S01]  /*23270*/  LD.E.128 R24, desc[UR60][R24.64] ;  /* 0x0000003c18187980 */ /* 0x000f62000c101d00 */
[----:B------:R-:W-:Y:S02]  /*23280*/  SHF.R.U64 R6, R6, 0x3, RZ ;  /* 0x0000000306067819 */ /* 0x000fe400000012ff */
[----:B------:R-:W-:Y:S01]  /*23290*/  LOP3.LUT R40, R40, R41, RZ, 0x3c, !PT ;  /* 0x0000002928287212 */ /* 0x000fe200078e3cff */
[--C-:B------:R-:W-:Y:S01]  /*232a0*/  IMAD.X R41, RZ, RZ, R5.reuse, P3 ;  /* 0x000000ffff297224 */ /* 0x100fe200018e0605 */
[----:B------:R-:W-:Y:S01]  /*232b0*/  LOP3.LUT R44, R44, R45, RZ, 0x3c, !PT ;  /* 0x0000002d2c2c7212 */ /* 0x000fe200078e3cff */
[--C-:B------:R-:W-:Y:S01]  /*232c0*/  IMAD.X R45, RZ, RZ, R5.reuse, P4 ;  /* 0x000000ffff2d7224 */ /* 0x100fe200020e0605 */
[----:B------:R-:W-:Y:S01]  /*232d0*/  LOP3.LUT R48, R48, R49, RZ, 0x3c, !PT ;  /* 0x0000003130307212 */ /* 0x000fe200078e3cff */
[----:B------:R-:W-:Y:S01]  /*232e0*/  IMAD.X R49, RZ, RZ, R5, P5 ;  /* 0x000000ffff317224 */ /* 0x000fe200028e0605 */
[----:B------:R-:W-:Y:S01]  /*232f0*/  LOP3.LUT R52, R52, R53, RZ, 0x3c, !PT ;  /* 0x0000003534347212 */ /* 0x000fe200078e3cff */
[----:B------:R-:W5:Y:S01]  /*23300*/  LD.E.128 R28, desc[UR60][R28.64] ;  /* 0x0000003c1c1c7980 */ /* 0x000f62000c101d00 */
[----:B------:R-:W-:-:S02]  /*23310*/  LOP3.LUT R4, R7, R4, RZ, 0x3c, !PT ;  /* 0x0000000407047212 */ /* 0x000fc400078e3cff */
[----:B------:R-:W-:Y:S01]  /*23320*/  IADD3.X R53, RZ, R5, RZ, P6, !PT ;  /* 0x00000005ff357210 */ /* 0x000fe200037fe4ff */
[----:B------:R-:W5:Y:S01]  /*23330*/  LD.E.128 R32, desc[UR60][R32.64] ;  /* 0x0000003c20207980 */ /* 0x000f62000c101d00 */
[----:B------:R-:W-:-:S03]  /*23340*/  LOP3.LUT R56, R6, R11, RZ, 0x3c, !PT ;  /* 0x0000000b06387212 */ /* 0x000fc600078e3cff */
[----:B------:R-:W5:Y:S01]  /*23350*/  LD.E.128 R4, desc[UR60][R4.64] ;  /* 0x0000003c04047980 */ /* 0x000f62000c101d00 */
[----:B--2---:R-:W-:-:S03]  /*23360*/  SHF.R.S32.HI R3, RZ, 0x1f, R219 ;  /* 0x0000001fff037819 */ /* 0x004fc600000114db */
[----:B------:R-:W5:Y:S04]  /*23370*/  LD.E.128 R8, desc[UR60][R8.64] ;  /* 0x0000003c08087980 */ /* 0x000f68000c101d00 */
[----:B------:R-:W5:Y:S04]  /*23380*/  LD.E.128 R36, desc[UR60][R36.64] ;  /* 0x0000003c24247980 */ /* 0x000f68000c101d00 */
[----:B------:R-:W5:Y:S04]  /*23390*/  LD.E.128 R40, desc[UR60][R40.64] ;  /* 0x0000003c28287980 */ /* 0x000f68000c101d00 */
[----:B------:R-:W5:Y:S04]  /*233a0*/  LD.E.128 R44, desc[UR60][R44.64] ;  /* 0x0000003c2c2c7980 */ /* 0x000f68000c101d00 */
[----:B------:R-:W5:Y:S04]  /*233b0*/  LD.E.128 R48, desc[UR60][R48.64] ;  /* 0x0000003c30307980 */ /* 0x000f68000c101d00 */
[----:B---3--:R-:W5:Y:S04]  /*233c0*/  LD.E.128 R52, desc[UR60][R52.64] ;  /* 0x0000003c34347980 */ /* 0x008f68000c101d00 */
        /* <DEDUP_REMOVED lines=8> */
[----:B------:R-:W-:-:S02]  /*23450*/  IMAD.MOV.U32 R2, RZ, RZ, R219 ;  /* 0x000000ffff027224 */ /* 0x000fc400078e00db */
[C---:B------:R-:W-:Y:S02]  /*23460*/  IMAD R21, R20.reuse, UR5, R21 ;  /* 0x0000000514157c24 */ /* 0x040fe4000f8e0215 */
[----:B------:R-:W-:Y:S01]  /*23470*/  IMAD.WIDE.U32 R2, R20, UR4, R2 ;  /* 0x0000000414027c25 */ /* 0x000fe2000f8e0002 */
[----:B------:R-:W-:-:S03]  /*23480*/  ULDC.64 UR4, c[0x0][0xae0] ;  /* 0x0002b80000047ab9 */ /* 0x000fc60000000a00 */
[----:B------:R-:W-:Y:S02]  /*23490*/  IMAD R63, R233, -0x80, R0 ;  /* 0xffffff80e93f7824 */ /* 0x000fe400078e0200 */
[C---:B------:R-:W-:Y:S02]  /*234a0*/  VIADD R0, R222.reuse, 0x40 ;  /* 0x00000040de007836 */ /* 0x040fe40000000000 */
[----:B------:R-:W-:Y:S01]  /*234b0*/  IMAD.IADD R3, R3, 0x1, R21 ;  /* 0x0000000103037824 */ /* 0x000fe200078e0215 */
[CC--:B------:R-:W-:Y:S01]  /*234c0*/  ISETP.GE.AND P3, PT, R222.reuse, R63.reuse, PT ;  /* 0x0000003fde00720c */ /* 0x0c0fe20003f66270 */
[----:B------:R-:W-:Y:S01]  /*234d0*/  IMAD R61, R61, UR4, RZ ;  /* 0x000000043d3d7c24 */ /* 0x000fe2000f8e02ff */
[----:B------:R-:W-:Y:S01]  /*234e0*/  IADD3 R20, R222, 0x20, RZ ;  /* 0x00000020de147810 */ /* 0x000fe20007ffe0ff */
[----:B------:R-:W-:Y:S01]  /*234f0*/  IMAD.WIDE.U32 R2, R226, UR4, R2 ;  /* 0x00000004e2027c25 */ /* 0x000fe2000f8e0002 */
[-C--:B------:R-:W-:Y:S02]  /*23500*/  ISETP.GE.AND P1, PT, R0, R63.reuse, PT ;  /* 0x0000003f0000720c */ /* 0x080fe40003f26270 */
        /* <DEDUP_REMOVED lines=10> */
[----:B------:R-:W-:Y:S01]  /*235b0*/  SHF.R.S32.HI R223, RZ, 0x1f, R222 ;  /* 0x0000001fffdf7819 */ /* 0x000fe200000114de */
[----:B--2---:R2:W-:Y:S01]  /*235c0*/  SYNCS.ARRIVE.TRANS64.RED.A1T0 RZ, [R0+URZ], RZ ;  /* 0x000000ff00ff79a7 */ /* 0x0045e2000810043f */
[----:B------:R-:W-:Y:S01]  /*235d0*/  BSSY B1, `(.L_x_2417) ;  /* 0x0000018000017945 */ /* 0x000fe20003800000 */
[----:B------:R-:W-:-:S02]  /*235e0*/  IMAD R63, R229, UR5, R20 ;  /* 0x00000005e53f7c24 */ /* 0x000fc4000f8e0214 */
[----:B------:R-:W-:-:S04]  /*235f0*/  IMAD.WIDE R20, R233, 0x80, R222 ;  /* 0x00000080e9147825 */ /* 0x000fc800078e02de */
[----:B------:R-:W-:Y:S01]  /*23600*/  IMAD.IADD R65, R61, 0x1, R63 ;  /* 0x000000013d417824 */ /* 0x000fe200078e023f */
[----:B--2---:R-:W-:Y:S06]  /*23610*/  @P3 BRA `(.L_x_2418) ;  /* 0x00000000004c3947 */ /* 0x004fec0003800000 */
        /* <DEDUP_REMOVED lines=19> */
.L_x_2418:
[----:B------:R-:W-:Y:S05]  /*23750*/  BSYNC B1 ;  /* 0x0000000000017941 */ /* 0x000fea0003800000 */
.L_x_2417:
[----:B------:R-:W-:Y:S04]  /*23760*/  BSSY B1, `(.L_x_2419) ;  /* 0x0000017000017945 */ /* 0x000fe80003800000 */
[----:B------:R-:W-:Y:S05]  /*23770*/  @P0 BRA `(.L_x_2420) ;  /* 0x0000000000540947 */ /* 0x000fea0003800000 */
[----:B--2--5:R-:W-:Y:S01]  /*23780*/  IADD3 R5, P0, R20, 0x20, RZ ;  /* 0x0000002014057810 */ /* 0x024fe20007f1e0ff */
[----:B------:R-:W-:Y:S01]  /*23790*/  ULDC UR4, c[0x0][0xa8c] ;  /* 0x0002a30000047ab9 */ /* 0x000fe20000000800 */
[C---:B------:R-:W-:Y:S01]  /*237a0*/  IADD3 R2, R219.reuse, 0x40, RZ ;  /* 0x00000040db027810 */ /* 0x040fe20007ffe0ff */
        /* <DEDUP_REMOVED lines=18> */
.L_x_2420:
[----:B------:R-:W-:Y:S05]  /*238d0*/  BSYNC B1 ;  /* 0x0000000000017941 */ /* 0x000fea0003800000 */
.L_x_2419:
[----:B------:R-:W-:Y:S04]  /*238e0*/  BSSY B1, `(.L_x_2421) ;  /* 0x0000017000017945 */ /* 0x000fe80003800000 */
[----:B------:R-:W-:Y:S05]  /*238f0*/  @P1 BRA `(.L_x_2422) ;  /* 0x0000000000541947 */ /* 0x000fea0003800000 */
[----:B--23-5:R-:W-:Y:S01]  /*23900*/  IADD3 R5, P0, R20, 0x40, RZ ;  /* 0x0000004014057810 */ /* 0x02cfe20007f1e0ff */
[C---:B------:R-:W-:Y:S01]  /*23910*/  VIADD R2, R219.reuse, 0x40 ;  /* 0x00000040db027836 */ /* 0x040fe20000000000 */
[----:B------:R-:W-:Y:S01]  /*23920*/  ULDC UR4, c[0x0][0xa8c] ;  /* 0x0002a30000047ab9 */ /* 0x000fe20000000800 */
[----:B------:R-:W-:Y:S01]  /*23930*/  ULDC.64 UR6, c[0x0][0xad8] ;  /* 0x0002b60000067ab9 */ /* 0x000fe20000000a00 */
[----:B------:R-:W-:Y:S01]  /*23940*/  IMAD.MOV.U32 R3, RZ, RZ, R65 ;  /* 0x000000ffff037224 */ /* 0x000fe200078e0041 */
[C---:B------:R-:W-:Y:S01]  /*23950*/  ISETP.GE.AND P1, PT, R219.reuse, UR4, PT ;  /* 0x00000004db007c0c */ /* 0x040fe2000bf26270 */
[----:B------:R-:W-:Y:S01]  /*23960*/  IMAD.X R0, RZ, RZ, R21, P0 ;  /* 0x000000ffff007224 */ /* 0x000fe200000e0615 */
[----:B------:R-:W-:Y:S01]  /*23970*/  ISETP.GE.AND P3, PT, R2, UR4, PT ;  /* 0x0000000402007c0c */ /* 0x000fe2000bf66270 */
[----:B------:R-:W-:Y:S01]  /*23980*/  VIADD R4, R219, 0x80 ;  /* 0x00000080db047836 */ /* 0x000fe20000000000 */
[----:B------:R-:W-:Y:S01]  /*23990*/  MOV R2, R60 ;  /* 0x0000003c00027202 */ /* 0x000fe20000000f00 */
[----:B------:R-:W-:-:S03]  /*239a0*/  IMAD R0, R0, UR6, RZ ;  /* 0x0000000600007c24 */ /* 0x000fc6000f8e02ff */
[----:B------:R-:W-:Y:S01]  /*239b0*/  ISETP.GE.AND P4, PT, R4, UR4, PT ;  /* 0x0000000404007c0c */ /* 0x000fe2000bf86270 */
[----:B------:R-:W-:-:S04]  /*239c0*/  IMAD.WIDE.U32 R2, R5, UR6, R2 ;  /* 0x0000000605027c25 */ /* 0x000fc8000f8e0002 */
        /* <DEDUP_REMOVED lines=8> */
.L_x_2422:
[----:B------:R-:W-:Y:S05]  /*23a50*/  BSYNC B1 ;  /* 0x0000000000017941 */ /* 0x000fea0003800000 */
.L_x_2421:
        /* <DEDUP_REMOVED lines=24> */
.L_x_2415:
        /* <DEDUP_REMOVED lines=16> */
[----:B---3--:R-:W-:-:S05]  /*23ce0*/  VIADD R6, R8, 0xffffff80 ;  /* 0xffffff8008067836 */ /* 0x008fca0000000000 */
[----:B------:R-:W-:Y:S01]  /*23cf0*/  ISETP.GT.AND P2, PT, R6, 0x7f, PT ;  /* 0x0000007f0600780c */ /* 0x000fe20003f44270 */
[----:B--2---:R-:W-:-:S12]  /*23d00*/  @P1 BRA `(.L_x_2424) ;  /* 0x0000000000101947 */ /* 0x004fd80003800000 */
[----:B------:R-:W-:Y:S05]  /*23d10*/  @!P0 BRA `(.L_x_2424) ;  /* 0x00000000000c8947 */ /* 0x000fea0003800000 */
[----:B------:R-:W2:Y:S04]  /*23d20*/  LDG.E R5, desc[UR60][R2.64] ;  /* 0x0000003c02057981 */ /* 0x000ea8000c1e1900 */
[----:B-----5:R-:W2:Y:S02]  /*23d30*/  LDG.E R0, desc[UR60][R2.64+0x4] ;  /* 0x0000043c02007981 */ /* 0x020ea4000c1e1900 */
[----:B--2---:R-:W-:-:S07]  /*23d40*/  IADD3 R0, -R5, R0, RZ ;  /* 0x0000000005007210 */ /* 0x004fce0007ffe1ff */
.L_x_2424:
[----:B------:R-:W-:Y:S01]  /*23d50*/  BSSY B1, `(.L_x_2425) ;  /* 0x000001c000017945 */ /* 0x000fe20003800000 */
[----:B------:R-:W-:Y:S02]  /*23d60*/  SHF.R.S32.HI R9, RZ, 0x1f, R226 ;  /* 0x0000001fff097819 */ /* 0x000fe400000114e2 */
[----:B------:R-:W-:Y:S02]  /*23d70*/  SHF.R.S32.HI R10, RZ, 0x1f, R219 ;  /* 0x0000001fff0a7819 */ /* 0x000fe400000114db */
[----:B------:R-:W-:Y:S02]  /*23d80*/  SEL R229, R229, RZ, !P0 ;  /* 0x000000ffe5e57207 */ /* 0x000fe40004000000 */
[----:B------:R-:W-:Y:S02]  /*23d90*/  SEL R235, R235, RZ, !P0 ;  /* 0x000000ffebeb7207 */ /* 0x000fe40004000000 */
[----:B-----5:R-:W-:Y:S01]  /*23da0*/  SHF.R.S32.HI R6, RZ, 0x1f, R7 ;  /* 0x0000001fff067819 */ /* 0x020fe20000011407 */
[----:B------:R-:W-:Y:S06]  /*23db0*/  @P2 BRA `(.L_x_2426) ;  /* 0x0000000000542947 */ /* 0x000fec0003800000 */
[----:B------:R-:W-:-:S04]  /*23dc0*/  IMAD R2, R233, 0x80, R8 ;  /* 0x00000080e9027824 */ /* 0x000fc800078e0208 */
[----:B------:R-:W-:-:S05]  /*23dd0*/  VIADD R3, R2, 0xffffff80 ;  /* 0xffffff8002037836 */ /* 0x000fca0000000000 */
        /* <DEDUP_REMOVED lines=13> */
[----:B------:R-:W-:-:S04]  /*23eb0*/  ULDC.64 UR4, c[0x0][0xb40] ;  /* 0x0002d00000047ab9 */ /* 0x000fc80000000a00 */
[----:B------:R-:W-:Y:S02]  /*23ec0*/  IADD3 R3, R3, R5, RZ ;  /* 0x0000000503037210 */ /* 0x000fe40007ffe0ff */
[----:B------:R-:W-:-:S04]  /*23ed0*/  LEA R4, P0, R2, UR4, 0x2 ;  /* 0x0000000402047c11 */ /* 0x000fc8000f8010ff */
[----:B------:R-:W-:Y:S01]  /*23ee0*/  LEA.HI.X R5, R2, UR5, R3, 0x2, P0 ;  /* 0x0000000502057c11 */ /* 0x000fe200080f1403 */
[----:B------:R-:W-:-:S05]  /*23ef0*/  IMAD.MOV.U32 R3, RZ, RZ, -0x800000 ;  /* 0xff800000ff037424 */ /* 0x000fca00078e00ff */
[----:B------:R2:W-:Y:S03]  /*23f00*/  STG.E desc[UR60][R4.64], R3 ;  /* 0x0000000304007986 */ /* 0x0005e6000c10193c */
.L_x_2426:
[----:B------:R-:W-:Y:S05]  /*23f10*/  BSYNC B1 ;  /* 0x0000000000017941 */ /* 0x000fea0003800000 */
.L_x_2425:
        /* <DEDUP_REMOVED lines=9> */
[----:B------:R-:W-:Y:S01]  /*23fb0*/  IMAD R5, R9, UR4, RZ ;  /* 0x0000000409057c24 */ /* 0x000fe2000f8e02ff */
[----:B------:R-:W-:Y:S01]  /*23fc0*/  IADD3 R3, R3, R7, RZ ;  /* 0x0000000703037210 */ /* 0x000fe20007ffe0ff */
[----:B------:R-:W-:Y:S02]  /*23fd0*/  IMAD R7, R233, -0x80, R0 ;  /* 0xffffff80e9077824 */ /* 0x000fe400078e0200 */
[C---:B------:R-:W-:Y:S02]  /*23fe0*/  IMAD R5, R226.reuse, UR5, R5 ;  /* 0x00000005e2057c24 */ /* 0x040fe4000f8e0205 */
[----:B------:R-:W-:Y:S01]  /*23ff0*/  IMAD.WIDE.U32 R2, R226, UR4, R2 ;  /* 0x00000004e2027c25 */ /* 0x000fe2000f8e0002 */
[-C--:B------:R-:W-:Y:S01]  /*24000*/  ISETP.GE.AND P3, PT, R222, R7.reuse, PT ;  /* 0x00000007de00720c */ /* 0x080fe20003f66270 */
[----:B------:R-:W-:Y:S01]  /*24010*/  ULDC.64 UR4, c[0x0][0xae8] ;  /* 0x0002ba0000047ab9 */ /* 0x000fe20000000a00 */
[----:B------:R-:W-:Y:S01]  /*24020*/  ISETP.GE.AND P2, PT, R4, R7, PT ;  /* 0x000000070400720c */ /* 0x000fe20003f46270 */
[C---:B------:R-:W-:Y:S01]  /*24030*/  VIADD R0, R222.reuse, 0x40 ;  /* 0x00000040de007836 */ /* 0x040fe20000000000 */
[----:B------:R-:W-:Y:S01]  /*24040*/  IADD3 R3, R3, R5, RZ ;  /* 0x0000000503037210 */ /* 0x000fe20007ffe0ff */
[----:B------:R-:W-:-:S02]  /*24050*/  VIADD R4, R222, 0x60 ;  /* 0x00000060de047836 */ /* 0x000fc40000000000 */
[----:B------:R-:W-:Y:S01]  /*24060*/  IMAD.MOV.U32 R6, RZ, RZ, R222 ;  /* 0x000000ffff067224 */ /* 0x000fe200078e00de */
[-C--:B------:R-:W-:Y:S01]  /*24070*/  ISETP.GE.AND P1, PT, R0, R7.reuse, PT ;  /* 0x000000070000720c */ /* 0x080fe20003f26270 */
[----:B------:R-:W-:Y:S01]  /*24080*/  IMAD R0, R235, UR4, RZ ;  /* 0x00000004eb007c24 */ /* 0x000fe2000f8e02ff */
[----:B------:R-:W-:Y:S01]  /*24090*/  ISETP.GE.AND P0, PT, R4, R7, PT ;  /* 0x000000070400720c */ /* 0x000fe20003f06270 */
[----:B------:R-:W-:Y:S01]  /*240a0*/  IMAD.WIDE.U32 R4, R229, UR4, R2 ;  /* 0x00000004e5047c25 */ /* 0x000fe2000f8e0002 */
[----:B------:R-:W-:-:S03]  /*240b0*/  SHF.R.S32.HI R7, RZ, 0x1f, R222 ;  /* 0x0000001fff077819 */ /* 0x000fc600000114de */
[----:B------:R-:W-:Y:S02]  /*240c0*/  IMAD R9, R229, UR5, R0 ;  /* 0x00000005e5097c24 */ /* 0x000fe4000f8e0200 */
[----:B------:R-:W-:-:S04]  /*240d0*/  IMAD.WIDE R6, R233, 0x80, R6 ;  /* 0x00000080e9067825 */ /* 0x000fc800078e0206 */
[----:B------:R-:W-:Y:S01]  /*240e0*/  IMAD.IADD R11, R5, 0x1, R9 ;  /* 0x00000001050b7824 */ /* 0x000fe200078e0209 */
        /* <DEDUP_REMOVED lines=20> */
.L_x_2428:
[----:B------:R-:W-:Y:S05]  /*24230*/  BSYNC B1 ;  /* 0x0000000000017941 */ /* 0x000fea0003800000 */
.L_x_2427:
[----:B------:R-:W-:Y:S04]  /*24240*/  BSSY B1, `(.L_x_2429) ;  /* 0x0000017000017945 */ /* 0x000fe80003800000 */
[----:B------:R-:W-:Y:S05]  /*24250*/  @P2 BRA `(.L_x_2430) ;  /* 0x0000000000542947 */ /* 0x000fea0003800000 */
[----:B--2---:R-:W-:Y:S01]  /*24260*/  IADD3 R9, P2, R6, 0x20, RZ ;  /* 0x0000002006097810 */ /* 0x004fe20007f5e0ff */
[C---:B------:R-:W-:Y:S01]  /*24270*/  VIADD R2, R219.reuse, 0x40 ;  /* 0x00000040db027836 */ /* 0x040fe20000000000 */
[----:B------:R-:W-:Y:S01]  /*24280*/  ULDC UR4, c[0x0][0xa8c] ;  /* 0x0002a30000047ab9 */ /* 0x000fe20000000800 */
[----:B------:R-:W-:Y:S01]  /*24290*/  ULDC.64 UR6, c[0x0][0xad8] ;  /* 0x0002b60000067ab9 */ /* 0x000fe20000000a00 */
[----:B------:R-:W-:Y:S01]  /*242a0*/  IADD3.X R0, RZ, R7, RZ, P2, !PT ;  /* 0x00000007ff007210 */ /* 0x000fe200017fe4ff */
[C---:B------:R-:W-:Y:S01]  /*242b0*/  VIADD R8, R219.reuse, 0x80 ;  /* 0x00000080db087836 */ /* 0x040fe20000000000 */
[----:B------:R-:W-:Y:S01]  /*242c0*/  ISETP.GE.AND P4, PT, R2, UR4, PT ;  /* 0x0000000402007c0c */ /* 0x000fe2000bf86270 */
[----:B------:R-:W-:Y:S01]  /*242d0*/  IMAD.MOV.U32 R2, RZ, RZ, R4 ;  /* 0x000000ffff027224 */ /* 0x000fe200078e0004 */
        /* <DEDUP_REMOVED lines=13> */
.L_x_2430:
[----:B------:R-:W-:Y:S05]  /*243b0*/  BSYNC B1 ;  /* 0x0000000000017941 */ /* 0x000fea0003800000 */
.L_x_2429:
[----:B------:R-:W-:Y:S04]  /*243c0*/  BSSY B1, `(.L_x_2431) ;  /* 0x0000017000017945 */ /* 0x000fe80003800000 */
[----:B------:R-:W-:Y:S05]  /*243d0*/  @P1 BRA `(.L_x_2432) ;  /* 0x0000000000541947 */ /* 0x000fea0003800000 */
[----:B--23--:R-:W-:Y:S01]  /*243e0*/  IADD3 R9, P1, R6, 0x40, RZ ;  /* 0x0000004006097810 */ /* 0x00cfe20007f3e0ff */
        /* <DEDUP_REMOVED lines=20> */
.L_x_2432:
[----:B------:R-:W-:Y:S05]  /*24530*/  BSYNC B1 ;  /* 0x0000000000017941 */ /* 0x000fea0003800000 */
.L_x_2431:
[----:B------:R-:W-:Y:S05]  /*24540*/  @P0 BRA `(.L_x_2423) ;  /* 0x0000000000540947 */ /* 0x000fea0003800000 */
[----:B------:R-:W-:Y:S01]  /*24550*/  IADD3 R5, P0, R6, 0x60, RZ ;  /* 0x0000006006057810 */ /* 0x000fe20007f1e0ff */
[C---:B------:R-:W-:Y:S01]  /*24560*/  VIADD R0, R219.reuse, 0x40 ;  /* 0x00000040db007836 */ /* 0x040fe20000000000 */
[----:B------:R-:W-:Y:S01]  /*24570*/  ULDC.64 UR6, c[0x0][0xad8] ;  /* 0x0002b60000067ab9 */ /* 0x000fe20000000a00 */
[----:B------:R-:W-:Y:S01]  /*24580*/  ULDC UR4, c[0x0][0xa8c] ;  /* 0x0002a30000047ab9 */ /* 0x000fe20000000800 */
[----:B------:R-:W-:Y:S01]  /*24590*/  IADD3.X R6, RZ, R7, RZ, P0, !PT ;  /* 0x00000007ff067210 */ /* 0x000fe200007fe4ff */
[----:B------:R-:W-:Y:S01]  /*245a0*/  IMAD.MOV.U32 R2, RZ, RZ, R4 ;  /* 0x000000ffff027224 */ /* 0x000fe200078e0004 */
[----:B------:R-:W-:Y:S01]  /*245b0*/  ISETP.GE.AND P2, PT, R0, UR4, PT ;  /* 0x0000000400007c0c */ /* 0x000fe2000bf46270 */
[----:B------:R-:W-:Y:S01]  /*245c0*/  IMAD.MOV.U32 R3, RZ, RZ, R11 ;  /* 0x000000ffff037224 */ /* 0x000fe200078e000b */
[C---:B------:R-:W-:Y:S01]  /*245d0*/  IADD3 R0, R219.reuse, 0x80, RZ ;  /* 0x00000080db007810 */ /* 0x040fe20007ffe0ff */
[----:B------:R-:W-:Y:S01]  /*245e0*/  IMAD R6, R6, UR6, RZ ;  /* 0x0000000606067c24 */ /* 0x000fe2000f8e02ff */
[----:B------:R-:W-:Y:S01]  /*245f0*/  ISETP.GE.AND P1, PT, R219, UR4, PT ;  /* 0x00000004db007c0c */ /* 0x000fe2000bf26270 */
        /* <DEDUP_REMOVED lines=10> */
.L_x_2423:
[----:B------:R-:W-:Y:S05]  /*246a0*/  BSYNC B0 ;  /* 0x0000000000007941 */ /* 0x000fea0003800000 */
.L_x_2414:
[----:B------:R-:W-:Y:S02]  /*246b0*/  ULDC UR4, c[0x0][0xc14] ;  /* 0x0003050000047ab9 */ /* 0x000fe40000000800 */
[----:B-1----:R-:W-:-:S13]  /*246c0*/  ISETP.GE.AND P0, PT, R215, UR4, PT ;  /* 0x00000004d7007c0c */ /* 0x002fda000bf06270 */
[----:B------:R-:W-:Y:S05]  /*246d0*/  @!P0 BRA `(.L_x_2433) ;  /* 0xfffffdc800e08947 */ /* 0x000fea000383ffff */
[----:B------:R-:W-:Y:S05]  /*246e0*/  BRA `(.L_x_2197) ;  /* 0x0000006000a07947 */ /* 0x000fea0003800000 */
.L_x_2195:
[----:B------:R-:W-:-:S08]  /*246f0*/  NOP ;  /* 0x0000000000007918 */ /* 0x000fd00000000000 */
[----:B0-----:R-:W0:-:S00]  /*24700*/  USETMAXREG.DEALLOC.CTAPOOL 0x18 ;  /* 0x00000018000079c8 */ /* 0x001e0000080e0500 */
[----:B0-----:R-:W-:-:S06]  /*24710*/  LOP3.LUT R0, R0, 0x3, RZ, 0xc0, !PT ;  /* 0x0000000300007812 */ /* 0x001fcc00078ec0ff */
[----:B------:R-:W0:Y:S02]  /*24720*/  SHFL.IDX PT, R0, R0, RZ, 0x1f ;  /* 0x00001fff00007589 */ /* 0x000e2400000e0000 */
[----:B0-----:R-:W-:-:S13]  /*24730*/  ISETP.NE.AND P0, PT, R0, RZ, PT ;  /* 0x000000ff0000720c */ /* 0x001fda0003f05270 */
[----:B------:R-:W-:Y:S05]  /*24740*/  @P0 BRA `(.L_x_2197) ;  /* 0x0000006000880947 */ /* 0x000fea0003800000 */
[----:B------:R-:W2:Y:S01]  /*24750*/  LDL.LU R6, [R1] ;  /* 0x0000000001067983 */ /* 0x000ea20000300800 */
[----:B------:R-:W-:Y:S01]  /*24760*/  LOP3.LUT R7, R4, 0x1f, RZ, 0xc0, !PT ;  /* 0x0000001f04077812 */ /* 0x000fe200078ec0ff */
[----:B------:R-:W-:Y:S01]  /*24770*/  ULDC UR5, c[0x0][0xc14] ;  /* 0x0003050000057ab9 */ /* 0x000fe20000000800 */
[----:B------:R-:W-:Y:S01]  /*24780*/  CS2R R16, SRZ ;  /* 0x0000000000107805 */ /* 0x000fe2000001ff00 */
[----:B------:R-:W0:Y:S01]  /*24790*/  S2UR UR6, SR_CTAID.X ;  /* 0x00000000000679c3 */ /* 0x000e220000002500 */
[----:B------:R-:W-:Y:S01]  /*247a0*/  ISETP.NE.AND P0, PT, R7, 0x1f, PT ;  /* 0x0000001f0700780c */ /* 0x000fe20003f05270 */
[----:B------:R-:W-:Y:S01]  /*247b0*/  ULDC UR4, c[0x0][0xc10] ;  /* 0x0003040000047ab9 */ /* 0x000fe20000000800 */
[----:B--2---:R-:W-:-:S11]  /*247c0*/  LOP3.LUT R6, R6, 0xffffffdf, RZ, 0xc0, !PT ;  /* 0xffffffdf06067812 */ /* 0x004fd600078ec0ff */
        /* <DEDUP_REMOVED lines=33> */
[----:B------:R-:W-:-:S05]  /*249e0*/  @P0 LOP3.LUT R6, R6, 0x2, RZ, 0xfc, !PT ;  /* 0x0000000206060812 */ /* 0x000fca00078efcff */
[----:B------:R-:W-:Y:S01]  /*249f0*/  STL [R1], R6 ;  /* 0x0000000601007387 */ /* 0x000fe20000100800 */
[----:B-1----:R-:W-:-:S04]  /*24a00*/  SEL R0, R0, RZ, P0 ;  /* 0x000000ff00007207 */ /* 0x002fc80000000000 */
[----:B------:R-:W-:-:S05]  /*24a10*/  IADD3 R0, R3, R0, RZ ;  /* 0x0000000003007210 */ /* 0x000fca0007ffe0ff */
        /* <DEDUP_REMOVED lines=10> */
.L_x_2438:
        /* <DEDUP_REMOVED lines=16> */
.L_x_2437:
[----:B------:R-:W-:Y:S05]  /*24bc0*/  BSYNC B0 ;  /* 0x0000000000007941 */ /* 0x000fea0003800000 */
.L_x_2436:
        /* <DEDUP_REMOVED lines=25> */
.L_x_2434:
        /* <DEDUP_REMOVED lines=20> */
.L_x_2439:
[----:B-12---:R-:W-:Y:S01]  /*24ea0*/  IMAD.MOV R0, RZ, RZ, -R3 ;  /* 0x000000ffff007224 */ /* 0x006fe200078e0a03 */
[----:B------:R-:W-:Y:S01]  /*24eb0*/  MOV R2, RZ ;  /* 0x000000ff00027202 */ /* 0x000fe20000000f00 */
[----:B---3--:R-:W-:Y:S02]  /*24ec0*/  IMAD R16, R16, UR4, R5 ;  /* 0x0000000410107c24 */ /* 0x008fe4000f8e0205 */
[----:B------:R-:W-:-:S04]  /*24ed0*/  IMAD R5, R0, R9, RZ ;  /* 0x0000000900057224 */ /* 0x000fc800078e02ff */
        /* <DEDUP_REMOVED lines=18> */
[----:B------:R-:W-:-:S03]  /*25000*/  IMAD.MOV R7, RZ, RZ, -R7 ;  /* 0x000000ffff077224 */ /* 0x000fc600078e0a07 */
[----:B------:R-:W-:Y:S01]  /*25010*/  IADD3 R3, -R0, RZ, RZ ;  /* 0x000000ff00037210 */ /* 0x000fe20007ffe1ff */
        /* <DEDUP_REMOVED lines=9> */
[----:B-1----:R-:W-:Y:S01]  /*250b0*/  IMAD.MOV.U32 R2, RZ, RZ, RZ ;  /* 0x000000ffff027224 */ /* 0x002fe200078e00ff */
[----:B--2---:R-:W-:-:S05]  /*250c0*/  IADD3 R7, RZ, -R3, RZ ;  /* 0x80000003ff077210 */ /* 0x004fca0007ffe0ff */
        /* <DEDUP_REMOVED lines=15> */
[----:B------:R-:W-:Y:S01]  /*251c0*/  @!P0 LOP3.LUT R3, RZ, R8, RZ, 0x33, !PT ;  /* 0x00000008ff038212 */ /* 0x000fe200078e33ff */
[----:B------:R-:W-:-:S04]  /*251d0*/  IMAD.MOV R8, RZ, RZ, -R8 ;  /* 0x000000ffff087224 */ /* 0x000fc800078e0a08 */
[----:B------:R-:W-:Y:S01]  /*251e0*/  IMAD R18, R3, R8, R0 ;  /* 0x0000000803127224 */ /* 0x000fe200078e0200 */
[----:B------:R-:W-:-:S04]  /*251f0*/  LOP3.LUT R0, RZ, R3, RZ, 0x33, !PT ;  /* 0x00000003ff007212 */ /* 0x000fc800078e33ff */
[----:B------:R-:W-:Y:S01]  /*25200*/  IADD3 R17, R17, R0, RZ ;  /* 0x0000000011117210 */ /* 0x000fe20007ffe0ff */
[----:B------:R-:W-:Y:S06]  /*25210*/  BRA `(.L_x_2440) ;  /* 0x00000000000c7947 */ /* 0x000fec0003800000 */
.L_x_2435:
[----:B------:R-:W-:Y:S01]  /*25220*/  IMAD.MOV.U32 R17, RZ, RZ, RZ ;  /* 0x000000ffff117224 */ /* 0x000fe200078e00ff */
[----:B------:R-:W-:Y:S01]  /*25230*/  MOV R18, RZ ;  /* 0x000000ff00127202 */ /* 0x000fe20000000f00 */
[----:B------:R-:W-:-:S07]  /*25240*/  IMAD.U32 R16, RZ, RZ, UR6 ;  /* 0x00000006ff107e24 */ /* 0x000fce000f8e00ff */
.L_x_2440:
        /* <DEDUP_REMOVED lines=16> */
[----:B------:R-:W-:Y:S01]  /*25350*/  ULDC.64 UR36, c[0x0][0x198] ;  /* 0x0000660000247ab9 */ /* 0x000fe20000000a00 */
[----:B------:R-:W-:Y:S02]  /*25360*/  ULDC UR38, c[0x0][0xc] ;  /* 0x0000030000267ab9 */ /* 0x000fe40000000800 */
[----:B------:R1:W-:Y:S04]  /*25370*/  STL [R1+0x8], R0 ;  /* 0x0000080001007387 */ /* 0x0003e80000100800 */
[----:B------:R1:W-:Y:S04]  /*25380*/  STL [R1+0xc], RZ ;  /* 0x00000cff01007387 */ /* 0x0003e80000100800 */
[----:B------:R1:W-:Y:S04]  /*25390*/  STL [R1+0x10], R0 ;  /* 0x0000100001007387 */ /* 0x0003e80000100800 */
[----:B------:R1:W-:Y:S02]  /*253a0*/  STL [R1+0x2c], RZ ;  /* 0x00002cff01007387 */ /* 0x0003e40000100800 */
.L_x_2527:
[----:B--2---:R-:W2:Y:S02]  /*253b0*/  LDC.64 R2, c[0x0][0xc60] ;  /* 0x00031800ff027b82 */ /* 0x004ea40000000a00 */
[----:B--2---:R-:W-:-:S05]  /*253c0*/  IMAD.WIDE R2, R19, 0x4, R2 ;  /* 0x0000000413027825 */ /* 0x004fca00078e0202 */
[----:B0-----:R-:W2:Y:S01]  /*253d0*/  LDG.E R11, desc[UR60][R2.64] ;  /* 0x0000003c020b7981 */ /* 0x001ea2000c1e1900 */
[----:B------:R-:W-:Y:S05]  /*253e0*/  YIELD ;  /* 0x0000000000007946 */ /* 0x000fea0003800000 */
[----:B------:R-:W-:Y:S01]  /*253f0*/  ULDC.64 UR4, c[0x0][0xa28] ;  /* 0x00028a0000047ab9 */ /* 0x000fe20000000a00 */
[----:B-1----:R-:W-:Y:S01]  /*25400*/  MOV R0, RZ ;  /* 0x000000ff00007202 */ /* 0x002fe20000000f00 */
[----:B------:R-:W-:Y:S01]  /*25410*/  IMAD.MOV.U32 R10, RZ, RZ, RZ ;  /* 0x000000ffff0a7224 */ /* 0x000fe200078e00ff */
[----:B------:R-:W-:Y:S01]  /*25420*/  ISETP.NE.U32.AND P0, PT, RZ, UR4, PT ;  /* 0x00000004ff007c0c */ /* 0x000fe2000bf05070 */
[----:B------:R-:W-:Y:S01]  /*25430*/  ULDC.64 UR8, c[0x0][0xa08] ;  /* 0x0002820000087ab9 */ /* 0x000fe20000000a00 */
[----:B------:R-:W-:-:S02]  /*25440*/  ULDC.64 UR10, c[0x0][0xa10] ;  /* 0x00028400000a7ab9 */ /* 0x000fc40000000a00 */
[----:B------:R-:W-:Y:S02]  /*25450*/  ISETP.NE.AND.EX P0, PT, RZ, UR5, PT, P0 ;  /* 0x00000005ff007c0c */ /* 0x000fe4000bf05300 */
[----:B--2---:R-:W-:Y:S01]  /*25460*/  SHF.R.S32.HI R4, RZ, 0x1f, R11 ;  /* 0x0000001fff047819 */ /* 0x004fe2000001140b */
[----:B------:R-:W-:-:S10]  /*25470*/  IMAD.SHL.U32 R13, R11, 0x4, RZ ;  /* 0x000000040b0d7824 */ /* 0x000fd400078e00ff */
[C---:B------:R-:W-:Y:S01]  /*25480*/  @P0 LEA R2, P1, R11.reuse, UR4, 0x2 ;  /* 0x000000040b020c11 */ /* 0x040fe2000f8210ff */
[----:B------:R-:W-:Y:S03]  /*25490*/  STL [R1+0x1c], R11 ;  /* 0x00001c0b01007387 */ /* 0x000fe60000100800 */
[----:B------:R-:W-:Y:S01]  /*254a0*/  @P0 LEA.HI.X R3, R11, UR5, R4, 0x2, P1 ;  /* 0x000000050b030c11 */ /* 0x000fe200088f1404 */
[----:B------:R-:W-:-:S04]  /*254b0*/  ULDC.64 UR4, c[0x0][0xa18] ;  /* 0x0002860000047ab9 */ /* 0x000fc80000000a00 */
[----:B------:R0:W5:Y:S01]  /*254c0*/  @P0 LDG.E R0, desc[UR60][R2.64] ;  /* 0x0000003c02000981 */ /* 0x000162000c1e1900 */
[----:B------:R-:W-:Y:S02]  /*254d0*/  ISETP.NE.U32.AND P0, PT, RZ, UR4, PT ;  /* 0x00000004ff007c0c */ /* 0x000fe4000bf05070 */
[----:B------:R-:W-:Y:S01]  /*254e0*/  SHF.L.U64.HI R12, R11, 0x2, R4 ;  /* 0x000000020b0c7819 */ /* 0x000fe20000010204 */
[----:B------:R-:W-:Y:S01]  /*254f0*/  STL [R1+0x24], R13 ;  /* 0x0000240d01007387 */ /* 0x000fe20000100800 */
[----:B------:R-:W-:-:S03]  /*25500*/  ISETP.NE.AND.EX P0, PT, RZ, UR5, PT, P0 ;  /* 0x00000005ff007c0c */ /* 0x000fc6000bf05300 */
[----:B------:R-:W-:Y:S10]  /*25510*/  STL [R1+0x28], R12 ;  /* 0x0000280c01007387 */ /* 0x000ff40000100800 */
[----:B------:R-:W-:-:S04]  /*25520*/  @P0 IADD3 R8, P1, R13, UR4, RZ ;  /* 0x000000040d080c10 */ /* 0x000fc8000ff3e0ff */
[C---:B------:R-:W-:Y:S01]  /*25530*/  @P0 IADD3.X R9, R12.reuse, UR5, RZ, P1, !PT ;  /* 0x000000050c090c10 */ /* 0x040fe20008ffe4ff */
[----:B------:R-:W-:Y:S02]  /*25540*/  ULDC.64 UR4, c[0x0][0xa00] ;  /* 0x0002800000047ab9 */ /* 0x000fe40000000a00 */
[----:B------:R-:W-:Y:S02]  /*25550*/  ISETP.NE.U32.AND P2, PT, RZ, UR4, PT ;  /* 0x00000004ff007c0c */ /* 0x000fe4000bf45070 */
[C---:B0-----:R-:W-:Y:S02]  /*25560*/  IADD3 R2, P1, R13.reuse, UR4, RZ ;  /* 0x000000040d027c10 */ /* 0x041fe4000ff3e0ff */
[----:B------:R-:W-:Y:S02]  /*25570*/  ISETP.NE.AND.EX P2, PT, RZ, UR5, PT, P2 ;  /* 0x00000005ff007c0c */ /* 0x000fe4000bf45320 */
[----:B------:R-:W-:Y:S01]  /*25580*/  IADD3.X R3, R12, UR5, RZ, P1, !PT ;  /* 0x000000050c037c10 */ /* 0x000fe20008ffe4ff */
[----:B------:R-:W-:Y:S01]  /*25590*/  ULDC UR4, c[0x0][0x288] ;  /* 0x0000a20000047ab9 */ /* 0x000fe20000000800 */
[----:B------:R-:W-:-:S04]  /*255a0*/  IADD3 R6, P1, R13, UR8, RZ ;  /* 0x000000080d067c10 */ /* 0x000fc8000ff3e0ff */
[----:B------:R-:W-:Y:S02]  /*255b0*/  IADD3.X R7, R12, UR9, RZ, P1, !PT ;  /* 0x000000090c077c10 */ /* 0x000fe40008ffe4ff */
[----:B------:R-:W-:-:S03]  /*255c0*/  IADD3 R4, P1, R13, UR10, RZ ;  /* 0x0000000a0d047c10 */ /* 0x000fc6000ff3e0ff */
[----:B------:R-:W2:Y:S01]  /*255d0*/  @P2 LDG.E R10, desc[UR60][R2.64] ;  /* 0x0000003c020a2981 */ /* 0x000ea2000c1e1900 */
[----:B------:R-:W-:Y:S02]  /*255e0*/  IADD3.X R5, R12, UR11, RZ, P1, !PT ;  /* 0x0000000b0c057c10 */ /* 0x000fe40008ffe4ff */
[----:B------:R-:W-:Y:S01]  /*255f0*/  ISETP.NE.U32.AND P1, PT, RZ, UR8, PT ;  /* 0x00000008ff007c0c */ /* 0x000fe2000bf25070 */
[----:B------:R-:W-:-:S03]  /*25600*/  ULDC UR6, c[0x0][0x338] ;  /* 0x0000ce0000067ab9 */ /* 0x000fc60000000800 */
[----:B------:R-:W-:Y:S02]  /*25610*/  ISETP.NE.AND.EX P3, PT, RZ, UR9, PT, P1 ;  /* 0x00000009ff007c0c */ /* 0x000fe4000bf65310 */
[----:B------:R-:W-:-:S04]  /*25620*/  ISETP.NE.U32.AND P1, PT, RZ, UR10, PT ;  /* 0x0000000aff007c0c */ /* 0x000fc8000bf25070 */
[----:B------:R-:W-:Y:S01]  /*25630*/  ISETP.NE.AND.EX P1, PT, RZ, UR11, PT, P1 ;  /* 0x0000000bff007c0c */ /* 0x000fe2000bf25310 */
[----:B--2---:R0:W-:Y:S02]  /*25640*/  STL [R1+0x30], R10 ;  /* 0x0000300a01007387 */ /* 0x0041e40000100800 */
[----:B0-----:R-:W-:Y:S01]  /*25650*/  MOV R10, UR4 ;  /* 0x00000004000a7c02 */ /* 0x001fe20008000f00 */
[----:B------:R-:W-:Y:S02]  /*25660*/  ULDC.64 UR4, c[0x0][0x3f8] ;  /* 0x0000fe0000047ab9 */ /* 0x000fe40000000a00 */
[----:B------:R-:W-:-:S03]  /*25670*/  UISETP.NE.U32.AND UP0, UPT, UR4, URZ, UPT ;  /* 0x0000003f0400728c */ /* 0x000fc6000bf05070 */
[----:B------:R-:W-:Y:S01]  /*25680*/  ULDC UR4, c[0x0][0x404] ;  /* 0x0001010000047ab9 */ /* 0x000fe20000000800 */
[----:B------:R-:W-:Y:S01]  /*25690*/  UISETP.NE.AND.EX UP0, UPT, UR5, URZ, UPT, UP0 ;  /* 0x0000003f0500728c */ /* 0x000fe2000bf05300 */
[----:B------:R0:W5:Y:S02]  /*256a0*/  @P0 LDG.E R10, desc[UR60][R8.64] ;  /* 0x0000003c080a0981 */ /* 0x000164000c1e1900 */
[----:B------:R-:W-:Y:S01]  /*256b0*/  ULDC UR5, c[0x0][0x2e0] ;  /* 0x0000b80000057ab9 */ /* 0x000fe20000000800 */
[----:B------:R-:W-:-:S04]  /*256c0*/  USEL UR4, UR4, 0x1, UP0 ;  /* 0x0000000104047887 */ /* 0x000fc80008000000 */
[----:B------:R-:W-:Y:S01]  /*256d0*/  UIMAD UR4, UR4, UR5, URZ ;  /* 0x00000005040472a4 */ /* 0x000fe2000f8e023f */
[----:B0-----:R-:W-:-:S05]  /*256e0*/  IMAD.U32 R9, RZ, RZ, UR6 ;  /* 0x00000006ff097e24 */ /* 0x001fca000f8e00ff */
[----:B------:R-:W-:Y:S01]  /*256f0*/  IMAD.U32 R8, RZ, RZ, UR4 ;  /* 0x00000004ff087e24 */ /* 0x000fe2000f8e00ff */
[----:B------:R-:W-:Y:S06]  /*25700*/  @P0 BRA `(.L_x_2442) ;  /* 0x0000000000100947 */ /* 0x000fec0003800000 */
[----:B------:R-:W-:Y:S05]  /*25710*/  @!P2 BRA `(.L_x_2442) ;  /* 0x00000000000ca947 */ /* 0x000fea0003800000 */
[----:B-----5:R-:W2:Y:S04]  /*25720*/  LDG.E R10, desc[UR60][R2.64] ;  /* 0x0000003c020a7981 */ /* 0x020ea8000c1e1900 */
[----:B------:R-:W2:Y:S02]  /*25730*/  LDG.E R2, desc[UR60][R2.64+0x4] ;  /* 0x0000043c02027981 */ /* 0x000ea4000c1e1900 */
[----:B--2---:R-:W-:-:S07]  /*25740*/  IADD3 R10, -R10, R2, RZ ;  /* 0x000000020a0a7210 */ /* 0x004fce0007ffe1ff */
.L_x_2442:
[----:B------:R-:W-:Y:S01]  /*25750*/  IMAD.MOV.U32 R2, RZ, RZ, RZ ;  /* 0x000000ffff027224 */ /* 0x000fe200078e00ff */
[----:B------:R-:W-:-:S05]  /*25760*/  ULDC.64 UR4, c[0x0][0xa20] ;  /* 0x0002880000047ab9 */ /* 0x000fca0000000a00 */
[----:B------:R-:W2:Y:S01]  /*25770*/  @P3 LDG.E R2, desc[UR60][R6.64] ;  /* 0x0000003c06023981 */ /* 0x000ea2000c1e1900 */
[----:B------:R-:W-:-:S06]  /*25780*/  IMAD.MOV.U32 R20, RZ, RZ, RZ ;  /* 0x000000ffff147224 */ /* 0x000fcc00078e00ff */
[----:B------:R0:W5:Y:S01]  /*25790*/  @P1 LDG.E R20, desc[UR60][R4.64] ;  /* 0x0000003c04141981 */ /* 0x000162000c1e1900 */
[----:B------:R-:W-:-:S04]  /*257a0*/  ISETP.NE.U32.AND P0, PT, RZ, UR4, PT ;  /* 0x00000004ff007c0c */ /* 0x000fc8000bf05070 */
[----:B------:R-:W-:Y:S02]  /*257b0*/  ISETP.NE.AND.EX P0, PT, RZ, UR5, PT, P0 ;  /* 0x00000005ff007c0c */ /* 0x000fe4000bf05300 */
[----:B--2--5:R-:W-:-:S05]  /*257c0*/  IADD3 R2, R2, R0, RZ ;  /* 0x0000000002027210 */ /* 0x024fca0007ffe0ff */
[----:B------:R0:W-:Y:S06]  /*257d0*/  STL [R1+0x4], R2 ;  /* 0x0000040201007387 */ /* 0x0001ec0000100800 */
[----:B------:R-:W-:Y:S05]  /*257e0*/  @!P0 BRA `(.L_x_2443) ;  /* 0x0000000000108947 */ /* 0x000fea0003800000 */
[----:B0-----:R-:W-:-:S04]  /*257f0*/  IADD3 R2, P0, R13, UR4, RZ ;  /* 0x000000040d027c10 */ /* 0x001fc8000ff1e0ff */
[----:B------:R-:W-:-:S05]  /*25800*/  IADD3.X R3, R12, UR5, RZ, P0, !PT ;  /* 0x000000050c037c10 */ /* 0x000fca00087fe4ff */
[----:B------:R0:W5:Y:S01]  /*25810*/  LDG.E R8, desc[UR60][R2.64] ;  /* 0x0000003c02087981 */ /* 0x000162000c1e1900 */
[----:B------:R-:W-:Y:S05]  /*25820*/  BRA `(.L_x_2444) ;  /* 0x0000000000107947 */ /* 0x000fea0003800000 */
.L_x_2443:
[----:B------:R-:W-:Y:S05]  /*25830*/  @!P3 BRA `(.L_x_2444) ;  /* 0x00000000000cb947 */ /* 0x000fea0003800000 */
[----:B------:R-:W2:Y:S04]  /*25840*/  LDG.E R8, desc[UR60][R6.64] ;  /* 0x0000003c06087981 */ /* 0x000ea8000c1e1900 */
[----:B------:R-:W2:Y:S02]  /*25850*/  LDG.E R6, desc[UR60][R6.64+0x4] ;  /* 0x0000043c06067981 */ /* 0x000ea4000c1e1900 */
[----:B--2---:R-:W-:-:S07]  /*25860*/  IMAD.IADD R8, R6, 0x1, -R8 ;  /* 0x0000000106087824 */ /* 0x004fce00078e0a08 */
.L_x_2444:
[----:B-----5:R-:W-:Y:S02]  /*25870*/  IMAD.IADD R8, R8, 0x1, -R0 ;  /* 0x0000000108087824 */ /* 0x020fe400078e0a00 */
[----:B------:R-:W2:Y:S04]  /*25880*/  @P1 LDG.E R0, desc[UR60][R4.64] ;  /* 0x0000003c04001981 */ /* 0x000ea8000c1e1900 */
[----:B0-----:R-:W2:Y:S01]  /*25890*/  @P1 LDG.E R4, desc[UR60][R4.64+0x4] ;  /* 0x0000043c04041981 */ /* 0x001ea2000c1e1900 */
[----:B------:R-:W-:Y:S01]  /*258a0*/  LEA R2, R17, 0xef, 0x7 ;  /* 0x000000ef11027811 */ /* 0x000fe200078e38ff */
[----:B------:R-:W-:Y:S01]  /*258b0*/  BSSY B0, `(.L_x_2445) ;  /* 0x00000f8000007945 */ /* 0x000fe20003800000 */
[----:B------:R-:W-:Y:S02]  /*258c0*/  PLOP3.LUT P2, PT, PT, PT, PT, 0x80, 0x0 ;  /* 0x000000000000781c */ /* 0x000fe40003f4f070 */
[----:B--2---:R-:W-:-:S05]  /*258d0*/  @P1 IADD3 R9, -R0, R4, RZ ;  /* 0x0000000400091210 */ /* 0x004fca0007ffe1ff */
[----:B------:R-:W-:-:S04]  /*258e0*/  IMAD.IADD R4, R8, 0x1, R9 ;  /* 0x0000000108047824 */ /* 0x000fc800078e0209 */
[C---:B------:R-:W-:Y:S01]  /*258f0*/  VIADD R5, R4.reuse, 0x6f ;  /* 0x0000006f04057836 */ /* 0x040fe20000000000 */
[----:B------:R-:W-:Y:S01]  /*25900*/  IADD3 R3, R4, R2, -R10 ;  /* 0x0000000204037210 */ /* 0x000fe20007ffe80a */
[----:B------:R-:W-:Y:S01]  /*25910*/  IMAD.MOV.U32 R2, RZ, RZ, RZ ;  /* 0x000000ffff027224 */ /* 0x000fe200078e00ff */
[----:B------:R-:W-:-:S03]  /*25920*/  MOV R4, RZ ;  /* 0x000000ff00047202 */ /* 0x000fc60000000f00 */
[----:B------:R-:W-:-:S04]  /*25930*/  IMAD.HI R2, R3, -0x6db6db6d, R2 ;  /* 0x9249249303027827 */ /* 0x000fc800078e0202 */
[----:B------:R-:W-:Y:S01]  /*25940*/  IMAD.HI R4, R5, -0x6db6db6d, R4 ;  /* 0x9249249305047827 */ /* 0x000fe200078e0204 */
[----:B------:R-:W-:-:S04]  /*25950*/  SHF.R.U32.HI R3, RZ, 0x1f, R2 ;  /* 0x0000001fff037819 */ /* 0x000fc80000011602 */
[----:B------:R-:W-:Y:S02]  /*25960*/  SHF.R.U32.HI R0, RZ, 0x1f, R4 ;  /* 0x0000001fff007819 */ /* 0x000fe40000011604 */
[----:B------:R-:W-:Y:S02]  /*25970*/  LEA.HI.SX32 R3, R2, R3, 0x1a ;  /* 0x0000000302037211 */ /* 0x000fe400078fd2ff */
[----:B------:R-:W-:-:S04]  /*25980*/  LEA.HI.SX32 R0, R4, R0, 0x1a ;  /* 0x0000000004007211 */ /* 0x000fc800078fd2ff */
[----:B------:R-:W-:-:S05]  /*25990*/  VIMNMX R6, R0, R3, PT ;  /* 0x0000000300067248 */ /* 0x000fca0003fe0100 */
[--C-:B------:R-:W-:Y:S01]  /*259a0*/  IMAD R0, R6, 0x70, -R8.reuse ;  /* 0x0000007006007824 */ /* 0x100fe200078e0a08 */
[----:B------:R0:W-:Y:S01]  /*259b0*/  STL [R1+0x20], R6 ;  /* 0x0000200601007387 */ /* 0x0001e20000100800 */
[----:B------:R-:W-:-:S03]  /*259c0*/  IMAD.MOV R8, RZ, RZ, -R8 ;  /* 0x000000ffff087224 */ /* 0x000fc600078e0a08 */
[----:B------:R-:W-:Y:S02]  /*259d0*/  VIMNMX R0, R0, R9, PT ;  /* 0x0000000900007248 */ /* 0x000fe40003fe0100 */
[----:B------:R-:W-:-:S04]  /*259e0*/  VIMNMX R8, RZ, R8, !PT ;  /* 0x00000008ff087248 */ /* 0x000fc80007fe0100 */
[----:B------:R-:W-:Y:S02]  /*259f0*/  ISETP.GT.AND P0, PT, R0, R8, PT ;  /* 0x000000080000720c */ /* 0x000fe40003f04270 */
[----:B------:R-:W-:-:S05]  /*25a00*/  SHF.R.U32.HI R4, RZ, 0x4, R8 ;  /* 0x00000004ff047819 */ /* 0x000fca0000011608 */
[----:B------:R-:W-:-:S06]  /*25a10*/  IMAD.WIDE.U32 R4, R4, 0x24924925, RZ ;  /* 0x2492492504047825 */ /* 0x000fcc00078e00ff */
[----:B------:R-:W-:Y:S01]  /*25a20*/  @P0 IADD3 R3, R0, 0x6f, RZ ;  /* 0x0000006f00030810 */ /* 0x000fe20007ffe0ff */
[----:B------:R-:W-:Y:S02]  /*25a30*/  @P0 IMAD.MOV.U32 R2, RZ, RZ, RZ ;  /* 0x000000ffff020224 */ /* 0x000fe400078e00ff */
[----:B------:R-:W-:Y:S02]  /*25a40*/  IMAD.MOV.U32 R0, RZ, RZ, R5 ;  /* 0x000000ffff007224 */ /* 0x000fe400078e0005 */
[----:B------:R-:W-:-:S03]  /*25a50*/  @P0 IMAD.HI R3, R3, -0x6db6db6d, R2 ;  /* 0x9249249303030827 */ /* 0x000fc600078e0202 */
[----:B------:R-:W-:Y:S02]  /*25a60*/  MOV R2, R0 ;  /* 0x0000000000027202 */ /* 0x000fe40000000f00 */
[----:B------:R-:W-:-:S04]  /*25a70*/  @P0 SHF.R.U32.HI R4, RZ, 0x1f, R3 ;  /* 0x0000001fff040819 */ /* 0x000fc80000011603 */
[----:B------:R-:W-:-:S04]  /*25a80*/  @P0 LEA.HI.SX32 R2, R3, R4, 0x1a ;  /* 0x0000000403020211 */ /* 0x000fc800078fd2ff */
[----:B------:R-:W-:-:S13]  /*25a90*/  ISETP.GT.AND P0, PT, R2, R0, PT ;  /* 0x000000000200720c */ /* 0x000fda0003f04270 */
[----:B0-----:R-:W-:Y:S05]  /*25aa0*/  @!P0 BRA `(.L_x_2446) ;  /* 0x0000000c00608947 */ /* 0x001fea0003800000 */
[----:B------:R-:W0:Y:S01]  /*25ab0*/  LDC R3, c[0x0][0x428] ;  /* 0x00010a00ff037b82 */ /* 0x000e220000000800 */
[----:B------:R-:W-:Y:S01]  /*25ac0*/  UMOV UR4, 0xffffffff ;  /* 0xffffffff00047882 */ /* 0x000fe20000000000 */
[----:B0-----:R-:W-:Y:S01]  /*25ad0*/  ISETP.NE.AND P0, PT, R3, 0x1, PT ;  /* 0x000000010300780c */ /* 0x001fe20003f05270 */
[----:B------:R-:W-:-:S12]  /*25ae0*/  IMAD.MOV.U32 R3, RZ, RZ, R18 ;  /* 0x000000ffff037224 */ /* 0x000fd800078e0012 */
[----:B------:R-:W0:Y:S08]  /*25af0*/  @P0 LDC R4, c[0x0][0x42c] ;  /* 0x00010b00ff040b82 */ /* 0x000e300000000800 */
[----:B------:R-:W1:Y:S01]  /*25b00*/  @P0 LDC R5, c[0x0][0x430] ;  /* 0x00010c00ff050b82 */ /* 0x000e620000000800 */
[----:B0-----:R-:W-:-:S05]  /*25b10*/  @P0 IMAD.HI.U32 R4, R18, R4, RZ ;  /* 0x0000000412040227 */ /* 0x001fca00078e00ff */
[----:B-1----:R-:W-:Y:S02]  /*25b20*/  @P0 SHF.R.U32.HI R3, RZ, R5, R4 ;  /* 0x00000005ff030219 */ /* 0x002fe40000011604 */
[----:B------:R-:W-:Y:S01]  /*25b30*/  SEL R4, R11, RZ, !P1 ;  /* 0x000000ff0b047207 */ /* 0x000fe20004800000 */
[----:B------:R-:W-:Y:S06]  /*25b40*/  BRA.DIV UR4, `(.L_x_2447) ;  /* 0x0000005e04007947 */ /* 0x000fec000b800000 */
.L_x_2594:
[----:B------:R-:W-:-:S03]  /*25b50*/  UMOV UR4, 0xffffffff ;  /* 0xffffffff00047882 */ /* 0x000fc60000000000 */
[----:B------:R-:W-:Y:S05]  /*25b60*/  BRA.DIV UR4, `(.L_x_2448) ;  /* 0x0000005e042c7947 */ /* 0x000fea000b800000 */
[----:B------:R-:W-:-:S13]  /*25b70*/  ELECT P6, URZ, PT ;  /* 0x00000000003f782f */ /* 0x000fda00038c0000 */
.L_x_2597:
[----:B------:R-:W2:Y:S01]  /*25b80*/  LDL R5, [R1+0x2c] ;  /* 0x00002c0001057983 */ /* 0x000ea20000100800 */
[----:B------:R-:W-:Y:S01]  /*25b90*/  BSSY B1, `(.L_x_2449) ;  /* 0x000000b000017945 */ /* 0x000fe20003800000 */
[----:B------:R-:W0:Y:S01]  /*25ba0*/  S2R R9, SR_CgaCtaId ;  /* 0x0000000000097919 */ /* 0x000e220000008800 */
[----:B--2---:R-:W-:-:S05]  /*25bb0*/  VIADD R5, R5, 0x1 ;  /* 0x0000000105057836 */ /* 0x004fca0000000000 */
[----:B------:R-:W-:-:S04]  /*25bc0*/  LEA.HI R6, R5, R5, RZ, 0x1 ;  /* 0x0000000505067211 */ /* 0x000fc800078f08ff */
[----:B------:R-:W-:-:S04]  /*25bd0*/  LOP3.LUT R6, R6, 0xfffffffe, RZ, 0xc0, !PT ;  /* 0xfffffffe06067812 */ /* 0x000fc800078ec0ff */
[----:B------:R-:W-:Y:S02]  /*25be0*/  IADD3 R5, R5, -R6, RZ ;  /* 0x8000000605057210 */ /* 0x000fe40007ffe0ff */
[----:B------:R-:W-:Y:S02]  /*25bf0*/  MOV R6, 0x400 ;  /* 0x0000040000067802 */ /* 0x000fe40000000f00 */
[----:B------:R-:W-:Y:S02]  /*25c00*/  SHF.L.U32 R5, R5, 0x1f, RZ ;  /* 0x0000001f05057819 */ /* 0x000fe400000006ff */
[----:B0-----:R-:W-:-:S04]  /*25c10*/  LEA R9, R9, R6, 0x18 ;  /* 0x0000000609097211 */ /* 0x001fc800078ec0ff */
[----:B------:R-:W0:Y:S02]  /*25c20*/  SYNCS.PHASECHK.TRANS64.TRYWAIT P0, [R9+URZ+0x36820], R5 ;  /* 0x03682005090075a7 */ /* 0x000e24000800017f */
[----:B0-----:R-:W-:Y:S05]  /*25c30*/  @!P0 BRA `(.L_x_2450) ;  /* 0x0000005c00188947 */ /* 0x001fea0003800000 */
.L_x_2598:
[----:B------:R-:W-:Y:S05]  /*25c40*/  BSYNC B1 ;  /* 0x0000000000017941 */ /* 0x000fea0003800000 */
.L_x_2449:
[----:B------:R-:W-:Y:S04]  /*25c50*/  BSSY B1, `(.L_x_2451) ;  /* 0x0000050000017945 */ /* 0x000fe80003800000 */
[----:B------:R-:W-:Y:S05]  /*25c60*/  @!P6 BRA `(.L_x_2452) ;  /* 0x000000040038e947 */ /* 0x000fea0003800000 */
[----:B------:R-:W0:Y:S04]  /*25c70*/  LDL R7, [R1+0xc] ;  /* 0x00000c0001077983 */ /* 0x000e280000100800 */
[----:B------:R-:W2:Y:S01]  /*25c80*/  LDL R6, [R1+0x10] ;  /* 0x0000100001067983 */ /* 0x000ea20000100800 */
[----:B0-----:R-:W-:Y:S01]  /*25c90*/  IMAD R5, R7, 0x8, R9 ;  /* 0x0000000807057824 */ /* 0x001fe200078e0209 */
[----:B--2---:R-:W-:-:S04]  /*25ca0*/  SHF.L.U32 R8, R6, 0x1f, RZ ;  /* 0x0000001f06087819 */ /* 0x004fc800000006ff */
[----:B------:R-:W0:Y:S02]  /*25cb0*/  SYNCS.PHASECHK.TRANS64.TRYWAIT P0, [R5+URZ+0x368a0], R8 ;  /* 0x0368a008050075a7 */ /* 0x000e24000800017f */
[----:B0-----:R-:W-:Y:S05]  /*25cc0*/  @!P0 BRA `(.L_x_2453) ;  /* 0x0000005c00088947 */ /* 0x001fea0003800000 */
.L_x_2599:
        /* <DEDUP_REMOVED lines=11> */
.L_x_2454:
[----:B-1----:R-:W2:Y:S01]  /*25d80*/  LDL R6, [R1+0xc] ;  /* 0x00000c0001067983 */ /* 0x002ea20000100800 */
[----:B------:R-:W-:Y:S01]  /*25d90*/  R2UR UR9, R5 ;  /* 0x00000000050972ca */ /* 0x000fe200000e0000 */
[----:B------:R-:W-:Y:S01]  /*25da0*/  IMAD R7, R2, 0x70, R20 ;  /* 0x0000007002077824 */ /* 0x000fe200078e0214 */
[----:B------:R-:W-:Y:S01]  /*25db0*/  UIADD3 UR4, UP0, UR36, 0x570, URZ ;  /* 0x0000057024047890 */ /* 0x000fe2000ff1e03f */
[----:B------:R-:W-:Y:S01]  /*25dc0*/  R2UR UR12, R3 ;  /* 0x00000000030c72ca */ /* 0x000fe200000e0000 */
[----:B------:R-:W-:Y:S01]  /*25dd0*/  UMOV UR10, URZ ;  /* 0x0000003f000a7c82 */ /* 0x000fe20008000000 */
[----:B------:R-:W-:Y:S01]  /*25de0*/  R2UR UR13, R4 ;  /* 0x00000000040d72ca */ /* 0x000fe200000e0000 */
[----:B------:R-:W-:Y:S01]  /*25df0*/  UIADD3.X UR5, URZ, UR37, URZ, UP0, !UPT ;  /* 0x000000253f057290 */ /* 0x000fe200087fe43f */
[----:B------:R-:W-:Y:S01]  /*25e00*/  IADD3 R7, R7, -0x70, RZ ;  /* 0xffffff9007077810 */ /* 0x000fe20007ffe0ff */
[----:B------:R-:W-:Y:S01]  /*25e10*/  UMOV UR6, 0x0 ;  /* 0x0000000000067882 */ /* 0x000fe20000000000 */
[----:B------:R-:W-:Y:S01]  /*25e20*/  UMOV UR7, 0x12f00000 ;  /* 0x12f0000000077882 */ /* 0x000fe20000000000 */
[----:B------:R-:W-:Y:S01]  /*25e30*/  UMOV UR16, 0x40 ;  /* 0x0000004000107882 */ /* 0x000fe20000000000 */
[----:B------:R-:W-:-:S02]  /*25e40*/  R2UR UR11, R7 ;  /* 0x00000000070b72ca */ /* 0x000fc400000e0000 */
        /* <DEDUP_REMOVED lines=16> */
.L_x_2600:
        /* <DEDUP_REMOVED lines=8> */
.L_x_2456:
        /* <DEDUP_REMOVED lines=24> */
.L_x_2452:
[----:B------:R-:W-:Y:S05]  /*26150*/  BSYNC B1 ;  /* 0x0000000000017941 */ /* 0x000fea0003800000 */
.L_x_2451:
[----:B01----:R-:W2:Y:S04]  /*26160*/  LDL.LU R5, [R1+0xc] ;  /* 0x00000c0001057983 */ /* 0x003ea80000300800 */
[----:B------:R-:W3:Y:S01]  /*26170*/  LDL.LU R7, [R1+0x10] ;  /* 0x0000100001077983 */ /* 0x000ee20000300800 */
[----:B------:R-:W-:Y:S01]  /*26180*/  PLOP3.LUT P2, PT, PT, PT, PT, 0x8, 0x0 ;  /* 0x000000000000781c */ /* 0x000fe20003f4e170 */
[----:B--2---:R-:W-:-:S05]  /*26190*/  VIADD R5, R5, 0x1 ;  /* 0x0000000105057836 */ /* 0x004fca0000000000 */
[----:B------:R-:W-:-:S04]  /*261a0*/  ISETP.NE.AND P0, PT, R5, 0x2, PT ;  /* 0x000000020500780c */ /* 0x000fc80003f05270 */
[----:B------:R-:W-:Y:S02]  /*261b0*/  SEL R6, RZ, 0x1, P0 ;  /* 0x00000001ff067807 */ /* 0x000fe40000000000 */
[----:B------:R-:W-:Y:S02]  /*261c0*/  SEL R8, R5, RZ, P0 ;  /* 0x000000ff05087207 */ /* 0x000fe40000000000 */
[----:B---3--:R-:W-:Y:S02]  /*261d0*/  LOP3.LUT R7, R7, R6, RZ, 0x3c, !PT ;  /* 0x0000000607077212 */ /* 0x008fe400078e3cff */
[----:B------:R-:W-:Y:S01]  /*261e0*/  IADD3 R5, R2, -0x2, RZ ;  /* 0xfffffffe02057810 */ /* 0x000fe20007ffe0ff */
[----:B------:R0:W-:Y:S03]  /*261f0*/  STL [R1+0xc], R8 ;  /* 0x00000c0801007387 */ /* 0x0001e60000100800 */
[----:B------:R-:W-:Y:S01]  /*26200*/  ISETP.GE.AND P0, PT, R5, R0, PT ;  /* 0x000000000500720c */ /* 0x000fe20003f06270 */
[----:B------:R0:W-:-:S12]  /*26210*/  STL [R1+0x10], R7 ;  /* 0x0000100701007387 */ /* 0x0001d80000100800 */
[----:B0-----:R-:W-:Y:S05]  /*26220*/  @!P0 BRA `(.L_x_2446) ;  /* 0x0000000400808947 */ /* 0x001fea0003800000 */
[C---:B------:R-:W-:Y:S02]  /*26230*/  IMAD R5, R2.reuse, 0x70, R20 ;  /* 0x0000007002057824 */ /* 0x040fe400078e0214 */
[----:B------:R-:W-:Y:S02]  /*26240*/  VIADD R2, R2, 0xffffffff ;  /* 0xffffffff02027836 */ /* 0x000fe40000000000 */
[----:B------:R-:W-:-:S07]  /*26250*/  VIADD R5, R5, 0xffffff20 ;  /* 0xffffff2005057836 */ /* 0x000fce0000000000 */
.L_x_2463:
[----:B------:R-:W-:Y:S05]  /*26260*/  YIELD ;  /* 0x0000000000007946 */ /* 0x000fea0003800000 */
[----:B------:R-:W-:Y:S04]  /*26270*/  BSSY B1, `(.L_x_2457) ;  /* 0x000004e000017945 */ /* 0x000fe80003800000 */
[----:B0-----:R-:W-:Y:S05]  /*26280*/  @!P6 BRA `(.L_x_2458) ;  /* 0x000000040030e947 */ /* 0x001fea0003800000 */
[----:B------:R-:W2:Y:S04]  /*26290*/  LDL R6, [R1+0xc] ;  /* 0x00000c0001067983 */ /* 0x000ea80000100800 */
[----:B------:R-:W3:Y:S01]  /*262a0*/  LDL R7, [R1+0x10] ;  /* 0x0000100001077983 */ /* 0x000ee20000100800 */
[----:B--2---:R-:W-:Y:S02]  /*262b0*/  LEA R6, R6, R9, 0x3 ;  /* 0x0000000906067211 */ /* 0x004fe400078e18ff */
[----:B---3--:R-:W-:-:S04]  /*262c0*/  SHF.L.U32 R7, R7, 0x1f, RZ ;  /* 0x0000001f07077819 */ /* 0x008fc800000006ff */
[----:B------:R-:W0:Y:S02]  /*262d0*/  SYNCS.PHASECHK.TRANS64.TRYWAIT P0, [R6+URZ+0x368a0], R7 ;  /* 0x0368a007060075a7 */ /* 0x000e24000800017f */
[----:B0-----:R-:W-:Y:S05]  /*262e0*/  @!P0 BRA `(.L_x_2459) ;  /* 0x0000005400a88947 */ /* 0x001fea0003800000 */
.L_x_2601:
        /* <DEDUP_REMOVED lines=11> */
.L_x_2460:
        /* <DEDUP_REMOVED lines=27> */
.L_x_2602:
        /* <DEDUP_REMOVED lines=8> */
.L_x_2462:
        /* <DEDUP_REMOVED lines=24> */
.L_x_2458:
[----:B------:R-:W-:Y:S05]  /*26750*/  BSYNC B1 ;  /* 0x0000000000017941 */ /* 0x000fea0003800000 */
.L_x_2457:
[----:B01----:R-:W2:Y:S04]  /*26760*/  LDL.LU R6, [R1+0xc] ;  /* 0x00000c0001067983 */ /* 0x003ea80000300800 */
[----:B------:R-:W3:Y:S01]  /*26770*/  LDL.LU R7, [R1+0x10] ;  /* 0x0000100001077983 */ /* 0x000ee20000300800 */
[----:B------:R-:W-:Y:S02]  /*26780*/  VIADD R2, R2, 0xffffffff ;  /* 0xffffffff02027836 */ /* 0x000fe40000000000 */
[----:B------:R-:W-:Y:S01]  /*26790*/  VIADD R5, R5, 0xffffff90 ;  /* 0xffffff9005057836 */ /* 0x000fe20000000000 */
[----:B--2---:R-:W-:-:S04]  /*267a0*/  IADD3 R6, R6, 0x1, RZ ;  /* 0x0000000106067810 */ /* 0x004fc80007ffe0ff */
        /* <DEDUP_REMOVED lines=8> */
.L_x_2446:
[----:B------:R-:W-:Y:S05]  /*26830*/  BSYNC B0 ;  /* 0x0000000000007941 */ /* 0x000fea0003800000 */
.L_x_2445:
[----:B------:R-:W2:Y:S01]  /*26840*/  LDL R6, [R1+0x20] ;  /* 0x0000200001067983 */ /* 0x000ea20000100800 */
[----:B------:R-:W-:Y:S05]  /*26850*/  @!P2 WARPSYNC.ALL ;  /* 0x000000000000a948 */ /* 0x000fea0003800000 */
[----:B------:R-:W-:Y:S01]  /*26860*/  BSSY B6, `(.L_x_2464) ;  /* 0x0000313000067945 */ /* 0x000fe20003800000 */
[----:B------:R-:W-:Y:S01]  /*26870*/  @!P2 BAR.SYNC.DEFER_BLOCKING 0xc, 0x120 ;  /* 0x030480000000ab1d */ /* 0x000fe20000010000 */
[----:B--2---:R-:W-:-:S13]  /*26880*/  ISETP.GT.AND P0, PT, R6, RZ, PT ;  /* 0x000000ff0600720c */ /* 0x004fda0003f04270 */
[----:B------:R-:W-:Y:S05]  /*26890*/  @P0 BRA `(.L_x_2465) ;  /* 0x0000000000440947 */ /* 0x000fea0003800000 */
[----:B------:R-:W1:Y:S02]  /*268a0*/  S2R R6, SR_TID.X ;  /* 0x0000000000067919 */ /* 0x000e640000002100 */
[----:B-1----:R-:W-:-:S04]  /*268b0*/  LOP3.LUT R6, R6, 0x1f, RZ, 0xc0, !PT ;  /* 0x0000001f06067812 */ /* 0x002fc800078ec0ff */
[----:B------:R-:W-:-:S13]  /*268c0*/  ISETP.NE.AND P1, PT, R6, RZ, PT ;  /* 0x000000ff0600720c */ /* 0x000fda0003f25270 */
[----:B------:R-:W-:Y:S05]  /*268d0*/  @P1 BRA `(.L_x_2466) ;  /* 0x00000030002c1947 */ /* 0x000fea0003800000 */
[----:B0-----:R-:W0:Y:S01]  /*268e0*/  S2R R7, SR_LANEID ;  /* 0x0000000000077919 */ /* 0x001e220000000000 */
[----:B------:R-:W-:Y:S01]  /*268f0*/  VOTEU.ANY UR4, UPT, PT ;  /* 0x0000000000047886 */ /* 0x000fe200038e0100 */
[----:B------:R-:W1:Y:S01]  /*26900*/  LDC.64 R2, c[0x0][0xc38] ;  /* 0x00030e00ff027b82 */ /* 0x000e620000000a00 */
[----:B------:R-:W0:Y:S08]  /*26910*/  FLO.U32 R0, UR4 ;  /* 0x0000000400007d00 */ /* 0x000e3000080e0000 */
[----:B------:R-:W1:Y:S01]  /*26920*/  POPC R5, UR4 ;  /* 0x0000000400057d09 */ /* 0x000e620008000000 */
[----:B0-----:R-:W-:-:S13]  /*26930*/  ISETP.EQ.U32.AND P0, PT, R0, R7, PT ;  /* 0x000000070000720c */ /* 0x001fda0003f02070 */
[----:B-1----:R-:W2:Y:S01]  /*26940*/  @P0 ATOMG.E.ADD.STRONG.GPU PT, R3, desc[UR60][R2.64], R5 ;  /* 0x00000005020309a8 */ /* 0x002ea200081ee1fc */
[----:B------:R-:W0:Y:S02]  /*26950*/  S2R R4, SR_LTMASK ;  /* 0x0000000000047919 */ /* 0x000e240000003900 */
[----:B0-----:R-:W-:-:S04]  /*26960*/  LOP3.LUT R4, R4, UR4, RZ, 0xc0, !PT ;  /* 0x0000000404047c12 */ /* 0x001fc8000f8ec0ff */
[----:B------:R-:W0:Y:S01]  /*26970*/  POPC R7, R4 ;  /* 0x0000000400077309 */ /* 0x000e220000000000 */
[----:B--2---:R-:W0:Y:S02]  /*26980*/  SHFL.IDX PT, R0, R3, R0, 0x1f ;  /* 0x00001f0003007589 */ /* 0x004e2400000e0000 */
[----:B0-----:R-:W-:Y:S01]  /*26990*/  IADD3 R16, R0, UR38, R7 ;  /* 0x0000002600107c10 */ /* 0x001fe2000fffe007 */
[----:B------:R-:W-:Y:S06]  /*269a0*/  BRA `(.L_x_2466) ;  /* 0x0000002c00f87947 */ /* 0x000fec0003800000 */
.L_x_2465:
        /* <DEDUP_REMOVED lines=11> */
[----:B------:R-:W-:Y:S01]  /*26a60*/  IMAD.U32 R4, RZ, RZ, UR6 ;  /* 0x00000006ff047e24 */ /* 0x000fe2000f8e00ff */
[----:B------:R-:W-:Y:S01]  /*26a70*/  MOV R6, UR8 ;  /* 0x0000000800067c02 */ /* 0x000fe20008000f00 */
[----:B------:R-:W1:Y:S01]  /*26a80*/  LDC.64 R2, c[0x4][R2] ;  /* 0x0100000002027b82 */ /* 0x000e620000000a00 */
[----:B------:R-:W-:Y:S01]  /*26a90*/  IMAD.U32 R5, RZ, RZ, UR7 ;  /* 0x00000007ff057e24 */ /* 0x000fe2000f8e00ff */
[----:B------:R-:W-:Y:S01]  /*26aa0*/  MOV R11, UR5 ;  /* 0x00000005000b7c02 */ /* 0x000fe20008000f00 */
[----:B0-----:R-:W-:Y:S01]  /*26ab0*/  IMAD.U32 R7, RZ, RZ, UR9 ;  /* 0x00000009ff077e24 */ /* 0x001fe2000f8e00ff */
[----:B------:R-:W-:Y:S01]  /*26ac0*/  MOV R13, RZ ;  /* 0x000000ff000d7202 */ /* 0x000fe20000000f00 */
[----:B------:R-:W-:-:S02]  /*26ad0*/  IMAD.U32 R10, RZ, RZ, UR4 ;  /* 0x00000004ff0a7e24 */ /* 0x000fc4000f8e00ff */
[----:B------:R-:W-:Y:S02]  /*26ae0*/  IMAD.MOV.U32 R8, RZ, RZ, 0x70 ;  /* 0x00000070ff087424 */ /* 0x000fe400078e00ff */
[----:B------:R-:W-:-:S07]  /*26af0*/  IMAD.MOV.U32 R12, RZ, RZ, 0x1 ;  /* 0x00000001ff0c7424 */ /* 0x000fce00078e00ff */
[----:B------:R-:W-:-:S07]  /*26b00*/  LEPC R20, `(.L_x_2467) ;  /* 0x000000001014794e */ /* 0x000fce0000000000 */
[----:B-1----:R-:W-:Y:S05]  /*26b10*/  CALL.ABS.NOINC R2 ;  /* 0x0000000002007343 */ /* 0x002fea0003c00000 */
.L_x_2467:
        /* <DEDUP_REMOVED lines=13> */
[----:B0-----:R-:W-:Y:S01]  /*26bf0*/  IMAD.U32 R7, RZ, RZ, UR9 ;  /* 0x00000009ff077e24 */ /* 0x001fe2000f8e00ff */
[----:B------:R-:W-:Y:S01]  /*26c00*/  MOV R12, 0x1 ;  /* 0x00000001000c7802 */ /* 0x000fe20000000f00 */
[----:B------:R-:W-:-:S02]  /*26c10*/  IMAD.U32 R11, RZ, RZ, UR5 ;  /* 0x00000005ff0b7e24 */ /* 0x000fc4000f8e00ff */
[----:B------:R-:W-:Y:S02]  /*26c20*/  IMAD.MOV.U32 R8, RZ, RZ, 0x70 ;  /* 0x00000070ff087424 */ /* 0x000fe400078e00ff */
[----:B-1----:R-:W-:-:S07]  /*26c30*/  IMAD.MOV.U32 R13, RZ, RZ, RZ ;  /* 0x000000ffff0d7224 */ /* 0x002fce00078e00ff */
[----:B------:R-:W-:-:S07]  /*26c40*/  LEPC R20, `(.L_x_2469) ;  /* 0x000000001014794e */ /* 0x000fce0000000000 */
[----:B--2---:R-:W-:Y:S05]  /*26c50*/  CALL.ABS.NOINC R2 ;  /* 0x0000000002007343 */ /* 0x004fea0003c00000 */
.L_x_2469:
        /* <DEDUP_REMOVED lines=10> */
[----:B------:R-:W-:Y:S01]  /*26d00*/  MOV R12, 0x1 ;  /* 0x00000001000c7802 */ /* 0x000fe20000000f00 */
[----:B------:R-:W-:-:S02]  /*26d10*/  IMAD.U32 R11, RZ, RZ, UR9 ;  /* 0x00000009ff0b7e24 */ /* 0x000fc4000f8e00ff */
[----:B------:R-:W-:Y:S02]  /*26d20*/  IMAD.MOV.U32 R8, RZ, RZ, 0x70 ;  /* 0x00000070ff087424 */ /* 0x000fe400078e00ff */
[----:B------:R-:W-:-:S07]  /*26d30*/  IMAD.MOV.U32 R13, RZ, RZ, RZ ;  /* 0x000000ffff0d7224 */ /* 0x000fce00078e00ff */
[----:B------:R-:W-:-:S07]  /*26d40*/  LEPC R20, `(.L_x_2468) ;  /* 0x000000001014794e */ /* 0x000fce0000000000 */
[----:B0-----:R-:W-:Y:S05]  /*26d50*/  CALL.ABS.NOINC R2 ;  /* 0x0000000002007343 */ /* 0x001fea0003c00000 */
.L_x_2468:
[----:B------:R-:W2:Y:S01]  /*26d60*/  LDL.LU R2, [R1+0x24] ;  /* 0x0000240001027983 */ /* 0x000ea20000300800 */
[----:B------:R-:W-:-:S03]  /*26d70*/  ULDC.64 UR4, c[0x0][0x9f8] ;  /* 0x00027e0000047ab9 */ /* 0x000fc60000000a00 */
[----:B------:R-:W3:Y:S04]  /*26d80*/  LDL.LU R0, [R1+0x28] ;  /* 0x0000280001007983 */ /* 0x000ee80000300800 */
[----:B------:R-:W4:Y:S04]  /*26d90*/  LDL.LU R4, [R1+0x30] ;  /* 0x0000300001047983 */ /* 0x000f280000300800 */
[----:B------:R-:W4:Y:S01]  /*26da0*/  LDL.LU R6, [R1+0x1c] ;  /* 0x00001c0001067983 */ /* 0x000f220000300800 */
[----:B------:R-:W-:-:S04]  /*26db0*/  ISETP.NE.U32.AND P0, PT, RZ, UR4, PT ;  /* 0x00000004ff007c0c */ /* 0x000fc8000bf05070 */
[----:B------:R-:W-:Y:S01]  /*26dc0*/  ISETP.NE.AND.EX P0, PT, RZ, UR5, PT, P0 ;  /* 0x00000005ff007c0c */ /* 0x000fe2000bf05300 */
[----:B0-----:R-:W0:Y:S02]  /*26dd0*/  S2R R8, SR_TID.X ;  /* 0x0000000000087919 */ /* 0x001e240000002100 */
        /* <DEDUP_REMOVED lines=9> */
[----:B----4-:R-:W-:-:S06]  /*26e70*/  IMAD.MOV.U32 R0, RZ, RZ, R6 ;  /* 0x000000ffff007224 */ /* 0x010fcc00078e0006 */
[----:B------:R0:W5:Y:S01]  /*26e80*/  @P0 LDG.E R0, desc[UR60][R2.64] ;  /* 0x0000003c02000981 */ /* 0x000162000c1e1900 */
[----:B------:R-:W-:Y:S02]  /*26e90*/  PLOP3.LUT P1, PT, P6, PT, PT, 0x8, 0x0 ;  /* 0x000000000000781c */ /* 0x000fe4000372e170 */
[----:B0-----:R-:W-:Y:S02]  /*26ea0*/  LEA R2, R17, R4, 0x7 ;  /* 0x0000000411027211 */ /* 0x001fe400078e38ff */
[----:B------:R-:W0:Y:S02]  /*26eb0*/  LDC R4, c[0x0][0x428] ;  /* 0x00010a00ff047b82 */ /* 0x000e240000000800 */
[----:B0-----:R-:W-:-:S13]  /*26ec0*/  ISETP.NE.AND P0, PT, R4, 0x1, PT ;  /* 0x000000010400780c */ /* 0x001fda0003f05270 */
[----:B------:R-:W0:Y:S08]  /*26ed0*/  @P0 LDC R5, c[0x0][0x42c] ;  /* 0x00010b00ff050b82 */ /* 0x000e300000000800 */
[----:B------:R-:W1:Y:S01]  /*26ee0*/  @P0 LDC R4, c[0x0][0x430] ;  /* 0x00010c00ff040b82 */ /* 0x000e620000000800 */
[----:B0-----:R-:W-:-:S04]  /*26ef0*/  @P0 IMAD.HI.U32 R7, R18, R5, RZ ;  /* 0x0000000512070227 */ /* 0x001fc800078e00ff */
[----:B------:R-:W-:Y:S01]  /*26f00*/  IMAD.MOV.U32 R5, RZ, RZ, R18 ;  /* 0x000000ffff057224 */ /* 0x000fe200078e0012 */
[----:B-1----:R-:W-:Y:S02]  /*26f10*/  @P0 SHF.R.U32.HI R5, RZ, R4, R7 ;  /* 0x00000004ff050219 */ /* 0x002fe40000011607 */
[----:B------:R-:W-:-:S04]  /*26f20*/  ISETP.NE.U32.AND P0, PT, RZ, UR4, PT ;  /* 0x00000004ff007c0c */ /* 0x000fc8000bf05070 */
[----:B------:R-:W-:-:S04]  /*26f30*/  ISETP.NE.AND.EX P0, PT, RZ, UR5, PT, P0 ;  /* 0x00000005ff007c0c */ /* 0x000fc8000bf05300 */
[----:B------:R-:W-:-:S09]  /*26f40*/  SEL R3, R6, RZ, !P0 ;  /* 0x000000ff06037207 */ /* 0x000fd20004000000 */
.L_x_2470:
        /* <DEDUP_REMOVED lines=16> */
.L_x_2471:
        /* <DEDUP_REMOVED lines=15> */
.L_x_2472:
        /* <DEDUP_REMOVED lines=9> */
[----:B------:R-:W2:Y:S01]  /*271d0*/  LDL R4, [R1+0x20] ;  /* 0x0000200001047983 */ /* 0x000ea20000100800 */
[----:B------:R-:W0:Y:S01]  /*271e0*/  LDC.64 R8, c[0x0][0x3f8] ;  /* 0x0000fe00ff087b82 */ /* 0x000e220000000a00 */
[----:B------:R-:W-:Y:S02]  /*271f0*/  ULDC.64 UR4, c[0x0][0xa08] ;  /* 0x0002820000047ab9 */ /* 0x000fe40000000a00 */
[----:B0-----:R-:W-:Y:S01]  /*27200*/  LOP3.LUT P0, RZ, R8, UR4, RZ, 0xfc, !PT ;  /* 0x0000000408ff7c12 */ /* 0x001fe2000f80fcff */
[----:B------:R-:W-:-:S03]  /*27210*/  UMOV UR4, 0xffffffff ;  /* 0xffffffff00047882 */ /* 0x000fc60000000000 */
[----:B------:R-:W-:-:S04]  /*27220*/  LOP3.LUT P0, RZ, R9, UR5, RZ, 0xfc, P0 ;  /* 0x0000000509ff7c12 */ /* 0x000fc8000800fcff */
[----:B-----5:R-:W-:Y:S01]  /*27230*/  SEL R6, R0, RZ, !P0 ;  /* 0x000000ff00067207 */ /* 0x020fe20004000000 */
[----:B--2---:R-:W-:Y:S01]  /*27240*/  VIADD R4, R4, 0xffffffff ;  /* 0xffffffff04047836 */ /* 0x004fe20000000000 */
[----:B------:R-:W-:Y:S07]  /*27250*/  BRA.DIV UR4, `(.L_x_2473) ;  /* 0x0000004604f47947 */ /* 0x000fee000b800000 */
.L_x_2605:
[----:B------:R-:W-:Y:S01]  /*27260*/  UMOV UR4, 0xffffffff ;  /* 0xffffffff00047882 */ /* 0x000fe20000000000 */
[----:B------:R-:W-:Y:S02]  /*27270*/  SHF.R.S32.HI R17, RZ, 0x1f, R0 ;  /* 0x0000001fff117819 */ /* 0x000fe40000011400 */
[----:B------:R-:W-:Y:S05]  /*27280*/  BRA.DIV UR4, `(.L_x_2474) ;  /* 0x0000004a041c7947 */ /* 0x000fea000b800000 */
[----:B------:R-:W-:-:S13]  /*27290*/  ELECT P6, URZ, PT ;  /* 0x00000000003f782f */ /* 0x000fda00038c0000 */
.L_x_2608:
[----:B------:R-:W-:Y:S05]  /*272a0*/  @!P6 BRA `(.L_x_2475) ;  /* 0x000000040024e947 */ /* 0x000fea0003800000 */
[----:B------:R-:W-:-:S04]  /*272b0*/  ISETP.NE.U32.AND P0, PT, R8, RZ, PT ;  /* 0x000000ff0800720c */ /* 0x000fc80003f05070 */
[----:B------:R-:W-:-:S13]  /*272c0*/  ISETP.NE.AND.EX P0, PT, R9, RZ, PT, P0 ;  /* 0x000000ff0900720c */ /* 0x000fda0003f05300 */
[----:B------:R-:W-:Y:S05]  /*272d0*/  @!P0 BRA `(.L_x_2476) ;  /* 0x0000000000448947 */ /* 0x000fea0003800000 */
[----:B------:R-:W0:Y:S01]  /*272e0*/  LDC R11, c[0x0][0x41c] ;  /* 0x00010700ff0b7b82 */ /* 0x000e220000000800 */
[----:B------:R-:W-:Y:S01]  /*272f0*/  ULDC.64 UR4, c[0x0][0x408] ;  /* 0x0001020000047ab9 */ /* 0x000fe20000000a00 */
[----:B0-----:R-:W-:-:S13]  /*27300*/  ISETP.NE.AND P0, PT, R11, 0x1, PT ;  /* 0x000000010b00780c */ /* 0x001fda0003f05270 */
[----:B------:R-:W0:Y:S02]  /*27310*/  @P0 LDC.64 R6, c[0x0][0x420] ;  /* 0x00010800ff060b82 */ /* 0x000e240000000a00 */
[----:B0-----:R-:W-:Y:S01]  /*27320*/  @P0 IMAD.HI.U32 R10, R4, R6, RZ ;  /* 0x00000006040a0227 */ /* 0x001fe200078e00ff */
        /* <DEDUP_REMOVED lines=12> */
.L_x_2476:
        /* <DEDUP_REMOVED lines=9> */
.L_x_2609:
        /* <DEDUP_REMOVED lines=11> */
.L_x_2478:
        /* <DEDUP_REMOVED lines=33> */
.L_x_2475:
[----:B------:R-:W2:Y:S01]  /*27740*/  LDL.LU R12, [R1+0x2c] ;  /* 0x00002c00010c7983 */ /* 0x000ea20000300800 */
[----:B------:R-:W-:Y:S01]  /*27750*/  MOV R10, 0x400 ;  /* 0x00000400000a7802 */ /* 0x000fe20000000f00 */
[----:B------:R-:W-:Y:S05]  /*27760*/  WARPSYNC.ALL ;  /* 0x0000000000007948 */ /* 0x000fea0003800000 */
[----:B------:R-:W0:Y:S01]  /*27770*/  S2R R11, SR_CgaCtaId ;  /* 0x00000000000b7919 */ /* 0x000e220000008800 */
[----:B------:R-:W-:-:S13]  /*27780*/  ELECT P0, URZ, PT ;  /* 0x00000000003f782f */ /* 0x000fda0003800000 */
[C---:B------:R-:W-:Y:S01]  /*27790*/  @P0 R2UR UR13, R3.reuse ;  /* 0x00000000030d02ca */ /* 0x040fe200000e0000 */
        /* <DEDUP_REMOVED lines=41> */
.L_x_2610:
[----:B------:R-:W-:Y:S05]  /*27a30*/  BSYNC B0 ;  /* 0x0000000000007941 */ /* 0x000fea0003800000 */
.L_x_2479:
[----:B0-----:R-:W2:Y:S01]  /*27a40*/  LDL R3, [R1+0x20] ;  /* 0x0000200001037983 */ /* 0x001ea20000100800 */
[----:B------:R-:W-:Y:S01]  /*27a50*/  BSSY B0, `(.L_x_2481) ;  /* 0x00001a0000007945 */ /* 0x000fe20003800000 */
[----:B--2---:R-:W-:-:S13]  /*27a60*/  ISETP.GE.AND P0, PT, R3, 0x2, PT ;  /* 0x000000020300780c */ /* 0x004fda0003f06270 */
[----:B------:R-:W-:Y:S05]  /*27a70*/  @!P0 BRA `(.L_x_2482) ;  /* 0x0000001800748947 */ /* 0x000fea0003800000 */
[C---:B------:R-:W-:Y:S01]  /*27a80*/  LOP3.LUT R2, R3.reuse, 0x1, RZ, 0xc0, !PT ;  /* 0x0000000103027812 */ /* 0x040fe200078ec0ff */
[----:B------:R-:W-:Y:S01]  /*27a90*/  VIADD R10, R3, 0xfffffffe ;  /* 0xfffffffe030a7836 */ /* 0x000fe20000000000 */
[----:B------:R-:W-:Y:S02]  /*27aa0*/  BSSY B1, `(.L_x_2483) ;  /* 0x0000090000017945 */ /* 0x000fe40003800000 */
[----:B------:R-:W-:Y:S02]  /*27ab0*/  ISETP.NE.U32.AND P0, PT, R2, 0x1, PT ;  /* 0x000000010200780c */ /* 0x000fe40003f05070 */
[----:B------:R-:W-:-:S11]  /*27ac0*/  MOV R7, R10 ;  /* 0x0000000a00077202 */ /* 0x000fd60000000f00 */
        /* <DEDUP_REMOVED lines=11> */
[----:B------:R-:W-:Y:S01]  /*27b80*/  IMAD.MOV.U32 R2, RZ, RZ, R6 ;  /* 0x000000ffff027224 */ /* 0x000fe200078e0006 */
[----:B------:R-:W-:Y:S02]  /*27b90*/  MOV R3, R10 ;  /* 0x0000000a00037202 */ /* 0x000fe40000000f00 */
        /* <DEDUP_REMOVED lines=11> */
[C---:B------:R-:W-:Y:S02]  /*27c50*/  IMAD R7, R0.reuse, UR5, R7 ;  /* 0x0000000500077c24 */ /* 0x040fe4000f8e0207 */
[----:B------:R-:W-:Y:S01]  /*27c60*/  IMAD.WIDE.U32 R12, R0, UR4, R2 ;  /* 0x00000004000c7c25 */ /* 0x000fe2000f8e0002 */
[----:B------:R-:W-:-:S03]  /*27c70*/  IADD3 R3, -R2, RZ, RZ ;  /* 0x000000ff02037210 */ /* 0x000fc60007ffe1ff */
[----:B------:R-:W-:Y:S01]  /*27c80*/  IMAD.IADD R7, R7, 0x1, R13 ;  /* 0x0000000107077824 */ /* 0x000fe200078e020d */
[----:B------:R-:W-:Y:S01]  /*27c90*/  LEA R8, P0, R12, R8, 0x2 ;  /* 0x000000080c087211 */ /* 0x000fe200078010ff */
[----:B------:R-:W-:-:S03]  /*27ca0*/  IMAD R3, R15, R3, R10 ;  /* 0x000000030f037224 */ /* 0x000fc600078e020a */
[----:B------:R-:W-:-:S05]  /*27cb0*/  LEA.HI.X R9, R12, R9, R7, 0x2, P0 ;  /* 0x000000090c097211 */ /* 0x000fca00000f1407 */
[----:B------:R0:W5:Y:S04]  /*27cc0*/  LDG.E R2, desc[UR60][R8.64] ;  /* 0x0000003c08027981 */ /* 0x000168000c1e1900 */
.L_x_2487:
[----:B0-----:R-:W0:Y:S01]  /*27cd0*/  S2R R8, SR_CgaCtaId ;  /* 0x0000000000087919 */ /* 0x001e220000008800 */
[----:B------:R-:W-:-:S04]  /*27ce0*/  MOV R7, 0x400 ;  /* 0x0000040000077802 */ /* 0x000fc80000000f00 */
[----:B0-----:R-:W-:Y:S02]  /*27cf0*/  LEA R7, R8, R7, 0x18 ;  /* 0x0000000708077211 */ /* 0x001fe400078ec0ff */
[----:B------:R-:W-:-:S03]  /*27d00*/  SHF.L.U32 R8, R14, 0x1f, RZ ;  /* 0x0000001f0e087819 */ /* 0x000fc600000006ff */
[----:B------:R-:W-:-:S04]  /*27d10*/  IMAD R7, R11, 0x8, R7 ;  /* 0x000000080b077824 */ /* 0x000fc800078e0207 */
[----:B------:R-:W0:Y:S02]  /*27d20*/  SYNCS.PHASECHK.TRANS64.TRYWAIT P0, [R7+URZ+0x36840], R8 ;  /* 0x03684008070075a7 */ /* 0x000e24000800017f */
[----:B0-----:R-:W-:Y:S05]  /*27d30*/  @!P0 BRA `(.L_x_2488) ;  /* 0x0000003c00c48947 */ /* 0x001fea0003800000 */
.L_x_2611:
        /* <DEDUP_REMOVED lines=11> */
.L_x_2489:
        /* <DEDUP_REMOVED lines=37> */
.L_x_2612:
[----:B------:R-:W-:Y:S05]  /*28040*/  @P1 BRA `(.L_x_2491) ;  /* 0x0000000000301947 */ /* 0x000fea0003800000 */
[----:B------:R-:W2:Y:S01]  /*28050*/  LDL R9, [R1] ;  /* 0x0000000001097983 */ /* 0x000ea20000100800 */
[----:B------:R-:W-:Y:S01]  /*28060*/  MOV R12, 0x400 ;  /* 0x00000400000c7802 */ /* 0x000fe20000000f00 */
[----:B------:R-:W1:Y:S01]  /*28070*/  S2R R15, SR_TID.X ;  /* 0x00000000000f7919 */ /* 0x000e620000002100 */
[----:B------:R-:W3:Y:S01]  /*28080*/  S2R R13, SR_CgaCtaId ;  /* 0x00000000000d7919 */ /* 0x000ee20000008800 */
[----:B0-----:R-:W-:Y:S02]  /*28090*/  MOV R8, 0xa800 ;  /* 0x0000a80000087802 */ /* 0x001fe40000000f00 */
[----:B-1----:R-:W-:-:S04]  /*280a0*/  LOP3.LUT R15, R15, 0x1f, RZ, 0xc0, !PT ;  /* 0x0000001f0f0f7812 */ /* 0x002fc800078ec0ff */
[----:B------:R-:W-:Y:S02]  /*280b0*/  ISETP.NE.AND P0, PT, R15, RZ, PT ;  /* 0x000000ff0f00720c */ /* 0x000fe40003f05270 */
[----:B---3--:R-:W-:-:S05]  /*280c0*/  LEA R12, R13, R12, 0x18 ;  /* 0x0000000c0d0c7211 */ /* 0x008fca00078ec0ff */
[----:B--2---:R-:W-:-:S04]  /*280d0*/  IMAD R7, R9, 0x8, R12 ;  /* 0x0000000809077824 */ /* 0x004fc800078e020c */
[----:B------:R1:W-:Y:S02]  /*280e0*/  SYNCS.ARRIVE.TRANS64 RZ, [R7+URZ+0x36850], R8 ;  /* 0x0368500807ff79a7 */ /* 0x0003e4000800003f */
[----:B------:R-:W-:Y:S05]  /*280f0*/  @!P0 BRA `(.L_x_2491) ;  /* 0x0000000000048947 */ /* 0x000fea0003800000 */
[----:B------:R-:W-:Y:S01]  /*28100*/  BPT.TRAP 0x1 ;  /* 0x000000040000795c */ /* 0x000fe20000300000 */
.L_x_2491:
[----:B01----:R-:W2:Y:S01]  /*28110*/  LDL.LU R7, [R1] ;  /* 0x0000000001077983 */ /* 0x003ea20000300800 */
[----:B------:R-:W-:Y:S01]  /*28120*/  MOV R9, 0x400 ;  /* 0x0000040000097802 */ /* 0x000fe20000000f00 */
[----:B------:R-:W0:Y:S01]  /*28130*/  S2R R12, SR_CgaCtaId ;  /* 0x00000000000c7919 */ /* 0x000e220000008800 */
[----:B------:R-:W-:Y:S01]  /*28140*/  R2UR UR11, R4 ;  /* 0x00000000040b72ca */ /* 0x000fe200000e0000 */
[----:B------:R-:W-:Y:S01]  /*28150*/  UIADD3 UR4, UP0, UR36, 0x470, URZ ;  /* 0x0000047024047890 */ /* 0x000fe2000ff1e03f */
[----:B------:R-:W-:Y:S02]  /*28160*/  R2UR UR13, R6 ;  /* 0x00000000060d72ca */ /* 0x000fe400000e0000 */
[----:B------:R-:W-:Y:S02]  /*28170*/  R2UR UR12, R5 ;  /* 0x00000000050c72ca */ /* 0x000fe400000e0000 */
[----:B0-----:R-:W-:Y:S01]  /*28180*/  LEA R9, R12, R9, 0x18 ;  /* 0x000000090c097211 */ /* 0x001fe200078ec0ff */
[----:B--2---:R-:W-:-:S02]  /*28190*/  IMAD.MOV.U32 R8, RZ, RZ, R7 ;  /* 0x000000ffff087224 */ /* 0x004fc400078e0007 */
[----:B------:R-:W2:Y:S01]  /*281a0*/  LDL R7, [R1+0x4] ;  /* 0x0000040001077983 */ /* 0x000ea20000100800 */
[----:B------:R-:W-:Y:S01]  /*281b0*/  UMOV UR10, URZ ;  /* 0x0000003f000a7c82 */ /* 0x000fe20008000000 */
[--C-:B------:R-:W-:Y:S01]  /*281c0*/  IMAD R4, R8, 0x8, R9.reuse ;  /* 0x0000000808047824 */ /* 0x100fe200078e0209 */
[----:B------:R-:W-:Y:S01]  /*281d0*/  UMOV UR6, 0x0 ;  /* 0x0000000000067882 */ /* 0x000fe20000000000 */
[----:B------:R-:W-:Y:S01]  /*281e0*/  UMOV UR7, 0x14f00000 ;  /* 0x14f0000000077882 */ /* 0x000fe20000000000 */
[----:B------:R-:W-:Y:S01]  /*281f0*/  UMOV UR16, 0x40 ;  /* 0x0000004000107882 */ /* 0x000fe20000000000 */
[----:B------:R-:W-:Y:S02]  /*28200*/  MOV R6, R2 ;  /* 0x0000000200067202 */ /* 0x000fe40000000f00 */
[----:B------:R-:W-:Y:S01]  /*28210*/  R2UR UR9, R4 ;  /* 0x00000000040972ca */ /* 0x000fe200000e0000 */
[----:B------:R-:W-:-:S05]  /*28220*/  IMAD R4, R8, 0xa800, R9 ;  /* 0x0000a80008047824 */ /* 0x000fca00078e0209 */
[----:B------:R-:W-:Y:S01]  /*28230*/  R2UR UR15, R4 ;  /* 0x00000000040f72ca */ /* 0x000fe200000e0000 */
[----:B------:R-:W-:-:S06]  /*28240*/  IMAD.MOV.U32 R4, RZ, RZ, R3 ;  /* 0x000000ffff047224 */ /* 0x000fcc00078e0003 */
[----:B------:R-:W-:-:S06]  /*28250*/  UIADD3 UR9, UR9, 0x36850, URZ ;  /* 0x0003685009097890 */ /* 0x000fcc000fffe03f */
[----:B------:R-:W-:Y:S02]  /*28260*/  UIADD3 UR8, UR15, 0x400, URZ ;  /* 0x000004000f087890 */ /* 0x000fe4000fffe03f */
[----:B------:R-:W-:Y:S02]  /*28270*/  UIADD3 UR14, UR15, 0x3c00, URZ ;  /* 0x00003c000f0e7890 */ /* 0x000fe4000fffe03f */
[----:B------:R-:W-:Y:S01]  /*28280*/  UIADD3 UR15, UR15, 0x7400, URZ ;  /* 0x000074000f0f7890 */ /* 0x000fe2000fffe03f */
        /* <DEDUP_REMOVED lines=12> */
.L_x_2486:
[----:B------:R-:W-:Y:S05]  /*28350*/  BSYNC B2 ;  /* 0x0000000000027941 */ /* 0x000fea0003800000 */
.L_x_2485:
[----:B------:R-:W2:Y:S04]  /*28360*/  LDL.LU R2, [R1+0x20] ;  /* 0x0000200001027983 */ /* 0x000ea80000300800 */
[----:B------:R0:W-:Y:S04]  /*28370*/  STL [R1], R11 ;  /* 0x0000000b01007387 */ /* 0x0001e80000100800 */
[----:B------:R0:W-:Y:S02]  /*28380*/  STL [R1+0x8], R14 ;  /* 0x0000080e01007387 */ /* 0x0001e40000100800 */
[----:B0-2---:R-:W-:-:S07]  /*28390*/  VIADD R7, R2, 0xfffffffd ;  /* 0xfffffffd02077836 */ /* 0x005fce0000000000 */
.L_x_2484:
[----:B------:R-:W-:Y:S05]  /*283a0*/  BSYNC B1 ;  /* 0x0000000000017941 */ /* 0x000fea0003800000 */
.L_x_2483:
[----:B------:R-:W-:-:S13]  /*283b0*/  ISETP.NE.AND P0, PT, R10, RZ, PT ;  /* 0x000000ff0a00720c */ /* 0x000fda0003f05270 */
[----:B------:R-:W-:Y:S05]  /*283c0*/  @!P0 BRA `(.L_x_2482) ;  /* 0x0000001000208947 */ /* 0x000fea0003800000 */
[----:B------:R-:W-:-:S07]  /*283d0*/  MOV R11, R6 ;  /* 0x00000006000b7202 */ /* 0x000fce0000000f00 */
.L_x_2506:
        /* <DEDUP_REMOVED lines=32> */
.L_x_2494:
[----:B------:R-:W1:Y:S01]  /*285e0*/  S2R R3, SR_CgaCtaId ;  /* 0x0000000000037919 */ /* 0x000e620000008800 */
[----:B------:R-:W-:-:S04]  /*285f0*/  MOV R2, 0x400 ;  /* 0x0000040000027802 */ /* 0x000fc80000000f00 */
[----:B-1----:R-:W-:Y:S02]  /*28600*/  LEA R2, R3, R2, 0x18 ;  /* 0x0000000203027211 */ /* 0x002fe400078ec0ff */
[----:B------:R-:W-:Y:S02]  /*28610*/  SHF.L.U32 R3, R9, 0x1f, RZ ;  /* 0x0000001f09037819 */ /* 0x000fe400000006ff */
[----:B------:R-:W-:-:S04]  /*28620*/  LEA R2, R8, R2, 0x3 ;  /* 0x0000000208027211 */ /* 0x000fc800078e18ff */
[----:B------:R-:W1:Y:S02]  /*28630*/  SYNCS.PHASECHK.TRANS64.TRYWAIT P0, [R2+URZ+0x36840], R3 ;  /* 0x03684003020075a7 */ /* 0x000e64000800017f */
[----:B-1----:R-:W-:Y:S05]  /*28640*/  @!P0 BRA `(.L_x_2495) ;  /* 0x0000003400a88947 */ /* 0x002fea0003800000 */
.L_x_2613:
        /* <DEDUP_REMOVED lines=11> */
.L_x_2496:
        /* <DEDUP_REMOVED lines=37> */
.L_x_2614:
        /* <DEDUP_REMOVED lines=8> */
.L_x_2498:
        /* <DEDUP_REMOVED lines=15> */
[----:B------:R-:W-:Y:S01]  /*28ac0*/  IMAD.MOV.U32 R4, RZ, RZ, R12 ;  /* 0x000000ffff047224 */ /* 0x000fe200078e000c */
[----:B------:R-:W-:Y:S01]  /*28ad0*/  MOV R6, R11 ;  /* 0x0000000b00067202 */ /* 0x000fe20000000f00 */
        /* <DEDUP_REMOVED lines=18> */
.L_x_2493:
[----:B------:R-:W-:Y:S05]  /*28c00*/  BSYNC B1 ;  /* 0x0000000000017941 */ /* 0x000fea0003800000 */
.L_x_2492:
        /* <DEDUP_REMOVED lines=31> */
.L_x_2501:
[----:B------:R-:W2:Y:S01]  /*28e00*/  S2R R3, SR_CgaCtaId ;  /* 0x0000000000037919 */ /* 0x000ea20000008800 */
[----:B------:R-:W-:-:S04]  /*28e10*/  MOV R2, 0x400 ;  /* 0x0000040000027802 */ /* 0x000fc80000000f00 */
[----:B--2---:R-:W-:Y:S02]  /*28e20*/  LEA R2, R3, R2, 0x18 ;  /* 0x0000000203027211 */ /* 0x004fe400078ec0ff */
[----:B------:R-:W-:Y:S02]  /*28e30*/  SHF.L.U32 R3, R14, 0x1f, RZ ;  /* 0x0000001f0e037819 */ /* 0x000fe400000006ff */
[----:B------:R-:W-:-:S04]  /*28e40*/  LEA R2, R15, R2, 0x3 ;  /* 0x000000020f027211 */ /* 0x000fc800078e18ff */
[----:B------:R-:W2:Y:S02]  /*28e50*/  SYNCS.PHASECHK.TRANS64.TRYWAIT P0, [R2+URZ+0x36840], R3 ;  /* 0x03684003020075a7 */ /* 0x000ea4000800017f */
[----:B--2---:R-:W-:Y:S05]  /*28e60*/  @!P0 BRA `(.L_x_2502) ;  /* 0x0000002c00c88947 */ /* 0x004fea0003800000 */
.L_x_2615:
        /* <DEDUP_REMOVED lines=11> */
.L_x_2503:
[----:B------:R-:W3:Y:S01]  /*28f20*/  LDL R13, [R1] ;  /* 0x00000000010d7983 */ /* 0x000ee20000100800 */
[----:B0-----:R-:W-:-:S03]  /*28f30*/  MOV R14, 0x400 ;  /* 0x00000400000e7802 */ /* 0x001fc60000000f00 */
        /* <DEDUP_REMOVED lines=36> */
.L_x_2616:
        /* <DEDUP_REMOVED lines=8> */
.L_x_2505:
        /* <DEDUP_REMOVED lines=19> */
[----:B------:R-:W-:Y:S01]  /*29330*/  MOV R4, R10 ;  /* 0x0000000a00047202 */ /* 0x000fe20000000f00 */
        /* <DEDUP_REMOVED lines=13> */
.L_x_2500:
[----:B------:R-:W-:Y:S05]  /*29410*/  BSYNC B1 ;  /* 0x0000000000017941 */ /* 0x000fea0003800000 */
.L_x_2499:
[C---:B------:R-:W-:Y:S01]  /*29420*/  ISETP.GT.AND P0, PT, R7.reuse, 0x1, PT ;  /* 0x000000010700780c */ /* 0x040fe20003f04270 */
[----:B------:R-:W-:-:S12]  /*29430*/  VIADD R7, R7, 0xfffffffe ;  /* 0xfffffffe07077836 */ /* 0x000fd80000000000 */
[----:B------:R-:W-:Y:S05]  /*29440*/  @P0 BRA `(.L_x_2506) ;  /* 0xffffffec00e40947 */ /* 0x000fea000383ffff */
.L_x_2482:
[----:B------:R-:W-:Y:S05]  /*29450*/  BSYNC B0 ;  /* 0x0000000000007941 */ /* 0x000fea0003800000 */
.L_x_2481:
        /* <DEDUP_REMOVED lines=17> */
.L_x_2508:
[----:B------:R-:W-:Y:S05]  /*29570*/  BSYNC B0 ;  /* 0x0000000000007941 */ /* 0x000fea0003800000 */
.L_x_2507:
        /* <DEDUP_REMOVED lines=11> */
.L_x_2617:
        /* <DEDUP_REMOVED lines=11> */
.L_x_2512:
        /* <DEDUP_REMOVED lines=33> */
.L_x_2510:
[----:B------:R-:W-:Y:S05]  /*298f0*/  BSYNC B0 ;  /* 0x0000000000007941 */ /* 0x000fea0003800000 */
.L_x_2509:
        /* <DEDUP_REMOVED lines=9> */
.L_x_2466:
[----:B------:R-:W-:Y:S05]  /*29990*/  BSYNC B6 ;  /* 0x0000000000067941 */ /* 0x000fea0003800000 */
.L_x_2464:
[----:B------:R-:W-:-:S03]  /*299a0*/  UMOV UR4, 0xffffffff ;  /* 0xffffffff00047882 */ /* 0x000fc60000000000 */
[----:B------:R-:W-:Y:S05]  /*299b0*/  BRA.DIV UR4, `(.L_x_2513) ;  /* 0x0000002604307947 */ /* 0x000fea000b800000 */
[----:B------:R2:W3:Y:S04]  /*299c0*/  SHFL.IDX PT, R4, R16, RZ, 0x1f ;  /* 0x00001fff10047589 */ /* 0x0004e800000e0000 */
[----:B------:R-:W4:Y:S02]  /*299d0*/  SHFL.IDX PT, R16, R16, 0x1, 0x1f ;  /* 0x00201f0010107f89 */ /* 0x000f2400000e0000 */
.L_x_2621:
[----:B0-----:R-:W0:Y:S01]  /*299e0*/  S2R R7, SR_TID.X ;  /* 0x0000000000077919 */ /* 0x001e220000002100 */
[----:B------:R-:W-:Y:S01]  /*299f0*/  ULDC UR4, c[0x0][0xc14] ;  /* 0x0003050000047ab9 */ /* 0x000fe20000000800 */
[----:B------:R-:W-:Y:S01]  /*29a00*/  BSSY B0, `(.L_x_2514) ;  /* 0x000000b000007945 */ /* 0x000fe20003800000 */
[----:B-1----:R-:W-:Y:S02]  /*29a10*/  IMAD.U32 R0, RZ, RZ, UR4 ;  /* 0x00000004ff007e24 */ /* 0x002fe4000f8e00ff */
[----:B------:R-:W-:Y:S01]  /*29a20*/  IMAD.MOV.U32 R17, RZ, RZ, RZ ;  /* 0x000000ffff117224 */ /* 0x000fe200078e00ff */
[----:B0-----:R-:W-:-:S04]  /*29a30*/  LOP3.LUT R7, R7, 0x1f, RZ, 0xc0, !PT ;  /* 0x0000001f07077812 */ /* 0x001fc800078ec0ff */
[C---:B------:R-:W-:Y:S02]  /*29a40*/  ISETP.NE.AND P0, PT, R7.reuse, 0x1f, PT ;  /* 0x0000001f0700780c */ /* 0x040fe40003f05270 */
[----:B------:R-:W-:-:S04]  /*29a50*/  IADD3 R5, R7, R19, RZ ;  /* 0x0000001307057210 */ /* 0x000fc80007ffe0ff */
[----:B------:R-:W-:-:S13]  /*29a60*/  ISETP.GE.OR P0, PT, R5, R0, !P0 ;  /* 0x000000000500720c */ /* 0x000fda0004706670 */
[----:B------:R-:W-:Y:S05]  /*29a70*/  @P0 BRA `(.L_x_2515) ;  /* 0x00000000000c0947 */ /* 0x000fea0003800000 */
[----:B------:R-:W0:Y:S02]  /*29a80*/  LDC.64 R2, c[0x0][0xc58] ;  /* 0x00031600ff027b82 */ /* 0x000e240000000a00 */
[----:B0-----:R-:W-:-:S05]  /*29a90*/  IMAD.WIDE R2, R5, 0x4, R2 ;  /* 0x0000000405027825 */ /* 0x001fca00078e0202 */
[----:B------:R0:W5:Y:S02]  /*29aa0*/  LDG.E R17, desc[UR60][R2.64] ;  /* 0x0000003c02117981 */ /* 0x000164000c1e1900 */
.L_x_2515:
[----:B------:R-:W-:Y:S05]  /*29ab0*/  BSYNC B0 ;  /* 0x0000000000007941 */ /* 0x000fea0003800000 */
.L_x_2514:
[----:B------:R-:W-:-:S03]  /*29ac0*/  UMOV UR4, 0xffffffff ;  /* 0xffffffff00047882 */ /* 0x000fc60000000000 */
[----:B------:R-:W-:Y:S05]  /*29ad0*/  BRA.DIV UR4, `(.L_x_2516) ;  /* 0x0000002604347947 */ /* 0x000fea000b800000 */
[----:B-----5:R-:W1:Y:S01]  /*29ae0*/  SHFL.UP PT, R14, R17, 0x1, RZ ;  /* 0x04200000110e7989 */ /* 0x020e6200000e00ff */
[C---:B------:R-:W-:Y:S02]  /*29af0*/  ISETP.NE.AND P0, PT, R7.reuse, RZ, PT ;  /* 0x000000ff0700720c */ /* 0x040fe40003f05270 */
[C---:B------:R-:W-:Y:S02]  /*29b00*/  ISETP.GE.U32.AND P1, PT, R7.reuse, 0x2, PT ;  /* 0x000000020700780c */ /* 0x040fe40003f26070 */
[----:B-1----:R-:W-:Y:S02]  /*29b10*/  SEL R14, R14, RZ, P0 ;  /* 0x000000ff0e0e7207 */ /* 0x002fe40000000000 */
[----:B------:R-:W-:Y:S02]  /*29b20*/  ISETP.GE.U32.AND P0, PT, R7, 0x4, PT ;  /* 0x000000040700780c */ /* 0x000fe40003f06070 */
[----:B------:R-:W-:-:S05]  /*29b30*/  IADD3 R13, R17, R14, RZ ;  /* 0x0000000e110d7210 */ /* 0x000fca0007ffe0ff */
[----:B------:R-:W1:Y:S02]  /*29b40*/  SHFL.UP PT, R14, R13, 0x2, RZ ;  /* 0x044000000d0e7989 */ /* 0x000e6400000e00ff */
[----:B-1----:R-:W-:Y:S02]  /*29b50*/  SEL R14, R14, RZ, P1 ;  /* 0x000000ff0e0e7207 */ /* 0x002fe40000800000 */
        /* <DEDUP_REMOVED lines=12> */
[----:B------:R0:W1:Y:S02]  /*29c20*/  SHFL.IDX PT, R14, R2, 0x1f, 0x1f ;  /* 0x03e01f00020e7f89 */ /* 0x00006400000e0000 */
.L_x_2629:
[----:B------:R-:W-:Y:S02]  /*29c30*/  ULDC UR4, c[0x0][0xc10] ;  /* 0x0003040000047ab9 */ /* 0x000fe40000000800 */
[----:B------:R-:W-:-:S04]  /*29c40*/  IMAD.U32 R5, RZ, RZ, UR4 ;  /* 0x00000004ff057e24 */ /* 0x000fc8000f8e00ff */
[----:B-1----:R-:W-:-:S05]  /*29c50*/  IMAD R3, R14, R5, RZ ;  /* 0x000000050e037224 */ /* 0x002fca00078e02ff */
[----:B--2-4-:R-:W-:-:S04]  /*29c60*/  IADD3 R16, R16, R3, RZ ;  /* 0x0000000310107210 */ /* 0x014fc80007ffe0ff */
[----:B---3--:R-:W-:-:S13]  /*29c70*/  ISETP.GT.AND P0, PT, R16, R4, PT ;  /* 0x000000041000720c */ /* 0x008fda0003f04270 */
[----:B------:R-:W-:Y:S05]  /*29c80*/  @P0 BRA `(.L_x_2517) ;  /* 0x0000000000b40947 */ /* 0x000fea0003800000 */
[----:B------:R-:W1:Y:S02]  /*29c90*/  LDC R0, c[0x0][0xc14] ;  /* 0x00030500ff007b82 */ /* 0x000e640000000800 */
.L_x_2522:
[----:B------:R-:W-:-:S05]  /*29ca0*/  VIADD R19, R19, 0x1f ;  /* 0x0000001f13137836 */ /* 0x000fca0000000000 */
[----:B-1----:R-:W-:-:S13]  /*29cb0*/  ISETP.GE.AND P0, PT, R19, R0, PT ;  /* 0x000000001300720c */ /* 0x002fda0003f06270 */
[----:B------:R-:W-:Y:S05]  /*29cc0*/  @P0 BRA `(.L_x_2518) ;  /* 0x0000000400ec0947 */ /* 0x000fea0003800000 */
[----:B------:R-:W1:Y:S01]  /*29cd0*/  S2R R7, SR_TID.X ;  /* 0x0000000000077919 */ /* 0x000e620000002100 */
[----:B------:R-:W-:Y:S01]  /*29ce0*/  BSSY B0, `(.L_x_2519) ;  /* 0x000000a000007945 */ /* 0x000fe20003800000 */
[----:B------:R-:W-:Y:S02]  /*29cf0*/  MOV R17, RZ ;  /* 0x000000ff00117202 */ /* 0x000fe40000000f00 */
[----:B-1----:R-:W-:-:S04]  /*29d00*/  LOP3.LUT R7, R7, 0x1f, RZ, 0xc0, !PT ;  /* 0x0000001f07077812 */ /* 0x002fc800078ec0ff */
[C---:B------:R-:W-:Y:S01]  /*29d10*/  ISETP.NE.AND P1, PT, R7.reuse, 0x1f, PT ;  /* 0x0000001f0700780c */ /* 0x040fe20003f25270 */
[----:B------:R-:W-:-:S05]  /*29d20*/  IMAD.IADD R5, R7, 0x1, R19 ;  /* 0x0000000107057824 */ /* 0x000fca00078e0213 */
[----:B------:R-:W-:-:S13]  /*29d30*/  ISETP.GE.OR P0, PT, R5, R0, !P1 ;  /* 0x000000000500720c */ /* 0x000fda0004f06670 */
[----:B------:R-:W-:Y:S05]  /*29d40*/  @P0 BRA `(.L_x_2520) ;  /* 0x00000000000c0947 */ /* 0x000fea0003800000 */
[----:B0-----:R-:W0:Y:S02]  /*29d50*/  LDC.64 R2, c[0x0][0xc58] ;  /* 0x00031600ff027b82 */ /* 0x001e240000000a00 */
[----:B0-----:R-:W-:-:S05]  /*29d60*/  IMAD.WIDE R2, R5, 0x4, R2 ;  /* 0x0000000405027825 */ /* 0x001fca00078e0202 */
[----:B------:R1:W5:Y:S02]  /*29d70*/  LDG.E R17, desc[UR60][R2.64] ;  /* 0x0000003c02117981 */ /* 0x000364000c1e1900 */
.L_x_2520:
[----:B------:R-:W-:Y:S05]  /*29d80*/  BSYNC B0 ;  /* 0x0000000000007941 */ /* 0x000fea0003800000 */
.L_x_2519:
[----:B------:R-:W-:-:S03]  /*29d90*/  UMOV UR4, 0xffffffff ;  /* 0xffffffff00047882 */ /* 0x000fc60000000000 */
[----:B------:R-:W-:Y:S05]  /*29da0*/  BRA.DIV UR4, `(.L_x_2521) ;  /* 0x0000002604507947 */ /* 0x000fea000b800000 */
[----:B-----5:R-:W2:Y:S01]  /*29db0*/  SHFL.UP PT, R14, R17, 0x1, RZ ;  /* 0x04200000110e7989 */ /* 0x020ea200000e00ff */
[C---:B------:R-:W-:Y:S02]  /*29dc0*/  ISETP.NE.AND P0, PT, R7.reuse, RZ, PT ;  /* 0x000000ff0700720c */ /* 0x040fe40003f05270 */
[C---:B------:R-:W-:Y:S02]  /*29dd0*/  ISETP.GE.U32.AND P1, PT, R7.reuse, 0x2, PT ;  /* 0x000000020700780c */ /* 0x040fe40003f26070 */
[----:B--2---:R-:W-:Y:S02]  /*29de0*/  SEL R14, R14, RZ, P0 ;  /* 0x000000ff0e0e7207 */ /* 0x004fe40000000000 */
[----:B------:R-:W-:-:S03]  /*29df0*/  ISETP.GE.U32.AND P0, PT, R7, 0x4, PT ;  /* 0x000000040700780c */ /* 0x000fc60003f06070 */
[----:B------:R-:W-:-:S05]  /*29e00*/  IMAD.IADD R13, R17, 0x1, R14 ;  /* 0x00000001110d7824 */ /* 0x000fca00078e020e */
[----:B------:R-:W2:Y:S02]  /*29e10*/  SHFL.UP PT, R14, R13, 0x2, RZ ;  /* 0x044000000d0e7989 */ /* 0x000ea400000e00ff */
[----:B--2---:R-:W-:Y:S02]  /*29e20*/  SEL R14, R14, RZ, P1 ;  /* 0x000000ff0e0e7207 */ /* 0x004fe40000800000 */
[----:B------:R-:W-:-:S03]  /*29e30*/  ISETP.GE.U32.AND P1, PT, R7, 0x8, PT ;  /* 0x000000080700780c */ /* 0x000fc60003f26070 */
[----:B-1----:R-:W-:-:S05]  /*29e40*/  IMAD.IADD R3, R13, 0x1, R14 ;  /* 0x000000010d037824 */ /* 0x002fca00078e020e */
[----:B------:R-:W1:Y:S02]  /*29e50*/  SHFL.UP PT, R14, R3, 0x4, RZ ;  /* 0x04800000030e7989 */ /* 0x000e6400000e00ff */
[----:B-1----:R-:W-:Y:S02]  /*29e60*/  SEL R14, R14, RZ, P0 ;  /* 0x000000ff0e0e7207 */ /* 0x002fe40000000000 */
[----:B------:R-:W-:Y:S02]  /*29e70*/  ISETP.GE.U32.AND P0, PT, R7, 0x10, PT ;  /* 0x000000100700780c */ /* 0x000fe40003f06070 */
[----:B------:R-:W-:-:S05]  /*29e80*/  IADD3 R5, R3, R14, RZ ;  /* 0x0000000e03057210 */ /* 0x000fca0007ffe0ff */
[----:B------:R-:W1:Y:S02]  /*29e90*/  SHFL.UP PT, R14, R5, 0x8, RZ ;  /* 0x05000000050e7989 */ /* 0x000e6400000e00ff */
[----:B-1----:R-:W-:-:S05]  /*29ea0*/  SEL R6, R14, RZ, P1 ;  /* 0x000000ff0e067207 */ /* 0x002fca0000800000 */
[----:B------:R-:W-:-:S05]  /*29eb0*/  IMAD.IADD R6, R5, 0x1, R6 ;  /* 0x0000000105067824 */ /* 0x000fca00078e0206 */
[----:B------:R-:W1:Y:S02]  /*29ec0*/  SHFL.UP PT, R14, R6, 0x10, RZ ;  /* 0x06000000060e7989 */ /* 0x000e6400000e00ff */
[----:B-1----:R-:W-:-:S05]  /*29ed0*/  SEL R7, R14, RZ, P0 ;  /* 0x000000ff0e077207 */ /* 0x002fca0000000000 */
[----:B0-----:R-:W-:-:S05]  /*29ee0*/  IMAD.IADD R2, R6, 0x1, R7 ;  /* 0x0000000106027824 */ /* 0x001fca00078e0207 */
[----:B------:R0:W1:Y:S02]  /*29ef0*/  SHFL.IDX PT, R14, R2, 0x1f, 0x1f ;  /* 0x03e01f00020e7f89 */ /* 0x00006400000e0000 */
.L_x_2637:
[----:B------:R-:W-:Y:S02]  /*29f00*/  ULDC UR4, c[0x0][0xc10] ;  /* 0x0003040000047ab9 */ /* 0x000fe40000000800 */
[----:B------:R-:W-:-:S05]  /*29f10*/  MOV R5, UR4 ;  /* 0x0000000400057c02 */ /* 0x000fca0008000f00 */
[----:B-1----:R-:W-:-:S04]  /*29f20*/  IMAD R3, R14, R5, RZ ;  /* 0x000000050e037224 */ /* 0x002fc800078e02ff */
[----:B------:R-:W-:-:S05]  /*29f30*/  IMAD.IADD R16, R3, 0x1, R16 ;  /* 0x0000000103107824 */ /* 0x000fca00078e0210 */
[----:B------:R-:W-:-:S13]  /*29f40*/  ISETP.GT.AND P0, PT, R16, R4, PT ;  /* 0x000000041000720c */ /* 0x000fda0003f04270 */
[----:B------:R-:W-:Y:S05]  /*29f50*/  @!P0 BRA `(.L_x_2522) ;  /* 0xfffffffc00508947 */ /* 0x000fea000383ffff */
.L_x_2517:
        /* <DEDUP_REMOVED lines=8> */
.L_x_2641:
[----:B------:R-:W-:Y:S02]  /*29fe0*/  ISETP.NE.AND P0, PT, R3, RZ, PT ;  /* 0x000000ff0300720c */ /* 0x000fe40003f05270 */
[----:B------:R-:W-:-:S11]  /*29ff0*/  MOV R7, RZ ;  /* 0x000000ff00077202 */ /* 0x000fd60000000f00 */
[----:B------:R-:W-:Y:S05]  /*2a000*/  @!P0 BRA `(.L_x_2524) ;  /* 0x0000000000108947 */ /* 0x000fea0003800000 */
[----:B------:R-:W-:Y:S01]  /*2a010*/  UMOV UR4, 0xffffffff ;  /* 0xffffffff00047882 */ /* 0x000fe20000000000 */
[----:B------:R-:W-:Y:S02]  /*2a020*/  VIADD R12, R6, 0xffffffff ;  /* 0xffffffff060c7836 */ /* 0x000fe40000000000 */
[----:B------:R-:W-:Y:S05]  /*2a030*/  BRA.DIV UR4, `(.L_x_2525) ;  /* 0x0000002604c47947 */ /* 0x000fea000b800000 */
[----:B------:R3:W4:Y:S02]  /*2a040*/  SHFL.IDX PT, R7, R2, R12, 0x1f ;  /* 0x00001f0c02077589 */ /* 0x00072400000e0000 */
.L_x_2524:
[----:B0--3--:R-:W0:Y:S01]  /*2a050*/  LDC.64 R2, c[0x0][0xc68] ;  /* 0x00031a00ff027b82 */ /* 0x009e220000000a00 */
[----:B------:R-:W-:-:S04]  /*2a060*/  IMAD.IADD R19, R6, 0x1, R19 ;  /* 0x0000000106137824 */ /* 0x000fc800078e0213 */
[----:B0-----:R-:W-:-:S05]  /*2a070*/  IMAD.WIDE R2, R19, 0x4, R2 ;  /* 0x0000000413027825 */ /* 0x001fca00078e0202 */
[----:B------:R-:W1:Y:S01]  /*2a080*/  LDG.E R9, desc[UR60][R2.64] ;  /* 0x0000003c02097981 */ /* 0x000e62000c1e1900 */
[----:B----4-:R-:W-:-:S05]  /*2a090*/  IMAD R16, R7, R5, R16 ;  /* 0x0000000507107224 */ /* 0x010fca00078e0210 */
[----:B------:R-:W-:Y:S01]  /*2a0a0*/  IADD3 R7, R4, -R16, RZ ;  /* 0x8000001004077210 */ /* 0x000fe20007ffe0ff */
[----:B-12---:R-:W-:-:S05]  /*2a0b0*/  IMAD R6, R17, R9, RZ ;  /* 0x0000000911067224 */ /* 0x006fca00078e02ff */
[----:B------:R-:W-:-:S04]  /*2a0c0*/  IABS R8, R6 ;  /* 0x0000000600087213 */ /* 0x000fc80000000000 */
[----:B------:R-:W0:Y:S08]  /*2a0d0*/  I2F.RP R11, R8 ;  /* 0x00000008000b7306 */ /* 0x000e300000209400 */
[----:B0-----:R-:W0:Y:S02]  /*2a0e0*/  MUFU.RCP R11, R11 ;  /* 0x0000000b000b7308 */ /* 0x001e240000001000 */
[----:B0-----:R-:W-:-:S06]  /*2a0f0*/  IADD3 R12, R11, 0xffffffe, RZ ;  /* 0x0ffffffe0b0c7810 */ /* 0x001fcc0007ffe0ff */
[----:B------:R-:W0:Y:S02]  /*2a100*/  F2I.FTZ.U32.TRUNC.NTZ R3, R12 ;  /* 0x0000000c00037305 */ /* 0x000e24000021f000 */
[----:B0-----:R-:W-:-:S04]  /*2a110*/  IMAD.MOV R2, RZ, RZ, -R3 ;  /* 0x000000ffff027224 */ /* 0x001fc800078e0a03 */
[----:B------:R-:W-:Y:S02]  /*2a120*/  IMAD R10, R2, R8, RZ ;  /* 0x00000008020a7224 */ /* 0x000fe400078e02ff */
[----:B------:R-:W-:-:S04]  /*2a130*/  IMAD.MOV.U32 R2, RZ, RZ, RZ ;  /* 0x000000ffff027224 */ /* 0x000fc800078e00ff */
[----:B------:R-:W-:Y:S01]  /*2a140*/  IMAD.HI.U32 R10, R3, R10, R2 ;  /* 0x0000000a030a7227 */ /* 0x000fe200078e0002 */
[----:B------:R-:W-:Y:S02]  /*2a150*/  IABS R3, R7 ;  /* 0x0000000700037213 */ /* 0x000fe40000000000 */
[----:B------:R-:W-:-:S03]  /*2a160*/  IABS R2, R6 ;  /* 0x0000000600027213 */ /* 0x000fc60000000000 */
        /* <DEDUP_REMOVED lines=9> */
[----:B------:R-:W-:-:S03]  /*2a200*/  ISETP.GE.AND P0, PT, R3, RZ, PT ;  /* 0x000000ff0300720c */ /* 0x000fc60003f06270 */
[----:B------:R-:W-:-:S10]  /*2a210*/  IMAD.MOV.U32 R2, RZ, RZ, R10 ;  /* 0x000000ffff027224 */ /* 0x000fd400078e000a */
[----:B------:R-:W-:Y:S02]  /*2a220*/  @!P0 IADD3 R2, -R2, RZ, RZ ;  /* 0x000000ff02028210 */ /* 0x000fe40007ffe1ff */
[----:B------:R-:W-:-:S13]  /*2a230*/  ISETP.NE.AND P0, PT, R6, RZ, PT ;  /* 0x000000ff0600720c */ /* 0x000fda0003f05270 */
[----:B------:R-:W-:-:S05]  /*2a240*/  @!P0 LOP3.LUT R2, RZ, R6, RZ, 0x33, !PT ;  /* 0x00000006ff028212 */ /* 0x000fca00078e33ff */
[----:B------:R-:W-:Y:S01]  /*2a250*/  IMAD R4, R9, R2, RZ ;  /* 0x0000000209047224 */ /* 0x000fe200078e02ff */
[----:B------:R-:W-:-:S03]  /*2a260*/  IADD3 R2, -R2, RZ, RZ ;  /* 0x000000ff02027210 */ /* 0x000fc60007ffe1ff */
[----:B------:R-:W-:Y:S02]  /*2a270*/  IMAD.MOV R8, RZ, RZ, -R4 ;  /* 0x000000ffff087224 */ /* 0x000fe400078e0a04 */
[----:B------:R-:W-:-:S03]  /*2a280*/  IMAD R6, R6, R2, R7 ;  /* 0x0000000206067224 */ /* 0x000fc600078e0207 */
[----:B------:R-:W-:-:S04]  /*2a290*/  VIADDMNMX R9, R8, R5, R9, PT ;  /* 0x0000000508097246 */ /* 0x000fc80003800109 */
[----:B------:R-:W-:-:S04]  /*2a2a0*/  IABS R5, R9 ;  /* 0x0000000900057213 */ /* 0x000fc80000000000 */
[----:B------:R-:W0:Y:S08]  /*2a2b0*/  I2F.RP R8, R5 ;  /* 0x0000000500087306 */ /* 0x000e300000209400 */
[----:B0-----:R-:W0:Y:S02]  /*2a2c0*/  MUFU.RCP R8, R8 ;  /* 0x0000000800087308 */ /* 0x001e240000001000 */
[----:B0-----:R-:W-:-:S06]  /*2a2d0*/  VIADD R10, R8, 0xffffffe ;  /* 0x0ffffffe080a7836 */ /* 0x001fcc0000000000 */
[----:B------:R-:W0:Y:S02]  /*2a2e0*/  F2I.FTZ.U32.TRUNC.NTZ R3, R10 ;  /* 0x0000000a00037305 */ /* 0x000e24000021f000 */
[----:B0-----:R-:W-:-:S04]  /*2a2f0*/  IMAD.MOV R2, RZ, RZ, -R3 ;  /* 0x000000ffff027224 */ /* 0x001fc800078e0a03 */
[----:B------:R-:W-:Y:S02]  /*2a300*/  IMAD R7, R2, R5, RZ ;  /* 0x0000000502077224 */ /* 0x000fe400078e02ff */
[----:B------:R-:W-:-:S04]  /*2a310*/  IMAD.MOV.U32 R2, RZ, RZ, RZ ;  /* 0x000000ffff027224 */ /* 0x000fc800078e00ff */
[----:B------:R-:W-:Y:S01]  /*2a320*/  IMAD.HI.U32 R2, R3, R7, R2 ;  /* 0x0000000703027227 */ /* 0x000fe200078e0002 */
[----:B------:R-:W-:Y:S02]  /*2a330*/  IABS R3, R6 ;  /* 0x0000000600037213 */ /* 0x000fe40000000000 */
[----:B------:R-:W-:-:S03]  /*2a340*/  IABS R7, R9 ;  /* 0x0000000900077213 */ /* 0x000fc60000000000 */
[----:B------:R-:W-:Y:S01]  /*2a350*/  IMAD.HI.U32 R2, R2, R3, RZ ;  /* 0x0000000302027227 */ /* 0x000fe200078e00ff */
[----:B------:R-:W-:-:S05]  /*2a360*/  IADD3 R8, RZ, -R7, RZ ;  /* 0x80000007ff087210 */ /* 0x000fca0007ffe0ff */
[----:B------:R-:W-:Y:S01]  /*2a370*/  IMAD R8, R2, R8, R3 ;  /* 0x0000000802087224 */ /* 0x000fe200078e0203 */
[----:B------:R-:W-:-:S04]  /*2a380*/  LOP3.LUT R3, R6, R9, RZ, 0x3c, !PT ;  /* 0x0000000906037212 */ /* 0x000fc800078e3cff */
[----:B------:R-:W-:-:S13]  /*2a390*/  ISETP.GT.U32.AND P0, PT, R5, R8, PT ;  /* 0x000000080500720c */ /* 0x000fda0003f04070 */
[----:B------:R-:W-:Y:S02]  /*2a3a0*/  @!P0 IMAD.IADD R8, R8, 0x1, -R5 ;  /* 0x0000000108088824 */ /* 0x000fe400078e0a05 */
[----:B------:R-:W-:-:S03]  /*2a3b0*/  @!P0 VIADD R2, R2, 0x1 ;  /* 0x0000000102028836 */ /* 0x000fc60000000000 */
[----:B------:R-:W-:-:S13]  /*2a3c0*/  ISETP.GE.U32.AND P0, PT, R8, R5, PT ;  /* 0x000000050800720c */ /* 0x000fda0003f06070 */
[----:B------:R-:W-:Y:S02]  /*2a3d0*/  @P0 IADD3 R2, R2, 0x1, RZ ;  /* 0x0000000102020810 */ /* 0x000fe40007ffe0ff */
[----:B------:R-:W-:Y:S01]  /*2a3e0*/  ISETP.GE.AND P0, PT, R3, RZ, PT ;  /* 0x000000ff0300720c */ /* 0x000fe20003f06270 */
[----:B------:R-:W-:-:S12]  /*2a3f0*/  IMAD.IADD R3, R6, 0x1, R4 ;  /* 0x0000000106037824 */ /* 0x000fd800078e0204 */
[----:B------:R-:W-:Y:S01]  /*2a400*/  @!P0 IMAD.MOV R2, RZ, RZ, -R2 ;  /* 0x000000ffff028224 */ /* 0x000fe200078e0a02 */
[----:B------:R-:W-:-:S13]  /*2a410*/  ISETP.NE.AND P0, PT, R9, RZ, PT ;  /* 0x000000ff0900720c */ /* 0x000fda0003f05270 */
[----:B------:R-:W-:Y:S02]  /*2a420*/  @!P0 LOP3.LUT R2, RZ, R9, RZ, 0x33, !PT ;  /* 0x00000009ff028212 */ /* 0x000fe400078e33ff */
[----:B------:R-:W-:-:S05]  /*2a430*/  IADD3 R9, -R9, RZ, RZ ;  /* 0x000000ff09097210 */ /* 0x000fca0007ffe1ff */
[----:B------:R-:W-:Y:S01]  /*2a440*/  IMAD R18, R2, R9, R3 ;  /* 0x0000000902127224 */ /* 0x000fe200078e0203 */
[----:B------:R-:W-:-:S05]  /*2a450*/  LOP3.LUT R2, RZ, R2, RZ, 0x33, !PT ;  /* 0x00000002ff027212 */ /* 0x000fca00078e33ff */
[----:B------:R-:W-:Y:S01]  /*2a460*/  IMAD.IADD R17, R17, 0x1, R2 ;  /* 0x0000000111117824 */ /* 0x000fe200078e0202 */
[----:B------:R-:W-:Y:S06]  /*2a470*/  BRA `(.L_x_2526) ;  /* 0x00000000001c7947 */ /* 0x000fec0003800000 */
.L_x_2518:
[----:B------:R-:W-:Y:S01]  /*2a480*/  UMOV UR4, URZ ;  /* 0x0000003f00047c82 */ /* 0x000fe20008000000 */
[----:B------:R-:W-:Y:S01]  /*2a490*/  UMOV UR5, URZ ;  /* 0x0000003f00057c82 */ /* 0x000fe20008000000 */
[----:B------:R-:W-:Y:S01]  /*2a4a0*/  ULDC UR6, c[0x0][0xc14] ;  /* 0x0003050000067ab9 */ /* 0x000fe20000000800 */
[----:B------:R-:W-:Y:S01]  /*2a4b0*/  IMAD.MOV.U32 R16, RZ, RZ, R4 ;  /* 0x000000ffff107224 */ /* 0x000fe200078e0004 */
[----:B------:R-:W-:Y:S01]  /*2a4c0*/  MOV R17, UR4 ;  /* 0x0000000400117c02 */ /* 0x000fe20008000f00 */
[----:B------:R-:W-:Y:S02]  /*2a4d0*/  IMAD.U32 R18, RZ, RZ, UR5 ;  /* 0x00000005ff127e24 */ /* 0x000fe4000f8e00ff */
[----:B------:R-:W-:-:S07]  /*2a4e0*/  IMAD.U32 R19, RZ, RZ, UR6 ;  /* 0x00000006ff137e24 */ /* 0x000fce000f8e00ff */
.L_x_2526:
        /* <DEDUP_REMOVED lines=12> */
.L_x_2441:
        /* <DEDUP_REMOVED lines=12> */
.L_x_2644:
[----:B------:R-:W-:Y:S05]  /*2a670*/  BSYNC B0 ;  /* 0x0000000000007941 */ /* 0x000fea0003800000 */
.L_x_2528:
[----:B------:R-:W-:-:S03]  /*2a680*/  UMOV UR4, 0xffffffff ;  /* 0xffffffff00047882 */ /* 0x000fc60000000000 */
[----:B------:R-:W-:Y:S05]  /*2a690*/  BRA.DIV UR4, `(.L_x_2530) ;  /* 0x0000002204687947 */ /* 0x000fea000b800000 */
[----:B------:R-:W2:Y:S02]  /*2a6a0*/  S2R R2, SR_TID.X ;  /* 0x0000000000027919 */ /* 0x000ea40000002100 */
[----:B--2---:R-:W-:-:S04]  /*2a6b0*/  SHF.R.U32.HI R2, RZ, 0x5, R2 ;  /* 0x00000005ff027819 */ /* 0x004fc80000011602 */
[----:B------:R-:W-:-:S05]  /*2a6c0*/  LOP3.LUT R2, R2, 0x3, RZ, 0xc0, !PT ;  /* 0x0000000302027812 */ /* 0x000fca00078ec0ff */
[----:B------:R2:W3:Y:S02]  /*2a6d0*/  SHFL.IDX PT, R14, R2, RZ, 0x1f ;  /* 0x00001fff020e7589 */ /* 0x0004e400000e0000 */
.L_x_2647:
[----:B---3--:R-:W-:-:S13]  /*2a6e0*/  ISETP.NE.AND P0, PT, R14, RZ, PT ;  /* 0x000000ff0e00720c */ /* 0x008fda0003f05270 */
[----:B------:R-:W-:Y:S05]  /*2a6f0*/  @P0 BRA `(.L_x_2197) ;  /* 0x00000000009c0947 */ /* 0x000fea0003800000 */
[----:B------:R-:W-:-:S03]  /*2a700*/  UMOV UR4, 0xffffffff ;  /* 0xffffffff00047882 */ /* 0x000fc60000000000 */
[----:B------:R-:W-:Y:S05]  /*2a710*/  BRA.DIV UR4, `(.L_x_2531) ;  /* 0x00000022047c7947 */ /* 0x000fea000b800000 */
[----:B------:R-:W-:-:S13]  /*2a720*/  ELECT P6, URZ, PT ;  /* 0x00000000003f782f */ /* 0x000fda00038c0000 */
.L_x_2650:
        /* <DEDUP_REMOVED lines=8> */
.L_x_2532:
[----:B-1----:R-:W2:Y:S04]  /*2a7b0*/  LDL R3, [R1] ;  /* 0x0000000001037983 */ /* 0x002ea80000100800 */
[----:B------:R-:W3:Y:S01]  /*2a7c0*/  LDL.LU R7, [R1+0x8] ;  /* 0x0000080001077983 */ /* 0x000ee20000300800 */
[----:B------:R-:W-:-:S05]  /*2a7d0*/  IADD3 R2, R0, 0x36840, RZ ;  /* 0x0003684000027810 */ /* 0x000fca0007ffe0ff */
[C---:B--2---:R-:W-:Y:S02]  /*2a7e0*/  IMAD R6, R3.reuse, 0x8, R2 ;  /* 0x0000000803067824 */ /* 0x044fe400078e0202 */
[----:B------:R-:W-:Y:S01]  /*2a7f0*/  VIADD R3, R3, 0x1 ;  /* 0x0000000103037836 */ /* 0x000fe20000000000 */
[----:B---3--:R-:W-:-:S04]  /*2a800*/  SHF.L.U32 R5, R7, 0x1f, RZ ;  /* 0x0000001f07057819 */ /* 0x008fc800000006ff */
[C---:B------:R-:W-:Y:S01]  /*2a810*/  ISETP.NE.AND P1, PT, R3.reuse, 0x2, PT ;  /* 0x000000020300780c */ /* 0x040fe20003f25270 */
[----:B------:R-:W1:Y:S03]  /*2a820*/  SYNCS.PHASECHK.TRANS64.TRYWAIT P0, [R6+URZ], R5 ;  /* 0x00000005060075a7 */ /* 0x000e66000800017f */
[----:B------:R-:W-:Y:S02]  /*2a830*/  SEL R4, RZ, 0x1, P1 ;  /* 0x00000001ff047807 */ /* 0x000fe40000800000 */
[----:B------:R-:W-:Y:S02]  /*2a840*/  SEL R3, R3, RZ, P1 ;  /* 0x000000ff03037207 */ /* 0x000fe40000800000 */
[----:B------:R-:W-:Y:S02]  /*2a850*/  LOP3.LUT R4, R7, R4, RZ, 0x3c, !PT ;  /* 0x0000000407047212 */ /* 0x000fe400078e3cff */
[----:B------:R-:W-:-:S02]  /*2a860*/  LEA R7, R3, R2, 0x3 ;  /* 0x0000000203077211 */ /* 0x000fc400078e18ff */
[----:B------:R-:W-:Y:S01]  /*2a870*/  SHF.L.U32 R2, R4, 0x1f, RZ ;  /* 0x0000001f04027819 */ /* 0x000fe200000006ff */
[----:B-1----:R-:W-:Y:S06]  /*2a880*/  @!P0 BRA `(.L_x_2533) ;  /* 0x0000002000408947 */ /* 0x002fec0003800000 */
.L_x_2651:
[----:B------:R-:W2:Y:S02]  /*2a890*/  SYNCS.PHASECHK.TRANS64.TRYWAIT P0, [R7+URZ], R2 ;  /* 0x00000002070075a7 */ /* 0x000ea4000800017f */
[----:B--2---:R-:W-:Y:S05]  /*2a8a0*/  @!P0 BRA `(.L_x_2534) ;  /* 0x00000020004c8947 */ /* 0x004fea0003800000 */
.L_x_2652:
[----:B------:R-:W-:Y:S05]  /*2a8b0*/  @!P2 BRA `(.L_x_2535) ;  /* 0x000000000004a947 */ /* 0x000fea0003800000 */
[----:B------:R-:W-:Y:S01]  /*2a8c0*/  BPT.TRAP 0x1 ;  /* 0x000000040000795c */ /* 0x000fe20000300000 */
.L_x_2535:
[----:B------:R-:W3:Y:S01]  /*2a8d0*/  LDL.LU R4, [R1] ;  /* 0x0000000001047983 */ /* 0x000ee20000300800 */
[----:B------:R-:W-:-:S04]  /*2a8e0*/  VIADD R0, R0, 0x36860 ;  /* 0x0003686000007836 */ /* 0x000fc80000000000 */
[----:B---3--:R-:W-:-:S04]  /*2a8f0*/  IMAD R4, R4, 0x8, R0 ;  /* 0x0000000804047824 */ /* 0x008fc800078e0200 */
[----:B------:R-:W3:Y:S02]  /*2a900*/  SYNCS.PHASECHK.TRANS64.TRYWAIT P0, [R4+URZ], R5 ;  /* 0x00000005040075a7 */ /* 0x000ee4000800017f */
[----:B---3--:R-:W-:Y:S05]  /*2a910*/  @!P0 BRA `(.L_x_2536) ;  /* 0x0000002000448947 */ /* 0x008fea0003800000 */
.L_x_2653:
[----:B------:R-:W-:-:S07]  /*2a920*/  LEA R3, R3, R0, 0x3 ;  /* 0x0000000003037211 */ /* 0x000fce00078e18ff */
.L_x_2537:
[----:B----4-:R4:W0:Y:S02]  /*2a930*/  SYNCS.PHASECHK.TRANS64.TRYWAIT P0, [R3+URZ], R2 ;  /* 0x00000002030075a7 */ /* 0x010824000800017f */
[----:B0-----:R-:W-:Y:S05]  /*2a940*/  @!P0 NANOSLEEP.SYNCS 0x989680 ;  /* 0x009896800000895d */ /* 0x001fea0003900000 */
[----:B------:R-:W0:Y:S02]  /*2a950*/  @!P0 SYNCS.PHASECHK.TRANS64 P0, [R3+URZ], R2 ;  /* 0x00000002030085a7 */ /* 0x000e24000800007f */
[----:B0-----:R-:W-:Y:S05]  /*2a960*/  @!P0 BRA `(.L_x_2537) ;  /* 0xfffffffc00f08947 */ /* 0x001fea000383ffff */
.L_x_2197:
[----:B------:R-:W-:Y:S05]  /*2a970*/  BSYNC B7 ;  /* 0x0000000000077941 */ /* 0x000fea0003800000 */
.L_x_2194:
[----:B------:R-:W-:Y:S05]  /*2a980*/  EXIT ;  /* 0x000000000000794d */ /* 0x000fea0003800000 */
.L_x_2215:
[----:B0-----:R0:W1:Y:S02]  /*2a990*/  SYNCS.PHASECHK.TRANS64.TRYWAIT P5, [R98+URZ+0x36890], R99 ;  /* 0x03689063620075a7 */ /* 0x00106400080a017f */
[----:B-1----:R-:W-:Y:S05]  /*2a9a0*/  @!P5 NANOSLEEP.SYNCS 0x989680 ;  /* 0x009896800000d95d */ /* 0x002fea0003900000 */
[----:B------:R-:W1:Y:S02]  /*2a9b0*/  @!P5 SYNCS.PHASECHK.TRANS64 P5, [R98+URZ+0x36890], R99 ;  /* 0x036890636200d5a7 */ /* 0x000e6400080a007f */
[----:B-1----:R-:W-:Y:S05]  /*2a9c0*/  @!P5 BRA `(.L_x_2215) ;  /* 0xfffffffc00f0d947 */ /* 0x002fea000383ffff */
[----:B------:R-:W-:Y:S05]  /*2a9d0*/  BRA `(.L_x_2538) ;  /* 0xfffffd8c007c7947 */ /* 0x000fea000383ffff */
.L_x_2269:
[----:B-1----:R1:W3:Y:S02]  /*2a9e0*/  SYNCS.PHASECHK.TRANS64.TRYWAIT P5, [R98+URZ+0x36890], R99 ;  /* 0x03689063620075a7 */ /* 0x0022e400080a017f */
[----:B---3--:R-:W-:Y:S05]  /*2a9f0*/  @!P5 NANOSLEEP.SYNCS 0x989680 ;  /* 0x009896800000d95d */ /* 0x008fea0003900000 */
[----:B------:R-:W3:Y:S02]  /*2aa00*/  @!P5 SYNCS.PHASECHK.TRANS64 P5, [R98+URZ+0x36890], R99 ;  /* 0x036890636200d5a7 */ /* 0x000ee400080a007f */
[----:B---3--:R-:W-:Y:S05]  /*2aa10*/  @!P5 BRA `(.L_x_2269) ;  /* 0xfffffffc00f0d947 */ /* 0x008fea000383ffff */
[----:B------:R-:W-:Y:S05]  /*2aa20*/  BRA `(.L_x_2539) ;  /* 0xfffffdc000087947 */ /* 0x000fea000383ffff */
.L_x_2294:
[----:B-1----:R1:W2:Y:S02]  /*2aa30*/  SYNCS.PHASECHK.TRANS64.TRYWAIT P3, [R98+URZ+0x36890], R99 ;  /* 0x03689063620075a7 */ /* 0x0022a4000806017f */
[----:B--2---:R-:W-:Y:S05]  /*2aa40*/  @!P3 NANOSLEEP.SYNCS 0x989680 ;  /* 0x009896800000b95d */ /* 0x004fea0003900000 */
[----:B------:R-:W2:Y:S02]  /*2aa50*/  @!P3 SYNCS.PHASECHK.TRANS64 P3, [R98+URZ+0x36890], R99 ;  /* 0x036890636200b5a7 */ /* 0x000ea4000806007f */
[----:B--2---:R-:W-:Y:S05]  /*2aa60*/  @!P3 BRA `(.L_x_2294) ;  /* 0xfffffffc00f0b947 */ /* 0x004fea000383ffff */
[----:B------:R-:W-:Y:S05]  /*2aa70*/  BRA `(.L_x_2540) ;  /* 0xfffffdf000307947 */ /* 0x000fea000383ffff */
.L_x_2300:
[----:B0-----:R0:W1:Y:S02]  /*2aa80*/  SYNCS.PHASECHK.TRANS64.TRYWAIT P2, [R98+URZ+0x368b0], R99 ;  /* 0x0368b063620075a7 */ /* 0x001064000804017f */
[----:B-1----:R-:W-:Y:S05]  /*2aa90*/  @!P2 NANOSLEEP.SYNCS 0x989680 ;  /* 0x009896800000a95d */ /* 0x002fea0003900000 */
[----:B------:R-:W1:Y:S02]  /*2aaa0*/  @!P2 SYNCS.PHASECHK.TRANS64 P2, [R98+URZ+0x368b0], R99 ;  /* 0x0368b0636200a5a7 */ /* 0x000e64000804007f */
[----:B-1----:R-:W-:Y:S05]  /*2aab0*/  @!P2 BRA `(.L_x_2300) ;  /* 0xfffffffc00f0a947 */ /* 0x002fea000383ffff */
[----:B------:R-:W-:Y:S05]  /*2aac0*/  BRA `(.L_x_2541) ;  /* 0xfffffdf400487947 */ /* 0x000fea000383ffff */
.L_x_2322:
        /* <DEDUP_REMOVED lines=8> */
.L_x_2543:
[----:B------:R-:W-:Y:S05]  /*2ab50*/  BSYNC B1 ;  /* 0x0000000000017941 */ /* 0x000fea0003800000 */
.L_x_2542:
[----:B------:R-:W-:Y:S05]  /*2ab60*/  BRA `(.L_x_2544) ;  /* 0xfffffe1000d87947 */ /* 0x000fea000383ffff */
.L_x_2323:
        /* <DEDUP_REMOVED lines=8> */
.L_x_2546:
[----:B------:R-:W-:Y:S05]  /*2abf0*/  BSYNC B1 ;  /* 0x0000000000017941 */ /* 0x000fea0003800000 */
.L_x_2545:
[----:B------:R-:W-:Y:S05]  /*2ac00*/  BRA `(.L_x_2547) ;  /* 0xfffffe1000b87947 */ /* 0x000fea000383ffff */
.L_x_2324:
[----:B------:R-:W-:Y:S01]  /*2ac10*/  BSSY B1, `(.L_x_2548) ;  /* 0x0000008000017945 */ /* 0x000fe20003800000 */
[----:B------:R-:W-:Y:S01]  /*2ac20*/  MOV R13, R3 ;  /* 0x00000003000d7202 */ /* 0x000fe20000000f00 */
[----:B------:R-:W-:Y:S01]  /*2ac30*/  IMAD.MOV.U32 R12, RZ, RZ, RZ ;  /* 0x000000ffff0c7224 */ /* 0x000fe200078e00ff */
[----:B------:R-:W-:Y:S01]  /*2ac40*/  MOV R15, 0xffffffff ;  /* 0xffffffff000f7802 */ /* 0x000fe20000000f00 */
[----:B------:R-:W-:-:S07]  /*2ac50*/  IMAD.MOV.U32 R11, RZ, RZ, 0x1c1f ;  /* 0x00001c1fff0b7424 */ /* 0x000fce00078e00ff */
[----:B------:R-:W-:Y:S05]  /*2ac60*/  WARPSYNC.COLLECTIVE R15, `(.L_x_2549) ;  /* 0x000000000f087348 */ /* 0x000fea0003c00000 */
[----:B------:R0:W1:Y:S02]  /*2ac70*/  SHFL.IDX P6, R14, R13, R12, R11 ;  /* 0x0000000c0d0e7389 */ /* 0x00006400000c000b */
[----:B01----:R-:W-:Y:S01]  /*2ac80*/  ENDCOLLECTIVE ;  /* 0x000000000000791b */ /* 0x003fe20003800000 */
.L_x_2549:
[----:B------:R-:W-:Y:S05]  /*2ac90*/  BSYNC B1 ;  /* 0x0000000000017941 */ /* 0x000fea0003800000 */
.L_x_2548:
[----:B------:R-:W-:Y:S05]  /*2aca0*/  BRA `(.L_x_2550) ;  /* 0xfffffe1000987947 */ /* 0x000fea000383ffff */
.L_x_2325:
        /* <DEDUP_REMOVED lines=8> */
.L_x_2552:
[----:B------:R-:W-:Y:S05]  /*2ad30*/  BSYNC B1 ;  /* 0x0000000000017941 */ /* 0x000fea0003800000 */
.L_x_2551:
[----:B------:R-:W-:Y:S05]  /*2ad40*/  BRA `(.L_x_2553) ;  /* 0xfffffe1000787947 */ /* 0x000fea000383ffff */
.L_x_2326:
        /* <DEDUP_REMOVED lines=8> */
.L_x_2555:
[----:B------:R-:W-:Y:S05]  /*2add0*/  BSYNC B1 ;  /* 0x0000000000017941 */ /* 0x000fea0003800000 */
.L_x_2554:
[----:B------:R-:W-:Y:S05]  /*2ade0*/  BRA `(.L_x_2556) ;  /* 0xfffffe1000587947 */ /* 0x000fea000383ffff */
.L_x_2327:
[----:B------:R-:W-:Y:S01]  /*2adf0*/  BSSY B1, `(.L_x_2557) ;  /* 0x0000008000017945 */ /* 0x000fe20003800000 */
[----:B------:R-:W-:Y:S01]  /*2ae00*/  MOV R13, R4 ;  /* 0x00000004000d7202 */ /* 0x000fe20000000f00 */
[----:B------:R-:W-:Y:S01]  /*2ae10*/  IMAD.MOV.U32 R12, RZ, RZ, 0x1 ;  /* 0x00000001ff0c7424 */ /* 0x000fe200078e00ff */
[----:B------:R-:W-:Y:S01]  /*2ae20*/  MOV R15, 0xffffffff ;  /* 0xffffffff000f7802 */ /* 0x000fe20000000f00 */
[----:B------:R-:W-:-:S07]  /*2ae30*/  IMAD.MOV.U32 R11, RZ, RZ, 0x1c1f ;  /* 0x00001c1fff0b7424 */ /* 0x000fce00078e00ff */
[----:B------:R-:W-:Y:S05]  /*2ae40*/  WARPSYNC.COLLECTIVE R15, `(.L_x_2558) ;  /* 0x000000000f087348 */ /* 0x000fea0003c00000 */
[----:B------:R0:W1:Y:S02]  /*2ae50*/  SHFL.IDX P6, R14, R13, R12, R11 ;  /* 0x0000000c0d0e7389 */ /* 0x00006400000c000b */
[----:B01----:R-:W-:Y:S01]  /*2ae60*/  ENDCOLLECTIVE ;  /* 0x000000000000791b */ /* 0x003fe20003800000 */
.L_x_2558:
[----:B------:R-:W-:Y:S05]  /*2ae70*/  BSYNC B1 ;  /* 0x0000000000017941 */ /* 0x000fea0003800000 */
.L_x_2557:
[----:B------:R-:W-:Y:S05]  /*2ae80*/  BRA `(.L_x_2559) ;  /* 0xfffffe10003c7947 */ /* 0x000fea000383ffff */
.L_x_2328:
        /* <DEDUP_REMOVED lines=8> */
.L_x_2561:
[----:B------:R-:W-:Y:S05]  /*2af10*/  BSYNC B1 ;  /* 0x0000000000017941 */ /* 0x000fea0003800000 */
.L_x_2560:
[----:B------:R-:W-:Y:S05]  /*2af20*/  BRA `(.L_x_2562) ;  /* 0xfffffe1000207947 */ /* 0x000fea000383ffff */
.L_x_2329:
        /* <DEDUP_REMOVED lines=8> */
.L_x_2564:
[----:B------:R-:W-:Y:S05]  /*2afb0*/  BSYNC B1 ;  /* 0x0000000000017941 */ /* 0x000fea0003800000 */
.L_x_2563:
[----:B------:R-:W-:Y:S05]  /*2afc0*/  BRA `(.L_x_2565) ;  /* 0xfffffe1000047947 */ /* 0x000fea000383ffff */
.L_x_2331:
[----:B0-----:R0:W1:Y:S02]  /*2afd0*/  SYNCS.PHASECHK.TRANS64.TRYWAIT P2, [R18+URZ+0x36800], R3 ;  /* 0x03680003120075a7 */ /* 0x001064000804017f */
[----:B-1----:R-:W-:Y:S05]  /*2afe0*/  @!P2 NANOSLEEP.SYNCS 0x989680 ;  /* 0x009896800000a95d */ /* 0x002fea0003900000 */
[----:B------:R-:W1:Y:S02]  /*2aff0*/  @!P2 SYNCS.PHASECHK.TRANS64 P2, [R18+URZ+0x36800], R3 ;  /* 0x036800031200a5a7 */ /* 0x000e64000804007f */
[----:B-1----:R-:W-:Y:S05]  /*2b000*/  @!P2 BRA `(.L_x_2331) ;  /* 0xfffffffc00f0a947 */ /* 0x002fea000383ffff */
[----:B------:R-:W-:Y:S05]  /*2b010*/  BRA `(.L_x_2566) ;  /* 0xfffffe1000647947 */ /* 0x000fea000383ffff */
.L_x_2359:
        /* <DEDUP_REMOVED lines=8> */
.L_x_2568:
[----:B------:R-:W-:Y:S05]  /*2b0a0*/  BSYNC B1 ;  /* 0x0000000000017941 */ /* 0x000fea0003800000 */
.L_x_2567:
[----:B------:R-:W-:Y:S05]  /*2b0b0*/  BRA `(.L_x_2569) ;  /* 0xfffffe3c00e07947 */ /* 0x000fea000383ffff */
.L_x_2360:
        /* <DEDUP_REMOVED lines=8> */
.L_x_2571:
[----:B------:R-:W-:Y:S05]  /*2b140*/  BSYNC B1 ;  /* 0x0000000000017941 */ /* 0x000fea0003800000 */
.L_x_2570:
[----:B------:R-:W-:Y:S05]  /*2b150*/  BRA `(.L_x_2572) ;  /* 0xfffffe3c00c07947 */ /* 0x000fea000383ffff */
.L_x_2361:
        /* <DEDUP_REMOVED lines=8> */
.L_x_2574:
[----:B------:R-:W-:Y:S05]  /*2b1e0*/  BSYNC B1 ;  /* 0x0000000000017941 */ /* 0x000fea0003800000 */
.L_x_2573:
[----:B------:R-:W-:Y:S05]  /*2b1f0*/  BRA `(.L_x_2575) ;  /* 0xfffffe3c00a07947 */ /* 0x000fea000383ffff */
.L_x_2362:
        /* <DEDUP_REMOVED lines=8> */
.L_x_2577:
[----:B------:R-:W-:Y:S05]  /*2b280*/  BSYNC B1 ;  /* 0x0000000000017941 */ /* 0x000fea0003800000 */
.L_x_2576:
[----:B------:R-:W-:Y:S05]  /*2b290*/  BRA `(.L_x_2578) ;  /* 0xfffffe3c00807947 */ /* 0x000fea000383ffff */
.L_x_2363:
        /* <DEDUP_REMOVED lines=8> */
.L_x_2580:
[----:B------:R-:W-:Y:S05]  /*2b320*/  BSYNC B1 ;  /* 0x0000000000017941 */ /* 0x000fea0003800000 */
.L_x_2579:
[----:B------:R-:W-:Y:S05]  /*2b330*/  BRA `(.L_x_2581) ;  /* 0xfffffe3c00607947 */ /* 0x000fea000383ffff */
.L_x_2364:
        /* <DEDUP_REMOVED lines=8> */
.L_x_2583:
[----:B------:R-:W-:Y:S05]  /*2b3c0*/  BSYNC B1 ;  /* 0x0000000000017941 */ /* 0x000fea0003800000 */
.L_x_2582:
[----:B------:R-:W-:Y:S05]  /*2b3d0*/  BRA `(.L_x_2584) ;  /* 0xfffffe3c00447947 */ /* 0x000fea000383ffff */
.L_x_2365:
        /* <DEDUP_REMOVED lines=8> */
.L_x_2586:
[----:B------:R-:W-:Y:S05]  /*2b460*/  BSYNC B1 ;  /* 0x0000000000017941 */ /* 0x000fea0003800000 */
.L_x_2585:
[----:B------:R-:W-:Y:S05]  /*2b470*/  BRA `(.L_x_2587) ;  /* 0xfffffe3c00287947 */ /* 0x000fea000383ffff */
.L_x_2366:
        /* <DEDUP_REMOVED lines=8> */
.L_x_2589:
[----:B------:R-:W-:Y:S05]  /*2b500*/  BSYNC B1 ;  /* 0x0000000000017941 */ /* 0x000fea0003800000 */
.L_x_2588:
[----:B------:R-:W-:Y:S05]  /*2b510*/  BRA `(.L_x_2590) ;  /* 0xfffffe3c000c7947 */ /* 0x000fea000383ffff */
.L_x_2368:
[----:B0-----:R0:W1:Y:S02]  /*2b520*/  SYNCS.PHASECHK.TRANS64.TRYWAIT P2, [R18+URZ+0x36800], R9 ;  /* 0x03680009120075a7 */ /* 0x001064000804017f */
[----:B-1----:R-:W-:Y:S05]  /*2b530*/  @!P2 NANOSLEEP.SYNCS 0x989680 ;  /* 0x009896800000a95d */ /* 0x002fea0003900000 */
[----:B------:R-:W1:Y:S02]  /*2b540*/  @!P2 SYNCS.PHASECHK.TRANS64 P2, [R18+URZ+0x36800], R9 ;  /* 0x036800091200a5a7 */ /* 0x000e64000804007f */
[----:B-1----:R-:W-:Y:S05]  /*2b550*/  @!P2 BRA `(.L_x_2368) ;  /* 0xfffffffc00f0a947 */ /* 0x002fea000383ffff */
[----:B------:R-:W-:Y:S05]  /*2b560*/  BRA `(.L_x_2591) ;  /* 0xfffffe3c006c7947 */ /* 0x000fea000383ffff */
.L_x_2382:
[----:B-1----:R1:W2:Y:S02]  /*2b570*/  SYNCS.PHASECHK.TRANS64.TRYWAIT P2, [R6+URZ+0x36830], R3 ;  /* 0x03683003060075a7 */ /* 0x0022a4000804017f */
[----:B--2---:R-:W-:Y:S05]  /*2b580*/  @!P2 NANOSLEEP.SYNCS 0x989680 ;  /* 0x009896800000a95d */ /* 0x004fea0003900000 */
[----:B------:R-:W2:Y:S02]  /*2b590*/  @!P2 SYNCS.PHASECHK.TRANS64 P2, [R6+URZ+0x36830], R3 ;  /* 0x036830030600a5a7 */ /* 0x000ea4000804007f */
[----:B--2---:R-:W-:Y:S05]  /*2b5a0*/  @!P2 BRA `(.L_x_2382) ;  /* 0xfffffffc00f0a947 */ /* 0x004fea000383ffff */
[----:B------:R-:W-:Y:S05]  /*2b5b0*/  BRA `(.L_x_2381) ;  /* 0xfffffe6400347947 */ /* 0x000fea000383ffff */
.L_x_2389:
[----:B-1----:R1:W2:Y:S02]  /*2b5c0*/  SYNCS.PHASECHK.TRANS64.TRYWAIT P2, [R13+URZ+0x36830], R4 ;  /* 0x036830040d0075a7 */ /* 0x0022a4000804017f */
[----:B--2---:R-:W-:Y:S05]  /*2b5d0*/  @!P2 NANOSLEEP.SYNCS 0x989680 ;  /* 0x009896800000a95d */ /* 0x004fea0003900000 */
[----:B------:R-:W2:Y:S02]  /*2b5e0*/  @!P2 SYNCS.PHASECHK.TRANS64 P2, [R13+URZ+0x36830], R4 ;  /* 0x036830040d00a5a7 */ /* 0x000ea4000804007f */
[----:B--2---:R-:W-:Y:S05]  /*2b5f0*/  @!P2 BRA `(.L_x_2389) ;  /* 0xfffffffc00f0a947 */ /* 0x004fea000383ffff */
[----:B------:R-:W-:Y:S05]  /*2b600*/  BRA `(.L_x_2388) ;  /* 0xfffffeb800647947 */ /* 0x000fea000383ffff */
.L_x_2394:
[----:B-1----:R1:W2:Y:S02]  /*2b610*/  SYNCS.PHASECHK.TRANS64.TRYWAIT P2, [R11+URZ+0x36850], R0 ;  /* 0x036850000b0075a7 */ /* 0x0022a4000804017f */
[----:B--2---:R-:W-:Y:S05]  /*2b620*/  @!P2 NANOSLEEP.SYNCS 0x989680 ;  /* 0x009896800000a95d */ /* 0x004fea0003900000 */
[----:B------:R-:W2:Y:S02]  /*2b630*/  @!P2 SYNCS.PHASECHK.TRANS64 P2, [R11+URZ+0x36850], R0 ;  /* 0x036850000b00a5a7 */ /* 0x000ea4000804007f */
[----:B--2---:R-:W-:Y:S05]  /*2b640*/  @!P2 BRA `(.L_x_2394) ;  /* 0xfffffffc00f0a947 */ /* 0x004fea000383ffff */
[----:B------:R-:W-:Y:S05]  /*2b650*/  BRA `(.L_x_2393) ;  /* 0xfffffef000007947 */ /* 0x000fea000383ffff */
.L_x_2402:
[----:B-1----:R1:W2:Y:S02]  /*2b660*/  SYNCS.PHASECHK.TRANS64.TRYWAIT P2, [R4+URZ+0x36830], R5 ;  /* 0x03683005040075a7 */ /* 0x0022a4000804017f */
[----:B--2---:R-:W-:Y:S05]  /*2b670*/  @!P2 NANOSLEEP.SYNCS 0x989680 ;  /* 0x009896800000a95d */ /* 0x004fea0003900000 */
[----:B------:R-:W2:Y:S02]  /*2b680*/  @!P2 SYNCS.PHASECHK.TRANS64 P2, [R4+URZ+0x36830], R5 ;  /* 0x036830050400a5a7 */ /* 0x000ea4000804007f */
[----:B--2---:R-:W-:Y:S05]  /*2b690*/  @!P2 BRA `(.L_x_2402) ;  /* 0xfffffffc00f0a947 */ /* 0x004fea000383ffff */
[----:B------:R-:W-:Y:S05]  /*2b6a0*/  BRA `(.L_x_2401) ;  /* 0xffffff0c00987947 */ /* 0x000fea000383ffff */
.L_x_2407:
[----:B-1----:R1:W2:Y:S02]  /*2b6b0*/  SYNCS.PHASECHK.TRANS64.TRYWAIT P2, [R11+URZ+0x36850], R0 ;  /* 0x036850000b0075a7 */ /* 0x0022a4000804017f */
[----:B--2---:R-:W-:Y:S05]  /*2b6c0*/  @!P2 NANOSLEEP.SYNCS 0x989680 ;  /* 0x009896800000a95d */ /* 0x004fea0003900000 */
[----:B------:R-:W2:Y:S02]  /*2b6d0*/  @!P2 SYNCS.PHASECHK.TRANS64 P2, [R11+URZ+0x36850], R0 ;  /* 0x036850000b00a5a7 */ /* 0x000ea4000804007f */
[----:B--2---:R-:W-:Y:S05]  /*2b6e0*/  @!P2 BRA `(.L_x_2407) ;  /* 0xfffffffc00f0a947 */ /* 0x004fea000383ffff */
[----:B------:R-:W-:Y:S05]  /*2b6f0*/  BRA `(.L_x_2406) ;  /* 0xffffff4400347947 */ /* 0x000fea000383ffff */
.L_x_2413:
[----:B-1----:R1:W2:Y:S02]  /*2b700*/  SYNCS.PHASECHK.TRANS64.TRYWAIT P0, [R11+URZ+0x36850], R2 ;  /* 0x036850020b0075a7 */ /* 0x0022a4000800017f */
[----:B--2---:R-:W-:Y:S05]  /*2b710*/  @!P0 NANOSLEEP.SYNCS 0x989680 ;  /* 0x009896800000895d */ /* 0x004fea0003900000 */
[----:B------:R-:W2:Y:S02]  /*2b720*/  @!P0 SYNCS.PHASECHK.TRANS64 P0, [R11+URZ+0x36850], R2 ;  /* 0x036850020b0085a7 */ /* 0x000ea4000800007f */
[----:B--2---:R-:W-:Y:S05]  /*2b730*/  @!P0 BRA `(.L_x_2413) ;  /* 0xfffffffc00f08947 */ /* 0x004fea000383ffff */
[----:B------:R-:W-:Y:S05]  /*2b740*/  BRA `(.L_x_2412) ;  /* 0xffffff6000307947 */ /* 0x000fea000383ffff */
.L_x_2447:
[----:B------:R-:W0:Y:S01]  /*2b750*/  S2R R6, SR_TID.X ;  /* 0x0000000000067919 */ /* 0x000e220000002100 */
[----:B------:R-:W-:Y:S01]  /*2b760*/  BSSY B1, `(.L_x_2592) ;  /* 0x000000a000017945 */ /* 0x000fe20003800000 */
[----:B------:R-:W-:Y:S01]  /*2b770*/  MOV R12, RZ ;  /* 0x000000ff000c7202 */ /* 0x000fe20000000f00 */
        /* <DEDUP_REMOVED lines=8> */
.L_x_2593:
[----:B------:R-:W-:Y:S05]  /*2b800*/  BSYNC B1 ;  /* 0x0000000000017941 */ /* 0x000fea0003800000 */
.L_x_2592:
[----:B------:R-:W-:Y:S05]  /*2b810*/  BRA `(.L_x_2594) ;  /* 0xffffffa000cc7947 */ /* 0x000fea000383ffff */
.L_x_2448:
[----:B------:R-:W-:Y:S01]  /*2b820*/  BSSY B1, `(.L_x_2595) ;  /* 0x0000006000017945 */ /* 0x000fe20003800000 */
[----:B------:R-:W-:-:S07]  /*2b830*/  MOV R15, 0xffffffff ;  /* 0xffffffff000f7802 */ /* 0x000fce0000000f00 */
[----:B------:R-:W-:Y:S05]  /*2b840*/  WARPSYNC.COLLECTIVE R15, `(.L_x_2596) ;  /* 0x000000000f0c7348 */ /* 0x000fea0003c00000 */
[----:B------:R-:W-:Y:S02]  /*2b850*/  ELECT P6, UR62, PT ;  /* 0x00000000003e782f */ /* 0x000fe400038c0000 */
[----:B------:R-:W-:Y:S01]  /*2b860*/  MOV R14, UR62 ;  /* 0x0000003e000e7c02 */ /* 0x000fe20008000f00 */
[----:B------:R-:W-:Y:S10]  /*2b870*/  ENDCOLLECTIVE ;  /* 0x000000000000791b */ /* 0x000ff40003800000 */
.L_x_2596:
[----:B------:R-:W-:Y:S05]  /*2b880*/  BSYNC B1 ;  /* 0x0000000000017941 */ /* 0x000fea0003800000 */
.L_x_2595:
[----:B------:R-:W-:Y:S05]  /*2b890*/  BRA `(.L_x_2597) ;  /* 0xffffffa000b87947 */ /* 0x000fea000383ffff */
.L_x_2450:
[----:B0-----:R0:W1:Y:S02]  /*2b8a0*/  SYNCS.PHASECHK.TRANS64.TRYWAIT P0, [R9+URZ+0x36820], R5 ;  /* 0x03682005090075a7 */ /* 0x001064000800017f */
[----:B-1----:R-:W-:Y:S05]  /*2b8b0*/  @!P0 NANOSLEEP.SYNCS 0x989680 ;  /* 0x009896800000895d */ /* 0x002fea0003900000 */
[----:B------:R-:W1:Y:S02]  /*2b8c0*/  @!P0 SYNCS.PHASECHK.TRANS64 P0, [R9+URZ+0x36820], R5 ;  /* 0x03682005090085a7 */ /* 0x000e64000800007f */
[----:B-1----:R-:W-:Y:S05]  /*2b8d0*/  @!P0 BRA `(.L_x_2450) ;  /* 0xfffffffc00f08947 */ /* 0x002fea000383ffff */
[----:B------:R-:W-:Y:S05]  /*2b8e0*/  BRA `(.L_x_2598) ;  /* 0xffffffa000d47947 */ /* 0x000fea000383ffff */
.L_x_2453:
[----:B0-----:R0:W1:Y:S02]  /*2b8f0*/  SYNCS.PHASECHK.TRANS64.TRYWAIT P0, [R5+URZ+0x368a0], R8 ;  /* 0x0368a008050075a7 */ /* 0x001064000800017f */
[----:B-1----:R-:W-:Y:S05]  /*2b900*/  @!P0 NANOSLEEP.SYNCS 0x989680 ;  /* 0x009896800000895d */ /* 0x002fea0003900000 */
[----:B------:R-:W1:Y:S02]  /*2b910*/  @!P0 SYNCS.PHASECHK.TRANS64 P0, [R5+URZ+0x368a0], R8 ;  /* 0x0368a008050085a7 */ /* 0x000e64000800007f */
[----:B-1----:R-:W-:Y:S05]  /*2b920*/  @!P0 BRA `(.L_x_2453) ;  /* 0xfffffffc00f08947 */ /* 0x002fea000383ffff */
[----:B------:R-:W-:Y:S05]  /*2b930*/  BRA `(.L_x_2599) ;  /* 0xffffffa000e47947 */ /* 0x000fea000383ffff */
.L_x_2455:
[----:B-1----:R1:W2:Y:S02]  /*2b940*/  SYNCS.PHASECHK.TRANS64.TRYWAIT P0, [R5+URZ+0x368c0], R8 ;  /* 0x0368c008050075a7 */ /* 0x0022a4000800017f */
[----:B--2---:R-:W-:Y:S05]  /*2b950*/  @!P0 NANOSLEEP.SYNCS 0x989680 ;  /* 0x009896800000895d */ /* 0x004fea0003900000 */
[----:B------:R-:W2:Y:S02]  /*2b960*/  @!P0 SYNCS.PHASECHK.TRANS64 P0, [R5+URZ+0x368c0], R8 ;  /* 0x0368c008050085a7 */ /* 0x000ea4000800007f */
[----:B--2---:R-:W-:Y:S05]  /*2b970*/  @!P0 BRA `(.L_x_2455) ;  /* 0xfffffffc00f08947 */ /* 0x004fea000383ffff */
[----:B------:R-:W-:Y:S05]  /*2b980*/  BRA `(.L_x_2600) ;  /* 0xffffffa400707947 */ /* 0x000fea000383ffff */
.L_x_2459:
[----:B0-----:R0:W1:Y:S02]  /*2b990*/  SYNCS.PHASECHK.TRANS64.TRYWAIT P0, [R6+URZ+0x368a0], R7 ;  /* 0x0368a007060075a7 */ /* 0x001064000800017f */
[----:B-1----:R-:W-:Y:S05]  /*2b9a0*/  @!P0 NANOSLEEP.SYNCS 0x989680 ;  /* 0x009896800000895d */ /* 0x002fea0003900000 */
[----:B------:R-:W1:Y:S02]  /*2b9b0*/  @!P0 SYNCS.PHASECHK.TRANS64 P0, [R6+URZ+0x368a0], R7 ;  /* 0x0368a007060085a7 */ /* 0x000e64000800007f */
[----:B-1----:R-:W-:Y:S05]  /*2b9c0*/  @!P0 BRA `(.L_x_2459) ;  /* 0xfffffffc00f08947 */ /* 0x002fea000383ffff */
[----:B------:R-:W-:Y:S05]  /*2b9d0*/  BRA `(.L_x_2601) ;  /* 0xffffffa800447947 */ /* 0x000fea000383ffff */
.L_x_2461:
[----:B-1----:R1:W2:Y:S02]  /*2b9e0*/  SYNCS.PHASECHK.TRANS64.TRYWAIT P1, [R6+URZ+0x368c0], R7 ;  /* 0x0368c007060075a7 */ /* 0x0022a4000802017f */
[----:B--2---:R-:W-:Y:S05]  /*2b9f0*/  @!P1 NANOSLEEP.SYNCS 0x989680 ;  /* 0x009896800000995d */ /* 0x004fea0003900000 */
[----:B------:R-:W2:Y:S02]  /*2ba00*/  @!P1 SYNCS.PHASECHK.TRANS64 P1, [R6+URZ+0x368c0], R7 ;  /* 0x0368c007060095a7 */ /* 0x000ea4000802007f */
[----:B--2---:R-:W-:Y:S05]  /*2ba10*/  @!P1 BRA `(.L_x_2461) ;  /* 0xfffffffc00f09947 */ /* 0x004fea000383ffff */
[----:B------:R-:W-:Y:S05]  /*2ba20*/  BRA `(.L_x_2602) ;  /* 0xffffffa800c87947 */ /* 0x000fea000383ffff */
.L_x_2473:
[----:B------:R-:W0:Y:S01]  /*2ba30*/  S2R R7, SR_TID.X ;  /* 0x0000000000077919 */ /* 0x000e220000002100 */
[----:B------:R-:W-:Y:S01]  /*2ba40*/  BSSY B0, `(.L_x_2603) ;  /* 0x000000a000007945 */ /* 0x000fe20003800000 */
[----:B------:R-:W-:Y:S01]  /*2ba50*/  IMAD.MOV.U32 R12, RZ, RZ, RZ ;  /* 0x000000ffff0c7224 */ /* 0x000fe200078e00ff */
[----:B------:R-:W-:Y:S01]  /*2ba60*/  MOV R11, 0x1f ;  /* 0x0000001f000b7802 */ /* 0x000fe20000000f00 */
[----:B------:R-:W-:Y:S01]  /*2ba70*/  IMAD.MOV.U32 R15, RZ, RZ, -0x1 ;  /* 0xffffffffff0f7424 */ /* 0x000fe200078e00ff */
[----:B0-----:R-:W-:-:S04]  /*2ba80*/  SHF.R.U32.HI R7, RZ, 0x5, R7 ;  /* 0x00000005ff077819 */ /* 0x001fc80000011607 */
[----:B------:R-:W-:-:S05]  /*2ba90*/  LOP3.LUT R7, R7, 0x3, RZ, 0xc0, !PT ;  /* 0x0000000307077812 */ /* 0x000fca00078ec0ff */
[----:B------:R-:W-:-:S07]  /*2baa0*/  IMAD.MOV.U32 R13, RZ, RZ, R7 ;  /* 0x000000ffff0d7224 */ /* 0x000fce00078e0007 */
[----:B------:R-:W-:Y:S05]  /*2bab0*/  WARPSYNC.COLLECTIVE R15, `(.L_x_2604) ;  /* 0x000000000f087348 */ /* 0x000fea0003c00000 */
[----:B------:R0:W1:Y:S02]  /*2bac0*/  SHFL.IDX P6, R14, R13, R12, R11 ;  /* 0x0000000c0d0e7389 */ /* 0x00006400000c000b */
[----:B01----:R-:W-:Y:S01]  /*2bad0*/  ENDCOLLECTIVE ;  /* 0x000000000000791b */ /* 0x003fe20003800000 */
.L_x_2604:
[----:B------:R-:W-:Y:S05]  /*2bae0*/  BSYNC B0 ;  /* 0x0000000000007941 */ /* 0x000fea0003800000 */
.L_x_2603:
[----:B------:R-:W-:Y:S05]  /*2baf0*/  BRA `(.L_x_2605) ;  /* 0xffffffb400d87947 */ /* 0x000fea000383ffff */
.L_x_2474:
[----:B------:R-:W-:Y:S01]  /*2bb00*/  BSSY B0, `(.L_x_2606) ;  /* 0x0000006000007945 */ /* 0x000fe20003800000 */
[----:B------:R-:W-:-:S07]  /*2bb10*/  IMAD.MOV.U32 R15, RZ, RZ, -0x1 ;  /* 0xffffffffff0f7424 */ /* 0x000fce00078e00ff */
[----:B------:R-:W-:Y:S05]  /*2bb20*/  WARPSYNC.COLLECTIVE R15, `(.L_x_2607) ;  /* 0x000000000f0c7348 */ /* 0x000fea0003c00000 */
[----:B------:R-:W-:Y:S02]  /*2bb30*/  ELECT P6, UR62, PT ;  /* 0x00000000003e782f */ /* 0x000fe400038c0000 */
[----:B------:R-:W-:Y:S01]  /*2bb40*/  MOV R14, UR62 ;  /* 0x0000003e000e7c02 */ /* 0x000fe20008000f00 */
[----:B------:R-:W-:Y:S10]  /*2bb50*/  ENDCOLLECTIVE ;  /* 0x000000000000791b */ /* 0x000ff40003800000 */
.L_x_2607:
[----:B------:R-:W-:Y:S05]  /*2bb60*/  BSYNC B0 ;  /* 0x0000000000007941 */ /* 0x000fea0003800000 */
.L_x_2606:
[----:B------:R-:W-:Y:S05]  /*2bb70*/  BRA `(.L_x_2608) ;  /* 0xffffffb400c87947 */ /* 0x000fea000383ffff */
.L_x_2477:
[----:B0-----:R0:W1:Y:S02]  /*2bb80*/  SYNCS.PHASECHK.TRANS64.TRYWAIT P0, [R7+URZ+0x36840], R10 ;  /* 0x0368400a070075a7 */ /* 0x001064000800017f */
[----:B-1----:R-:W-:Y:S05]  /*2bb90*/  @!P0 NANOSLEEP.SYNCS 0x989680 ;  /* 0x009896800000895d */ /* 0x002fea0003900000 */
[----:B------:R-:W1:Y:S02]  /*2bba0*/  @!P0 SYNCS.PHASECHK.TRANS64 P0, [R7+URZ+0x36840], R10 ;  /* 0x0368400a070085a7 */ /* 0x000e64000800007f */
[----:B-1----:R-:W-:Y:S05]  /*2bbb0*/  @!P0 BRA `(.L_x_2477) ;  /* 0xfffffffc00f08947 */ /* 0x002fea000383ffff */
[----:B------:R-:W-:Y:S05]  /*2bbc0*/  BRA `(.L_x_2609) ;  /* 0xffffffb8002c7947 */ /* 0x000fea000383ffff */
.L_x_2480:
        /* <DEDUP_REMOVED lines=8> */
.L_x_2488:
[----:B0-----:R0:W1:Y:S02]  /*2bc50*/  SYNCS.PHASECHK.TRANS64.TRYWAIT P0, [R7+URZ+0x36840], R8 ;  /* 0x03684008070075a7 */ /* 0x001064000800017f */
[----:B-1----:R-:W-:Y:S05]  /*2bc60*/  @!P0 NANOSLEEP.SYNCS 0x989680 ;  /* 0x009896800000895d */ /* 0x002fea0003900000 */
[----:B------:R-:W1:Y:S02]  /*2bc70*/  @!P0 SYNCS.PHASECHK.TRANS64 P0, [R7+URZ+0x36840], R8 ;  /* 0x03684008070085a7 */ /* 0x000e64000800007f */
[----:B-1----:R-:W-:Y:S05]  /*2bc80*/  @!P0 BRA `(.L_x_2488) ;  /* 0xfffffffc00f08947 */ /* 0x002fea000383ffff */
[----:B------:R-:W-:Y:S05]  /*2bc90*/  BRA `(.L_x_2611) ;  /* 0xffffffc000287947 */ /* 0x000fea000383ffff */
.L_x_2490:
[----:B0-----:R0:W1:Y:S02]  /*2bca0*/  SYNCS.PHASECHK.TRANS64.TRYWAIT P0, [R8+URZ+0x60], R7 ;  /* 0x00006007080075a7 */ /* 0x001064000800017f */
[----:B-1----:R-:W-:Y:S05]  /*2bcb0*/  @!P0 NANOSLEEP.SYNCS 0x989680 ;  /* 0x009896800000895d */ /* 0x002fea0003900000 */
[----:B------:R-:W1:Y:S02]  /*2bcc0*/  @!P0 SYNCS.PHASECHK.TRANS64 P0, [R8+URZ+0x60], R7 ;  /* 0x00006007080085a7 */ /* 0x000e64000800007f */
[----:B-1----:R-:W-:Y:S05]  /*2bcd0*/  @!P0 BRA `(.L_x_2490) ;  /* 0xfffffffc00f08947 */ /* 0x002fea000383ffff */
[----:B------:R-:W-:Y:S05]  /*2bce0*/  BRA `(.L_x_2612) ;  /* 0xffffffc000d47947 */ /* 0x000fea000383ffff */
.L_x_2495:
[----:B-1----:R1:W2:Y:S02]  /*2bcf0*/  SYNCS.PHASECHK.TRANS64.TRYWAIT P0, [R2+URZ+0x36840], R3 ;  /* 0x03684003020075a7 */ /* 0x0022a4000800017f */
[----:B--2---:R-:W-:Y:S05]  /*2bd00*/  @!P0 NANOSLEEP.SYNCS 0x989680 ;  /* 0x009896800000895d */ /* 0x004fea0003900000 */
[----:B------:R-:W2:Y:S02]  /*2bd10*/  @!P0 SYNCS.PHASECHK.TRANS64 P0, [R2+URZ+0x36840], R3 ;  /* 0x03684003020085a7 */ /* 0x000ea4000800007f */
[----:B--2---:R-:W-:Y:S05]  /*2bd20*/  @!P0 BRA `(.L_x_2495) ;  /* 0xfffffffc00f08947 */ /* 0x004fea000383ffff */
[----:B------:R-:W-:Y:S05]  /*2bd30*/  BRA `(.L_x_2613) ;  /* 0xffffffc800447947 */ /* 0x000fea000383ffff */
.L_x_2497:
[----:B0-----:R0:W1:Y:S02]  /*2bd40*/  SYNCS.PHASECHK.TRANS64.TRYWAIT P1, [R3+URZ+0x60], R2 ;  /* 0x00006002030075a7 */ /* 0x001064000802017f */
[----:B-1----:R-:W-:Y:S05]  /*2bd50*/  @!P1 NANOSLEEP.SYNCS 0x989680 ;  /* 0x009896800000995d */ /* 0x002fea0003900000 */
[----:B------:R-:W1:Y:S02]  /*2bd60*/  @!P1 SYNCS.PHASECHK.TRANS64 P1, [R3+URZ+0x60], R2 ;  /* 0x00006002030095a7 */ /* 0x000e64000802007f */
[----:B-1----:R-:W-:Y:S05]  /*2bd70*/  @!P1 BRA `(.L_x_2497) ;  /* 0xfffffffc00f09947 */ /* 0x002fea000383ffff */
[----:B------:R-:W-:Y:S05]  /*2bd80*/  BRA `(.L_x_2614) ;  /* 0xffffffc800f07947 */ /* 0x000fea000383ffff */
.L_x_2502:
[----:B--2---:R2:W3:Y:S02]  /*2bd90*/  SYNCS.PHASECHK.TRANS64.TRYWAIT P0, [R2+URZ+0x36840], R3 ;  /* 0x03684003020075a7 */ /* 0x0044e4000800017f */
[----:B---3--:R-:W-:Y:S05]  /*2bda0*/  @!P0 NANOSLEEP.SYNCS 0x989680 ;  /* 0x009896800000895d */ /* 0x008fea0003900000 */
[----:B------:R-:W3:Y:S02]  /*2bdb0*/  @!P0 SYNCS.PHASECHK.TRANS64 P0, [R2+URZ+0x36840], R3 ;  /* 0x03684003020085a7 */ /* 0x000ee4000800007f */
[----:B---3--:R-:W-:Y:S05]  /*2bdc0*/  @!P0 BRA `(.L_x_2502) ;  /* 0xfffffffc00f08947 */ /* 0x008fea000383ffff */
[----:B------:R-:W-:Y:S05]  /*2bdd0*/  BRA `(.L_x_2615) ;  /* 0xffffffd000247947 */ /* 0x000fea000383ffff */
.L_x_2504:
[----:B0-----:R0:W1:Y:S02]  /*2bde0*/  SYNCS.PHASECHK.TRANS64.TRYWAIT P1, [R2+URZ+0x60], R9 ;  /* 0x00006009020075a7 */ /* 0x001064000802017f */
[----:B-1----:R-:W-:Y:S05]  /*2bdf0*/  @!P1 NANOSLEEP.SYNCS 0x989680 ;  /* 0x009896800000995d */ /* 0x002fea0003900000 */
[----:B------:R-:W1:Y:S02]  /*2be00*/  @!P1 SYNCS.PHASECHK.TRANS64 P1, [R2+URZ+0x60], R9 ;  /* 0x00006009020095a7 */ /* 0x000e64000802007f */
[----:B-1----:R-:W-:Y:S05]  /*2be10*/  @!P1 BRA `(.L_x_2504) ;  /* 0xfffffffc00f09947 */ /* 0x002fea000383ffff */
[----:B------:R-:W-:Y:S05]  /*2be20*/  BRA `(.L_x_2616) ;  /* 0xffffffd000d47947 */ /* 0x000fea000383ffff */
.L_x_2511:
[----:B-1----:R1:W2:Y:S02]  /*2be30*/  SYNCS.PHASECHK.TRANS64.TRYWAIT P0, [R3+URZ+0x36860], R0 ;  /* 0x03686000030075a7 */ /* 0x0022a4000800017f */
[----:B--2---:R-:W-:Y:S05]  /*2be40*/  @!P0 NANOSLEEP.SYNCS 0x989680 ;  /* 0x009896800000895d */ /* 0x004fea0003900000 */
[----:B------:R-:W2:Y:S02]  /*2be50*/  @!P0 SYNCS.PHASECHK.TRANS64 P0, [R3+URZ+0x36860], R0 ;  /* 0x03686000030085a7 */ /* 0x000ea4000800007f */
[----:B--2---:R-:W-:Y:S05]  /*2be60*/  @!P0 BRA `(.L_x_2511) ;  /* 0xfffffffc00f08947 */ /* 0x004fea000383ffff */
[----:B------:R-:W-:Y:S05]  /*2be70*/  BRA `(.L_x_2617) ;  /* 0xffffffd400ec7947 */ /* 0x000fea000383ffff */
.L_x_2513:
[----:B------:R-:W-:Y:S01]  /*2be80*/  BSSY B0, `(.L_x_2618) ;  /* 0x0000008000007945 */ /* 0x000fe20003800000 */
[----:B------:R-:W-:Y:S01]  /*2be90*/  MOV R13, R16 ;  /* 0x00000010000d7202 */ /* 0x000fe20000000f00 */
[----:B------:R-:W-:Y:S01]  /*2bea0*/  IMAD.MOV.U32 R12, RZ, RZ, RZ ;  /* 0x000000ffff0c7224 */ /* 0x000fe200078e00ff */
[----:B0-----:R-:W-:Y:S01]  /*2beb0*/  MOV R15, 0xffffffff ;  /* 0xffffffff000f7802 */ /* 0x001fe20000000f00 */
[----:B------:R-:W-:-:S07]  /*2bec0*/  IMAD.MOV.U32 R11, RZ, RZ, 0x1f ;  /* 0x0000001fff0b7424 */ /* 0x000fce00078e00ff */
[----:B-1----:R-:W-:Y:S05]  /*2bed0*/  WARPSYNC.COLLECTIVE R15, `(.L_x_2619) ;  /* 0x000000000f087348 */ /* 0x002fea0003c00000 */
[----:B------:R0:W2:Y:S02]  /*2bee0*/  SHFL.IDX P6, R14, R13, R12, R11 ;  /* 0x0000000c0d0e7389 */ /* 0x0000a400000c000b */
[----:B012---:R-:W-:Y:S01]  /*2bef0*/  ENDCOLLECTIVE ;  /* 0x000000000000791b */ /* 0x007fe20003800000 */
.L_x_2619:
[----:B------:R-:W-:Y:S05]  /*2bf00*/  BSYNC B0 ;  /* 0x0000000000007941 */ /* 0x000fea0003800000 */
.L_x_2618:
[----:B------:R-:W-:Y:S01]  /*2bf10*/  IMAD.MOV.U32 R13, RZ, RZ, R16 ;  /* 0x000000ffff0d7224 */ /* 0x000fe200078e0010 */
[----:B------:R-:W-:Y:S01]  /*2bf20*/  MOV R12, 0x1 ;  /* 0x00000001000c7802 */ /* 0x000fe20000000f00 */
[----:B------:R-:W-:Y:S02]  /*2bf30*/  IMAD.MOV.U32 R11, RZ, RZ, 0x1f ;  /* 0x0000001fff0b7424 */ /* 0x000fe400078e00ff */
[----:B------:R-:W-:Y:S02]  /*2bf40*/  IMAD.MOV.U32 R15, RZ, RZ, -0x1 ;  /* 0xffffffffff0f7424 */ /* 0x000fe400078e00ff */
[----:B------:R-:W-:-:S07]  /*2bf50*/  IMAD.MOV.U32 R4, RZ, RZ, R14 ;  /* 0x000000ffff047224 */ /* 0x000fce00078e000e */
[----:B------:R-:W-:Y:S05]  /*2bf60*/  WARPSYNC.COLLECTIVE R15, `(.L_x_2620) ;  /* 0x000000000f087348 */ /* 0x000fea0003c00000 */
[----:B------:R0:W1:Y:S02]  /*2bf70*/  SHFL.IDX P6, R14, R13, R12, R11 ;  /* 0x0000000c0d0e7389 */ /* 0x00006400000c000b */
[----:B01----:R-:W-:Y:S01]  /*2bf80*/  ENDCOLLECTIVE ;  /* 0x000000000000791b */ /* 0x003fe20003800000 */
.L_x_2620:
[----:B------:R-:W-:Y:S01]  /*2bf90*/  MOV R16, R14 ;  /* 0x0000000e00107202 */ /* 0x000fe20000000f00 */
[----:B------:R-:W-:Y:S06]  /*2bfa0*/  BRA `(.L_x_2621) ;  /* 0xffffffd8008c7947 */ /* 0x000fec000383ffff */
.L_x_2516:
[----:B------:R-:W-:Y:S01]  /*2bfb0*/  BSSY B0, `(.L_x_2622) ;  /* 0x0000008000007945 */ /* 0x000fe20003800000 */
[----:B-----5:R-:W-:Y:S01]  /*2bfc0*/  IMAD.MOV.U32 R13, RZ, RZ, R17 ;  /* 0x000000ffff0d7224 */ /* 0x020fe200078e0011 */
[----:B------:R-:W-:Y:S01]  /*2bfd0*/  MOV R11, RZ ;  /* 0x000000ff000b7202 */ /* 0x000fe20000000f00 */
[----:B------:R-:W-:Y:S02]  /*2bfe0*/  IMAD.MOV.U32 R12, RZ, RZ, 0x1 ;  /* 0x00000001ff0c7424 */ /* 0x000fe400078e00ff */
[----:B------:R-:W-:-:S07]  /*2bff0*/  IMAD.MOV.U32 R15, RZ, RZ, -0x1 ;  /* 0xffffffffff0f7424 */ /* 0x000fce00078e00ff */
[----:B0-234-:R-:W-:Y:S05]  /*2c000*/  WARPSYNC.COLLECTIVE R15, `(.L_x_2623) ;  /* 0x000000000f087348 */ /* 0x01dfea0003c00000 */
[----:B------:R1:W0:Y:S02]  /*2c010*/  SHFL.UP P6, R14, R13, R12, R11 ;  /* 0x0400000c0d0e7389 */ /* 0x00022400000c000b */
[----:B01234-:R-:W-:Y:S01]  /*2c020*/  ENDCOLLECTIVE ;  /* 0x000000000000791b */ /* 0x01ffe20003800000 */
.L_x_2623:
[----:B------:R-:W-:Y:S05]  /*2c030*/  BSYNC B0 ;  /* 0x0000000000007941 */ /* 0x000fea0003800000 */
.L_x_2622:
[C---:B------:R-:W-:Y:S01]  /*2c040*/  ISETP.NE.AND P0, PT, R7.reuse, RZ, PT ;  /* 0x000000ff0700720c */ /* 0x040fe20003f05270 */
        /* <DEDUP_REMOVED lines=9> */
.L_x_2624:
        /* <DEDUP_REMOVED lines=8> */
.L_x_2625:
        /* <DEDUP_REMOVED lines=8> */
.L_x_2626:
        /* <DEDUP_REMOVED lines=8> */
.L_x_2627:
[----:B------:R-:W-:Y:S01]  /*2c260*/  IMAD.MOV.U32 R12, RZ, RZ, 0x1f ;  /* 0x0000001fff0c7424 */ /* 0x000fe200078e00ff */
[----:B------:R-:W-:Y:S02]  /*2c270*/  MOV R11, 0x1f ;  /* 0x0000001f000b7802 */ /* 0x000fe40000000f00 */
[----:B------:R-:W-:-:S04]  /*2c280*/  SEL R3, R14, RZ, P0 ;  /* 0x000000ff0e037207 */ /* 0x000fc80000000000 */
[----:B------:R-:W-:-:S05]  /*2c290*/  IADD3 R2, R6, R3, RZ ;  /* 0x0000000306027210 */ /* 0x000fca0007ffe0ff */
[----:B------:R-:W-:-:S07]  /*2c2a0*/  IMAD.MOV.U32 R13, RZ, RZ, R2 ;  /* 0x000000ffff0d7224 */ /* 0x000fce00078e0002 */
[----:B------:R-:W-:Y:S05]  /*2c2b0*/  WARPSYNC.COLLECTIVE R15, `(.L_x_2628) ;  /* 0x000000000f087348 */ /* 0x000fea0003c00000 */
[----:B------:R0:W1:Y:S02]  /*2c2c0*/  SHFL.IDX P6, R14, R13, R12, R11 ;  /* 0x0000000c0d0e7389 */ /* 0x00006400000c000b */
[----:B01----:R-:W-:Y:S01]  /*2c2d0*/  ENDCOLLECTIVE ;  /* 0x000000000000791b */ /* 0x003fe20003800000 */
.L_x_2628:
[----:B------:R-:W-:Y:S05]  /*2c2e0*/  BRA `(.L_x_2629) ;  /* 0xffffffd800507947 */ /* 0x000fea000383ffff */
.L_x_2521:
[----:B------:R-:W-:Y:S01]  /*2c2f0*/  BSSY B0, `(.L_x_2630) ;  /* 0x0000008000007945 */ /* 0x000fe20003800000 */
[----:B-----5:R-:W-:Y:S01]  /*2c300*/  IMAD.MOV.U32 R13, RZ, RZ, R17 ;  /* 0x000000ffff0d7224 */ /* 0x020fe200078e0011 */
[----:B------:R-:W-:Y:S01]  /*2c310*/  MOV R11, RZ ;  /* 0x000000ff000b7202 */ /* 0x000fe20000000f00 */
[----:B------:R-:W-:Y:S02]  /*2c320*/  IMAD.MOV.U32 R12, RZ, RZ, 0x1 ;  /* 0x00000001ff0c7424 */ /* 0x000fe400078e00ff */
[----:B------:R-:W-:-:S07]  /*2c330*/  IMAD.MOV.U32 R15, RZ, RZ, -0x1 ;  /* 0xffffffffff0f7424 */ /* 0x000fce00078e00ff */
[----:B01----:R-:W-:Y:S05]  /*2c340*/  WARPSYNC.COLLECTIVE R15, `(.L_x_2631) ;  /* 0x000000000f087348 */ /* 0x003fea0003c00000 */
[----:B------:R2:W3:Y:S02]  /*2c350*/  SHFL.UP P6, R14, R13, R12, R11 ;  /* 0x0400000c0d0e7389 */ /* 0x0004e400000c000b */
[----:B0123--:R-:W-:Y:S01]  /*2c360*/  ENDCOLLECTIVE ;  /* 0x000000000000791b */ /* 0x00ffe20003800000 */
.L_x_2631:
[----:B------:R-:W-:Y:S05]  /*2c370*/  BSYNC B0 ;  /* 0x0000000000007941 */ /* 0x000fea0003800000 */
.L_x_2630:
        /* <DEDUP_REMOVED lines=10> */
.L_x_2632:
        /* <DEDUP_REMOVED lines=8> */
.L_x_2633:
        /* <DEDUP_REMOVED lines=8> */
.L_x_2634:
        /* <DEDUP_REMOVED lines=8> */
.L_x_2635:
        /* <DEDUP_REMOVED lines=8> */
.L_x_2636:
[----:B------:R-:W-:Y:S05]  /*2c620*/  BRA `(.L_x_2637) ;  /* 0xffffffd800347947 */ /* 0x000fea000383ffff */
.L_x_2523:
[----:B------:R-:W-:Y:S01]  /*2c630*/  BSSY B0, `(.L_x_2638) ;  /* 0x0000006000007945 */ /* 0x000fe20003800000 */
[----:B------:R-:W-:Y:S01]  /*2c640*/  PLOP3.LUT P6, PT, P6, PT, PT, 0x8, 0x0 ;  /* 0x000000000000781c */ /* 0x000fe200037ce170 */
[----:B------:R-:W-:-:S12]  /*2c650*/  IMAD.MOV.U32 R15, RZ, RZ, -0x1 ;  /* 0xffffffffff0f7424 */ /* 0x000fd800078e00ff */
[----:B0-----:R-:W-:Y:S05]  /*2c660*/  WARPSYNC.COLLECTIVE R15, `(.L_x_2639) ;  /* 0x000000000f087348 */ /* 0x001fea0003c00000 */
[----:B------:R-:W-:Y:S01]  /*2c670*/  VOTE.ANY R14, PT, P6 ;  /* 0x00000000000e7806 */ /* 0x000fe200030e0100 */
[----:B0-----:R-:W-:Y:S06]  /*2c680*/  ENDCOLLECTIVE ;  /* 0x000000000000791b */ /* 0x001fec0003800000 */
.L_x_2639:
[----:B------:R-:W-:Y:S05]  /*2c690*/  BSYNC B0 ;  /* 0x0000000000007941 */ /* 0x000fea0003800000 */
.L_x_2638:
[----:B------:R-:W-:Y:S01]  /*2c6a0*/  IMAD.MOV.U32 R3, RZ, RZ, R14 ;  /* 0x000000ffff037224 */ /* 0x000fe200078e000e */
[----:B------:R-:W-:Y:S01]  /*2c6b0*/  MOV R13, R17 ;  /* 0x00000011000d7202 */ /* 0x000fe20000000f00 */
[----:B------:R-:W-:Y:S01]  /*2c6c0*/  IMAD.MOV.U32 R11, RZ, RZ, 0x1f ;  /* 0x0000001fff0b7424 */ /* 0x000fe200078e00ff */
[----:B------:R-:W-:Y:S01]  /*2c6d0*/  MOV R15, 0xffffffff ;  /* 0xffffffff000f7802 */ /* 0x000fe20000000f00 */
[----:B------:R-:W0:Y:S02]  /*2c6e0*/  POPC R6, R3 ;  /* 0x0000000300067309 */ /* 0x000e240000000000 */
[----:B0-----:R-:W-:-:S07]  /*2c6f0*/  IMAD.MOV.U32 R12, RZ, RZ, R6 ;  /* 0x000000ffff0c7224 */ /* 0x001fce00078e0006 */
[----:B------:R-:W-:Y:S05]  /*2c700*/  WARPSYNC.COLLECTIVE R15, `(.L_x_2640) ;  /* 0x000000000f087348 */ /* 0x000fea0003c00000 */
[----:B------:R0:W1:Y:S02]  /*2c710*/  SHFL.IDX P6, R14, R13, R12, R11 ;  /* 0x0000000c0d0e7389 */ /* 0x00006400000c000b */
[----:B01----:R-:W-:Y:S01]  /*2c720*/  ENDCOLLECTIVE ;  /* 0x000000000000791b */ /* 0x003fe20003800000 */
.L_x_2640:
[----:B------:R-:W-:Y:S01]  /*2c730*/  IMAD.MOV.U32 R17, RZ, RZ, R14 ;  /* 0x000000ffff117224 */ /* 0x000fe200078e000e */
[----:B------:R-:W-:Y:S06]  /*2c740*/  BRA `(.L_x_2641) ;  /* 0xffffffd800247947 */ /* 0x000fec000383ffff */
.L_x_2525:
[----:B------:R-:W-:Y:S01]  /*2c750*/  BSSY B0, `(.L_x_2642) ;  /* 0x0000007000007945 */ /* 0x000fe20003800000 */
[----:B------:R-:W-:Y:S01]  /*2c760*/  IMAD.MOV.U32 R13, RZ, RZ, R2 ;  /* 0x000000ffff0d7224 */ /* 0x000fe200078e0002 */
[----:B------:R-:W-:Y:S01]  /*2c770*/  MOV R11, 0x1f ;  /* 0x0000001f000b7802 */ /* 0x000fe20000000f00 */
[----:B------:R-:W-:-:S07]  /*2c780*/  IMAD.MOV.U32 R15, RZ, RZ, -0x1 ;  /* 0xffffffffff0f7424 */ /* 0x000fce00078e00ff */
[----:B012---:R-:W-:Y:S05]  /*2c790*/  WARPSYNC.COLLECTIVE R15, `(.L_x_2643) ;  /* 0x000000000f087348 */ /* 0x007fea0003c00000 */
[----:B------:R3:W4:Y:S02]  /*2c7a0*/  SHFL.IDX P6, R14, R13, R12, R11 ;  /* 0x0000000c0d0e7389 */ /* 0x00072400000c000b */
[----:B01234-:R-:W-:Y:S01]  /*2c7b0*/  ENDCOLLECTIVE ;  /* 0x000000000000791b */ /* 0x01ffe20003800000 */
.L_x_2643:
[----:B------:R-:W-:Y:S05]  /*2c7c0*/  BSYNC B0 ;  /* 0x0000000000007941 */ /* 0x000fea0003800000 */
.L_x_2642:
[----:B------:R-:W-:Y:S01]  /*2c7d0*/  IMAD.MOV.U32 R7, RZ, RZ, R14 ;  /* 0x000000ffff077224 */ /* 0x000fe200078e000e */
[----:B------:R-:W-:Y:S06]  /*2c7e0*/  BRA `(.L_x_2524) ;  /* 0xffffffd800187947 */ /* 0x000fec000383ffff */
.L_x_2529:
[----:B-1----:R1:W2:Y:S02]  /*2c7f0*/  SYNCS.PHASECHK.TRANS64.TRYWAIT P0, [R0+URZ+0x36820], R3 ;  /* 0x03682003000075a7 */ /* 0x0022a4000800017f */
[----:B--2---:R-:W-:Y:S05]  /*2c800*/  @!P0 NANOSLEEP.SYNCS 0x989680 ;  /* 0x009896800000895d */ /* 0x004fea0003900000 */
[----:B------:R-:W2:Y:S02]  /*2c810*/  @!P0 SYNCS.PHASECHK.TRANS64 P0, [R0+URZ+0x36820], R3 ;  /* 0x03682003000085a7 */ /* 0x000ea4000800007f */
[----:B--2---:R-:W-:Y:S05]  /*2c820*/  @!P0 BRA `(.L_x_2529) ;  /* 0xfffffffc00f08947 */ /* 0x004fea000383ffff */
[----:B------:R-:W-:Y:S05]  /*2c830*/  BRA `(.L_x_2644) ;  /* 0xffffffdc008c7947 */ /* 0x000fea000383ffff */
.L_x_2530:
[----:B------:R-:W2:Y:S01]  /*2c840*/  S2R R2, SR_TID.X ;  /* 0x0000000000027919 */ /* 0x000ea20000002100 */
[----:B------:R-:W-:Y:S01]  /*2c850*/  BSSY B0, `(.L_x_2645) ;  /* 0x000000a000007945 */ /* 0x000fe20003800000 */
[----:B------:R-:W-:Y:S01]  /*2c860*/  IMAD.MOV.U32 R12, RZ, RZ, RZ ;  /* 0x000000ffff0c7224 */ /* 0x000fe200078e00ff */
[----:B------:R-:W-:Y:S01]  /*2c870*/  MOV R15, 0xffffffff ;  /* 0xffffffff000f7802 */ /* 0x000fe20000000f00 */
[----:B0-----:R-:W-:Y:S01]  /*2c880*/  IMAD.MOV.U32 R11, RZ, RZ, 0x1f ;  /* 0x0000001fff0b7424 */ /* 0x001fe200078e00ff */
[----:B--2---:R-:W-:-:S04]  /*2c890*/  SHF.R.U32.HI R2, RZ, 0x5, R2 ;  /* 0x00000005ff027819 */ /* 0x004fc80000011602 */
[----:B------:R-:W-:-:S04]  /*2c8a0*/  LOP3.LUT R2, R2, 0x3, RZ, 0xc0, !PT ;  /* 0x0000000302027812 */ /* 0x000fc800078ec0ff */
[----:B------:R-:W-:-:S07]  /*2c8b0*/  MOV R13, R2 ;  /* 0x00000002000d7202 */ /* 0x000fce0000000f00 */
[----:B-1----:R-:W-:Y:S05]  /*2c8c0*/  WARPSYNC.COLLECTIVE R15, `(.L_x_2646) ;  /* 0x000000000f087348 */ /* 0x002fea0003c00000 */
[----:B------:R0:W2:Y:S02]  /*2c8d0*/  SHFL.IDX P6, R14, R13, R12, R11 ;  /* 0x0000000c0d0e7389 */ /* 0x0000a400000c000b */
[----:B012---:R-:W-:Y:S01]  /*2c8e0*/  ENDCOLLECTIVE ;  /* 0x000000000000791b */ /* 0x007fe20003800000 */
.L_x_2646:
[----:B------:R-:W-:Y:S05]  /*2c8f0*/  BSYNC B0 ;  /* 0x0000000000007941 */ /* 0x000fea0003800000 */
.L_x_2645:
[----:B------:R-:W-:Y:S05]  /*2c900*/  BRA `(.L_x_2647) ;  /* 0xffffffdc00747947 */ /* 0x000fea000383ffff */
.L_x_2531:
[----:B------:R-:W-:Y:S01]  /*2c910*/  BSSY B0, `(.L_x_2648) ;  /* 0x0000006000007945 */ /* 0x000fe20003800000 */
[----:B------:R-:W-:-:S07]  /*2c920*/  IMAD.MOV.U32 R15, RZ, RZ, -0x1 ;  /* 0xffffffffff0f7424 */ /* 0x000fce00078e00ff */
[----:B012---:R-:W-:Y:S05]  /*2c930*/  WARPSYNC.COLLECTIVE R15, `(.L_x_2649) ;  /* 0x000000000f0c7348 */ /* 0x007fea0003c00000 */
[----:B------:R-:W-:Y:S02]  /*2c940*/  ELECT P6, UR62, PT ;  /* 0x00000000003e782f */ /* 0x000fe400038c0000 */
[----:B------:R-:W-:Y:S01]  /*2c950*/  MOV R14, UR62 ;  /* 0x0000003e000e7c02 */ /* 0x000fe20008000f00 */
[----:B012---:R-:W-:Y:S10]  /*2c960*/  ENDCOLLECTIVE ;  /* 0x000000000000791b */ /* 0x007ff40003800000 */
.L_x_2649:
[----:B------:R-:W-:Y:S05]  /*2c970*/  BSYNC B0 ;  /* 0x0000000000007941 */ /* 0x000fea0003800000 */
.L_x_2648:
[----:B------:R-:W-:Y:S05]  /*2c980*/  BRA `(.L_x_2650) ;  /* 0xffffffdc00687947 */ /* 0x000fea000383ffff */
.L_x_2533:
[----:B-1----:R1:W2:Y:S02]  /*2c990*/  SYNCS.PHASECHK.TRANS64.TRYWAIT P0, [R6+URZ], R5 ;  /* 0x00000005060075a7 */ /* 0x0022a4000800017f */
[----:B--2---:R-:W-:Y:S05]  /*2c9a0*/  @!P0 NANOSLEEP.SYNCS 0x989680 ;  /* 0x009896800000895d */ /* 0x004fea0003900000 */
[----:B------:R-:W2:Y:S02]  /*2c9b0*/  @!P0 SYNCS.PHASECHK.TRANS64 P0, [R6+URZ], R5 ;  /* 0x00000005060085a7 */ /* 0x000ea4000800007f */
[----:B--2---:R-:W-:Y:S05]  /*2c9c0*/  @!P0 BRA `(.L_x_2533) ;  /* 0xfffffffc00f08947 */ /* 0x004fea000383ffff */
[----:B------:R-:W-:Y:S05]  /*2c9d0*/  BRA `(.L_x_2651) ;  /* 0xffffffdc00ac7947 */ /* 0x000fea000383ffff */
.L_x_2534:
[----:B--2---:R2:W3:Y:S02]  /*2c9e0*/  SYNCS.PHASECHK.TRANS64.TRYWAIT P0, [R7+URZ], R2 ;  /* 0x00000002070075a7 */ /* 0x0044e4000800017f */
[----:B---3--:R-:W-:Y:S05]  /*2c9f0*/  @!P0 NANOSLEEP.SYNCS 0x989680 ;  /* 0x009896800000895d */ /* 0x008fea0003900000 */
[----:B------:R-:W3:Y:S02]  /*2ca00*/  @!P0 SYNCS.PHASECHK.TRANS64 P0, [R7+URZ], R2 ;  /* 0x00000002070085a7 */ /* 0x000ee4000800007f */
[----:B---3--:R-:W-:Y:S05]  /*2ca10*/  @!P0 BRA `(.L_x_2534) ;  /* 0xfffffffc00f08947 */ /* 0x008fea000383ffff */
[----:B------:R-:W-:Y:S05]  /*2ca20*/  BRA `(.L_x_2652) ;  /* 0xffffffdc00a07947 */ /* 0x000fea000383ffff */
.L_x_2536:
[----:B---3--:R3:W4:Y:S02]  /*2ca30*/  SYNCS.PHASECHK.TRANS64.TRYWAIT P0, [R4+URZ], R5 ;  /* 0x00000005040075a7 */ /* 0x008724000800017f */
[----:B----4-:R-:W-:Y:S05]  /*2ca40*/  @!P0 NANOSLEEP.SYNCS 0x989680 ;  /* 0x009896800000895d */ /* 0x010fea0003900000 */
[----:B------:R-:W4:Y:S02]  /*2ca50*/  @!P0 SYNCS.PHASECHK.TRANS64 P0, [R4+URZ], R5 ;  /* 0x00000005040085a7 */ /* 0x000f24000800007f */
[----:B----4-:R-:W-:Y:S05]  /*2ca60*/  @!P0 BRA `(.L_x_2536) ;  /* 0xfffffffc00f08947 */ /* 0x010fea000383ffff */
[----:B------:R-:W-:Y:S05]  /*2ca70*/  BRA `(.L_x_2653) ;  /* 0xffffffdc00a87947 */ /* 0x000fea000383ffff */
.L_x_2654:
        /* <DEDUP_REMOVED lines=16> */
.L_x_2664:


//--------------------- .nv.global.init           --------------------------
	.section	.nv.global.init,"aw",@progbits
.nv.global.init:
	.type		$str$23,@object
	.size		$str$23,($str$24 - $str$23)
$str$23:
        /*0000*/ 	.byte	0x28, 0x61, 0x64, 0x64, 0x72, 0x65, 0x73, 0x73, 0x20, 0x26, 0x20, 0x6d, 0x61, 0x73, 0x6b, 0x29
        /*0010*/ 	.byte	0x20, 0x3d, 0x3d, 0x20, 0x30, 0x00
	.type		$str$24,@object
	.size		$str$24,(__unnamed_9 - $str$24)
$str$24:
        /*0016*/ 	.byte	0x2f, 0x74, 0x6d, 0x70, 0x2f, 0x6f, 0x73, 0x73, 0x5f, 0x6b, 0x65, 0x72, 0x6e, 0x65, 0x6c, 0x73
        /*0026*/ 	.byte	0x5f, 0x73, 0x72, 0x63, 0x2f, 0x66, 0x6c, 0x61, 0x73, 0x68, 0x5f, 0x61, 0x74, 0x74, 0x65, 0x6e
        /*0036*/ 	.byte	0x74, 0x69, 0x6f, 0x6e, 0x2f, 0x63, 0x73, 0x72, 0x63, 0x2f, 0x63, 0x75, 0x74, 0x6c, 0x61, 0x73
        /*0046*/ 	.byte	0x73, 0x2f, 0x69, 0x6e, 0x63, 0x6c, 0x75, 0x64, 0x65, 0x2f, 0x63, 0x75, 0x74, 0x65, 0x2f, 0x70
        /*0056*/ 	.byte	0x6f, 0x69, 0x6e, 0x74, 0x65, 0x72, 0x5f, 0x66, 0x6c, 0x61, 0x67, 0x67, 0x65, 0x64, 0x2e, 0x68
        /*0066*/ 	.byte	0x70, 0x70, 0x00
	.type		__unnamed_9,@object
	.size		__unnamed_9,(__unnamed_5 - __unnamed_9)
__unnamed_9:
        /* <DEDUP_REMOVED lines=24> */
	.type		__unnamed_5,@object
	.size		__unnamed_5,(__unnamed_4 - __unnamed_5)
__unnamed_5:
        /* <DEDUP_REMOVED lines=24> */
	.type		__unnamed_4,@object
	.size		__unnamed_4,(__unnamed_3 - __unnamed_4)
__unnamed_4:
        /* <DEDUP_REMOVED lines=24> */
	.type		__unnamed_3,@object
	.size		__unnamed_3,(__unnamed_7 - __unnamed_3)
__unnamed_3:
        /* <DEDUP_REMOVED lines=29> */
	.type		__unnamed_7,@object
	.size		__unnamed_7,(__unnamed_2 - __unnamed_7)
__unnamed_7:
        /* <DEDUP_REMOVED lines=29> */
	.type		__unnamed_2,@object
	.size		__unnamed_2,(__unnamed_8 - __unnamed_2)
__unnamed_2:
        /* <DEDUP_REMOVED lines=29> */
	.type		__unnamed_8,@object
	.size		__unnamed_8,(__unnamed_1 - __unnamed_8)
__unnamed_8:
        /* <DEDUP_REMOVED lines=29> */
	.type		__unnamed_1,@object
	.size		__unnamed_1,(__unnamed_6 - __unnamed_1)
__unnamed_1:
        /* <DEDUP_REMOVED lines=28> */
        /*0dd9*/ 	.byte	0x32, 0x31, 0x35, 0x30, 0x34, 0x3e, 0x3e, 0x3e, 0x3e, 0x3e, 0x20, 0x26, 0x5d, 0x00
	.type		__unnamed_6,@object
	.size		__unnamed_6,(.L_5 - __unnamed_6)
__unnamed_6:
        /* <DEDUP_REMOVED lines=29> */
.L_5:


//--------------------- .nv.shared._ZN7cutlass13device_kernelIN5flash11enable_sm90INS1_16FlashAttnFwdSm90INS1_25CollectiveMainloopFwdSm90ILi2EN4cute5tupleIJNS5_1CILi1EEES8_S8_EEENS6_IJNS7_ILi128EEENS7_ILi112EEENS7_ILi192EEEEEELi192ENS_6half_tEfNS_4arch4Sm90ELb0ELb0ELb0ELb0ELb0ELb0ELb0ELb1ELb1ELb0ELb0ELb0EEENS1_21CollectiveEpilogueFwdINS6_IJSA_SC_SB_EEES9_SE_SG_Li256ELb0ELb0ELb0ELb0EEENS1_29StaticPersistentTileSchedulerILb0EEEEEEEEEvNT_6ParamsE --------------------------
	.section	.nv.shared._ZN7cutlass13device_kernelIN5flash11enable_sm90INS1_16FlashAttnFwdSm90INS1_25CollectiveMainloopFwdSm90ILi2EN4cute5tupleIJNS5_1CILi1EEES8_S8_EEENS6_IJNS7_ILi128EEENS7_ILi112EEENS7_ILi192EEEEEELi192ENS_6half_tEfNS_4arch4Sm90ELb0ELb0ELb0ELb0ELb0ELb0ELb0ELb1ELb1ELb0ELb0ELb0EEENS1_21CollectiveEpilogueFwdINS6_IJSA_SC_SB_EEES9_SE_SG_Li256ELb0ELb0ELb0ELb0EEENS1_29StaticPersistentTileSchedulerILb0EEEEEEEEEvNT_6ParamsE,"aw",@nobits
	.sectionflags	@""
	.align	16
	.zero		1024


//--------------------- .nv.shared.reserved.0     --------------------------
	.section	.nv.shared.reserved.0,"aw",@nobits
	.weak		__nv_reservedSMEM_offset_0_alias
	.size		__nv_reservedSMEM_offset_0_alias, 0, 0
	.other		__nv_reservedSMEM_offset_0_alias,@"STO_CUDA_RESERVED_SHARED STV_DEFAULT"
__nv_reservedSMEM_offset_0_alias:
	.zero		0


//--------------------- .nv.global                --------------------------
	.section	.nv.global,"aw",@nobits
.nv.global:
	.type		_ZN66_INTERNAL_37122d08_30_flash_fwd_hdim192_fp16_sm90_cu_cf07d2ef_38304cute1_E,@object
	.size		_ZN66_INTERNAL_37122d08_30_flash_fwd_hdim192_fp16_sm90_cu_cf07d2ef_38304cute1_E,(_ZN66_INTERNAL_37122d08_30_flash_fwd_hdim192_fp16_sm90_cu_cf07d2ef_38304cuda3std3__45__cpo6cbeginE - _ZN66_INTERNAL_37122d08_30_flash_fwd_hdim192_fp16_sm90_cu_cf07d2ef_38304cute1_E)
_ZN66_INTERNAL_37122d08_30_flash_fwd_hdim192_fp16_sm90_cu_cf07d2ef_38304cute1_E:
	.zero		1
	.type		_ZN66_INTERNAL_37122d08_30_flash_fwd_hdim192_fp16_sm90_cu_cf07d2ef_38304cuda3std3__45__cpo6cbeginE,@object
	.size		_ZN66_INTERNAL_37122d08_30_flash_fwd_hdim192_fp16_sm90_cu_cf07d2ef_38304cuda3std3__45__cpo6cbeginE,(_ZN66_INTERNAL_37122d08_30_flash_fwd_hdim192_fp16_sm90_cu_cf07d2ef_38304cuda3std3__48in_placeE - _ZN66_INTERNAL_37122d08_30_flash_fwd_hdim192_fp16_sm90_cu_cf07d2ef_38304cuda3std3__45__cpo6cbeginE)
_ZN66_INTERNAL_37122d08_30_flash_fwd_hdim192_fp16_sm90_cu_cf07d2ef_38304cuda3std3__45__cpo6cbeginE:
	.zero		1
	.type		_ZN66_INTERNAL_37122d08_30_flash_fwd_hdim192_fp16_sm90_cu_cf07d2ef_38304cuda3std3__48in_placeE,@object
	.size		_ZN66_INTERNAL_37122d08_30_flash_fwd_hdim192_fp16_sm90_cu_cf07d2ef_38304cuda3std3__48in_placeE,(_ZN66_INTERNAL_37122d08_30_flash_fwd_hdim192_fp16_sm90_cu_cf07d2ef_38304cuda3std6ranges3__45__cpo9iter_moveE - _ZN66_INTERNAL_37122d08_30_flash_fwd_hdim192_fp16_sm90_cu_cf07d2ef_38304cuda3std3__48in_placeE)
_ZN66_INTERNAL_37122d08_30_flash_fwd_hdim192_fp16_sm90_cu_cf07d2ef_38304cuda3std3__48in_placeE:
	.zero		1
	.type		_ZN66_INTERNAL_37122d08_30_flash_fwd_hdim192_fp16_sm90_cu_cf07d2ef_38304cuda3std6ranges3__45__cpo9iter_moveE,@object
	.size		_ZN66_INTERNAL_37122d08_30_flash_fwd_hdim192_fp16_sm90_cu_cf07d2ef_38304cuda3std6ranges3__45__cpo9iter_moveE,(_ZN66_INTERNAL_37122d08_30_flash_fwd_hdim192_fp16_sm90_cu_cf07d2ef_38304cuda3std3__45__cpo5beginE - _ZN66_INTERNAL_37122d08_30_flash_fwd_hdim192_fp16_sm90_cu_cf07d2ef_38304cuda3std6ranges3__45__cpo9iter_moveE)
_ZN66_INTERNAL_37122d08_30_flash_fwd_hdim192_fp16_sm90_cu_cf07d2ef_38304cuda3std6ranges3__45__cpo9iter_moveE:
	.zero		1
	.type		_ZN66_INTERNAL_37122d08_30_flash_fwd_hdim192_fp16_sm90_cu_cf07d2ef_38304cuda3std3__45__cpo5beginE,@object
	.size		_ZN66_INTERNAL_37122d08_30_flash_fwd_hdim192_fp16_sm90_cu_cf07d2ef_38304cuda3std3__45__cpo5beginE,(_ZN66_INTERNAL_37122d08_30_flash_fwd_hdim192_fp16_sm90_cu_cf07d2ef_38304cuda3std3__468_GLOBAL__N__37122d08_30_flash_fwd_hdim192_fp16_sm90_cu_cf07d2ef_38306ignoreE - _ZN66_INTERNAL_37122d08_30_flash_fwd_hdim192_fp16_sm90_cu_cf07d2ef_38304cuda3std3__45__cpo5beginE)
_ZN66_INTERNAL_37122d08_30_flash_fwd_hdim192_fp16_sm90_cu_cf07d2ef_38304cuda3std3__45__cpo5beginE:
	.zero		1
	.type		_ZN66_INTERNAL_37122d08_30_flash_fwd_hdim192_fp16_sm90_cu_cf07d2ef_38304cuda3std3__468_GLOBAL__N__37122d08_30_flash_fwd_hdim192_fp16_sm90_cu_cf07d2ef_38306ignoreE,@object
	.size		_ZN66_INTERNAL_37122d08_30_flash_fwd_hdim192_fp16_sm90_cu_cf07d2ef_38304cuda3std3__468_GLOBAL__N__37122d08_30_flash_fwd_hdim192_fp16_sm90_cu_cf07d2ef_38306ignoreE,(_ZN66_INTERNAL_37122d08_30_flash_fwd_hdim192_fp16_sm90_cu_cf07d2ef_38304cute7productE - _ZN66_INTERNAL_37122d08_30_flash_fwd_hdim192_fp16_sm90_cu_cf07d2ef_38304cuda3std3__468_GLOBAL__N__37122d08_30_flash_fwd_hdim192_fp16_sm90_cu_cf07d2ef_38306ignoreE)
_ZN66_INTERNAL_37122d08_30_flash_fwd_hdim192_fp16_sm90_cu_cf07d2ef_38304cuda3std3__468_GLOBAL__N__37122d08_30_flash_fwd_hdim192_fp16_sm90_cu_cf07d2ef_38306ignoreE:
	.zero		1
	.type		_ZN66_INTERNAL_37122d08_30_flash_fwd_hdim192_fp16_sm90_cu_cf07d2ef_38304cute7productE,@object
	.size		_ZN66_INTERNAL_37122d08_30_flash_fwd_hdim192_fp16_sm90_cu_cf07d2ef_38304cute7productE,(_ZN66_INTERNAL_37122d08_30_flash_fwd_hdim192_fp16_sm90_cu_cf07d2ef_38304cuda3std3__45__cpo3endE - _ZN66_INTERNAL_37122d08_30_flash_fwd_hdim192_fp16_sm90_cu_cf07d2ef_38304cute7productE)
_ZN66_INTERNAL_37122d08_30_flash_fwd_hdim192_fp16_sm90_cu_cf07d2ef_38304cute7productE:
	.zero		1
	.type		_ZN66_INTERNAL_37122d08_30_flash_fwd_hdim192_fp16_sm90_cu_cf07d2ef_38304cuda3std3__45__cpo3endE,@object
	.size		_ZN66_INTERNAL_37122d08_30_flash_fwd_hdim192_fp16_sm90_cu_cf07d2ef_38304cuda3std3__45__cpo3endE,(_ZN66_INTERNAL_37122d08_30_flash_fwd_hdim192_fp16_sm90_cu_cf07d2ef_38304cuda3std3__419piecewise_constructE - _ZN66_INTERNAL_37122d08_30_flash_fwd_hdim192_fp16_sm90_cu_cf07d2ef_38304cuda3std3__45__cpo3endE)
_ZN66_INTERNAL_37122d08_30_flash_fwd_hdim192_fp16_sm90_cu_cf07d2ef_38304cuda3std3__45__cpo3endE:
	.zero		1
	.type		_ZN66_INTERNAL_37122d08_30_flash_fwd_hdim192_fp16_sm90_cu_cf07d2ef_38304cuda3std3__419piecewise_constructE,@object
	.size		_ZN66_INTERNAL_37122d08_30_flash_fwd_hdim192_fp16_sm90_cu_cf07d2ef_38304cuda3std3__419piecewise_constructE,(_ZN66_INTERNAL_37122d08_30_flash_fwd_hdim192_fp16_sm90_cu_cf07d2ef_38304cuda3std3__45__cpo4cendE - _ZN66_INTERNAL_37122d08_30_flash_fwd_hdim192_fp16_sm90_cu_cf07d2ef_38304cuda3std3__419piecewise_constructE)
_ZN66_INTERNAL_37122d08_30_flash_fwd_hdim192_fp16_sm90_cu_cf07d2ef_38304cuda3std3__419piecewise_constructE:
	.zero		1
	.type		_ZN66_INTERNAL_37122d08_30_flash_fwd_hdim192_fp16_sm90_cu_cf07d2ef_38304cuda3std3__45__cpo4cendE,@object
	.size		_ZN66_INTERNAL_37122d08_30_flash_fwd_hdim192_fp16_sm90_cu_cf07d2ef_38304cuda3std3__45__cpo4cendE,(_ZN66_INTERNAL_37122d08_30_flash_fwd_hdim192_fp16_sm90_cu_cf07d2ef_38304cuda3std6ranges3__45__cpo4swapE - _ZN66_INTERNAL_37122d08_30_flash_fwd_hdim192_fp16_sm90_cu_cf07d2ef_38304cuda3std3__45__cpo4cendE)
_ZN66_INTERNAL_37122d08_30_flash_fwd_hdim192_fp16_sm90_cu_cf07d2ef_38304cuda3std3__45__cpo4cendE:
	.zero		1
	.type		_ZN66_INTERNAL_37122d08_30_flash_fwd_hdim192_fp16_sm90_cu_cf07d2ef_38304cuda3std6ranges3__45__cpo4swapE,@object
	.size		_ZN66_INTERNAL_37122d08_30_flash_fwd_hdim192_fp16_sm90_cu_cf07d2ef_38304cuda3std6ranges3__45__cpo4swapE,(.L_16 - _ZN66_INTERNAL_37122d08_30_flash_fwd_hdim192_fp16_sm90_cu_cf07d2ef_38304cuda3std6ranges3__45__cpo4swapE)
_ZN66_INTERNAL_37122d08_30_flash_fwd_hdim192_fp16_sm90_cu_cf07d2ef_38304cuda3std6ranges3__45__cpo4swapE:
	.zero		1
.L_16:


//--------------------- .nv.shared._ZN7cutlass13device_kernelIN5flash11enable_sm90INS1_16FlashAttnFwdSm90INS1_25CollectiveMainloopFwdSm90ILi2EN4cute5tupleIJNS5_1CILi2EEENS7_ILi1EEES9_EEENS6_IJNS7_ILi128EEENS7_ILi112EEENS7_ILi192EEEEEELi192ENS_6half_tEfNS_4arch4Sm90ELb0ELb0ELb0ELb0ELb0ELb0ELb0ELb1ELb1ELb0ELb0ELb0EEENS1_21CollectiveEpilogueFwdINS6_IJSB_SD_SC_EEESA_SF_SH_Li256ELb0ELb0ELb0ELb0EEENS1_29StaticPersistentTileSchedulerILb0EEEEEEEEEvNT_6ParamsE --------------------------
	.section	.nv.shared._ZN7cutlass13device_kernelIN5flash11enable_sm90INS1_16FlashAttnFwdSm90INS1_25CollectiveMainloopFwdSm90ILi2EN4cute5tupleIJNS5_1CILi2EEENS7_ILi1EEES9_EEENS6_IJNS7_ILi128EEENS7_ILi112EEENS7_ILi192EEEEEELi192ENS_6half_tEfNS_4arch4Sm90ELb0ELb0ELb0ELb0ELb0ELb0ELb0ELb1ELb1ELb0ELb0ELb0EEENS1_21CollectiveEpilogueFwdINS6_IJSB_SD_SC_EEESA_SF_SH_Li256ELb0ELb0ELb0ELb0EEENS1_29StaticPersistentTileSchedulerILb0EEEEEEEEEvNT_6ParamsE,"aw",@nobits
	.sectionflags	@""
	.align	16
	.zero		1024


//--------------------- .nv.shared._ZN7cutlass13device_kernelIN5flash11enable_sm90INS1_16FlashAttnFwdSm90INS1_25CollectiveMainloopFwdSm90ILi2EN4cute5tupleIJNS5_1CILi1EEES8_S8_EEENS6_IJNS7_ILi128EEENS7_ILi112EEENS7_ILi192EEEEEELi192ENS_6half_tEfNS_4arch4Sm90ELb0ELb0ELb0ELb1ELb0ELb0ELb0ELb1ELb1ELb0ELb0ELb0EEENS1_21CollectiveEpilogueFwdINS6_IJSA_SC_SB_EEES9_SE_SG_Li256ELb1ELb0ELb0ELb0EEENS1_36VarlenDynamicPersistentTileSchedulerILi128ELi112ELi256ELi32ELb0ELb0ELb1ELb0ELb1ELb1EEEEEEEEEvNT_6ParamsE --------------------------
	.section	.nv.shared._ZN7cutlass13device_kernelIN5flash11enable_sm90INS1_16FlashAttnFwdSm90INS1_25CollectiveMainloopFwdSm90ILi2EN4cute5tupleIJNS5_1CILi1EEES8_S8_EEENS6_IJNS7_ILi128EEENS7_ILi112EEENS7_ILi192EEEEEELi192ENS_6half_tEfNS_4arch4Sm90ELb0ELb0ELb0ELb1ELb0ELb0ELb0ELb1ELb1ELb0ELb0ELb0EEENS1_21CollectiveEpilogueFwdINS6_IJSA_SC_SB_EEES9_SE_SG_Li256ELb1ELb0ELb0ELb0EEENS1_36VarlenDynamicPersistentTileSchedulerILi128ELi112ELi256ELi32ELb0ELb0ELb1ELb0ELb1ELb1EEEEEEEEEvNT_6ParamsE,"aw",@nobits
	.sectionflags	@""
	.align	16
	.zero		1024


//--------------------- .nv.shared._ZN7cutlass13device_kernelIN5flash11enable_sm90INS1_16FlashAttnFwdSm90INS1_25CollectiveMainloopFwdSm90ILi2EN4cute5tupleIJNS5_1CILi1EEES8_S8_EEENS6_IJNS7_ILi128EEENS7_ILi112EEENS7_ILi192EEEEEELi192ENS_6half_tEfNS_4arch4Sm90ELb0ELb0ELb0ELb1ELb0ELb1ELb0ELb1ELb1ELb0ELb0ELb0EEENS1_21CollectiveEpilogueFwdINS6_IJSA_SC_SB_EEES9_SE_SG_Li256ELb1ELb0ELb0ELb0EEENS1_36VarlenDynamicPersistentTileSchedulerILi128ELi112ELi256ELi32ELb0ELb0ELb1ELb0ELb1ELb1EEEEEEEEEvNT_6ParamsE --------------------------
	.section	.nv.shared._ZN7cutlass13device_kernelIN5flash11enable_sm90INS1_16FlashAttnFwdSm90INS1_25CollectiveMainloopFwdSm90ILi2EN4cute5tupleIJNS5_1CILi1EEES8_S8_EEENS6_IJNS7_ILi128EEENS7_ILi112EEENS7_ILi192EEEEEELi192ENS_6half_tEfNS_4arch4Sm90ELb0ELb0ELb0ELb1ELb0ELb1ELb0ELb1ELb1ELb0ELb0ELb0EEENS1_21CollectiveEpilogueFwdINS6_IJSA_SC_SB_EEES9_SE_SG_Li256ELb1ELb0ELb0ELb0EEENS1_36VarlenDynamicPersistentTileSchedulerILi128ELi112ELi256ELi32ELb0ELb0ELb1ELb0ELb1ELb1EEEEEEEEEvNT_6ParamsE,"aw",@nobits
	.sectionflags	@""
	.align	16
	.zero		1024


//--------------------- .nv.shared._ZN7cutlass13device_kernelIN5flash11enable_sm90INS1_16FlashAttnFwdSm90INS1_25CollectiveMainloopFwdSm90ILi2EN4cute5tupleIJNS5_1CILi1EEES8_S8_EEENS6_IJNS7_ILi128EEENS7_ILi96EEENS7_ILi192EEEEEELi192ENS_6half_tEfNS_4arch4Sm90ELb0ELb1ELb0ELb0ELb0ELb0ELb0ELb1ELb1ELb0ELb0ELb0EEENS1_21CollectiveEpilogueFwdINS6_IJSA_SC_SB_EEES9_SE_SG_Li256ELb0ELb0ELb0ELb0EEENS1_30DynamicPersistentTileSchedulerILi256ELi32ELb0ELb0ELb1EEEEEEEEEvNT_6ParamsE --------------------------
	.section	.nv.shared._ZN7cutlass13device_kernelIN5flash11enable_sm90INS1_16FlashAttnFwdSm90INS1_25CollectiveMainloopFwdSm90ILi2EN4cute5tupleIJNS5_1CILi1EEES8_S8_EEENS6_IJNS7_ILi128EEENS7_ILi96EEENS7_ILi192EEEEEELi192ENS_6half_tEfNS_4arch4Sm90ELb0ELb1ELb0ELb0ELb0ELb0ELb0ELb1ELb1ELb0ELb0ELb0EEENS1_21CollectiveEpilogueFwdINS6_IJSA_SC_SB_EEES9_SE_SG_Li256ELb0ELb0ELb0ELb0EEENS1_30DynamicPersistentTileSchedulerILi256ELi32ELb0ELb0ELb1EEEEEEEEEvNT_6ParamsE,"aw",@nobits
	.sectionflags	@""
	.align	16
	.zero		1024


//--------------------- .nv.shared._ZN7cutlass13device_kernelIN5flash11enable_sm90INS1_16FlashAttnFwdSm90INS1_25CollectiveMainloopFwdSm90ILi2EN4cute5tupleIJNS5_1CILi1EEES8_S8_EEENS6_IJNS7_ILi128EEENS7_ILi96EEENS7_ILi192EEEEEELi192ENS_6half_tEfNS_4arch4Sm90ELb0ELb1ELb0ELb1ELb0ELb0ELb0ELb1ELb1ELb0ELb0ELb0EEENS1_21CollectiveEpilogueFwdINS6_IJSA_SC_SB_EEES9_SE_SG_Li256ELb1ELb0ELb0ELb0EEENS1_36VarlenDynamicPersistentTileSchedulerILi128ELi96ELi256ELi32ELb0ELb0ELb1ELb1ELb0ELb1EEEEEEEEEvNT_6ParamsE --------------------------
	.section	.nv.shared._ZN7cutlass13device_kernelIN5flash11enable_sm90INS1_16FlashAttnFwdSm90INS1_25CollectiveMainloopFwdSm90ILi2EN4cute5tupleIJNS5_1CILi1EEES8_S8_EEENS6_IJNS7_ILi128EEENS7_ILi96EEENS7_ILi192EEEEEELi192ENS_6half_tEfNS_4arch4Sm90ELb0ELb1ELb0ELb1ELb0ELb0ELb0ELb1ELb1ELb0ELb0ELb0EEENS1_21CollectiveEpilogueFwdINS6_IJSA_SC_SB_EEES9_SE_SG_Li256ELb1ELb0ELb0ELb0EEENS1_36VarlenDynamicPersistentTileSchedulerILi128ELi96ELi256ELi32ELb0ELb0ELb1ELb1ELb0ELb1EEEEEEEEEvNT_6ParamsE,"aw",@nobits
	.sectionflags	@""
	.align	16
	.zero		1024


//--------------------- .nv.shared._ZN7cutlass13device_kernelIN5flash11enable_sm90INS1_16FlashAttnFwdSm90INS1_25CollectiveMainloopFwdSm90ILi2EN4cute5tupleIJNS5_1CILi1EEES8_S8_EEENS6_IJNS7_ILi128EEENS7_ILi96EEENS7_ILi192EEEEEELi192ENS_6half_tEfNS_4arch4Sm90ELb0ELb1ELb0ELb1ELb0ELb1ELb0ELb1ELb1ELb0ELb0ELb0EEENS1_21CollectiveEpilogueFwdINS6_IJSA_SC_SB_EEES9_SE_SG_Li256ELb1ELb0ELb0ELb0EEENS1_36VarlenDynamicPersistentTileSchedulerILi128ELi96ELi256ELi32ELb0ELb0ELb1ELb1ELb0ELb1EEEEEEEEEvNT_6ParamsE --------------------------
	.section	.nv.shared._ZN7cutlass13device_kernelIN5flash11enable_sm90INS1_16FlashAttnFwdSm90INS1_25CollectiveMainloopFwdSm90ILi2EN4cute5tupleIJNS5_1CILi1EEES8_S8_EEENS6_IJNS7_ILi128EEENS7_ILi96EEENS7_ILi192EEEEEELi192ENS_6half_tEfNS_4arch4Sm90ELb0ELb1ELb0ELb1ELb0ELb1ELb0ELb1ELb1ELb0ELb0ELb0EEENS1_21CollectiveEpilogueFwdINS6_IJSA_SC_SB_EEES9_SE_SG_Li256ELb1ELb0ELb0ELb0EEENS1_36VarlenDynamicPersistentTileSchedulerILi128ELi96ELi256ELi32ELb0ELb0ELb1ELb1ELb0ELb1EEEEEEEEEvNT_6ParamsE,"aw",@nobits
	.sectionflags	@""
	.align	16
	.zero		1024


//--------------------- .nv.shared._ZN7cutlass13device_kernelIN5flash11enable_sm90INS1_16FlashAttnFwdSm90INS1_25CollectiveMainloopFwdSm90ILi2EN4cute5tupleIJNS5_1CILi1EEES8_S8_EEENS6_IJNS7_ILi128EEENS7_ILi112EEENS7_ILi192EEEEEELi192ENS_6half_tEfNS_4arch4Sm90ELb1ELb0ELb0ELb0ELb0ELb0ELb0ELb1ELb1ELb0ELb0ELb0EEENS1_21CollectiveEpilogueFwdINS6_IJSA_SC_SB_EEES9_SE_SG_Li256ELb0ELb0ELb0ELb0EEENS1_30DynamicPersistentTileSchedulerILi256ELi32ELb0ELb0ELb1EEEEEEEEEvNT_6ParamsE --------------------------
	.section	.nv.shared._ZN7cutlass13device_kernelIN5flash11enable_sm90INS1_16FlashAttnFwdSm90INS1_25CollectiveMainloopFwdSm90ILi2EN4cute5tupleIJNS5_1CILi1EEES8_S8_EEENS6_IJNS7_ILi128EEENS7_ILi112EEENS7_ILi192EEEEEELi192ENS_6half_tEfNS_4arch4Sm90ELb1ELb0ELb0ELb0ELb0ELb0ELb0ELb1ELb1ELb0ELb0ELb0EEENS1_21CollectiveEpilogueFwdINS6_IJSA_SC_SB_EEES9_SE_SG_Li256ELb0ELb0ELb0ELb0EEENS1_30DynamicPersistentTileSchedulerILi256ELi32ELb0ELb0ELb1EEEEEEEEEvNT_6ParamsE,"aw",@nobits
	.sectionflags	@""
	.align	16
	.zero		1024


//--------------------- .nv.shared._ZN7cutlass13device_kernelIN5flash11enable_sm90INS1_16FlashAttnFwdSm90INS1_25CollectiveMainloopFwdSm90ILi2EN4cute5tupleIJNS5_1CILi1EEES8_S8_EEENS6_IJNS7_ILi128EEENS7_ILi112EEENS7_ILi192EEEEEELi192ENS_6half_tEfNS_4arch4Sm90ELb1ELb0ELb0ELb1ELb0ELb0ELb0ELb1ELb1ELb0ELb0ELb0EEENS1_21CollectiveEpilogueFwdINS6_IJSA_SC_SB_EEES9_SE_SG_Li256ELb1ELb0ELb0ELb0EEENS1_36VarlenDynamicPersistentTileSchedulerILi128ELi112ELi256ELi32ELb0ELb0ELb1ELb1ELb1ELb1EEEEEEEEEvNT_6ParamsE --------------------------
	.section	.nv.shared._ZN7cutlass13device_kernelIN5flash11enable_sm90INS1_16FlashAttnFwdSm90INS1_25CollectiveMainloopFwdSm90ILi2EN4cute5tupleIJNS5_1CILi1EEES8_S8_EEENS6_IJNS7_ILi128EEENS7_ILi112EEENS7_ILi192EEEEEELi192ENS_6half_tEfNS_4arch4Sm90ELb1ELb0ELb0ELb1ELb0ELb0ELb0ELb1ELb1ELb0ELb0ELb0EEENS1_21CollectiveEpilogueFwdINS6_IJSA_SC_SB_EEES9_SE_SG_Li256ELb1ELb0ELb0ELb0EEENS1_36VarlenDynamicPersistentTileSchedulerILi128ELi112ELi256ELi32ELb0ELb0ELb1ELb1ELb1ELb1EEEEEEEEEvNT_6ParamsE,"aw",@nobits
	.sectionflags	@""
	.align	16
	.zero		1024


//--------------------- .nv.shared._ZN7cutlass13device_kernelIN5flash11enable_sm90INS1_16FlashAttnFwdSm90INS1_25CollectiveMainloopFwdSm90ILi2EN4cute5tupleIJNS5_1CILi1EEES8_S8_EEENS6_IJNS7_ILi128EEENS7_ILi112EEENS7_ILi192EEEEEELi192ENS_6half_tEfNS_4arch4Sm90ELb1ELb0ELb0ELb1ELb0ELb1ELb0ELb1ELb1ELb0ELb0ELb0EEENS1_21CollectiveEpilogueFwdINS6_IJSA_SC_SB_EEES9_SE_SG_Li256ELb1ELb0ELb0ELb0EEENS1_36VarlenDynamicPersistentTileSchedulerILi128ELi112ELi256ELi32ELb0ELb0ELb1ELb1ELb1ELb1EEEEEEEEEvNT_6ParamsE --------------------------
	.section	.nv.shared._ZN7cutlass13device_kernelIN5flash11enable_sm90INS1_16FlashAttnFwdSm90INS1_25CollectiveMainloopFwdSm90ILi2EN4cute5tupleIJNS5_1CILi1EEES8_S8_EEENS6_IJNS7_ILi128EEENS7_ILi112EEENS7_ILi192EEEEEELi192ENS_6half_tEfNS_4arch4Sm90ELb1ELb0ELb0ELb1ELb0ELb1ELb0ELb1ELb1ELb0ELb0ELb0EEENS1_21CollectiveEpilogueFwdINS6_IJSA_SC_SB_EEES9_SE_SG_Li256ELb1ELb0ELb0ELb0EEENS1_36VarlenDynamicPersistentTileSchedulerILi128ELi112ELi256ELi32ELb0ELb0ELb1ELb1ELb1ELb1EEEEEEEEEvNT_6ParamsE,"aw",@nobits
	.sectionflags	@""
	.align	16
	.zero		1024


//--------------------- .nv.constant0._ZN7cutlass13device_kernelIN5flash11enable_sm90INS1_16FlashAttnFwdSm90INS1_25CollectiveMainloopFwdSm90ILi2EN4cute5tupleIJNS5_1CILi1EEES8_S8_EEENS6_IJNS7_ILi128EEENS7_ILi112EEENS7_ILi192EEEEEELi192ENS_6half_tEfNS_4arch4Sm90ELb0ELb0ELb0ELb0ELb0ELb0ELb0ELb1ELb1ELb0ELb0ELb0EEENS1_21CollectiveEpilogueFwdINS6_IJSA_SC_SB_EEES9_SE_SG_Li256ELb0ELb0ELb0ELb0EEENS1_29StaticPersistentTileSchedulerILb0EEEEEEEEEvNT_6ParamsE --------------------------
	.section	.nv.constant0._ZN7cutlass13device_kernelIN5flash11enable_sm90INS1_16FlashAttnFwdSm90INS1_25CollectiveMainloopFwdSm90ILi2EN4cute5tupleIJNS5_1CILi1EEES8_S8_EEENS6_IJNS7_ILi128EEENS7_ILi112EEENS7_ILi192EEEEEELi192ENS_6half_tEfNS_4arch4Sm90ELb0ELb0ELb0ELb0ELb0ELb0ELb0ELb1ELb1ELb0ELb0ELb0EEENS1_21CollectiveEpilogueFwdINS6_IJSA_SC_SB_EEES9_SE_SG_Li256ELb0ELb0ELb0ELb0EEENS1_29StaticPersistentTileSchedulerILb0EEEEEEEEEvNT_6ParamsE,"a",@progbits
	.sectionflags	@""
	.align	4
.nv.constant0._ZN7cutlass13device_kernelIN5flash11enable_sm90INS1_16FlashAttnFwdSm90INS1_25CollectiveMainloopFwdSm90ILi2EN4cute5tupleIJNS5_1CILi1EEES8_S8_EEENS6_IJNS7_ILi128EEENS7_ILi112EEENS7_ILi192EEEEEELi192ENS_6half_tEfNS_4arch4Sm90ELb0ELb0ELb0ELb0ELb0ELb0ELb0ELb1ELb1ELb0ELb0ELb0EEENS1_21CollectiveEpilogueFwdINS6_IJSA_SC_SB_EEES9_SE_SG_Li256ELb0ELb0ELb0ELb0EEENS1_29StaticPersistentTileSchedulerILb0EEEEEEEEEvNT_6ParamsE:
	.zero		3584


//--------------------- .nv.constant0._ZN7cutlass13device_kernelIN5flash11enable_sm90INS1_16FlashAttnFwdSm90INS1_25CollectiveMainloopFwdSm90ILi2EN4cute5tupleIJNS5_1CILi2EEENS7_ILi1EEES9_EEENS6_IJNS7_ILi128EEENS7_ILi112EEENS7_ILi192EEEEEELi192ENS_6half_tEfNS_4arch4Sm90ELb0ELb0ELb0ELb0ELb0ELb0ELb0ELb1ELb1ELb0ELb0ELb0EEENS1_21CollectiveEpilogueFwdINS6_IJSB_SD_SC_EEESA_SF_SH_Li256ELb0ELb0ELb0ELb0EEENS1_29StaticPersistentTileSchedulerILb0EEEEEEEEEvNT_6ParamsE --------------------------
	.section	.nv.constant0._ZN7cutlass13device_kernelIN5flash11enable_sm90INS1_16FlashAttnFwdSm90INS1_25CollectiveMainloopFwdSm90ILi2EN4cute5tupleIJNS5_1CILi2EEENS7_ILi1EEES9_EEENS6_IJNS7_ILi128EEENS7_ILi112EEENS7_ILi192EEEEEELi192ENS_6half_tEfNS_4arch4Sm90ELb0ELb0ELb0ELb0ELb0ELb0ELb0ELb1ELb1ELb0ELb0ELb0EEENS1_21CollectiveEpilogueFwdINS6_IJSB_SD_SC_EEESA_SF_SH_Li256ELb0ELb0ELb0ELb0EEENS1_29StaticPersistentTileSchedulerILb0EEEEEEEEEvNT_6ParamsE,"a",@progbits
	.sectionflags	@""
	.align	4
.nv.constant0._ZN7cutlass13device_kernelIN5flash11enable_sm90INS1_16FlashAttnFwdSm90INS1_25CollectiveMainloopFwdSm90ILi2EN4cute5tupleIJNS5_1CILi2EEENS7_ILi1EEES9_EEENS6_IJNS7_ILi128EEENS7_ILi112EEENS7_ILi192EEEEEELi192ENS_6half_tEfNS_4arch4Sm90ELb0ELb0ELb0ELb0ELb0ELb0ELb0ELb1ELb1ELb0ELb0ELb0EEENS1_21CollectiveEpilogueFwdINS6_IJSB_SD_SC_EEESA_SF_SH_Li256ELb0ELb0ELb0ELb0EEENS1_29StaticPersistentTileSchedulerILb0EEEEEEEEEvNT_6ParamsE:
	.zero		3584


//--------------------- .nv.constant0._ZN7cutlass13device_kernelIN5flash11enable_sm90INS1_16FlashAttnFwdSm90INS1_25CollectiveMainloopFwdSm90ILi2EN4cute5tupleIJNS5_1CILi1EEES8_S8_EEENS6_IJNS7_ILi128EEENS7_ILi112EEENS7_ILi192EEEEEELi192ENS_6half_tEfNS_4arch4Sm90ELb0ELb0ELb0ELb1ELb0ELb0ELb0ELb1ELb1ELb0ELb0ELb0EEENS1_21CollectiveEpilogueFwdINS6_IJSA_SC_SB_EEES9_SE_SG_Li256ELb1ELb0ELb0ELb0EEENS1_36VarlenDynamicPersistentTileSchedulerILi128ELi112ELi256ELi32ELb0ELb0ELb1ELb0ELb1ELb1EEEEEEEEEvNT_6ParamsE --------------------------
	.section	.nv.constant0._ZN7cutlass13device_kernelIN5flash11enable_sm90INS1_16FlashAttnFwdSm90INS1_25CollectiveMainloopFwdSm90ILi2EN4cute5tupleIJNS5_1CILi1EEES8_S8_EEENS6_IJNS7_ILi128EEENS7_ILi112EEENS7_ILi192EEEEEELi192ENS_6half_tEfNS_4arch4Sm90ELb0ELb0ELb0ELb1ELb0ELb0ELb0ELb1ELb1ELb0ELb0ELb0EEENS1_21CollectiveEpilogueFwdINS6_IJSA_SC_SB_EEES9_SE_SG_Li256ELb1ELb0ELb0ELb0EEENS1_36VarlenDynamicPersistentTileSchedulerILi128ELi112ELi256ELi32ELb0ELb0ELb1ELb0ELb1ELb1EEEEEEEEEvNT_6ParamsE,"a",@progbits
	.sectionflags	@""
	.align	4
.nv.constant0._ZN7cutlass13device_kernelIN5flash11enable_sm90INS1_16FlashAttnFwdSm90INS1_25CollectiveMainloopFwdSm90ILi2EN4cute5tupleIJNS5_1CILi1EEES8_S8_EEENS6_IJNS7_ILi128EEENS7_ILi112EEENS7_ILi192EEEEEELi192ENS_6half_tEfNS_4arch4Sm90ELb0ELb0ELb0ELb1ELb0ELb0ELb0ELb1ELb1ELb0ELb0ELb0EEENS1_21CollectiveEpilogueFwdINS6_IJSA_SC_SB_EEES9_SE_SG_Li256ELb1ELb0ELb0ELb0EEENS1_36VarlenDynamicPersistentTileSchedulerILi128ELi112ELi256ELi32ELb0ELb0ELb1ELb0ELb1ELb1EEEEEEEEEvNT_6ParamsE:
	.zero		3200


//--------------------- .nv.constant0._ZN7cutlass13device_kernelIN5flash11enable_sm90INS1_16FlashAttnFwdSm90INS1_25CollectiveMainloopFwdSm90ILi2EN4cute5tupleIJNS5_1CILi1EEES8_S8_EEENS6_IJNS7_ILi128EEENS7_ILi112EEENS7_ILi192EEEEEELi192ENS_6half_tEfNS_4arch4Sm90ELb0ELb0ELb0ELb1ELb0ELb1ELb0ELb1ELb1ELb0ELb0ELb0EEENS1_21CollectiveEpilogueFwdINS6_IJSA_SC_SB_EEES9_SE_SG_Li256ELb1ELb0ELb0ELb0EEENS1_36VarlenDynamicPersistentTileSchedulerILi128ELi112ELi256ELi32ELb0ELb0ELb1ELb0ELb1ELb1EEEEEEEEEvNT_6ParamsE --------------------------
	.section	.nv.constant0._ZN7cutlass13device_kernelIN5flash11enable_sm90INS1_16FlashAttnFwdSm90INS1_25CollectiveMainloopFwdSm90ILi2EN4cute5tupleIJNS5_1CILi1EEES8_S8_EEENS6_IJNS7_ILi128EEENS7_ILi112EEENS7_ILi192EEEEEELi192ENS_6half_tEfNS_4arch4Sm90ELb0ELb0ELb0ELb1ELb0ELb1ELb0ELb1ELb1ELb0ELb0ELb0EEENS1_21CollectiveEpilogueFwdINS6_IJSA_SC_SB_EEES9_SE_SG_Li256ELb1ELb0ELb0ELb0EEENS1_36VarlenDynamicPersistentTileSchedulerILi128ELi112ELi256ELi32ELb0ELb0ELb1ELb0ELb1ELb1EEEEEEEEEvNT_6ParamsE,"a",@progbits
	.sectionflags	@""
	.align	4
.nv.constant0._ZN7cutlass13device_kernelIN5flash11enable_sm90INS1_16FlashAttnFwdSm90INS1_25CollectiveMainloopFwdSm90ILi2EN4cute5tupleIJNS5_1CILi1EEES8_S8_EEENS6_IJNS7_ILi128EEENS7_ILi112EEENS7_ILi192EEEEEELi192ENS_6half_tEfNS_4arch4Sm90ELb0ELb0ELb0ELb1ELb0ELb1ELb0ELb1ELb1ELb0ELb0ELb0EEENS1_21CollectiveEpilogueFwdINS6_IJSA_SC_SB_EEES9_SE_SG_Li256ELb1ELb0ELb0ELb0EEENS1_36VarlenDynamicPersistentTileSchedulerILi128ELi112ELi256ELi32ELb0ELb0ELb1ELb0ELb1ELb1EEEEEEEEEvNT_6ParamsE:
	.zero		3200


//--------------------- .nv.constant0._ZN7cutlass13device_kernelIN5flash11enable_sm90INS1_16FlashAttnFwdSm90INS1_25CollectiveMainloopFwdSm90ILi2EN4cute5tupleIJNS5_1CILi1EEES8_S8_EEENS6_IJNS7_ILi128EEENS7_ILi96EEENS7_ILi192EEEEEELi192ENS_6half_tEfNS_4arch4Sm90ELb0ELb1ELb0ELb0ELb0ELb0ELb0ELb1ELb1ELb0ELb0ELb0EEENS1_21CollectiveEpilogueFwdINS6_IJSA_SC_SB_EEES9_SE_SG_Li256ELb0ELb0ELb0ELb0EEENS1_30DynamicPersistentTileSchedulerILi256ELi32ELb0ELb0ELb1EEEEEEEEEvNT_6ParamsE --------------------------
	.section	.nv.constant0._ZN7cutlass13device_kernelIN5flash11enable_sm90INS1_16FlashAttnFwdSm90INS1_25CollectiveMainloopFwdSm90ILi2EN4cute5tupleIJNS5_1CILi1EEES8_S8_EEENS6_IJNS7_ILi128EEENS7_ILi96EEENS7_ILi192EEEEEELi192ENS_6half_tEfNS_4arch4Sm90ELb0ELb1ELb0ELb0ELb0ELb0ELb0ELb1ELb1ELb0ELb0ELb0EEENS1_21CollectiveEpilogueFwdINS6_IJSA_SC_SB_EEES9_SE_SG_Li256ELb0ELb0ELb0ELb0EEENS1_30DynamicPersistentTileSchedulerILi256ELi32ELb0ELb0ELb1EEEEEEEEEvNT_6ParamsE,"a",@progbits
	.sectionflags	@""
	.align	4
.nv.constant0._ZN7cutlass13device_kernelIN5flash11enable_sm90INS1_16FlashAttnFwdSm90INS1_25CollectiveMainloopFwdSm90ILi2EN4cute5tupleIJNS5_1CILi1EEES8_S8_EEENS6_IJNS7_ILi128EEENS7_ILi96EEENS7_ILi192EEEEEELi192ENS_6half_tEfNS_4arch4Sm90ELb0ELb1ELb0ELb0ELb0ELb0ELb0ELb1ELb1ELb0ELb0ELb0EEENS1_21CollectiveEpilogueFwdINS6_IJSA_SC_SB_EEES9_SE_SG_Li256ELb0ELb0ELb0ELb0EEENS1_30DynamicPersistentTileSchedulerILi256ELi32ELb0ELb0ELb1EEEEEEEEEvNT_6ParamsE:
	.zero		3584


//--------------------- .nv.constant0._ZN7cutlass13device_kernelIN5flash11enable_sm90INS1_16FlashAttnFwdSm90INS1_25CollectiveMainloopFwdSm90ILi2EN4cute5tupleIJNS5_1CILi1EEES8_S8_EEENS6_IJNS7_ILi128EEENS7_ILi96EEENS7_ILi192EEEEEELi192ENS_6half_tEfNS_4arch4Sm90ELb0ELb1ELb0ELb1ELb0ELb0ELb0ELb1ELb1ELb0ELb0ELb0EEENS1_21CollectiveEpilogueFwdINS6_IJSA_SC_SB_EEES9_SE_SG_Li256ELb1ELb0ELb0ELb0EEENS1_36VarlenDynamicPersistentTileSchedulerILi128ELi96ELi256ELi32ELb0ELb0ELb1ELb1ELb0ELb1EEEEEEEEEvNT_6ParamsE --------------------------
	.section	.nv.constant0._ZN7cutlass13device_kernelIN5flash11enable_sm90INS1_16FlashAttnFwdSm90INS1_25CollectiveMainloopFwdSm90ILi2EN4cute5tupleIJNS5_1CILi1EEES8_S8_EEENS6_IJNS7_ILi128EEENS7_ILi96EEENS7_ILi192EEEEEELi192ENS_6half_tEfNS_4arch4Sm90ELb0ELb1ELb0ELb1ELb0ELb0ELb0ELb1ELb1ELb0ELb0ELb0EEENS1_21CollectiveEpilogueFwdINS6_IJSA_SC_SB_EEES9_SE_SG_Li256ELb1ELb0ELb0ELb0EEENS1_36VarlenDynamicPersistentTileSchedulerILi128ELi96ELi256ELi32ELb0ELb0ELb1ELb1ELb0ELb1EEEEEEEEEvNT_6ParamsE,"a",@progbits
	.sectionflags	@""
	.align	4
.nv.constant0._ZN7cutlass13device_kernelIN5flash11enable_sm90INS1_16FlashAttnFwdSm90INS1_25CollectiveMainloopFwdSm90ILi2EN4cute5tupleIJNS5_1CILi1EEES8_S8_EEENS6_IJNS7_ILi128EEENS7_ILi96EEENS7_ILi192EEEEEELi192ENS_6half_tEfNS_4arch4Sm90ELb0ELb1ELb0ELb1ELb0ELb0ELb0ELb1ELb1ELb0ELb0ELb0EEENS1_21CollectiveEpilogueFwdINS6_IJSA_SC_SB_EEES9_SE_SG_Li256ELb1ELb0ELb0ELb0EEENS1_36VarlenDynamicPersistentTileSchedulerILi128ELi96ELi256ELi32ELb0ELb0ELb1ELb1ELb0ELb1EEEEEEEEEvNT_6ParamsE:
	.zero		3200


//--------------------- .nv.constant0._ZN7cutlass13device_kernelIN5flash11enable_sm90INS1_16FlashAttnFwdSm90INS1_25CollectiveMainloopFwdSm90ILi2EN4cute5tupleIJNS5_1CILi1EEES8_S8_EEENS6_IJNS7_ILi128EEENS7_ILi96EEENS7_ILi192EEEEEELi192ENS_6half_tEfNS_4arch4Sm90ELb0ELb1ELb0ELb1ELb0ELb1ELb0ELb1ELb1ELb0ELb0ELb0EEENS1_21CollectiveEpilogueFwdINS6_IJSA_SC_SB_EEES9_SE_SG_Li256ELb1ELb0ELb0ELb0EEENS1_36VarlenDynamicPersistentTileSchedulerILi128ELi96ELi256ELi32ELb0ELb0ELb1ELb1ELb0ELb1EEEEEEEEEvNT_6ParamsE --------------------------
	.section	.nv.constant0._ZN7cutlass13device_kernelIN5flash11enable_sm90INS1_16FlashAttnFwdSm90INS1_25CollectiveMainloopFwdSm90ILi2EN4cute5tupleIJNS5_1CILi1EEES8_S8_EEENS6_IJNS7_ILi128EEENS7_ILi96EEENS7_ILi192EEEEEELi192ENS_6half_tEfNS_4arch4Sm90ELb0ELb1ELb0ELb1ELb0ELb1ELb0ELb1ELb1ELb0ELb0ELb0EEENS1_21CollectiveEpilogueFwdINS6_IJSA_SC_SB_EEES9_SE_SG_Li256ELb1ELb0ELb0ELb0EEENS1_36VarlenDynamicPersistentTileSchedulerILi128ELi96ELi256ELi32ELb0ELb0ELb1ELb1ELb0ELb1EEEEEEEEEvNT_6ParamsE,"a",@progbits
	.sectionflags	@""
	.align	4
.nv.constant0._ZN7cutlass13device_kernelIN5flash11enable_sm90INS1_16FlashAttnFwdSm90INS1_25CollectiveMainloopFwdSm90ILi2EN4cute5tupleIJNS5_1CILi1EEES8_S8_EEENS6_IJNS7_ILi128EEENS7_ILi96EEENS7_ILi192EEEEEELi192ENS_6half_tEfNS_4arch4Sm90ELb0ELb1ELb0ELb1ELb0ELb1ELb0ELb1ELb1ELb0ELb0ELb0EEENS1_21CollectiveEpilogueFwdINS6_IJSA_SC_SB_EEES9_SE_SG_Li256ELb1ELb0ELb0ELb0EEENS1_36VarlenDynamicPersistentTileSchedulerILi128ELi96ELi256ELi32ELb0ELb0ELb1ELb1ELb0ELb1EEEEEEEEEvNT_6ParamsE:
	.zero		3200


//--------------------- .nv.constant0._ZN7cutlass13device_kernelIN5flash11enable_sm90INS1_16FlashAttnFwdSm90INS1_25CollectiveMainloopFwdSm90ILi2EN4cute5tupleIJNS5_1CILi1EEES8_S8_EEENS6_IJNS7_ILi128EEENS7_ILi112EEENS7_ILi192EEEEEELi192ENS_6half_tEfNS_4arch4Sm90ELb1ELb0ELb0ELb0ELb0ELb0ELb0ELb1ELb1ELb0ELb0ELb0EEENS1_21CollectiveEpilogueFwdINS6_IJSA_SC_SB_EEES9_SE_SG_Li256ELb0ELb0ELb0ELb0EEENS1_30DynamicPersistentTileSchedulerILi256ELi32ELb0ELb0ELb1EEEEEEEEEvNT_6ParamsE --------------------------
	.section	.nv.constant0._ZN7cutlass13device_kernelIN5flash11enable_sm90INS1_16FlashAttnFwdSm90INS1_25CollectiveMainloopFwdSm90ILi2EN4cute5tupleIJNS5_1CILi1EEES8_S8_EEENS6_IJNS7_ILi128EEENS7_ILi112EEENS7_ILi192EEEEEELi192ENS_6half_tEfNS_4arch4Sm90ELb1ELb0ELb0ELb0ELb0ELb0ELb0ELb1ELb1ELb0ELb0ELb0EEENS1_21CollectiveEpilogueFwdINS6_IJSA_SC_SB_EEES9_SE_SG_Li256ELb0ELb0ELb0ELb0EEENS1_30DynamicPersistentTileSchedulerILi256ELi32ELb0ELb0ELb1EEEEEEEEEvNT_6ParamsE,"a",@progbits
	.sectionflags	@""
	.align	4
.nv.constant0._ZN7cutlass13device_kernelIN5flash11enable_sm90INS1_16FlashAttnFwdSm90INS1_25CollectiveMainloopFwdSm90ILi2EN4cute5tupleIJNS5_1CILi1EEES8_S8_EEENS6_IJNS7_ILi128EEENS7_ILi112EEENS7_ILi192EEEEEELi192ENS_6half_tEfNS_4arch4Sm90ELb1ELb0ELb0ELb0ELb0ELb0ELb0ELb1ELb1ELb0ELb0ELb0EEENS1_21CollectiveEpilogueFwdINS6_IJSA_SC_SB_EEES9_SE_SG_Li256ELb0ELb0ELb0ELb0EEENS1_30DynamicPersistentTileSchedulerILi256ELi32ELb0ELb0ELb1EEEEEEEEEvNT_6ParamsE:
	.zero		3584


//--------------------- .nv.constant0._ZN7cutlass13device_kernelIN5flash11enable_sm90INS1_16FlashAttnFwdSm90INS1_25CollectiveMainloopFwdSm90ILi2EN4cute5tupleIJNS5_1CILi1EEES8_S8_EEENS6_IJNS7_ILi128EEENS7_ILi112EEENS7_ILi192EEEEEELi192ENS_6half_tEfNS_4arch4Sm90ELb1ELb0ELb0ELb1ELb0ELb0ELb0ELb1ELb1ELb0ELb0ELb0EEENS1_21CollectiveEpilogueFwdINS6_IJSA_SC_SB_EEES9_SE_SG_Li256ELb1ELb0ELb0ELb0EEENS1_36VarlenDynamicPersistentTileSchedulerILi128ELi112ELi256ELi32ELb0ELb0ELb1ELb1ELb1ELb1EEEEEEEEEvNT_6ParamsE --------------------------
	.section	.nv.constant0._ZN7cutlass13device_kernelIN5flash11enable_sm90INS1_16FlashAttnFwdSm90INS1_25CollectiveMainloopFwdSm90ILi2EN4cute5tupleIJNS5_1CILi1EEES8_S8_EEENS6_IJNS7_ILi128EEENS7_ILi112EEENS7_ILi192EEEEEELi192ENS_6half_tEfNS_4arch4Sm90ELb1ELb0ELb0ELb1ELb0ELb0ELb0ELb1ELb1ELb0ELb0ELb0EEENS1_21CollectiveEpilogueFwdINS6_IJSA_SC_SB_EEES9_SE_SG_Li256ELb1ELb0ELb0ELb0EEENS1_36VarlenDynamicPersistentTileSchedulerILi128ELi112ELi256ELi32ELb0ELb0ELb1ELb1ELb1ELb1EEEEEEEEEvNT_6ParamsE,"a",@progbits
	.sectionflags	@""
	.align	4
.nv.constant0._ZN7cutlass13device_kernelIN5flash11enable_sm90INS1_16FlashAttnFwdSm90INS1_25CollectiveMainloopFwdSm90ILi2EN4cute5tupleIJNS5_1CILi1EEES8_S8_EEENS6_IJNS7_ILi128EEENS7_ILi112EEENS7_ILi192EEEEEELi192ENS_6half_tEfNS_4arch4Sm90ELb1ELb0ELb0ELb1ELb0ELb0ELb0ELb1ELb1ELb0ELb0ELb0EEENS1_21CollectiveEpilogueFwdINS6_IJSA_SC_SB_EEES9_SE_SG_Li256ELb1ELb0ELb0ELb0EEENS1_36VarlenDynamicPersistentTileSchedulerILi128ELi112ELi256ELi32ELb0ELb0ELb1ELb1ELb1ELb1EEEEEEEEEvNT_6ParamsE:
	.zero		3200


//--------------------- .nv.constant0._ZN7cutlass13device_kernelIN5flash11enable_sm90INS1_16FlashAttnFwdSm90INS1_25CollectiveMainloopFwdSm90ILi2EN4cute5tupleIJNS5_1CILi1EEES8_S8_EEENS6_IJNS7_ILi128EEENS7_ILi112EEENS7_ILi192EEEEEELi192ENS_6half_tEfNS_4arch4Sm90ELb1ELb0ELb0ELb1ELb0ELb1ELb0ELb1ELb1ELb0ELb0ELb0EEENS1_21CollectiveEpilogueFwdINS6_IJSA_SC_SB_EEES9_SE_SG_Li256ELb1ELb0ELb0ELb0EEENS1_36VarlenDynamicPersistentTileSchedulerILi128ELi112ELi256ELi32ELb0ELb0ELb1ELb1ELb1ELb1EEEEEEEEEvNT_6ParamsE --------------------------
	.section	.nv.constant0._ZN7cutlass13device_kernelIN5flash11enable_sm90INS1_16FlashAttnFwdSm90INS1_25CollectiveMainloopFwdSm90ILi2EN4cute5tupleIJNS5_1CILi1EEES8_S8_EEENS6_IJNS7_ILi128EEENS7_ILi112EEENS7_ILi192EEEEEELi192ENS_6half_tEfNS_4arch4Sm90ELb1ELb0ELb0ELb1ELb0ELb1ELb0ELb1ELb1ELb0ELb0ELb0EEENS1_21CollectiveEpilogueFwdINS6_IJSA_SC_SB_EEES9_SE_SG_Li256ELb1ELb0ELb0ELb0EEENS1_36VarlenDynamicPersistentTileSchedulerILi128ELi112ELi256ELi32ELb0ELb0ELb1ELb1ELb1ELb1EEEEEEEEEvNT_6ParamsE,"a",@progbits
	.sectionflags	@""
	.align	4
.nv.constant0._ZN7cutlass13device_kernelIN5flash11enable_sm90INS1_16FlashAttnFwdSm90INS1_25CollectiveMainloopFwdSm90ILi2EN4cute5tupleIJNS5_1CILi1EEES8_S8_EEENS6_IJNS7_ILi128EEENS7_ILi112EEENS7_ILi192EEEEEELi192ENS_6half_tEfNS_4arch4Sm90ELb1ELb0ELb0ELb1ELb0ELb1ELb0ELb1ELb1ELb0ELb0ELb0EEENS1_21CollectiveEpilogueFwdINS6_IJSA_SC_SB_EEES9_SE_SG_Li256ELb1ELb0ELb0ELb0EEENS1_36VarlenDynamicPersistentTileSchedulerILi128ELi112ELi256ELi32ELb0ELb0ELb1ELb1ELb1ELb1EEEEEEEEEvNT_6ParamsE:
	.zero		3200


//--------------------- SYMBOLS --------------------------

	.type		.nv.reservedSmem.offset0,@object
	.size		.nv.reservedSmem.offset0,0x4
	.type		__assertfail,@function
